	.target	sm_90a

	.elftype	@"ET_EXEC"


//--------------------- .note.nv.tkinfo           --------------------------
	.section	.note.nv.tkinfo,"",@"SHT_NOTE"
	.sectionflags	@"SHF_NOTE_NV_TKINFO"
	.tkinfo
        /*0018*/ 	.word	0x00000002
        /*0030*/ 	.string	""
        /*0030*/ 	.string	"ptxas"
        /*0030*/ 	.string	"Cuda compilation tools, release 13.0, V13.0.88"
        /*0030*/ 	.string	"Build cuda_13.0.r13.0/compiler.36424714_0"
        /*0030*/ 	.string	"-arch sm_90a -m 64 "



//--------------------- .note.nv.cuinfo           --------------------------
	.section	.note.nv.cuinfo,"",@"SHT_NOTE"
	.sectionflags	@"SHF_NOTE_NV_CUINFO"
        /*0018*/ 	.short	0x0002
        /*001a*/ 	.short	0x005a
        /*001c*/ 	.short	0x0082
	.zero		2


//--------------------- .nv.info                  --------------------------
	.section	.nv.info,"",@"SHT_CUDA_INFO"
	.align	4


	//----- nvinfo : EIATTR_REGCOUNT
	.align		4
        /*0000*/ 	.byte	0x04, 0x2f
        /*0002*/ 	.short	(.L_12 - .L_11)
	.align		4
.L_11:
        /*0004*/ 	.word	index@(_ZN5flash25flash_bwd_dot_do_o_kernelILb1E23Flash_bwd_kernel_traitsILi64ELi128ELi128ELi8ELi4ELi4ELi4ELb0ELb0EN7cutlass6half_tE19Flash_kernel_traitsILi64ELi128ELi128ELi8ES3_EEEEvNS_16Flash_bwd_paramsE)
        /*0008*/ 	.word	0x00000024


	//----- nvinfo : EIATTR_FRAME_SIZE
	.align		4
.L_12:
        /*000c*/ 	.byte	0x04, 0x11
        /*000e*/ 	.short	(.L_14 - .L_13)
	.align		4
.L_13:
        /*0010*/ 	.word	index@(_ZN5flash25flash_bwd_dot_do_o_kernelILb1E23Flash_bwd_kernel_traitsILi64ELi128ELi128ELi8ELi4ELi4ELi4ELb0ELb0EN7cutlass6half_tE19Flash_kernel_traitsILi64ELi128ELi128ELi8ES3_EEEEvNS_16Flash_bwd_paramsE)
        /*0014*/ 	.word	0x00000000


	//----- nvinfo : EIATTR_REGCOUNT
	.align		4
.L_14:
        /*0018*/ 	.byte	0x04, 0x2f
        /*001a*/ 	.short	(.L_16 - .L_15)
	.align		4
.L_15:
        /*001c*/ 	.word	index@(_ZN5flash25flash_bwd_dot_do_o_kernelILb0E23Flash_bwd_kernel_traitsILi64ELi128ELi128ELi8ELi4ELi4ELi4ELb0ELb0EN7cutlass6half_tE19Flash_kernel_traitsILi64ELi128ELi128ELi8ES3_EEEEvNS_16Flash_bwd_paramsE)
        /*0020*/ 	.word	0x00000028


	//----- nvinfo : EIATTR_FRAME_SIZE
	.align		4
.L_16:
        /*0024*/ 	.byte	0x04, 0x11
        /*0026*/ 	.short	(.L_18 - .L_17)
	.align		4
.L_17:
        /*0028*/ 	.word	index@(_ZN5flash25flash_bwd_dot_do_o_kernelILb0E23Flash_bwd_kernel_traitsILi64ELi128ELi128ELi8ELi4ELi4ELi4ELb0ELb0EN7cutlass6half_tE19Flash_kernel_traitsILi64ELi128ELi128ELi8ES3_EEEEvNS_16Flash_bwd_paramsE)
        /*002c*/ 	.word	0x00000000


	//----- nvinfo : EIATTR_REGCOUNT
	.align		4
.L_18:
        /*0030*/ 	.byte	0x04, 0x2f
        /*0032*/ 	.short	(.L_20 - .L_19)
	.align		4
.L_19:
        /*0034*/ 	.word	index@(_ZN5flash44flash_bwd_dq_dk_dv_loop_seqk_parallel_kernelI23Flash_bwd_kernel_traitsILi64ELi128ELi128ELi8ELi4ELi4ELi4ELb0ELb0EN7cutlass6half_tE19Flash_kernel_traitsILi64ELi128ELi128ELi8ES3_EELb0ELb1ELb0ELb1ELb0ELb0ELb1EEEvNS_16Flash_bwd_paramsE)
        /*0038*/ 	.word	0x000000ff


	//----- nvinfo : EIATTR_FRAME_SIZE
	.align		4
.L_20:
        /*003c*/ 	.byte	0x04, 0x11
        /*003e*/ 	.short	(.L_22 - .L_21)
	.align		4
.L_21:
        /*0040*/ 	.word	index@(_ZN5flash44flash_bwd_dq_dk_dv_loop_seqk_parallel_kernelI23Flash_bwd_kernel_traitsILi64ELi128ELi128ELi8ELi4ELi4ELi4ELb0ELb0EN7cutlass6half_tE19Flash_kernel_traitsILi64ELi128ELi128ELi8ES3_EELb0ELb1ELb0ELb1ELb0ELb0ELb1EEEvNS_16Flash_bwd_paramsE)
        /*0044*/ 	.word	0x000001c8


	//----- nvinfo : EIATTR_REGCOUNT
	.align		4
.L_22:
        /*0048*/ 	.byte	0x04, 0x2f
        /*004a*/ 	.short	(.L_24 - .L_23)
	.align		4
.L_23:
        /*004c*/ 	.word	index@(_ZN5flash44flash_bwd_dq_dk_dv_loop_seqk_parallel_kernelI23Flash_bwd_kernel_traitsILi64ELi128ELi128ELi8ELi4ELi4ELi4ELb0ELb0EN7cutlass6half_tE19Flash_kernel_traitsILi64ELi128ELi128ELi8ES3_EELb1ELb1ELb0ELb1ELb0ELb0ELb0EEEvNS_16Flash_bwd_paramsE)
        /*0050*/ 	.word	0x000000ff


	//----- nvinfo : EIATTR_FRAME_SIZE
	.align		4
.L_24:
        /*0054*/ 	.byte	0x04, 0x11
        /*0056*/ 	.short	(.L_26 - .L_25)
	.align		4
.L_25:
        /*0058*/ 	.word	index@(_ZN5flash44flash_bwd_dq_dk_dv_loop_seqk_parallel_kernelI23Flash_bwd_kernel_traitsILi64ELi128ELi128ELi8ELi4ELi4ELi4ELb0ELb0EN7cutlass6half_tE19Flash_kernel_traitsILi64ELi128ELi128ELi8ES3_EELb1ELb1ELb0ELb1ELb0ELb0ELb0EEEvNS_16Flash_bwd_paramsE)
        /*005c*/ 	.word	0x000000c0


	//----- nvinfo : EIATTR_REGCOUNT
	.align		4
.L_26:
        /*0060*/ 	.byte	0x04, 0x2f
        /*0062*/ 	.short	(.L_28 - .L_27)
	.align		4
.L_27:
        /*0064*/ 	.word	index@(_ZN5flash44flash_bwd_dq_dk_dv_loop_seqk_parallel_kernelI23Flash_bwd_kernel_traitsILi64ELi128ELi128ELi8ELi4ELi4ELi4ELb0ELb0EN7cutlass6half_tE19Flash_kernel_traitsILi64ELi128ELi128ELi8ES3_EELb0ELb1ELb0ELb0ELb0ELb1ELb1EEEvNS_16Flash_bwd_paramsE)
        /*0068*/ 	.word	0x000000ff


	//----- nvinfo : EIATTR_FRAME_SIZE
	.align		4
.L_28:
        /*006c*/ 	.byte	0x04, 0x11
        /*006e*/ 	.short	(.L_30 - .L_29)
	.align		4
.L_29:
        /*0070*/ 	.word	index@(_ZN5flash44flash_bwd_dq_dk_dv_loop_seqk_parallel_kernelI23Flash_bwd_kernel_traitsILi64ELi128ELi128ELi8ELi4ELi4ELi4ELb0ELb0EN7cutlass6half_tE19Flash_kernel_traitsILi64ELi128ELi128ELi8ES3_EELb0ELb1ELb0ELb0ELb0ELb1ELb1EEEvNS_16Flash_bwd_paramsE)
        /*0074*/ 	.word	0x00000140


	//----- nvinfo : EIATTR_REGCOUNT
	.align		4
.L_30:
        /*0078*/ 	.byte	0x04, 0x2f
        /*007a*/ 	.short	(.L_32 - .L_31)
	.align		4
.L_31:
        /*007c*/ 	.word	index@(_ZN5flash44flash_bwd_dq_dk_dv_loop_seqk_parallel_kernelI23Flash_bwd_kernel_traitsILi64ELi128ELi128ELi8ELi4ELi4ELi4ELb0ELb0EN7cutlass6half_tE19Flash_kernel_traitsILi64ELi128ELi128ELi8ES3_EELb1ELb1ELb0ELb0ELb0ELb1ELb0EEEvNS_16Flash_bwd_paramsE)
        /*0080*/ 	.word	0x000000ff


	//----- nvinfo : EIATTR_FRAME_SIZE
	.align		4
.L_32:
        /*0084*/ 	.byte	0x04, 0x11
        /*0086*/ 	.short	(.L_34 - .L_33)
	.align		4
.L_33:
        /*0088*/ 	.word	index@(_ZN5flash44flash_bwd_dq_dk_dv_loop_seqk_parallel_kernelI23Flash_bwd_kernel_traitsILi64ELi128ELi128ELi8ELi4ELi4ELi4ELb0ELb0EN7cutlass6half_tE19Flash_kernel_traitsILi64ELi128ELi128ELi8ES3_EELb1ELb1ELb0ELb0ELb0ELb1ELb0EEEvNS_16Flash_bwd_paramsE)
        /*008c*/ 	.word	0x00000038


	//----- nvinfo : EIATTR_REGCOUNT
	.align		4
.L_34:
        /*0090*/ 	.byte	0x04, 0x2f
        /*0092*/ 	.short	(.L_36 - .L_35)
	.align		4
.L_35:
        /*0094*/ 	.word	index@(_ZN5flash44flash_bwd_dq_dk_dv_loop_seqk_parallel_kernelI23Flash_bwd_kernel_traitsILi64ELi128ELi128ELi8ELi4ELi4ELi4ELb0ELb0EN7cutlass6half_tE19Flash_kernel_traitsILi64ELi128ELi128ELi8ES3_EELb0ELb1ELb0ELb0ELb1ELb1ELb1EEEvNS_16Flash_bwd_paramsE)
        /*0098*/ 	.word	0x000000ff


	//----- nvinfo : EIATTR_FRAME_SIZE
	.align		4
.L_36:
        /*009c*/ 	.byte	0x04, 0x11
        /*009e*/ 	.short	(.L_38 - .L_37)
	.align		4
.L_37:
        /*00a0*/ 	.word	index@(_ZN5flash44flash_bwd_dq_dk_dv_loop_seqk_parallel_kernelI23Flash_bwd_kernel_traitsILi64ELi128ELi128ELi8ELi4ELi4ELi4ELb0ELb0EN7cutlass6half_tE19Flash_kernel_traitsILi64ELi128ELi128ELi8ES3_EELb0ELb1ELb0ELb0ELb1ELb1ELb1EEEvNS_16Flash_bwd_paramsE)
        /*00a4*/ 	.word	0x00000128


	//----- nvinfo : EIATTR_REGCOUNT
	.align		4
.L_38:
        /*00a8*/ 	.byte	0x04, 0x2f
        /*00aa*/ 	.short	(.L_40 - .L_39)
	.align		4
.L_39:
        /*00ac*/ 	.word	index@(_ZN5flash44flash_bwd_dq_dk_dv_loop_seqk_parallel_kernelI23Flash_bwd_kernel_traitsILi64ELi128ELi128ELi8ELi4ELi4ELi4ELb0ELb0EN7cutlass6half_tE19Flash_kernel_traitsILi64ELi128ELi128ELi8ES3_EELb1ELb1ELb0ELb0ELb1ELb1ELb0EEEvNS_16Flash_bwd_paramsE)
        /*00b0*/ 	.word	0x000000ff


	//----- nvinfo : EIATTR_FRAME_SIZE
	.align		4
.L_40:
        /*00b4*/ 	.byte	0x04, 0x11
        /*00b6*/ 	.short	(.L_42 - .L_41)
	.align		4
.L_41:
        /*00b8*/ 	.word	index@(_ZN5flash44flash_bwd_dq_dk_dv_loop_seqk_parallel_kernelI23Flash_bwd_kernel_traitsILi64ELi128ELi128ELi8ELi4ELi4ELi4ELb0ELb0EN7cutlass6half_tE19Flash_kernel_traitsILi64ELi128ELi128ELi8ES3_EELb1ELb1ELb0ELb0ELb1ELb1ELb0EEEvNS_16Flash_bwd_paramsE)
        /*00bc*/ 	.word	0x00000038


	//----- nvinfo : EIATTR_REGCOUNT
	.align		4
.L_42:
        /*00c0*/ 	.byte	0x04, 0x2f
        /*00c2*/ 	.short	(.L_44 - .L_43)
	.align		4
.L_43:
        /*00c4*/ 	.word	index@(_ZN5flash44flash_bwd_dq_dk_dv_loop_seqk_parallel_kernelI23Flash_bwd_kernel_traitsILi64ELi128ELi128ELi8ELi4ELi4ELi4ELb0ELb0EN7cutlass6half_tE19Flash_kernel_traitsILi64ELi128ELi128ELi8ES3_EELb0ELb1ELb0ELb0ELb0ELb0ELb1EEEvNS_16Flash_bwd_paramsE)
        /*00c8*/ 	.word	0x000000ff


	//----- nvinfo : EIATTR_FRAME_SIZE
	.align		4
.L_44:
        /*00cc*/ 	.byte	0x04, 0x11
        /*00ce*/ 	.short	(.L_46 - .L_45)
	.align		4
.L_45:
        /*00d0*/ 	.word	index@(_ZN5flash44flash_bwd_dq_dk_dv_loop_seqk_parallel_kernelI23Flash_bwd_kernel_traitsILi64ELi128ELi128ELi8ELi4ELi4ELi4ELb0ELb0EN7cutlass6half_tE19Flash_kernel_traitsILi64ELi128ELi128ELi8ES3_EELb0ELb1ELb0ELb0ELb0ELb0ELb1EEEvNS_16Flash_bwd_paramsE)
        /*00d4*/ 	.word	0x00000140


	//----- nvinfo : EIATTR_REGCOUNT
	.align		4
.L_46:
        /*00d8*/ 	.byte	0x04, 0x2f
        /*00da*/ 	.short	(.L_48 - .L_47)
	.align		4
.L_47:
        /*00dc*/ 	.word	index@(_ZN5flash44flash_bwd_dq_dk_dv_loop_seqk_parallel_kernelI23Flash_bwd_kernel_traitsILi64ELi128ELi128ELi8ELi4ELi4ELi4ELb0ELb0EN7cutlass6half_tE19Flash_kernel_traitsILi64ELi128ELi128ELi8ES3_EELb1ELb1ELb0ELb0ELb0ELb0ELb0EEEvNS_16Flash_bwd_paramsE)
        /*00e0*/ 	.word	0x000000ff


	//----- nvinfo : EIATTR_FRAME_SIZE
	.align		4
.L_48:
        /*00e4*/ 	.byte	0x04, 0x11
        /*00e6*/ 	.short	(.L_50 - .L_49)
	.align		4
.L_49:
        /*00e8*/ 	.word	index@(_ZN5flash44flash_bwd_dq_dk_dv_loop_seqk_parallel_kernelI23Flash_bwd_kernel_traitsILi64ELi128ELi128ELi8ELi4ELi4ELi4ELb0ELb0EN7cutlass6half_tE19Flash_kernel_traitsILi64ELi128ELi128ELi8ES3_EELb1ELb1ELb0ELb0ELb0ELb0ELb0EEEvNS_16Flash_bwd_paramsE)
        /*00ec*/ 	.word	0x00000040


	//----- nvinfo : EIATTR_REGCOUNT
	.align		4
.L_50:
        /*00f0*/ 	.byte	0x04, 0x2f
        /*00f2*/ 	.short	(.L_52 - .L_51)
	.align		4
.L_51:
        /*00f4*/ 	.word	index@(_ZN5flash27flash_bwd_convert_dq_kernelI23Flash_bwd_kernel_traitsILi64ELi128ELi128ELi8ELi4ELi4ELi4ELb0ELb0EN7cutlass6half_tE19Flash_kernel_traitsILi64ELi128ELi128ELi8ES3_EEEEvNS_16Flash_bwd_paramsEi)
        /*00f8*/ 	.word	0x00000040


	//----- nvinfo : EIATTR_FRAME_SIZE
	.align		4
.L_52:
        /*00fc*/ 	.byte	0x04, 0x11
        /*00fe*/ 	.short	(.L_54 - .L_53)
	.align		4
.L_53:
        /*0100*/ 	.word	index@(_ZN5flash27flash_bwd_convert_dq_kernelI23Flash_bwd_kernel_traitsILi64ELi128ELi128ELi8ELi4ELi4ELi4ELb0ELb0EN7cutlass6half_tE19Flash_kernel_traitsILi64ELi128ELi128ELi8ES3_EEEEvNS_16Flash_bwd_paramsEi)
        /*0104*/ 	.word	0x00000000


	//----- nvinfo : EIATTR_REGCOUNT
	.align		4
.L_54:
        /*0108*/ 	.byte	0x04, 0x2f
        /*010a*/ 	.short	(.L_56 - .L_55)
	.align		4
.L_55:
        /*010c*/ 	.word	index@(_ZN5flash25flash_bwd_dot_do_o_kernelILb1E23Flash_bwd_kernel_traitsILi64ELi64ELi128ELi8ELi2ELi4ELi4ELb1ELb0EN7cutlass6half_tE19Flash_kernel_traitsILi64ELi64ELi128ELi8ES3_EEEEvNS_16Flash_bwd_paramsE)
        /*0110*/ 	.word	0x00000020


	//----- nvinfo : EIATTR_FRAME_SIZE
	.align		4
.L_56:
        /*0114*/ 	.byte	0x04, 0x11
        /*0116*/ 	.short	(.L_58 - .L_57)
	.align		4
.L_57:
        /*0118*/ 	.word	index@(_ZN5flash25flash_bwd_dot_do_o_kernelILb1E23Flash_bwd_kernel_traitsILi64ELi64ELi128ELi8ELi2ELi4ELi4ELb1ELb0EN7cutlass6half_tE19Flash_kernel_traitsILi64ELi64ELi128ELi8ES3_EEEEvNS_16Flash_bwd_paramsE)
        /*011c*/ 	.word	0x00000000


	//----- nvinfo : EIATTR_REGCOUNT
	.align		4
.L_58:
        /*0120*/ 	.byte	0x04, 0x2f
        /*0122*/ 	.short	(.L_60 - .L_59)
	.align		4
.L_59:
        /*0124*/ 	.word	index@(_ZN5flash25flash_bwd_dot_do_o_kernelILb0E23Flash_bwd_kernel_traitsILi64ELi64ELi128ELi8ELi2ELi4ELi4ELb1ELb0EN7cutlass6half_tE19Flash_kernel_traitsILi64ELi64ELi128ELi8ES3_EEEEvNS_16Flash_bwd_paramsE)
        /*0128*/ 	.word	0x00000020


	//----- nvinfo : EIATTR_FRAME_SIZE
	.align		4
.L_60:
        /*012c*/ 	.byte	0x04, 0x11
        /*012e*/ 	.short	(.L_62 - .L_61)
	.align		4
.L_61:
        /*0130*/ 	.word	index@(_ZN5flash25flash_bwd_dot_do_o_kernelILb0E23Flash_bwd_kernel_traitsILi64ELi64ELi128ELi8ELi2ELi4ELi4ELb1ELb0EN7cutlass6half_tE19Flash_kernel_traitsILi64ELi64ELi128ELi8ES3_EEEEvNS_16Flash_bwd_paramsE)
        /*0134*/ 	.word	0x00000000


	//----- nvinfo : EIATTR_REGCOUNT
	.align		4
.L_62:
        /*0138*/ 	.byte	0x04, 0x2f
        /*013a*/ 	.short	(.L_64 - .L_63)
	.align		4
.L_63:
        /*013c*/ 	.word	index@(_ZN5flash44flash_bwd_dq_dk_dv_loop_seqk_parallel_kernelI23Flash_bwd_kernel_traitsILi64ELi64ELi128ELi8ELi2ELi4ELi4ELb1ELb0EN7cutlass6half_tE19Flash_kernel_traitsILi64ELi64ELi128ELi8ES3_EELb0ELb1ELb0ELb1ELb0ELb0ELb1EEEvNS_16Flash_bwd_paramsE)
        /*0140*/ 	.word	0x000000ff


	//----- nvinfo : EIATTR_FRAME_SIZE
	.align		4
.L_64:
        /*0144*/ 	.byte	0x04, 0x11
        /*0146*/ 	.short	(.L_66 - .L_65)
	.align		4
.L_65:
        /*0148*/ 	.word	index@(_ZN5flash44flash_bwd_dq_dk_dv_loop_seqk_parallel_kernelI23Flash_bwd_kernel_traitsILi64ELi64ELi128ELi8ELi2ELi4ELi4ELb1ELb0EN7cutlass6half_tE19Flash_kernel_traitsILi64ELi64ELi128ELi8ES3_EELb0ELb1ELb0ELb1ELb0ELb0ELb1EEEvNS_16Flash_bwd_paramsE)
        /*014c*/ 	.word	0x00000018


	//----- nvinfo : EIATTR_REGCOUNT
	.align		4
.L_66:
        /*0150*/ 	.byte	0x04, 0x2f
        /*0152*/ 	.short	(.L_68 - .L_67)
	.align		4
.L_67:
        /*0154*/ 	.word	index@(_ZN5flash44flash_bwd_dq_dk_dv_loop_seqk_parallel_kernelI23Flash_bwd_kernel_traitsILi64ELi64ELi128ELi8ELi2ELi4ELi4ELb1ELb0EN7cutlass6half_tE19Flash_kernel_traitsILi64ELi64ELi128ELi8ES3_EELb1ELb1ELb0ELb1ELb0ELb0ELb0EEEvNS_16Flash_bwd_paramsE)
        /*0158*/ 	.word	0x000000ff


	//----- nvinfo : EIATTR_FRAME_SIZE
	.align		4
.L_68:
        /*015c*/ 	.byte	0x04, 0x11
        /*015e*/ 	.short	(.L_70 - .L_69)
	.align		4
.L_69:
        /*0160*/ 	.word	index@(_ZN5flash44flash_bwd_dq_dk_dv_loop_seqk_parallel_kernelI23Flash_bwd_kernel_traitsILi64ELi64ELi128ELi8ELi2ELi4ELi4ELb1ELb0EN7cutlass6half_tE19Flash_kernel_traitsILi64ELi64ELi128ELi8ES3_EELb1ELb1ELb0ELb1ELb0ELb0ELb0EEEvNS_16Flash_bwd_paramsE)
        /*0164*/ 	.word	0x00000020


	//----- nvinfo : EIATTR_REGCOUNT
	.align		4
.L_70:
        /*0168*/ 	.byte	0x04, 0x2f
        /*016a*/ 	.short	(.L_72 - .L_71)
	.align		4
.L_71:
        /*016c*/ 	.word	index@(_ZN5flash44flash_bwd_dq_dk_dv_loop_seqk_parallel_kernelI23Flash_bwd_kernel_traitsILi64ELi64ELi128ELi8ELi2ELi4ELi4ELb1ELb0EN7cutlass6half_tE19Flash_kernel_traitsILi64ELi64ELi128ELi8ES3_EELb0ELb1ELb0ELb0ELb0ELb1ELb1EEEvNS_16Flash_bwd_paramsE)
        /*0170*/ 	.word	0x000000ff


	//----- nvinfo : EIATTR_FRAME_SIZE
	.align		4
.L_72:
        /*0174*/ 	.byte	0x04, 0x11
        /*0176*/ 	.short	(.L_74 - .L_73)
	.align		4
.L_73:
        /*0178*/ 	.word	index@(_ZN5flash44flash_bwd_dq_dk_dv_loop_seqk_parallel_kernelI23Flash_bwd_kernel_traitsILi64ELi64ELi128ELi8ELi2ELi4ELi4ELb1ELb0EN7cutlass6half_tE19Flash_kernel_traitsILi64ELi64ELi128ELi8ES3_EELb0ELb1ELb0ELb0ELb0ELb1ELb1EEEvNS_16Flash_bwd_paramsE)
        /*017c*/ 	.word	0x00000000


	//----- nvinfo : EIATTR_REGCOUNT
	.align		4
.L_74:
        /*0180*/ 	.byte	0x04, 0x2f
        /*0182*/ 	.short	(.L_76 - .L_75)
	.align		4
.L_75:
        /*0184*/ 	.word	index@(_ZN5flash44flash_bwd_dq_dk_dv_loop_seqk_parallel_kernelI23Flash_bwd_kernel_traitsILi64ELi64ELi128ELi8ELi2ELi4ELi4ELb1ELb0EN7cutlass6half_tE19Flash_kernel_traitsILi64ELi64ELi128ELi8ES3_EELb1ELb1ELb0ELb0ELb0ELb1ELb0EEEvNS_16Flash_bwd_paramsE)
        /*0188*/ 	.word	0x000000fe


	//----- nvinfo : EIATTR_FRAME_SIZE
	.align		4
.L_76:
        /*018c*/ 	.byte	0x04, 0x11
        /*018e*/ 	.short	(.L_78 - .L_77)
	.align		4
.L_77:
        /*0190*/ 	.word	index@(_ZN5flash44flash_bwd_dq_dk_dv_loop_seqk_parallel_kernelI23Flash_bwd_kernel_traitsILi64ELi64ELi128ELi8ELi2ELi4ELi4ELb1ELb0EN7cutlass6half_tE19Flash_kernel_traitsILi64ELi64ELi128ELi8ES3_EELb1ELb1ELb0ELb0ELb0ELb1ELb0EEEvNS_16Flash_bwd_paramsE)
        /*0194*/ 	.word	0x00000000


	//----- nvinfo : EIATTR_REGCOUNT
	.align		4
.L_78:
        /*0198*/ 	.byte	0x04, 0x2f
        /*019a*/ 	.short	(.L_80 - .L_79)
	.align		4
.L_79:
        /*019c*/ 	.word	index@(_ZN5flash44flash_bwd_dq_dk_dv_loop_seqk_parallel_kernelI23Flash_bwd_kernel_traitsILi64ELi64ELi128ELi8ELi2ELi4ELi4ELb1ELb0EN7cutlass6half_tE19Flash_kernel_traitsILi64ELi64ELi128ELi8ES3_EELb0ELb1ELb0ELb0ELb1ELb1ELb1EEEvNS_16Flash_bwd_paramsE)
        /*01a0*/ 	.word	0x000000ff


	//----- nvinfo : EIATTR_FRAME_SIZE
	.align		4
.L_80:
        /*01a4*/ 	.byte	0x04, 0x11
        /*01a6*/ 	.short	(.L_82 - .L_81)
	.align		4
.L_81:
        /*01a8*/ 	.word	index@(_ZN5flash44flash_bwd_dq_dk_dv_loop_seqk_parallel_kernelI23Flash_bwd_kernel_traitsILi64ELi64ELi128ELi8ELi2ELi4ELi4ELb1ELb0EN7cutlass6half_tE19Flash_kernel_traitsILi64ELi64ELi128ELi8ES3_EELb0ELb1ELb0ELb0ELb1ELb1ELb1EEEvNS_16Flash_bwd_paramsE)
        /*01ac*/ 	.word	0x00000000


	//----- nvinfo : EIATTR_REGCOUNT
	.align		4
.L_82:
        /*01b0*/ 	.byte	0x04, 0x2f
        /*01b2*/ 	.short	(.L_84 - .L_83)
	.align		4
.L_83:
        /*01b4*/ 	.word	index@(_ZN5flash44flash_bwd_dq_dk_dv_loop_seqk_parallel_kernelI23Flash_bwd_kernel_traitsILi64ELi64ELi128ELi8ELi2ELi4ELi4ELb1ELb0EN7cutlass6half_tE19Flash_kernel_traitsILi64ELi64ELi128ELi8ES3_EELb1ELb1ELb0ELb0ELb1ELb1ELb0EEEvNS_16Flash_bwd_paramsE)
        /*01b8*/ 	.word	0x000000ff


	//----- nvinfo : EIATTR_FRAME_SIZE
	.align		4
.L_84:
        /*01bc*/ 	.byte	0x04, 0x11
        /*01be*/ 	.short	(.L_86 - .L_85)
	.align		4
.L_85:
        /*01c0*/ 	.word	index@(_ZN5flash44flash_bwd_dq_dk_dv_loop_seqk_parallel_kernelI23Flash_bwd_kernel_traitsILi64ELi64ELi128ELi8ELi2ELi4ELi4ELb1ELb0EN7cutlass6half_tE19Flash_kernel_traitsILi64ELi64ELi128ELi8ES3_EELb1ELb1ELb0ELb0ELb1ELb1ELb0EEEvNS_16Flash_bwd_paramsE)
        /*01c4*/ 	.word	0x00000000


	//----- nvinfo : EIATTR_REGCOUNT
	.align		4
.L_86:
        /*01c8*/ 	.byte	0x04, 0x2f
        /*01ca*/ 	.short	(.L_88 - .L_87)
	.align		4
.L_87:
        /*01cc*/ 	.word	index@(_ZN5flash44flash_bwd_dq_dk_dv_loop_seqk_parallel_kernelI23Flash_bwd_kernel_traitsILi64ELi64ELi128ELi8ELi2ELi4ELi4ELb1ELb0EN7cutlass6half_tE19Flash_kernel_traitsILi64ELi64ELi128ELi8ES3_EELb0ELb1ELb0ELb0ELb0ELb0ELb1EEEvNS_16Flash_bwd_paramsE)
        /*01d0*/ 	.word	0x000000ff


	//----- nvinfo : EIATTR_FRAME_SIZE
	.align		4
.L_88:
        /*01d4*/ 	.byte	0x04, 0x11
        /*01d6*/ 	.short	(.L_90 - .L_89)
	.align		4
.L_89:
        /*01d8*/ 	.word	index@(_ZN5flash44flash_bwd_dq_dk_dv_loop_seqk_parallel_kernelI23Flash_bwd_kernel_traitsILi64ELi64ELi128ELi8ELi2ELi4ELi4ELb1ELb0EN7cutlass6half_tE19Flash_kernel_traitsILi64ELi64ELi128ELi8ES3_EELb0ELb1ELb0ELb0ELb0ELb0ELb1EEEvNS_16Flash_bwd_paramsE)
        /*01dc*/ 	.word	0x00000008


	//----- nvinfo : EIATTR_REGCOUNT
	.align		4
.L_90:
        /*01e0*/ 	.byte	0x04, 0x2f
        /*01e2*/ 	.short	(.L_92 - .L_91)
	.align		4
.L_91:
        /*01e4*/ 	.word	index@(_ZN5flash44flash_bwd_dq_dk_dv_loop_seqk_parallel_kernelI23Flash_bwd_kernel_traitsILi64ELi64ELi128ELi8ELi2ELi4ELi4ELb1ELb0EN7cutlass6half_tE19Flash_kernel_traitsILi64ELi64ELi128ELi8ES3_EELb1ELb1ELb0ELb0ELb0ELb0ELb0EEEvNS_16Flash_bwd_paramsE)
        /*01e8*/ 	.word	0x000000ff


	//----- nvinfo : EIATTR_FRAME_SIZE
	.align		4
.L_92:
        /*01ec*/ 	.byte	0x04, 0x11
        /*01ee*/ 	.short	(.L_94 - .L_93)
	.align		4
.L_93:
        /*01f0*/ 	.word	index@(_ZN5flash44flash_bwd_dq_dk_dv_loop_seqk_parallel_kernelI23Flash_bwd_kernel_traitsILi64ELi64ELi128ELi8ELi2ELi4ELi4ELb1ELb0EN7cutlass6half_tE19Flash_kernel_traitsILi64ELi64ELi128ELi8ES3_EELb1ELb1ELb0ELb0ELb0ELb0ELb0EEEvNS_16Flash_bwd_paramsE)
        /*01f4*/ 	.word	0x00000010


	//----- nvinfo : EIATTR_REGCOUNT
	.align		4
.L_94:
        /*01f8*/ 	.byte	0x04, 0x2f
        /*01fa*/ 	.short	(.L_96 - .L_95)
	.align		4
.L_95:
        /*01fc*/ 	.word	index@(_ZN5flash27flash_bwd_convert_dq_kernelI23Flash_bwd_kernel_traitsILi64ELi64ELi128ELi8ELi2ELi4ELi4ELb1ELb0EN7cutlass6half_tE19Flash_kernel_traitsILi64ELi64ELi128ELi8ES3_EEEEvNS_16Flash_bwd_paramsEi)
        /*0200*/ 	.word	0x00000020


	//----- nvinfo : EIATTR_FRAME_SIZE
	.align		4
.L_96:
        /*0204*/ 	.byte	0x04, 0x11
        /*0206*/ 	.short	(.L_98 - .L_97)
	.align		4
.L_97:
        /*0208*/ 	.word	index@(_ZN5flash27flash_bwd_convert_dq_kernelI23Flash_bwd_kernel_traitsILi64ELi64ELi128ELi8ELi2ELi4ELi4ELb1ELb0EN7cutlass6half_tE19Flash_kernel_traitsILi64ELi64ELi128ELi8ES3_EEEEvNS_16Flash_bwd_paramsEi)
        /*020c*/ 	.word	0x00000000


	//----- nvinfo : EIATTR_REGCOUNT
	.align		4
.L_98:
        /*0210*/ 	.byte	0x04, 0x2f
        /*0212*/ 	.short	(.L_100 - .L_99)
	.align		4
.L_99:
        /*0214*/ 	.word	index@(_ZN5flash44flash_bwd_dq_dk_dv_loop_seqk_parallel_kernelI23Flash_bwd_kernel_traitsILi64ELi128ELi128ELi8ELi4ELi4ELi4ELb0ELb0EN7cutlass6half_tE19Flash_kernel_traitsILi64ELi128ELi128ELi8ES3_EELb0ELb1ELb0ELb1ELb0ELb0ELb0EEEvNS_16Flash_bwd_paramsE)
        /*0218*/ 	.word	0x000000ff


	//----- nvinfo : EIATTR_FRAME_SIZE
	.align		4
.L_100:
        /*021c*/ 	.byte	0x04, 0x11
        /*021e*/ 	.short	(.L_102 - .L_101)
	.align		4
.L_101:
        /*0220*/ 	.word	index@(_ZN5flash44flash_bwd_dq_dk_dv_loop_seqk_parallel_kernelI23Flash_bwd_kernel_traitsILi64ELi128ELi128ELi8ELi4ELi4ELi4ELb0ELb0EN7cutlass6half_tE19Flash_kernel_traitsILi64ELi128ELi128ELi8ES3_EELb0ELb1ELb0ELb1ELb0ELb0ELb0EEEvNS_16Flash_bwd_paramsE)
        /*0224*/ 	.word	0x00000060


	//----- nvinfo : EIATTR_REGCOUNT
	.align		4
.L_102:
        /*0228*/ 	.byte	0x04, 0x2f
        /*022a*/ 	.short	(.L_104 - .L_103)
	.align		4
.L_103:
        /*022c*/ 	.word	index@(_ZN5flash44flash_bwd_dq_dk_dv_loop_seqk_parallel_kernelI23Flash_bwd_kernel_traitsILi64ELi128ELi128ELi8ELi4ELi4ELi4ELb0ELb0EN7cutlass6half_tE19Flash_kernel_traitsILi64ELi128ELi128ELi8ES3_EELb0ELb1ELb0ELb0ELb0ELb1ELb0EEEvNS_16Flash_bwd_paramsE)
        /*0230*/ 	.word	0x000000ff


	//----- nvinfo : EIATTR_FRAME_SIZE
	.align		4
.L_104:
        /*0234*/ 	.byte	0x04, 0x11
        /*0236*/ 	.short	(.L_106 - .L_105)
	.align		4
.L_105:
        /*0238*/ 	.word	index@(_ZN5flash44flash_bwd_dq_dk_dv_loop_seqk_parallel_kernelI23Flash_bwd_kernel_traitsILi64ELi128ELi128ELi8ELi4ELi4ELi4ELb0ELb0EN7cutlass6half_tE19Flash_kernel_traitsILi64ELi128ELi128ELi8ES3_EELb0ELb1ELb0ELb0ELb0ELb1ELb0EEEvNS_16Flash_bwd_paramsE)
        /*023c*/ 	.word	0x00000040


	//----- nvinfo : EIATTR_REGCOUNT
	.align		4
.L_106:
        /*0240*/ 	.byte	0x04, 0x2f
        /*0242*/ 	.short	(.L_108 - .L_107)
	.align		4
.L_107:
        /*0244*/ 	.word	index@(_ZN5flash44flash_bwd_dq_dk_dv_loop_seqk_parallel_kernelI23Flash_bwd_kernel_traitsILi64ELi128ELi128ELi8ELi4ELi4ELi4ELb0ELb0EN7cutlass6half_tE19Flash_kernel_traitsILi64ELi128ELi128ELi8ES3_EELb0ELb1ELb0ELb0ELb1ELb1ELb0EEEvNS_16Flash_bwd_paramsE)
        /*0248*/ 	.word	0x000000ff


	//----- nvinfo : EIATTR_FRAME_SIZE
	.align		4
.L_108:
        /*024c*/ 	.byte	0x04, 0x11
        /*024e*/ 	.short	(.L_110 - .L_109)
	.align		4
.L_109:
        /*0250*/ 	.word	index@(_ZN5flash44flash_bwd_dq_dk_dv_loop_seqk_parallel_kernelI23Flash_bwd_kernel_traitsILi64ELi128ELi128ELi8ELi4ELi4ELi4ELb0ELb0EN7cutlass6half_tE19Flash_kernel_traitsILi64ELi128ELi128ELi8ES3_EELb0ELb1ELb0ELb0ELb1ELb1ELb0EEEvNS_16Flash_bwd_paramsE)
        /*0254*/ 	.word	0x00000038


	//----- nvinfo : EIATTR_REGCOUNT
	.align		4
.L_110:
        /*0258*/ 	.byte	0x04, 0x2f
        /*025a*/ 	.short	(.L_112 - .L_111)
	.align		4
.L_111:
        /*025c*/ 	.word	index@(_ZN5flash44flash_bwd_dq_dk_dv_loop_seqk_parallel_kernelI23Flash_bwd_kernel_traitsILi64ELi128ELi128ELi8ELi4ELi4ELi4ELb0ELb0EN7cutlass6half_tE19Flash_kernel_traitsILi64ELi128ELi128ELi8ES3_EELb0ELb1ELb0ELb0ELb0ELb0ELb0EEEvNS_16Flash_bwd_paramsE)
        /*0260*/ 	.word	0x000000ff


	//----- nvinfo : EIATTR_FRAME_SIZE
	.align		4
.L_112:
        /*0264*/ 	.byte	0x04, 0x11
        /*0266*/ 	.short	(.L_114 - .L_113)
	.align		4
.L_113:
        /*0268*/ 	.word	index@(_ZN5flash44flash_bwd_dq_dk_dv_loop_seqk_parallel_kernelI23Flash_bwd_kernel_traitsILi64ELi128ELi128ELi8ELi4ELi4ELi4ELb0ELb0EN7cutlass6half_tE19Flash_kernel_traitsILi64ELi128ELi128ELi8ES3_EELb0ELb1ELb0ELb0ELb0ELb0ELb0EEEvNS_16Flash_bwd_paramsE)
        /*026c*/ 	.word	0x00000040


	//----- nvinfo : EIATTR_REGCOUNT
	.align		4
.L_114:
        /*0270*/ 	.byte	0x04, 0x2f
        /*0272*/ 	.short	(.L_116 - .L_115)
	.align		4
.L_115:
        /*0274*/ 	.word	index@(_ZN5flash44flash_bwd_dq_dk_dv_loop_seqk_parallel_kernelI23Flash_bwd_kernel_traitsILi64ELi64ELi128ELi8ELi2ELi4ELi4ELb1ELb0EN7cutlass6half_tE19Flash_kernel_traitsILi64ELi64ELi128ELi8ES3_EELb0ELb1ELb0ELb1ELb0ELb0ELb0EEEvNS_16Flash_bwd_paramsE)
        /*0278*/ 	.word	0x000000ff


	//----- nvinfo : EIATTR_FRAME_SIZE
	.align		4
.L_116:
        /*027c*/ 	.byte	0x04, 0x11
        /*027e*/ 	.short	(.L_118 - .L_117)
	.align		4
.L_117:
        /*0280*/ 	.word	index@(_ZN5flash44flash_bwd_dq_dk_dv_loop_seqk_parallel_kernelI23Flash_bwd_kernel_traitsILi64ELi64ELi128ELi8ELi2ELi4ELi4ELb1ELb0EN7cutlass6half_tE19Flash_kernel_traitsILi64ELi64ELi128ELi8ES3_EELb0ELb1ELb0ELb1ELb0ELb0ELb0EEEvNS_16Flash_bwd_paramsE)
        /*0284*/ 	.word	0x00000038


	//----- nvinfo : EIATTR_REGCOUNT
	.align		4
.L_118:
        /*0288*/ 	.byte	0x04, 0x2f
        /*028a*/ 	.short	(.L_120 - .L_119)
	.align		4
.L_119:
        /*028c*/ 	.word	index@(_ZN5flash44flash_bwd_dq_dk_dv_loop_seqk_parallel_kernelI23Flash_bwd_kernel_traitsILi64ELi64ELi128ELi8ELi2ELi4ELi4ELb1ELb0EN7cutlass6half_tE19Flash_kernel_traitsILi64ELi64ELi128ELi8ES3_EELb0ELb1ELb0ELb0ELb0ELb1ELb0EEEvNS_16Flash_bwd_paramsE)
        /*0290*/ 	.word	0x000000ff


	//----- nvinfo : EIATTR_FRAME_SIZE
	.align		4
.L_120:
        /*0294*/ 	.byte	0x04, 0x11
        /*0296*/ 	.short	(.L_122 - .L_121)
	.align		4
.L_121:
        /*0298*/ 	.word	index@(_ZN5flash44flash_bwd_dq_dk_dv_loop_seqk_parallel_kernelI23Flash_bwd_kernel_traitsILi64ELi64ELi128ELi8ELi2ELi4ELi4ELb1ELb0EN7cutlass6half_tE19Flash_kernel_traitsILi64ELi64ELi128ELi8ES3_EELb0ELb1ELb0ELb0ELb0ELb1ELb0EEEvNS_16Flash_bwd_paramsE)
        /*029c*/ 	.word	0x00000008


	//----- nvinfo : EIATTR_REGCOUNT
	.align		4
.L_122:
        /*02a0*/ 	.byte	0x04, 0x2f
        /*02a2*/ 	.short	(.L_124 - .L_123)
	.align		4
.L_123:
        /*02a4*/ 	.word	index@(_ZN5flash44flash_bwd_dq_dk_dv_loop_seqk_parallel_kernelI23Flash_bwd_kernel_traitsILi64ELi64ELi128ELi8ELi2ELi4ELi4ELb1ELb0EN7cutlass6half_tE19Flash_kernel_traitsILi64ELi64ELi128ELi8ES3_EELb0ELb1ELb0ELb0ELb1ELb1ELb0EEEvNS_16Flash_bwd_paramsE)
        /*02a8*/ 	.word	0x000000ff


	//----- nvinfo : EIATTR_FRAME_SIZE
	.align		4
.L_124:
        /*02ac*/ 	.byte	0x04, 0x11
        /*02ae*/ 	.short	(.L_126 - .L_125)
	.align		4
.L_125:
        /*02b0*/ 	.word	index@(_ZN5flash44flash_bwd_dq_dk_dv_loop_seqk_parallel_kernelI23Flash_bwd_kernel_traitsILi64ELi64ELi128ELi8ELi2ELi4ELi4ELb1ELb0EN7cutlass6half_tE19Flash_kernel_traitsILi64ELi64ELi128ELi8ES3_EELb0ELb1ELb0ELb0ELb1ELb1ELb0EEEvNS_16Flash_bwd_paramsE)
        /*02b4*/ 	.word	0x00000000


	//----- nvinfo : EIATTR_REGCOUNT
	.align		4
.L_126:
        /*02b8*/ 	.byte	0x04, 0x2f
        /*02ba*/ 	.short	(.L_128 - .L_127)
	.align		4
.L_127:
        /*02bc*/ 	.word	index@(_ZN5flash44flash_bwd_dq_dk_dv_loop_seqk_parallel_kernelI23Flash_bwd_kernel_traitsILi64ELi64ELi128ELi8ELi2ELi4ELi4ELb1ELb0EN7cutlass6half_tE19Flash_kernel_traitsILi64ELi64ELi128ELi8ES3_EELb0ELb1ELb0ELb0ELb0ELb0ELb0EEEvNS_16Flash_bwd_paramsE)
        /*02c0*/ 	.word	0x000000ff


	//----- nvinfo : EIATTR_FRAME_SIZE
	.align		4
.L_128:
        /*02c4*/ 	.byte	0x04, 0x11
        /*02c6*/ 	.short	(.L_130 - .L_129)
	.align		4
.L_129:
        /*02c8*/ 	.word	index@(_ZN5flash44flash_bwd_dq_dk_dv_loop_seqk_parallel_kernelI23Flash_bwd_kernel_traitsILi64ELi64ELi128ELi8ELi2ELi4ELi4ELb1ELb0EN7cutlass6half_tE19Flash_kernel_traitsILi64ELi64ELi128ELi8ES3_EELb0ELb1ELb0ELb0ELb0ELb0ELb0EEEvNS_16Flash_bwd_paramsE)
        /*02cc*/ 	.word	0x00000008


	//----- nvinfo : EIATTR_MIN_STACK_SIZE
	.align		4
.L_130:
        /*02d0*/ 	.byte	0x04, 0x12
        /*02d2*/ 	.short	(.L_132 - .L_131)
	.align		4
.L_131:
        /*02d4*/ 	.word	index@(_ZN5flash44flash_bwd_dq_dk_dv_loop_seqk_parallel_kernelI23Flash_bwd_kernel_traitsILi64ELi64ELi128ELi8ELi2ELi4ELi4ELb1ELb0EN7cutlass6half_tE19Flash_kernel_traitsILi64ELi64ELi128ELi8ES3_EELb0ELb1ELb0ELb0ELb0ELb0ELb0EEEvNS_16Flash_bwd_paramsE)
        /*02d8*/ 	.word	0x00000008


	//----- nvinfo : EIATTR_MIN_STACK_SIZE
	.align		4
.L_132:
        /*02dc*/ 	.byte	0x04, 0x12
        /*02de*/ 	.short	(.L_134 - .L_133)
	.align		4
.L_133:
        /*02e0*/ 	.word	index@(_ZN5flash44flash_bwd_dq_dk_dv_loop_seqk_parallel_kernelI23Flash_bwd_kernel_traitsILi64ELi64ELi128ELi8ELi2ELi4ELi4ELb1ELb0EN7cutlass6half_tE19Flash_kernel_traitsILi64ELi64ELi128ELi8ES3_EELb0ELb1ELb0ELb0ELb1ELb1ELb0EEEvNS_16Flash_bwd_paramsE)
        /*02e4*/ 	.word	0x00000000


	//----- nvinfo : EIATTR_MIN_STACK_SIZE
	.align		4
.L_134:
        /*02e8*/ 	.byte	0x04, 0x12
        /*02ea*/ 	.short	(.L_136 - .L_135)
	.align		4
.L_135:
        /*02ec*/ 	.word	index@(_ZN5flash44flash_bwd_dq_dk_dv_loop_seqk_parallel_kernelI23Flash_bwd_kernel_traitsILi64ELi64ELi128ELi8ELi2ELi4ELi4ELb1ELb0EN7cutlass6half_tE19Flash_kernel_traitsILi64ELi64ELi128ELi8ES3_EELb0ELb1ELb0ELb0ELb0ELb1ELb0EEEvNS_16Flash_bwd_paramsE)
        /*02f0*/ 	.word	0x00000008


	//----- nvinfo : EIATTR_MIN_STACK_SIZE
	.align		4
.L_136:
        /*02f4*/ 	.byte	0x04, 0x12
        /*02f6*/ 	.short	(.L_138 - .L_137)
	.align		4
.L_137:
        /*02f8*/ 	.word	index@(_ZN5flash44flash_bwd_dq_dk_dv_loop_seqk_parallel_kernelI23Flash_bwd_kernel_traitsILi64ELi64ELi128ELi8ELi2ELi4ELi4ELb1ELb0EN7cutlass6half_tE19Flash_kernel_traitsILi64ELi64ELi128ELi8ES3_EELb0ELb1ELb0ELb1ELb0ELb0ELb0EEEvNS_16Flash_bwd_paramsE)
        /*02fc*/ 	.word	0x00000038


	//----- nvinfo : EIATTR_MIN_STACK_SIZE
	.align		4
.L_138:
        /*0300*/ 	.byte	0x04, 0x12
        /*0302*/ 	.short	(.L_140 - .L_139)
	.align		4
.L_139:
        /*0304*/ 	.word	index@(_ZN5flash44flash_bwd_dq_dk_dv_loop_seqk_parallel_kernelI23Flash_bwd_kernel_traitsILi64ELi128ELi128ELi8ELi4ELi4ELi4ELb0ELb0EN7cutlass6half_tE19Flash_kernel_traitsILi64ELi128ELi128ELi8ES3_EELb0ELb1ELb0ELb0ELb0ELb0ELb0EEEvNS_16Flash_bwd_paramsE)
        /*0308*/ 	.word	0x00000040


	//----- nvinfo : EIATTR_MIN_STACK_SIZE
	.align		4
.L_140:
        /*030c*/ 	.byte	0x04, 0x12
        /*030e*/ 	.short	(.L_142 - .L_141)
	.align		4
.L_141:
        /*0310*/ 	.word	index@(_ZN5flash44flash_bwd_dq_dk_dv_loop_seqk_parallel_kernelI23Flash_bwd_kernel_traitsILi64ELi128ELi128ELi8ELi4ELi4ELi4ELb0ELb0EN7cutlass6half_tE19Flash_kernel_traitsILi64ELi128ELi128ELi8ES3_EELb0ELb1ELb0ELb0ELb1ELb1ELb0EEEvNS_16Flash_bwd_paramsE)
        /*0314*/ 	.word	0x00000038


	//----- nvinfo : EIATTR_MIN_STACK_SIZE
	.align		4
.L_142:
        /*0318*/ 	.byte	0x04, 0x12
        /*031a*/ 	.short	(.L_144 - .L_143)
	.align		4
.L_143:
        /*031c*/ 	.word	index@(_ZN5flash44flash_bwd_dq_dk_dv_loop_seqk_parallel_kernelI23Flash_bwd_kernel_traitsILi64ELi128ELi128ELi8ELi4ELi4ELi4ELb0ELb0EN7cutlass6half_tE19Flash_kernel_traitsILi64ELi128ELi128ELi8ES3_EELb0ELb1ELb0ELb0ELb0ELb1ELb0EEEvNS_16Flash_bwd_paramsE)
        /*0320*/ 	.word	0x00000040


	//----- nvinfo : EIATTR_MIN_STACK_SIZE
	.align		4
.L_144:
        /*0324*/ 	.byte	0x04, 0x12
        /*0326*/ 	.short	(.L_146 - .L_145)
	.align		4
.L_145:
        /*0328*/ 	.word	index@(_ZN5flash44flash_bwd_dq_dk_dv_loop_seqk_parallel_kernelI23Flash_bwd_kernel_traitsILi64ELi128ELi128ELi8ELi4ELi4ELi4ELb0ELb0EN7cutlass6half_tE19Flash_kernel_traitsILi64ELi128ELi128ELi8ES3_EELb0ELb1ELb0ELb1ELb0ELb0ELb0EEEvNS_16Flash_bwd_paramsE)
        /*032c*/ 	.word	0x00000060


	//----- nvinfo : EIATTR_MIN_STACK_SIZE
	.align		4
.L_146:
        /*0330*/ 	.byte	0x04, 0x12
        /*0332*/ 	.short	(.L_148 - .L_147)
	.align		4
.L_147:
        /*0334*/ 	.word	index@(_ZN5flash27flash_bwd_convert_dq_kernelI23Flash_bwd_kernel_traitsILi64ELi64ELi128ELi8ELi2ELi4ELi4ELb1ELb0EN7cutlass6half_tE19Flash_kernel_traitsILi64ELi64ELi128ELi8ES3_EEEEvNS_16Flash_bwd_paramsEi)
        /*0338*/ 	.word	0x00000000


	//----- nvinfo : EIATTR_MIN_STACK_SIZE
	.align		4
.L_148:
        /*033c*/ 	.byte	0x04, 0x12
        /*033e*/ 	.short	(.L_150 - .L_149)
	.align		4
.L_149:
        /*0340*/ 	.word	index@(_ZN5flash44flash_bwd_dq_dk_dv_loop_seqk_parallel_kernelI23Flash_bwd_kernel_traitsILi64ELi64ELi128ELi8ELi2ELi4ELi4ELb1ELb0EN7cutlass6half_tE19Flash_kernel_traitsILi64ELi64ELi128ELi8ES3_EELb1ELb1ELb0ELb0ELb0ELb0ELb0EEEvNS_16Flash_bwd_paramsE)
        /*0344*/ 	.word	0x00000010


	//----- nvinfo : EIATTR_MIN_STACK_SIZE
	.align		4
.L_150:
        /*0348*/ 	.byte	0x04, 0x12
        /*034a*/ 	.short	(.L_152 - .L_151)
	.align		4
.L_151:
        /*034c*/ 	.word	index@(_ZN5flash44flash_bwd_dq_dk_dv_loop_seqk_parallel_kernelI23Flash_bwd_kernel_traitsILi64ELi64ELi128ELi8ELi2ELi4ELi4ELb1ELb0EN7cutlass6half_tE19Flash_kernel_traitsILi64ELi64ELi128ELi8ES3_EELb0ELb1ELb0ELb0ELb0ELb0ELb1EEEvNS_16Flash_bwd_paramsE)
        /*0350*/ 	.word	0x00000008


	//----- nvinfo : EIATTR_MIN_STACK_SIZE
	.align		4
.L_152:
        /*0354*/ 	.byte	0x04, 0x12
        /*0356*/ 	.short	(.L_154 - .L_153)
	.align		4
.L_153:
        /*0358*/ 	.word	index@(_ZN5flash44flash_bwd_dq_dk_dv_loop_seqk_parallel_kernelI23Flash_bwd_kernel_traitsILi64ELi64ELi128ELi8ELi2ELi4ELi4ELb1ELb0EN7cutlass6half_tE19Flash_kernel_traitsILi64ELi64ELi128ELi8ES3_EELb1ELb1ELb0ELb0ELb1ELb1ELb0EEEvNS_16Flash_bwd_paramsE)
        /*035c*/ 	.word	0x00000000


	//----- nvinfo : EIATTR_MIN_STACK_SIZE
	.align		4
.L_154:
        /*0360*/ 	.byte	0x04, 0x12
        /*0362*/ 	.short	(.L_156 - .L_155)
	.align		4
.L_155:
        /*0364*/ 	.word	index@(_ZN5flash44flash_bwd_dq_dk_dv_loop_seqk_parallel_kernelI23Flash_bwd_kernel_traitsILi64ELi64ELi128ELi8ELi2ELi4ELi4ELb1ELb0EN7cutlass6half_tE19Flash_kernel_traitsILi64ELi64ELi128ELi8ES3_EELb0ELb1ELb0ELb0ELb1ELb1ELb1EEEvNS_16Flash_bwd_paramsE)
        /*0368*/ 	.word	0x00000000


	//----- nvinfo : EIATTR_MIN_STACK_SIZE
	.align		4
.L_156:
        /*036c*/ 	.byte	0x04, 0x12
        /*036e*/ 	.short	(.L_158 - .L_157)
	.align		4
.L_157:
        /*0370*/ 	.word	index@(_ZN5flash44flash_bwd_dq_dk_dv_loop_seqk_parallel_kernelI23Flash_bwd_kernel_traitsILi64ELi64ELi128ELi8ELi2ELi4ELi4ELb1ELb0EN7cutlass6half_tE19Flash_kernel_traitsILi64ELi64ELi128ELi8ES3_EELb1ELb1ELb0ELb0ELb0ELb1ELb0EEEvNS_16Flash_bwd_paramsE)
        /*0374*/ 	.word	0x00000000


	//----- nvinfo : EIATTR_MIN_STACK_SIZE
	.align		4
.L_158:
        /*0378*/ 	.byte	0x04, 0x12
        /*037a*/ 	.short	(.L_160 - .L_159)
	.align		4
.L_159:
        /*037c*/ 	.word	index@(_ZN5flash44flash_bwd_dq_dk_dv_loop_seqk_parallel_kernelI23Flash_bwd_kernel_traitsILi64ELi64ELi128ELi8ELi2ELi4ELi4ELb1ELb0EN7cutlass6half_tE19Flash_kernel_traitsILi64ELi64ELi128ELi8ES3_EELb0ELb1ELb0ELb0ELb0ELb1ELb1EEEvNS_16Flash_bwd_paramsE)
        /*0380*/ 	.word	0x00000000


	//----- nvinfo : EIATTR_MIN_STACK_SIZE
	.align		4
.L_160:
        /*0384*/ 	.byte	0x04, 0x12
        /*0386*/ 	.short	(.L_162 - .L_161)
	.align		4
.L_161:
        /*0388*/ 	.word	index@(_ZN5flash44flash_bwd_dq_dk_dv_loop_seqk_parallel_kernelI23Flash_bwd_kernel_traitsILi64ELi64ELi128ELi8ELi2ELi4ELi4ELb1ELb0EN7cutlass6half_tE19Flash_kernel_traitsILi64ELi64ELi128ELi8ES3_EELb1ELb1ELb0ELb1ELb0ELb0ELb0EEEvNS_16Flash_bwd_paramsE)
        /*038c*/ 	.word	0x00000020


	//----- nvinfo : EIATTR_MIN_STACK_SIZE
	.align		4
.L_162:
        /*0390*/ 	.byte	0x04, 0x12
        /*0392*/ 	.short	(.L_164 - .L_163)
	.align		4
.L_163:
        /*0394*/ 	.word	index@(_ZN5flash44flash_bwd_dq_dk_dv_loop_seqk_parallel_kernelI23Flash_bwd_kernel_traitsILi64ELi64ELi128ELi8ELi2ELi4ELi4ELb1ELb0EN7cutlass6half_tE19Flash_kernel_traitsILi64ELi64ELi128ELi8ES3_EELb0ELb1ELb0ELb1ELb0ELb0ELb1EEEvNS_16Flash_bwd_paramsE)
        /*0398*/ 	.word	0x00000018


	//----- nvinfo : EIATTR_MIN_STACK_SIZE
	.align		4
.L_164:
        /*039c*/ 	.byte	0x04, 0x12
        /*039e*/ 	.short	(.L_166 - .L_165)
	.align		4
.L_165:
        /*03a0*/ 	.word	index@(_ZN5flash25flash_bwd_dot_do_o_kernelILb0E23Flash_bwd_kernel_traitsILi64ELi64ELi128ELi8ELi2ELi4ELi4ELb1ELb0EN7cutlass6half_tE19Flash_kernel_traitsILi64ELi64ELi128ELi8ES3_EEEEvNS_16Flash_bwd_paramsE)
        /*03a4*/ 	.word	0x00000000


	//----- nvinfo : EIATTR_MIN_STACK_SIZE
	.align		4
.L_166:
        /*03a8*/ 	.byte	0x04, 0x12
        /*03aa*/ 	.short	(.L_168 - .L_167)
	.align		4
.L_167:
        /*03ac*/ 	.word	index@(_ZN5flash25flash_bwd_dot_do_o_kernelILb1E23Flash_bwd_kernel_traitsILi64ELi64ELi128ELi8ELi2ELi4ELi4ELb1ELb0EN7cutlass6half_tE19Flash_kernel_traitsILi64ELi64ELi128ELi8ES3_EEEEvNS_16Flash_bwd_paramsE)
        /*03b0*/ 	.word	0x00000000


	//----- nvinfo : EIATTR_MIN_STACK_SIZE
	.align		4
.L_168:
        /*03b4*/ 	.byte	0x04, 0x12
        /*03b6*/ 	.short	(.L_170 - .L_169)
	.align		4
.L_169:
        /*03b8*/ 	.word	index@(_ZN5flash27flash_bwd_convert_dq_kernelI23Flash_bwd_kernel_traitsILi64ELi128ELi128ELi8ELi4ELi4ELi4ELb0ELb0EN7cutlass6half_tE19Flash_kernel_traitsILi64ELi128ELi128ELi8ES3_EEEEvNS_16Flash_bwd_paramsEi)
        /*03bc*/ 	.word	0x00000000


	//----- nvinfo : EIATTR_MIN_STACK_SIZE
	.align		4
.L_170:
        /*03c0*/ 	.byte	0x04, 0x12
        /*03c2*/ 	.short	(.L_172 - .L_171)
	.align		4
.L_171:
        /*03c4*/ 	.word	index@(_ZN5flash44flash_bwd_dq_dk_dv_loop_seqk_parallel_kernelI23Flash_bwd_kernel_traitsILi64ELi128ELi128ELi8ELi4ELi4ELi4ELb0ELb0EN7cutlass6half_tE19Flash_kernel_traitsILi64ELi128ELi128ELi8ES3_EELb1ELb1ELb0ELb0ELb0ELb0ELb0EEEvNS_16Flash_bwd_paramsE)
        /*03c8*/ 	.word	0x00000040


	//----- nvinfo : EIATTR_MIN_STACK_SIZE
	.align		4
.L_172:
        /*03cc*/ 	.byte	0x04, 0x12
        /*03ce*/ 	.short	(.L_174 - .L_173)
	.align		4
.L_173:
        /*03d0*/ 	.word	index@(_ZN5flash44flash_bwd_dq_dk_dv_loop_seqk_parallel_kernelI23Flash_bwd_kernel_traitsILi64ELi128ELi128ELi8ELi4ELi4ELi4ELb0ELb0EN7cutlass6half_tE19Flash_kernel_traitsILi64ELi128ELi128ELi8ES3_EELb0ELb1ELb0ELb0ELb0ELb0ELb1EEEvNS_16Flash_bwd_paramsE)
        /*03d4*/ 	.word	0x00000140


	//----- nvinfo : EIATTR_MIN_STACK_SIZE
	.align		4
.L_174:
        /*03d8*/ 	.byte	0x04, 0x12
        /*03da*/ 	.short	(.L_176 - .L_175)
	.align		4
.L_175:
        /*03dc*/ 	.word	index@(_ZN5flash44flash_bwd_dq_dk_dv_loop_seqk_parallel_kernelI23Flash_bwd_kernel_traitsILi64ELi128ELi128ELi8ELi4ELi4ELi4ELb0ELb0EN7cutlass6half_tE19Flash_kernel_traitsILi64ELi128ELi128ELi8ES3_EELb1ELb1ELb0ELb0ELb1ELb1ELb0EEEvNS_16Flash_bwd_paramsE)
        /*03e0*/ 	.word	0x00000038


	//----- nvinfo : EIATTR_MIN_STACK_SIZE
	.align		4
.L_176:
        /*03e4*/ 	.byte	0x04, 0x12
        /*03e6*/ 	.short	(.L_178 - .L_177)
	.align		4
.L_177:
        /*03e8*/ 	.word	index@(_ZN5flash44flash_bwd_dq_dk_dv_loop_seqk_parallel_kernelI23Flash_bwd_kernel_traitsILi64ELi128ELi128ELi8ELi4ELi4ELi4ELb0ELb0EN7cutlass6half_tE19Flash_kernel_traitsILi64ELi128ELi128ELi8ES3_EELb0ELb1ELb0ELb0ELb1ELb1ELb1EEEvNS_16Flash_bwd_paramsE)
        /*03ec*/ 	.word	0x00000128


	//----- nvinfo : EIATTR_MIN_STACK_SIZE
	.align		4
.L_178:
        /*03f0*/ 	.byte	0x04, 0x12
        /*03f2*/ 	.short	(.L_180 - .L_179)
	.align		4
.L_179:
        /*03f4*/ 	.word	index@(_ZN5flash44flash_bwd_dq_dk_dv_loop_seqk_parallel_kernelI23Flash_bwd_kernel_traitsILi64ELi128ELi128ELi8ELi4ELi4ELi4ELb0ELb0EN7cutlass6half_tE19Flash_kernel_traitsILi64ELi128ELi128ELi8ES3_EELb1ELb1ELb0ELb0ELb0ELb1ELb0EEEvNS_16Flash_bwd_paramsE)
        /*03f8*/ 	.word	0x00000038


	//----- nvinfo : EIATTR_MIN_STACK_SIZE
	.align		4
.L_180:
        /*03fc*/ 	.byte	0x04, 0x12
        /*03fe*/ 	.short	(.L_182 - .L_181)
	.align		4
.L_181:
        /*0400*/ 	.word	index@(_ZN5flash44flash_bwd_dq_dk_dv_loop_seqk_parallel_kernelI23Flash_bwd_kernel_traitsILi64ELi128ELi128ELi8ELi4ELi4ELi4ELb0ELb0EN7cutlass6half_tE19Flash_kernel_traitsILi64ELi128ELi128ELi8ES3_EELb0ELb1ELb0ELb0ELb0ELb1ELb1EEEvNS_16Flash_bwd_paramsE)
        /*0404*/ 	.word	0x00000140


	//----- nvinfo : EIATTR_MIN_STACK_SIZE
	.align		4
.L_182:
        /*0408*/ 	.byte	0x04, 0x12
        /*040a*/ 	.short	(.L_184 - .L_183)
	.align		4
.L_183:
        /*040c*/ 	.word	index@(_ZN5flash44flash_bwd_dq_dk_dv_loop_seqk_parallel_kernelI23Flash_bwd_kernel_traitsILi64ELi128ELi128ELi8ELi4ELi4ELi4ELb0ELb0EN7cutlass6half_tE19Flash_kernel_traitsILi64ELi128ELi128ELi8ES3_EELb1ELb1ELb0ELb1ELb0ELb0ELb0EEEvNS_16Flash_bwd_paramsE)
        /*0410*/ 	.word	0x000000c0


	//----- nvinfo : EIATTR_MIN_STACK_SIZE
	.align		4
.L_184:
        /*0414*/ 	.byte	0x04, 0x12
        /*0416*/ 	.short	(.L_186 - .L_185)
	.align		4
.L_185:
        /*0418*/ 	.word	index@(_ZN5flash44flash_bwd_dq_dk_dv_loop_seqk_parallel_kernelI23Flash_bwd_kernel_traitsILi64ELi128ELi128ELi8ELi4ELi4ELi4ELb0ELb0EN7cutlass6half_tE19Flash_kernel_traitsILi64ELi128ELi128ELi8ES3_EELb0ELb1ELb0ELb1ELb0ELb0ELb1EEEvNS_16Flash_bwd_paramsE)
        /*041c*/ 	.word	0x000001c8


	//----- nvinfo : EIATTR_MIN_STACK_SIZE
	.align		4
.L_186:
        /*0420*/ 	.byte	0x04, 0x12
        /*0422*/ 	.short	(.L_188 - .L_187)
	.align		4
.L_187:
        /*0424*/ 	.word	index@(_ZN5flash25flash_bwd_dot_do_o_kernelILb0E23Flash_bwd_kernel_traitsILi64ELi128ELi128ELi8ELi4ELi4ELi4ELb0ELb0EN7cutlass6half_tE19Flash_kernel_traitsILi64ELi128ELi128ELi8ES3_EEEEvNS_16Flash_bwd_paramsE)
        /*0428*/ 	.word	0x00000000


	//----- nvinfo : EIATTR_MIN_STACK_SIZE
	.align		4
.L_188:
        /*042c*/ 	.byte	0x04, 0x12
        /*042e*/ 	.short	(.L_190 - .L_189)
	.align		4
.L_189:
        /*0430*/ 	.word	index@(_ZN5flash25flash_bwd_dot_do_o_kernelILb1E23Flash_bwd_kernel_traitsILi64ELi128ELi128ELi8ELi4ELi4ELi4ELb0ELb0EN7cutlass6half_tE19Flash_kernel_traitsILi64ELi128ELi128ELi8ES3_EEEEvNS_16Flash_bwd_paramsE)
        /*0434*/ 	.word	0x00000000
.L_190:


//--------------------- .nv.compat                --------------------------
	.section	.nv.compat,"",@"SHT_CUDA_COMPAT_INFO"
	.align	4
        /*0000*/ 	.byte	0x02, 0x09, 0x01, 0x00, 0x02, 0x02, 0x01, 0x00, 0x02, 0x05, 0x05, 0x00, 0x03, 0x07, 0x01, 0x01
        /*0010*/ 	.byte	0x02, 0x03, 0x00, 0x00, 0x02, 0x06, 0x01, 0x00, 0x04, 0x0b, 0x08, 0x00, 0x00, 0x00, 0x00, 0x00
        /*0020*/ 	.byte	0x00, 0x00, 0x00, 0x00


//--------------------- .nv.info._ZN5flash44flash_bwd_dq_dk_dv_loop_seqk_parallel_kernelI23Flash_bwd_kernel_traitsILi64ELi64ELi128ELi8ELi2ELi4ELi4ELb1ELb0EN7cutlass6half_tE19Flash_kernel_traitsILi64ELi64ELi128ELi8ES3_EELb0ELb1ELb0ELb0ELb0ELb0ELb0EEEvNS_16Flash_bwd_paramsE --------------------------
	.section	.nv.info._ZN5flash44flash_bwd_dq_dk_dv_loop_seqk_parallel_kernelI23Flash_bwd_kernel_traitsILi64ELi64ELi128ELi8ELi2ELi4ELi4ELb1ELb0EN7cutlass6half_tE19Flash_kernel_traitsILi64ELi64ELi128ELi8ES3_EELb0ELb1ELb0ELb0ELb0ELb0ELb0EEEvNS_16Flash_bwd_paramsE,"",@"SHT_CUDA_INFO"
	.sectionflags	@""
	.align	4


	//----- nvinfo : EIATTR_CUDA_API_VERSION
	.align		4
        /*0000*/ 	.byte	0x04, 0x37
        /*0002*/ 	.short	(.L_192 - .L_191)
.L_191:
        /*0004*/ 	.word	0x00000082


	//----- nvinfo : EIATTR_KPARAM_INFO
	.align		4
.L_192:
        /*0008*/ 	.byte	0x04, 0x17
        /*000a*/ 	.short	(.L_194 - .L_193)
.L_193:
        /*000c*/ 	.word	0x00000000
        /*0010*/ 	.short	0x0000
        /*0012*/ 	.short	0x0000
        /*0014*/ 	.byte	0x00, 0xf0, 0x01, 0x0a


	//----- nvinfo : EIATTR_SPARSE_MMA_MASK
	.align		4
.L_194:
        /*0018*/ 	.byte	0x03, 0x50
        /*001a*/ 	.short	0x0000


	//----- nvinfo : EIATTR_MAXREG_COUNT
	.align		4
        /*001c*/ 	.byte	0x03, 0x1b
        /*001e*/ 	.short	0x00ff


	//----- nvinfo : EIATTR_NUM_BARRIERS
	.align		4
        /*0020*/ 	.byte	0x02, 0x4c
        /*0022*/ 	.byte	0x01
	.zero		1


	//----- nvinfo : EIATTR_ANNOTATIONS
	.align		4
        /*0024*/ 	.byte	0x04, 0x55
        /*0026*/ 	.short	(.L_196 - .L_195)


	//   ....[0]....
.L_195:
        /*0028*/ 	.word	0x00000001
        /*002c*/ 	.byte	0x00, 0x06, 0x00, 0x00, 0x01, 0x00, 0x00, 0x00, 0x90, 0x07, 0x00, 0x00, 0x01, 0x00, 0x00, 0x00
        /*003c*/ 	.byte	0x40, 0x16, 0x00, 0x00, 0x01, 0x00, 0x00, 0x00, 0x70, 0x39, 0x00, 0x00


	//----- nvinfo : EIATTR_MERCURY_ISA_VERSION
	.align		4
.L_196:
        /*0048*/ 	.byte	0x03, 0x5f
        /*004a*/ 	.short	0x0101


	//----- nvinfo : EIATTR_EXIT_INSTR_OFFSETS
	.align		4
        /*004c*/ 	.byte	0x04, 0x1c
        /*004e*/ 	.short	(.L_198 - .L_197)


	//   ....[0]....
.L_197:
        /*0050*/ 	.word	0x00000090


	//   ....[1]....
        /*0054*/ 	.word	0x00007d80


	//----- nvinfo : EIATTR_CRS_STACK_SIZE
	.align		4
.L_198:
        /*0058*/ 	.byte	0x04, 0x1e
        /*005a*/ 	.short	(.L_200 - .L_199)
.L_199:
        /*005c*/ 	.word	0x00000000


	//----- nvinfo : EIATTR_CBANK_PARAM_SIZE
	.align		4
.L_200:
        /*0060*/ 	.byte	0x03, 0x19
        /*0062*/ 	.short	0x0280


	//----- nvinfo : EIATTR_PARAM_CBANK
	.align		4
        /*0064*/ 	.byte	0x04, 0x0a
        /*0066*/ 	.short	(.L_202 - .L_201)
	.align		4
.L_201:
        /*0068*/ 	.word	index@(.nv.constant0._ZN5flash44flash_bwd_dq_dk_dv_loop_seqk_parallel_kernelI23Flash_bwd_kernel_traitsILi64ELi64ELi128ELi8ELi2ELi4ELi4ELb1ELb0EN7cutlass6half_tE19Flash_kernel_traitsILi64ELi64ELi128ELi8ES3_EELb0ELb1ELb0ELb0ELb0ELb0ELb0EEEvNS_16Flash_bwd_paramsE)
        /*006c*/ 	.short	0x0210
        /*006e*/ 	.short	0x0280


	//----- nvinfo : EIATTR_SW_WAR
	.align		4
.L_202:
        /*0070*/ 	.byte	0x04, 0x36
        /*0072*/ 	.short	(.L_204 - .L_203)
.L_203:
        /*0074*/ 	.word	0x00000008
.L_204:


//--------------------- .nv.info._ZN5flash44flash_bwd_dq_dk_dv_loop_seqk_parallel_kernelI23Flash_bwd_kernel_traitsILi64ELi64ELi128ELi8ELi2ELi4ELi4ELb1ELb0EN7cutlass6half_tE19Flash_kernel_traitsILi64ELi64ELi128ELi8ES3_EELb0ELb1ELb0ELb0ELb1ELb1ELb0EEEvNS_16Flash_bwd_paramsE --------------------------
	.section	.nv.info._ZN5flash44flash_bwd_dq_dk_dv_loop_seqk_parallel_kernelI23Flash_bwd_kernel_traitsILi64ELi64ELi128ELi8ELi2ELi4ELi4ELb1ELb0EN7cutlass6half_tE19Flash_kernel_traitsILi64ELi64ELi128ELi8ES3_EELb0ELb1ELb0ELb0ELb1ELb1ELb0EEEvNS_16Flash_bwd_paramsE,"",@"SHT_CUDA_INFO"
	.sectionflags	@""
	.align	4


	//----- nvinfo : EIATTR_CUDA_API_VERSION
	.align		4
        /*0000*/ 	.byte	0x04, 0x37
        /*0002*/ 	.short	(.L_206 - .L_205)
.L_205:
        /*0004*/ 	.word	0x00000082


	//----- nvinfo : EIATTR_KPARAM_INFO
	.align		4
.L_206:
        /*0008*/ 	.byte	0x04, 0x17
        /*000a*/ 	.short	(.L_208 - .L_207)
.L_207:
        /*000c*/ 	.word	0x00000000
        /*0010*/ 	.short	0x0000
        /*0012*/ 	.short	0x0000
        /*0014*/ 	.byte	0x00, 0xf0, 0x01, 0x0a


	//----- nvinfo : EIATTR_SPARSE_MMA_MASK
	.align		4
.L_208:
        /*0018*/ 	.byte	0x03, 0x50
        /*001a*/ 	.short	0x0000


	//----- nvinfo : EIATTR_MAXREG_COUNT
	.align		4
        /*001c*/ 	.byte	0x03, 0x1b
        /*001e*/ 	.short	0x00ff


	//----- nvinfo : EIATTR_NUM_BARRIERS
	.align		4
        /*0020*/ 	.byte	0x02, 0x4c
        /*0022*/ 	.byte	0x01
	.zero		1


	//----- nvinfo : EIATTR_MERCURY_ISA_VERSION
	.align		4
        /*0024*/ 	.byte	0x03, 0x5f
        /*0026*/ 	.short	0x0101


	//----- nvinfo : EIATTR_EXIT_INSTR_OFFSETS
	.align		4
        /*0028*/ 	.byte	0x04, 0x1c
        /*002a*/ 	.short	(.L_210 - .L_209)


	//   ....[0]....
.L_209:
        /*002c*/ 	.word	0x00000090


	//   ....[1]....
        /*0030*/ 	.word	0x00005960


	//----- nvinfo : EIATTR_CBANK_PARAM_SIZE
	.align		4
.L_210:
        /*0034*/ 	.byte	0x03, 0x19
        /*0036*/ 	.short	0x0280


	//----- nvinfo : EIATTR_PARAM_CBANK
	.align		4
        /*0038*/ 	.byte	0x04, 0x0a
        /*003a*/ 	.short	(.L_212 - .L_211)
	.align		4
.L_211:
        /*003c*/ 	.word	index@(.nv.constant0._ZN5flash44flash_bwd_dq_dk_dv_loop_seqk_parallel_kernelI23Flash_bwd_kernel_traitsILi64ELi64ELi128ELi8ELi2ELi4ELi4ELb1ELb0EN7cutlass6half_tE19Flash_kernel_traitsILi64ELi64ELi128ELi8ES3_EELb0ELb1ELb0ELb0ELb1ELb1ELb0EEEvNS_16Flash_bwd_paramsE)
        /*0040*/ 	.short	0x0210
        /*0042*/ 	.short	0x0280


	//----- nvinfo : EIATTR_SW_WAR
	.align		4
.L_212:
        /*0044*/ 	.byte	0x04, 0x36
        /*0046*/ 	.short	(.L_214 - .L_213)
.L_213:
        /*0048*/ 	.word	0x00000008
.L_214:


//--------------------- .nv.info._ZN5flash44flash_bwd_dq_dk_dv_loop_seqk_parallel_kernelI23Flash_bwd_kernel_traitsILi64ELi64ELi128ELi8ELi2ELi4ELi4ELb1ELb0EN7cutlass6half_tE19Flash_kernel_traitsILi64ELi64ELi128ELi8ES3_EELb0ELb1ELb0ELb0ELb0ELb1ELb0EEEvNS_16Flash_bwd_paramsE --------------------------
	.section	.nv.info._ZN5flash44flash_bwd_dq_dk_dv_loop_seqk_parallel_kernelI23Flash_bwd_kernel_traitsILi64ELi64ELi128ELi8ELi2ELi4ELi4ELb1ELb0EN7cutlass6half_tE19Flash_kernel_traitsILi64ELi64ELi128ELi8ES3_EELb0ELb1ELb0ELb0ELb0ELb1ELb0EEEvNS_16Flash_bwd_paramsE,"",@"SHT_CUDA_INFO"
	.sectionflags	@""
	.align	4


	//----- nvinfo : EIATTR_CUDA_API_VERSION
	.align		4
        /*0000*/ 	.byte	0x04, 0x37
        /*0002*/ 	.short	(.L_216 - .L_215)
.L_215:
        /*0004*/ 	.word	0x00000082


	//----- nvinfo : EIATTR_KPARAM_INFO
	.align		4
.L_216:
        /*0008*/ 	.byte	0x04, 0x17
        /*000a*/ 	.short	(.L_218 - .L_217)
.L_217:
        /*000c*/ 	.word	0x00000000
        /*0010*/ 	.short	0x0000
        /*0012*/ 	.short	0x0000
        /*0014*/ 	.byte	0x00, 0xf0, 0x01, 0x0a


	//----- nvinfo : EIATTR_SPARSE_MMA_MASK
	.align		4
.L_218:
        /*0018*/ 	.byte	0x03, 0x50
        /*001a*/ 	.short	0x0000


	//----- nvinfo : EIATTR_MAXREG_COUNT
	.align		4
        /*001c*/ 	.byte	0x03, 0x1b
        /*001e*/ 	.short	0x00ff


	//----- nvinfo : EIATTR_NUM_BARRIERS
	.align		4
        /*0020*/ 	.byte	0x02, 0x4c
        /*0022*/ 	.byte	0x01
	.zero		1


	//----- nvinfo : EIATTR_ANNOTATIONS
	.align		4
        /*0024*/ 	.byte	0x04, 0x55
        /*0026*/ 	.short	(.L_220 - .L_219)


	//   ....[0]....
.L_219:
        /*0028*/ 	.word	0x00000001
        /*002c*/ 	.byte	0x50, 0x05, 0x00, 0x00, 0x01, 0x00, 0x00, 0x00, 0x40, 0x16, 0x00, 0x00


	//----- nvinfo : EIATTR_MERCURY_ISA_VERSION
	.align		4
.L_220:
        /*0038*/ 	.byte	0x03, 0x5f
        /*003a*/ 	.short	0x0101


	//----- nvinfo : EIATTR_EXIT_INSTR_OFFSETS
	.align		4
        /*003c*/ 	.byte	0x04, 0x1c
        /*003e*/ 	.short	(.L_222 - .L_221)


	//   ....[0]....
.L_221:
        /*0040*/ 	.word	0x00000090


	//   ....[1]....
        /*0044*/ 	.word	0x00007560


	//----- nvinfo : EIATTR_CRS_STACK_SIZE
	.align		4
.L_222:
        /*0048*/ 	.byte	0x04, 0x1e
        /*004a*/ 	.short	(.L_224 - .L_223)
.L_223:
        /*004c*/ 	.word	0x00000000


	//----- nvinfo : EIATTR_CBANK_PARAM_SIZE
	.align		4
.L_224:
        /*0050*/ 	.byte	0x03, 0x19
        /*0052*/ 	.short	0x0280


	//----- nvinfo : EIATTR_PARAM_CBANK
	.align		4
        /*0054*/ 	.byte	0x04, 0x0a
        /*0056*/ 	.short	(.L_226 - .L_225)
	.align		4
.L_225:
        /*0058*/ 	.word	index@(.nv.constant0._ZN5flash44flash_bwd_dq_dk_dv_loop_seqk_parallel_kernelI23Flash_bwd_kernel_traitsILi64ELi64ELi128ELi8ELi2ELi4ELi4ELb1ELb0EN7cutlass6half_tE19Flash_kernel_traitsILi64ELi64ELi128ELi8ES3_EELb0ELb1ELb0ELb0ELb0ELb1ELb0EEEvNS_16Flash_bwd_paramsE)
        /*005c*/ 	.short	0x0210
        /*005e*/ 	.short	0x0280


	//----- nvinfo : EIATTR_SW_WAR
	.align		4
.L_226:
        /*0060*/ 	.byte	0x04, 0x36
        /*0062*/ 	.short	(.L_228 - .L_227)
.L_227:
        /*0064*/ 	.word	0x00000008
.L_228:


//--------------------- .nv.info._ZN5flash44flash_bwd_dq_dk_dv_loop_seqk_parallel_kernelI23Flash_bwd_kernel_traitsILi64ELi64ELi128ELi8ELi2ELi4ELi4ELb1ELb0EN7cutlass6half_tE19Flash_kernel_traitsILi64ELi64ELi128ELi8ES3_EELb0ELb1ELb0ELb1ELb0ELb0ELb0EEEvNS_16Flash_bwd_paramsE --------------------------
	.section	.nv.info._ZN5flash44flash_bwd_dq_dk_dv_loop_seqk_parallel_kernelI23Flash_bwd_kernel_traitsILi64ELi64ELi128ELi8ELi2ELi4ELi4ELb1ELb0EN7cutlass6half_tE19Flash_kernel_traitsILi64ELi64ELi128ELi8ES3_EELb0ELb1ELb0ELb1ELb0ELb0ELb0EEEvNS_16Flash_bwd_paramsE,"",@"SHT_CUDA_INFO"
	.sectionflags	@""
	.align	4


	//----- nvinfo : EIATTR_CUDA_API_VERSION
	.align		4
        /*0000*/ 	.byte	0x04, 0x37
        /*0002*/ 	.short	(.L_230 - .L_229)
.L_229:
        /*0004*/ 	.word	0x00000082


	//----- nvinfo : EIATTR_KPARAM_INFO
	.align		4
.L_230:
        /*0008*/ 	.byte	0x04, 0x17
        /*000a*/ 	.short	(.L_232 - .L_231)
.L_231:
        /*000c*/ 	.word	0x00000000
        /*0010*/ 	.short	0x0000
        /*0012*/ 	.short	0x0000
        /*0014*/ 	.byte	0x00, 0xf0, 0x01, 0x0a


	//----- nvinfo : EIATTR_SPARSE_MMA_MASK
	.align		4
.L_232:
        /*0018*/ 	.byte	0x03, 0x50
        /*001a*/ 	.short	0x0000


	//----- nvinfo : EIATTR_MAXREG_COUNT
	.align		4
        /*001c*/ 	.byte	0x03, 0x1b
        /*001e*/ 	.short	0x00ff


	//----- nvinfo : EIATTR_NUM_BARRIERS
	.align		4
        /*0020*/ 	.byte	0x02, 0x4c
        /*0022*/ 	.byte	0x01
	.zero		1


	//----- nvinfo : EIATTR_ANNOTATIONS
	.align		4
        /*0024*/ 	.byte	0x04, 0x55
        /*0026*/ 	.short	(.L_234 - .L_233)


	//   ....[0]....
.L_233:
        /*0028*/ 	.word	0x00000001
        /*002c*/ 	.byte	0xe0, 0x04, 0x00, 0x00, 0x01, 0x00, 0x00, 0x00, 0x30, 0x05, 0x00, 0x00, 0x01, 0x00, 0x00, 0x00
        /* <DEDUP_REMOVED lines=14> */
        /*011c*/ 	.byte	0x70, 0x82, 0x00, 0x00


	//----- nvinfo : EIATTR_MERCURY_ISA_VERSION
	.align		4
.L_234:
        /*0120*/ 	.byte	0x03, 0x5f
        /*0122*/ 	.short	0x0101


	//----- nvinfo : EIATTR_EXIT_INSTR_OFFSETS
	.align		4
        /*0124*/ 	.byte	0x04, 0x1c
        /*0126*/ 	.short	(.L_236 - .L_235)


	//   ....[0]....
.L_235:
        /*0128*/ 	.word	0x00000090


	//   ....[1]....
        /*012c*/ 	.word	0x000082a0


	//----- nvinfo : EIATTR_CRS_STACK_SIZE
	.align		4
.L_236:
        /*0130*/ 	.byte	0x04, 0x1e
        /*0132*/ 	.short	(.L_238 - .L_237)
.L_237:
        /*0134*/ 	.word	0x00000000


	//----- nvinfo : EIATTR_CBANK_PARAM_SIZE
	.align		4
.L_238:
        /*0138*/ 	.byte	0x03, 0x19
        /*013a*/ 	.short	0x0280


	//----- nvinfo : EIATTR_PARAM_CBANK
	.align		4
        /*013c*/ 	.byte	0x04, 0x0a
        /*013e*/ 	.short	(.L_240 - .L_239)
	.align		4
.L_239:
        /*0140*/ 	.word	index@(.nv.constant0._ZN5flash44flash_bwd_dq_dk_dv_loop_seqk_parallel_kernelI23Flash_bwd_kernel_traitsILi64ELi64ELi128ELi8ELi2ELi4ELi4ELb1ELb0EN7cutlass6half_tE19Flash_kernel_traitsILi64ELi64ELi128ELi8ES3_EELb0ELb1ELb0ELb1ELb0ELb0ELb0EEEvNS_16Flash_bwd_paramsE)
        /*0144*/ 	.short	0x0210
        /*0146*/ 	.short	0x0280


	//----- nvinfo : EIATTR_SW_WAR
	.align		4
.L_240:
        /*0148*/ 	.byte	0x04, 0x36
        /*014a*/ 	.short	(.L_242 - .L_241)
.L_241:
        /*014c*/ 	.word	0x00000008
.L_242:


//--------------------- .nv.info._ZN5flash44flash_bwd_dq_dk_dv_loop_seqk_parallel_kernelI23Flash_bwd_kernel_traitsILi64ELi128ELi128ELi8ELi4ELi4ELi4ELb0ELb0EN7cutlass6half_tE19Flash_kernel_traitsILi64ELi128ELi128ELi8ES3_EELb0ELb1ELb0ELb0ELb0ELb0ELb0EEEvNS_16Flash_bwd_paramsE --------------------------
	.section	.nv.info._ZN5flash44flash_bwd_dq_dk_dv_loop_seqk_parallel_kernelI23Flash_bwd_kernel_traitsILi64ELi128ELi128ELi8ELi4ELi4ELi4ELb0ELb0EN7cutlass6half_tE19Flash_kernel_traitsILi64ELi128ELi128ELi8ES3_EELb0ELb1ELb0ELb0ELb0ELb0ELb0EEEvNS_16Flash_bwd_paramsE,"",@"SHT_CUDA_INFO"
	.sectionflags	@""
	.align	4


	//----- nvinfo : EIATTR_CUDA_API_VERSION
	.align		4
        /*0000*/ 	.byte	0x04, 0x37
        /*0002*/ 	.short	(.L_244 - .L_243)
.L_243:
        /*0004*/ 	.word	0x00000082


	//----- nvinfo : EIATTR_KPARAM_INFO
	.align		4
.L_244:
        /*0008*/ 	.byte	0x04, 0x17
        /*000a*/ 	.short	(.L_246 - .L_245)
.L_245:
        /*000c*/ 	.word	0x00000000
        /*0010*/ 	.short	0x0000
        /*0012*/ 	.short	0x0000
        /*0014*/ 	.byte	0x00, 0xf0, 0x01, 0x0a


	//----- nvinfo : EIATTR_SPARSE_MMA_MASK
	.align		4
.L_246:
        /*0018*/ 	.byte	0x03, 0x50
        /*001a*/ 	.short	0x0000


	//----- nvinfo : EIATTR_MAXREG_COUNT
	.align		4
        /*001c*/ 	.byte	0x03, 0x1b
        /*001e*/ 	.short	0x00ff


	//----- nvinfo : EIATTR_NUM_BARRIERS
	.align		4
        /*0020*/ 	.byte	0x02, 0x4c
        /*0022*/ 	.byte	0x01
	.zero		1


	//----- nvinfo : EIATTR_ANNOTATIONS
	.align		4
        /*0024*/ 	.byte	0x04, 0x55
        /*0026*/ 	.short	(.L_248 - .L_247)


	//   ....[0]....
.L_247:
        /* <DEDUP_REMOVED lines=15> */
        /*010c*/ 	.byte	0xf0, 0x9e, 0x00, 0x00, 0x01, 0x00, 0x00, 0x00, 0x00, 0x9f, 0x00, 0x00


	//----- nvinfo : EIATTR_MERCURY_ISA_VERSION
	.align		4
.L_248:
        /*0118*/ 	.byte	0x03, 0x5f
        /*011a*/ 	.short	0x0101


	//----- nvinfo : EIATTR_EXIT_INSTR_OFFSETS
	.align		4
        /*011c*/ 	.byte	0x04, 0x1c
        /*011e*/ 	.short	(.L_250 - .L_249)


	//   ....[0]....
.L_249:
        /*0120*/ 	.word	0x000000a0


	//   ....[1]....
        /*0124*/ 	.word	0x0000b310


	//----- nvinfo : EIATTR_CRS_STACK_SIZE
	.align		4
.L_250:
        /*0128*/ 	.byte	0x04, 0x1e
        /*012a*/ 	.short	(.L_252 - .L_251)
.L_251:
        /*012c*/ 	.word	0x00000000


	//----- nvinfo : EIATTR_CBANK_PARAM_SIZE
	.align		4
.L_252:
        /*0130*/ 	.byte	0x03, 0x19
        /*0132*/ 	.short	0x0280


	//----- nvinfo : EIATTR_PARAM_CBANK
	.align		4
        /*0134*/ 	.byte	0x04, 0x0a
        /*0136*/ 	.short	(.L_254 - .L_253)
	.align		4
.L_253:
        /*0138*/ 	.word	index@(.nv.constant0._ZN5flash44flash_bwd_dq_dk_dv_loop_seqk_parallel_kernelI23Flash_bwd_kernel_traitsILi64ELi128ELi128ELi8ELi4ELi4ELi4ELb0ELb0EN7cutlass6half_tE19Flash_kernel_traitsILi64ELi128ELi128ELi8ES3_EELb0ELb1ELb0ELb0ELb0ELb0ELb0EEEvNS_16Flash_bwd_paramsE)
        /*013c*/ 	.short	0x0210
        /*013e*/ 	.short	0x0280


	//----- nvinfo : EIATTR_SW_WAR
	.align		4
.L_254:
        /*0140*/ 	.byte	0x04, 0x36
        /*0142*/ 	.short	(.L_256 - .L_255)
.L_255:
        /*0144*/ 	.word	0x00000008
.L_256:


//--------------------- .nv.info._ZN5flash44flash_bwd_dq_dk_dv_loop_seqk_parallel_kernelI23Flash_bwd_kernel_traitsILi64ELi128ELi128ELi8ELi4ELi4ELi4ELb0ELb0EN7cutlass6half_tE19Flash_kernel_traitsILi64ELi128ELi128ELi8ES3_EELb0ELb1ELb0ELb0ELb1ELb1ELb0EEEvNS_16Flash_bwd_paramsE --------------------------
	.section	.nv.info._ZN5flash44flash_bwd_dq_dk_dv_loop_seqk_parallel_kernelI23Flash_bwd_kernel_traitsILi64ELi128ELi128ELi8ELi4ELi4ELi4ELb0ELb0EN7cutlass6half_tE19Flash_kernel_traitsILi64ELi128ELi128ELi8ES3_EELb0ELb1ELb0ELb0ELb1ELb1ELb0EEEvNS_16Flash_bwd_paramsE,"",@"SHT_CUDA_INFO"
	.sectionflags	@""
	.align	4


	//----- nvinfo : EIATTR_CUDA_API_VERSION
	.align		4
        /*0000*/ 	.byte	0x04, 0x37
        /*0002*/ 	.short	(.L_258 - .L_257)
.L_257:
        /*0004*/ 	.word	0x00000082


	//----- nvinfo : EIATTR_KPARAM_INFO
	.align		4
.L_258:
        /*0008*/ 	.byte	0x04, 0x17
        /*000a*/ 	.short	(.L_260 - .L_259)
.L_259:
        /*000c*/ 	.word	0x00000000
        /*0010*/ 	.short	0x0000
        /*0012*/ 	.short	0x0000
        /*0014*/ 	.byte	0x00, 0xf0, 0x01, 0x0a


	//----- nvinfo : EIATTR_SPARSE_MMA_MASK
	.align		4
.L_260:
        /*0018*/ 	.byte	0x03, 0x50
        /*001a*/ 	.short	0x0000


	//----- nvinfo : EIATTR_MAXREG_COUNT
	.align		4
        /*001c*/ 	.byte	0x03, 0x1b
        /*001e*/ 	.short	0x00ff


	//----- nvinfo : EIATTR_NUM_BARRIERS
	.align		4
        /*0020*/ 	.byte	0x02, 0x4c
        /*0022*/ 	.byte	0x01
	.zero		1


	//----- nvinfo : EIATTR_ANNOTATIONS
	.align		4
        /*0024*/ 	.byte	0x04, 0x55
        /*0026*/ 	.short	(.L_262 - .L_261)


	//   ....[0]....
.L_261:
        /* <DEDUP_REMOVED lines=14> */


	//----- nvinfo : EIATTR_MERCURY_ISA_VERSION
	.align		4
.L_262:
        /*00f8*/ 	.byte	0x03, 0x5f
        /*00fa*/ 	.short	0x0101


	//----- nvinfo : EIATTR_EXIT_INSTR_OFFSETS
	.align		4
        /*00fc*/ 	.byte	0x04, 0x1c
        /*00fe*/ 	.short	(.L_264 - .L_263)


	//   ....[0]....
.L_263:
        /*0100*/ 	.word	0x000000a0


	//   ....[1]....
        /*0104*/ 	.word	0x00007f50


	//----- nvinfo : EIATTR_CBANK_PARAM_SIZE
	.align		4
.L_264:
        /*0108*/ 	.byte	0x03, 0x19
        /*010a*/ 	.short	0x0280


	//----- nvinfo : EIATTR_PARAM_CBANK
	.align		4
        /*010c*/ 	.byte	0x04, 0x0a
        /*010e*/ 	.short	(.L_266 - .L_265)
	.align		4
.L_265:
        /*0110*/ 	.word	index@(.nv.constant0._ZN5flash44flash_bwd_dq_dk_dv_loop_seqk_parallel_kernelI23Flash_bwd_kernel_traitsILi64ELi128ELi128ELi8ELi4ELi4ELi4ELb0ELb0EN7cutlass6half_tE19Flash_kernel_traitsILi64ELi128ELi128ELi8ES3_EELb0ELb1ELb0ELb0ELb1ELb1ELb0EEEvNS_16Flash_bwd_paramsE)
        /*0114*/ 	.short	0x0210
        /*0116*/ 	.short	0x0280


	//----- nvinfo : EIATTR_SW_WAR
	.align		4
.L_266:
        /*0118*/ 	.byte	0x04, 0x36
        /*011a*/ 	.short	(.L_268 - .L_267)
.L_267:
        /*011c*/ 	.word	0x00000008
.L_268:


//--------------------- .nv.info._ZN5flash44flash_bwd_dq_dk_dv_loop_seqk_parallel_kernelI23Flash_bwd_kernel_traitsILi64ELi128ELi128ELi8ELi4ELi4ELi4ELb0ELb0EN7cutlass6half_tE19Flash_kernel_traitsILi64ELi128ELi128ELi8ES3_EELb0ELb1ELb0ELb0ELb0ELb1ELb0EEEvNS_16Flash_bwd_paramsE --------------------------
	.section	.nv.info._ZN5flash44flash_bwd_dq_dk_dv_loop_seqk_parallel_kernelI23Flash_bwd_kernel_traitsILi64ELi128ELi128ELi8ELi4ELi4ELi4ELb0ELb0EN7cutlass6half_tE19Flash_kernel_traitsILi64ELi128ELi128ELi8ES3_EELb0ELb1ELb0ELb0ELb0ELb1ELb0EEEvNS_16Flash_bwd_paramsE,"",@"SHT_CUDA_INFO"
	.sectionflags	@""
	.align	4


	//----- nvinfo : EIATTR_CUDA_API_VERSION
	.align		4
        /*0000*/ 	.byte	0x04, 0x37
        /*0002*/ 	.short	(.L_270 - .L_269)
.L_269:
        /*0004*/ 	.word	0x00000082


	//----- nvinfo : EIATTR_KPARAM_INFO
	.align		4
.L_270:
        /*0008*/ 	.byte	0x04, 0x17
        /*000a*/ 	.short	(.L_272 - .L_271)
.L_271:
        /*000c*/ 	.word	0x00000000
        /*0010*/ 	.short	0x0000
        /*0012*/ 	.short	0x0000
        /*0014*/ 	.byte	0x00, 0xf0, 0x01, 0x0a


	//----- nvinfo : EIATTR_SPARSE_MMA_MASK
	.align		4
.L_272:
        /*0018*/ 	.byte	0x03, 0x50
        /*001a*/ 	.short	0x0000


	//----- nvinfo : EIATTR_MAXREG_COUNT
	.align		4
        /*001c*/ 	.byte	0x03, 0x1b
        /*001e*/ 	.short	0x00ff


	//----- nvinfo : EIATTR_NUM_BARRIERS
	.align		4
        /*0020*/ 	.byte	0x02, 0x4c
        /*0022*/ 	.byte	0x01
	.zero		1


	//----- nvinfo : EIATTR_ANNOTATIONS
	.align		4
        /*0024*/ 	.byte	0x04, 0x55
        /*0026*/ 	.short	(.L_274 - .L_273)


	//   ....[0]....
.L_273:
        /* <DEDUP_REMOVED lines=16> */


	//----- nvinfo : EIATTR_MERCURY_ISA_VERSION
	.align		4
.L_274:
        /*0118*/ 	.byte	0x03, 0x5f
        /*011a*/ 	.short	0x0101


	//----- nvinfo : EIATTR_INT_WARP_WIDE_INSTR_OFFSETS
	.align		4
        /*011c*/ 	.byte	0x04, 0x31
        /*011e*/ 	.short	(.L_276 - .L_275)


	//   ....[0]....
.L_275:
        /*0120*/ 	.word	0x00002d50


	//----- nvinfo : EIATTR_EXIT_INSTR_OFFSETS
	.align		4
.L_276:
        /*0124*/ 	.byte	0x04, 0x1c
        /*0126*/ 	.short	(.L_278 - .L_277)


	//   ....[0]....
.L_277:
        /*0128*/ 	.word	0x000000c0


	//   ....[1]....
        /*012c*/ 	.word	0x0000a310


	//----- nvinfo : EIATTR_CRS_STACK_SIZE
	.align		4
.L_278:
        /*0130*/ 	.byte	0x04, 0x1e
        /*0132*/ 	.short	(.L_280 - .L_279)
.L_279:
        /*0134*/ 	.word	0x00000000


	//----- nvinfo : EIATTR_CBANK_PARAM_SIZE
	.align		4
.L_280:
        /*0138*/ 	.byte	0x03, 0x19
        /*013a*/ 	.short	0x0280


	//----- nvinfo : EIATTR_PARAM_CBANK
	.align		4
        /*013c*/ 	.byte	0x04, 0x0a
        /*013e*/ 	.short	(.L_282 - .L_281)
	.align		4
.L_281:
        /*0140*/ 	.word	index@(.nv.constant0._ZN5flash44flash_bwd_dq_dk_dv_loop_seqk_parallel_kernelI23Flash_bwd_kernel_traitsILi64ELi128ELi128ELi8ELi4ELi4ELi4ELb0ELb0EN7cutlass6half_tE19Flash_kernel_traitsILi64ELi128ELi128ELi8ES3_EELb0ELb1ELb0ELb0ELb0ELb1ELb0EEEvNS_16Flash_bwd_paramsE)
        /*0144*/ 	.short	0x0210
        /*0146*/ 	.short	0x0280


	//----- nvinfo : EIATTR_SW_WAR
	.align		4
.L_282:
        /*0148*/ 	.byte	0x04, 0x36
        /*014a*/ 	.short	(.L_284 - .L_283)
.L_283:
        /*014c*/ 	.word	0x00000008
.L_284:


//--------------------- .nv.info._ZN5flash44flash_bwd_dq_dk_dv_loop_seqk_parallel_kernelI23Flash_bwd_kernel_traitsILi64ELi128ELi128ELi8ELi4ELi4ELi4ELb0ELb0EN7cutlass6half_tE19Flash_kernel_traitsILi64ELi128ELi128ELi8ES3_EELb0ELb1ELb0ELb1ELb0ELb0ELb0EEEvNS_16Flash_bwd_paramsE --------------------------
	.section	.nv.info._ZN5flash44flash_bwd_dq_dk_dv_loop_seqk_parallel_kernelI23Flash_bwd_kernel_traitsILi64ELi128ELi128ELi8ELi4ELi4ELi4ELb0ELb0EN7cutlass6half_tE19Flash_kernel_traitsILi64ELi128ELi128ELi8ES3_EELb0ELb1ELb0ELb1ELb0ELb0ELb0EEEvNS_16Flash_bwd_paramsE,"",@"SHT_CUDA_INFO"
	.sectionflags	@""
	.align	4


	//----- nvinfo : EIATTR_CUDA_API_VERSION
	.align		4
        /*0000*/ 	.byte	0x04, 0x37
        /*0002*/ 	.short	(.L_286 - .L_285)
.L_285:
        /*0004*/ 	.word	0x00000082


	//----- nvinfo : EIATTR_KPARAM_INFO
	.align		4
.L_286:
        /*0008*/ 	.byte	0x04, 0x17
        /*000a*/ 	.short	(.L_288 - .L_287)
.L_287:
        /*000c*/ 	.word	0x00000000
        /*0010*/ 	.short	0x0000
        /*0012*/ 	.short	0x0000
        /*0014*/ 	.byte	0x00, 0xf0, 0x01, 0x0a


	//----- nvinfo : EIATTR_SPARSE_MMA_MASK
	.align		4
.L_288:
        /*0018*/ 	.byte	0x03, 0x50
        /*001a*/ 	.short	0x0000


	//----- nvinfo : EIATTR_MAXREG_COUNT
	.align		4
        /*001c*/ 	.byte	0x03, 0x1b
        /*001e*/ 	.short	0x00ff


	//----- nvinfo : EIATTR_NUM_BARRIERS
	.align		4
        /*0020*/ 	.byte	0x02, 0x4c
        /*0022*/ 	.byte	0x01
	.zero		1


	//----- nvinfo : EIATTR_ANNOTATIONS
	.align		4
        /*0024*/ 	.byte	0x04, 0x55
        /*0026*/ 	.short	(.L_290 - .L_289)


	//   ....[0]....
.L_289:
        /* <DEDUP_REMOVED lines=26> */


	//----- nvinfo : EIATTR_MERCURY_ISA_VERSION
	.align		4
.L_290:
        /*01b0*/ 	.byte	0x03, 0x5f
        /*01b2*/ 	.short	0x0101


	//----- nvinfo : EIATTR_EXIT_INSTR_OFFSETS
	.align		4
        /*01b4*/ 	.byte	0x04, 0x1c
        /*01b6*/ 	.short	(.L_292 - .L_291)


	//   ....[0]....
.L_291:
        /*01b8*/ 	.word	0x000000c0


	//   ....[1]....
        /*01bc*/ 	.word	0x0000b9c0


	//----- nvinfo : EIATTR_CRS_STACK_SIZE
	.align		4
.L_292:
        /*01c0*/ 	.byte	0x04, 0x1e
        /*01c2*/ 	.short	(.L_294 - .L_293)
.L_293:
        /*01c4*/ 	.word	0x00000000


	//----- nvinfo : EIATTR_CBANK_PARAM_SIZE
	.align		4
.L_294:
        /*01c8*/ 	.byte	0x03, 0x19
        /*01ca*/ 	.short	0x0280


	//----- nvinfo : EIATTR_PARAM_CBANK
	.align		4
        /*01cc*/ 	.byte	0x04, 0x0a
        /*01ce*/ 	.short	(.L_296 - .L_295)
	.align		4
.L_295:
        /*01d0*/ 	.word	index@(.nv.constant0._ZN5flash44flash_bwd_dq_dk_dv_loop_seqk_parallel_kernelI23Flash_bwd_kernel_traitsILi64ELi128ELi128ELi8ELi4ELi4ELi4ELb0ELb0EN7cutlass6half_tE19Flash_kernel_traitsILi64ELi128ELi128ELi8ES3_EELb0ELb1ELb0ELb1ELb0ELb0ELb0EEEvNS_16Flash_bwd_paramsE)
        /*01d4*/ 	.short	0x0210
        /*01d6*/ 	.short	0x0280


	//----- nvinfo : EIATTR_SW_WAR
	.align		4
.L_296:
        /*01d8*/ 	.byte	0x04, 0x36
        /*01da*/ 	.short	(.L_298 - .L_297)
.L_297:
        /*01dc*/ 	.word	0x00000008
.L_298:


//--------------------- .nv.info._ZN5flash27flash_bwd_convert_dq_kernelI23Flash_bwd_kernel_traitsILi64ELi64ELi128ELi8ELi2ELi4ELi4ELb1ELb0EN7cutlass6half_tE19Flash_kernel_traitsILi64ELi64ELi128ELi8ES3_EEEEvNS_16Flash_bwd_paramsEi --------------------------
	.section	.nv.info._ZN5flash27flash_bwd_convert_dq_kernelI23Flash_bwd_kernel_traitsILi64ELi64ELi128ELi8ELi2ELi4ELi4ELb1ELb0EN7cutlass6half_tE19Flash_kernel_traitsILi64ELi64ELi128ELi8ES3_EEEEvNS_16Flash_bwd_paramsEi,"",@"SHT_CUDA_INFO"
	.sectionflags	@""
	.align	4


	//----- nvinfo : EIATTR_CUDA_API_VERSION
	.align		4
        /*0000*/ 	.byte	0x04, 0x37
        /*0002*/ 	.short	(.L_300 - .L_299)
.L_299:
        /*0004*/ 	.word	0x00000082


	//----- nvinfo : EIATTR_KPARAM_INFO
	.align		4
.L_300:
        /*0008*/ 	.byte	0x04, 0x17
        /*000a*/ 	.short	(.L_302 - .L_301)
.L_301:
        /*000c*/ 	.word	0x00000000
        /*0010*/ 	.short	0x0001
        /*0012*/ 	.short	0x0280
        /*0014*/ 	.byte	0x00, 0xf0, 0x11, 0x00


	//----- nvinfo : EIATTR_KPARAM_INFO
	.align		4
.L_302:
        /*0018*/ 	.byte	0x04, 0x17
        /*001a*/ 	.short	(.L_304 - .L_303)
.L_303:
        /*001c*/ 	.word	0x00000000
        /*0020*/ 	.short	0x0000
        /*0022*/ 	.short	0x0000
        /*0024*/ 	.byte	0x00, 0xf0, 0x01, 0x0a


	//----- nvinfo : EIATTR_SPARSE_MMA_MASK
	.align		4
.L_304:
        /*0028*/ 	.byte	0x03, 0x50
        /*002a*/ 	.short	0x0000


	//----- nvinfo : EIATTR_MAXREG_COUNT
	.align		4
        /*002c*/ 	.byte	0x03, 0x1b
        /*002e*/ 	.short	0x00ff


	//----- nvinfo : EIATTR_NUM_BARRIERS
	.align		4
        /*0030*/ 	.byte	0x02, 0x4c
        /*0032*/ 	.byte	0x01
	.zero		1


	//----- nvinfo : EIATTR_MERCURY_ISA_VERSION
	.align		4
        /*0034*/ 	.byte	0x03, 0x5f
        /*0036*/ 	.short	0x0101


	//----- nvinfo : EIATTR_EXIT_INSTR_OFFSETS
	.align		4
        /*0038*/ 	.byte	0x04, 0x1c
        /*003a*/ 	.short	(.L_306 - .L_305)


	//   ....[0]....
.L_305:
        /*003c*/ 	.word	0x00000160


	//   ....[1]....
        /*0040*/ 	.word	0x00001c40


	//   ....[2]....
        /*0044*/ 	.word	0x00001d00


	//----- nvinfo : EIATTR_CRS_STACK_SIZE
	.align		4
.L_306:
        /*0048*/ 	.byte	0x04, 0x1e
        /*004a*/ 	.short	(.L_308 - .L_307)
.L_307:
        /*004c*/ 	.word	0x00000000


	//----- nvinfo : EIATTR_CBANK_PARAM_SIZE
	.align		4
.L_308:
        /*0050*/ 	.byte	0x03, 0x19
        /*0052*/ 	.short	0x0284


	//----- nvinfo : EIATTR_PARAM_CBANK
	.align		4
        /*0054*/ 	.byte	0x04, 0x0a
        /*0056*/ 	.short	(.L_310 - .L_309)
	.align		4
.L_309:
        /*0058*/ 	.word	index@(.nv.constant0._ZN5flash27flash_bwd_convert_dq_kernelI23Flash_bwd_kernel_traitsILi64ELi64ELi128ELi8ELi2ELi4ELi4ELb1ELb0EN7cutlass6half_tE19Flash_kernel_traitsILi64ELi64ELi128ELi8ES3_EEEEvNS_16Flash_bwd_paramsEi)
        /*005c*/ 	.short	0x0210
        /*005e*/ 	.short	0x0284


	//----- nvinfo : EIATTR_SW_WAR
	.align		4
.L_310:
        /*0060*/ 	.byte	0x04, 0x36
        /*0062*/ 	.short	(.L_312 - .L_311)
.L_311:
        /*0064*/ 	.word	0x00000008
.L_312:


//--------------------- .nv.info._ZN5flash44flash_bwd_dq_dk_dv_loop_seqk_parallel_kernelI23Flash_bwd_kernel_traitsILi64ELi64ELi128ELi8ELi2ELi4ELi4ELb1ELb0EN7cutlass6half_tE19Flash_kernel_traitsILi64ELi64ELi128ELi8ES3_EELb1ELb1ELb0ELb0ELb0ELb0ELb0EEEvNS_16Flash_bwd_paramsE --------------------------
	.section	.nv.info._ZN5flash44flash_bwd_dq_dk_dv_loop_seqk_parallel_kernelI23Flash_bwd_kernel_traitsILi64ELi64ELi128ELi8ELi2ELi4ELi4ELb1ELb0EN7cutlass6half_tE19Flash_kernel_traitsILi64ELi64ELi128ELi8ES3_EELb1ELb1ELb0ELb0ELb0ELb0ELb0EEEvNS_16Flash_bwd_paramsE,"",@"SHT_CUDA_INFO"
	.sectionflags	@""
	.align	4


	//----- nvinfo : EIATTR_CUDA_API_VERSION
	.align		4
        /*0000*/ 	.byte	0x04, 0x37
        /*0002*/ 	.short	(.L_314 - .L_313)
.L_313:
        /*0004*/ 	.word	0x00000082


	//----- nvinfo : EIATTR_KPARAM_INFO
	.align		4
.L_314:
        /*0008*/ 	.byte	0x04, 0x17
        /*000a*/ 	.short	(.L_316 - .L_315)
.L_315:
        /*000c*/ 	.word	0x00000000
        /*0010*/ 	.short	0x0000
        /*0012*/ 	.short	0x0000
        /*0014*/ 	.byte	0x00, 0xf0, 0x01, 0x0a


	//----- nvinfo : EIATTR_SPARSE_MMA_MASK
	.align		4
.L_316:
        /*0018*/ 	.byte	0x03, 0x50
        /*001a*/ 	.short	0x0000


	//----- nvinfo : EIATTR_MAXREG_COUNT
	.align		4
        /*001c*/ 	.byte	0x03, 0x1b
        /*001e*/ 	.short	0x00ff


	//----- nvinfo : EIATTR_NUM_BARRIERS
	.align		4
        /*0020*/ 	.byte	0x02, 0x4c
        /*0022*/ 	.byte	0x01
	.zero		1


	//----- nvinfo : EIATTR_ANNOTATIONS
	.align		4
        /*0024*/ 	.byte	0x04, 0x55
        /*0026*/ 	.short	(.L_318 - .L_317)


	//   ....[0]....
.L_317:
        /*0028*/ 	.word	0x00000001
        /*002c*/ 	.byte	0x50, 0x08, 0x00, 0x00, 0x01, 0x00, 0x00, 0x00, 0x80, 0x08, 0x00, 0x00, 0x01, 0x00, 0x00, 0x00
        /*003c*/ 	.byte	0xb0, 0x08, 0x00, 0x00, 0x01, 0x00, 0x00, 0x00, 0x10, 0x09, 0x00, 0x00, 0x01, 0x00, 0x00, 0x00
        /*004c*/ 	.byte	0x50, 0x7a, 0x00, 0x00, 0x01, 0x00, 0x00, 0x00, 0x80, 0x7a, 0x00, 0x00, 0x01, 0x00, 0x00, 0x00
        /*005c*/ 	.byte	0x90, 0x7a, 0x00, 0x00, 0x01, 0x00, 0x00, 0x00, 0xa0, 0x7a, 0x00, 0x00


	//----- nvinfo : EIATTR_MERCURY_ISA_VERSION
	.align		4
.L_318:
        /*0068*/ 	.byte	0x03, 0x5f
        /*006a*/ 	.short	0x0101


	//----- nvinfo : EIATTR_EXIT_INSTR_OFFSETS
	.align		4
        /*006c*/ 	.byte	0x04, 0x1c
        /*006e*/ 	.short	(.L_320 - .L_319)


	//   ....[0]....
.L_319:
        /*0070*/ 	.word	0x00000090


	//   ....[1]....
        /*0074*/ 	.word	0x00008f90


	//----- nvinfo : EIATTR_CRS_STACK_SIZE
	.align		4
.L_320:
        /*0078*/ 	.byte	0x04, 0x1e
        /*007a*/ 	.short	(.L_322 - .L_321)
.L_321:
        /*007c*/ 	.word	0x00000000


	//----- nvinfo : EIATTR_CBANK_PARAM_SIZE
	.align		4
.L_322:
        /*0080*/ 	.byte	0x03, 0x19
        /*0082*/ 	.short	0x0280


	//----- nvinfo : EIATTR_PARAM_CBANK
	.align		4
        /*0084*/ 	.byte	0x04, 0x0a
        /*0086*/ 	.short	(.L_324 - .L_323)
	.align		4
.L_323:
        /*0088*/ 	.word	index@(.nv.constant0._ZN5flash44flash_bwd_dq_dk_dv_loop_seqk_parallel_kernelI23Flash_bwd_kernel_traitsILi64ELi64ELi128ELi8ELi2ELi4ELi4ELb1ELb0EN7cutlass6half_tE19Flash_kernel_traitsILi64ELi64ELi128ELi8ES3_EELb1ELb1ELb0ELb0ELb0ELb0ELb0EEEvNS_16Flash_bwd_paramsE)
        /*008c*/ 	.short	0x0210
        /*008e*/ 	.short	0x0280


	//----- nvinfo : EIATTR_SW_WAR
	.align		4
.L_324:
        /*0090*/ 	.byte	0x04, 0x36
        /*0092*/ 	.short	(.L_326 - .L_325)
.L_325:
        /*0094*/ 	.word	0x00000008
.L_326:


//--------------------- .nv.info._ZN5flash44flash_bwd_dq_dk_dv_loop_seqk_parallel_kernelI23Flash_bwd_kernel_traitsILi64ELi64ELi128ELi8ELi2ELi4ELi4ELb1ELb0EN7cutlass6half_tE19Flash_kernel_traitsILi64ELi64ELi128ELi8ES3_EELb0ELb1ELb0ELb0ELb0ELb0ELb1EEEvNS_16Flash_bwd_paramsE --------------------------
	.section	.nv.info._ZN5flash44flash_bwd_dq_dk_dv_loop_seqk_parallel_kernelI23Flash_bwd_kernel_traitsILi64ELi64ELi128ELi8ELi2ELi4ELi4ELb1ELb0EN7cutlass6half_tE19Flash_kernel_traitsILi64ELi64ELi128ELi8ES3_EELb0ELb1ELb0ELb0ELb0ELb0ELb1EEEvNS_16Flash_bwd_paramsE,"",@"SHT_CUDA_INFO"
	.sectionflags	@""
	.align	4


	//----- nvinfo : EIATTR_CUDA_API_VERSION
	.align		4
        /*0000*/ 	.byte	0x04, 0x37
        /*0002*/ 	.short	(.L_328 - .L_327)
.L_327:
        /*0004*/ 	.word	0x00000082


	//----- nvinfo : EIATTR_KPARAM_INFO
	.align		4
.L_328:
        /*0008*/ 	.byte	0x04, 0x17
        /*000a*/ 	.short	(.L_330 - .L_329)
.L_329:
        /*000c*/ 	.word	0x00000000
        /*0010*/ 	.short	0x0000
        /*0012*/ 	.short	0x0000
        /*0014*/ 	.byte	0x00, 0xf0, 0x01, 0x0a


	//----- nvinfo : EIATTR_SPARSE_MMA_MASK
	.align		4
.L_330:
        /*0018*/ 	.byte	0x03, 0x50
        /*001a*/ 	.short	0x0000


	//----- nvinfo : EIATTR_MAXREG_COUNT
	.align		4
        /*001c*/ 	.byte	0x03, 0x1b
        /*001e*/ 	.short	0x00ff


	//----- nvinfo : EIATTR_NUM_BARRIERS
	.align		4
        /*0020*/ 	.byte	0x02, 0x4c
        /*0022*/ 	.byte	0x01
	.zero		1


	//----- nvinfo : EIATTR_ANNOTATIONS
	.align		4
        /*0024*/ 	.byte	0x04, 0x55
        /*0026*/ 	.short	(.L_332 - .L_331)


	//   ....[0]....
.L_331:
        /*0028*/ 	.word	0x00000001
        /*002c*/ 	.byte	0xa0, 0x00, 0x00, 0x00, 0x01, 0x00, 0x00, 0x00, 0x80, 0x8f, 0x00, 0x00


	//----- nvinfo : EIATTR_MERCURY_ISA_VERSION
	.align		4
.L_332:
        /*0038*/ 	.byte	0x03, 0x5f
        /*003a*/ 	.short	0x0101


	//----- nvinfo : EIATTR_EXIT_INSTR_OFFSETS
	.align		4
        /*003c*/ 	.byte	0x04, 0x1c
        /*003e*/ 	.short	(.L_334 - .L_333)


	//   ....[0]....
.L_333:
        /*0040*/ 	.word	0x000000c0


	//   ....[1]....
        /*0044*/ 	.word	0x00009000


	//----- nvinfo : EIATTR_CRS_STACK_SIZE
	.align		4
.L_334:
        /*0048*/ 	.byte	0x04, 0x1e
        /*004a*/ 	.short	(.L_336 - .L_335)
.L_335:
        /*004c*/ 	.word	0x00000000


	//----- nvinfo : EIATTR_CBANK_PARAM_SIZE
	.align		4
.L_336:
        /*0050*/ 	.byte	0x03, 0x19
        /*0052*/ 	.short	0x0280


	//----- nvinfo : EIATTR_PARAM_CBANK
	.align		4
        /*0054*/ 	.byte	0x04, 0x0a
        /*0056*/ 	.short	(.L_338 - .L_337)
	.align		4
.L_337:
        /*0058*/ 	.word	index@(.nv.constant0._ZN5flash44flash_bwd_dq_dk_dv_loop_seqk_parallel_kernelI23Flash_bwd_kernel_traitsILi64ELi64ELi128ELi8ELi2ELi4ELi4ELb1ELb0EN7cutlass6half_tE19Flash_kernel_traitsILi64ELi64ELi128ELi8ES3_EELb0ELb1ELb0ELb0ELb0ELb0ELb1EEEvNS_16Flash_bwd_paramsE)
        /*005c*/ 	.short	0x0210
        /*005e*/ 	.short	0x0280


	//----- nvinfo : EIATTR_SW_WAR
	.align		4
.L_338:
        /*0060*/ 	.byte	0x04, 0x36
        /*0062*/ 	.short	(.L_340 - .L_339)
.L_339:
        /*0064*/ 	.word	0x00000008
.L_340:


//--------------------- .nv.info._ZN5flash44flash_bwd_dq_dk_dv_loop_seqk_parallel_kernelI23Flash_bwd_kernel_traitsILi64ELi64ELi128ELi8ELi2ELi4ELi4ELb1ELb0EN7cutlass6half_tE19Flash_kernel_traitsILi64ELi64ELi128ELi8ES3_EELb1ELb1ELb0ELb0ELb1ELb1ELb0EEEvNS_16Flash_bwd_paramsE --------------------------
	.section	.nv.info._ZN5flash44flash_bwd_dq_dk_dv_loop_seqk_parallel_kernelI23Flash_bwd_kernel_traitsILi64ELi64ELi128ELi8ELi2ELi4ELi4ELb1ELb0EN7cutlass6half_tE19Flash_kernel_traitsILi64ELi64ELi128ELi8ES3_EELb1ELb1ELb0ELb0ELb1ELb1ELb0EEEvNS_16Flash_bwd_paramsE,"",@"SHT_CUDA_INFO"
	.sectionflags	@""
	.align	4


	//----- nvinfo : EIATTR_CUDA_API_VERSION
	.align		4
        /*0000*/ 	.byte	0x04, 0x37
        /*0002*/ 	.short	(.L_342 - .L_341)
.L_341:
        /*0004*/ 	.word	0x00000082


	//----- nvinfo : EIATTR_KPARAM_INFO
	.align		4
.L_342:
        /*0008*/ 	.byte	0x04, 0x17
        /*000a*/ 	.short	(.L_344 - .L_343)
.L_343:
        /*000c*/ 	.word	0x00000000
        /*0010*/ 	.short	0x0000
        /*0012*/ 	.short	0x0000
        /*0014*/ 	.byte	0x00, 0xf0, 0x01, 0x0a


	//----- nvinfo : EIATTR_SPARSE_MMA_MASK
	.align		4
.L_344:
        /*0018*/ 	.byte	0x03, 0x50
        /*001a*/ 	.short	0x0000


	//----- nvinfo : EIATTR_MAXREG_COUNT
	.align		4
        /*001c*/ 	.byte	0x03, 0x1b
        /*001e*/ 	.short	0x00ff


	//----- nvinfo : EIATTR_NUM_BARRIERS
	.align		4
        /*0020*/ 	.byte	0x02, 0x4c
        /*0022*/ 	.byte	0x01
	.zero		1


	//----- nvinfo : EIATTR_MERCURY_ISA_VERSION
	.align		4
        /*0024*/ 	.byte	0x03, 0x5f
        /*0026*/ 	.short	0x0101


	//----- nvinfo : EIATTR_EXIT_INSTR_OFFSETS
	.align		4
        /*0028*/ 	.byte	0x04, 0x1c
        /*002a*/ 	.short	(.L_346 - .L_345)


	//   ....[0]....
.L_345:
        /*002c*/ 	.word	0x00000090


	//   ....[1]....
        /*0030*/ 	.word	0x00006c50


	//----- nvinfo : EIATTR_CBANK_PARAM_SIZE
	.align		4
.L_346:
        /*0034*/ 	.byte	0x03, 0x19
        /*0036*/ 	.short	0x0280


	//----- nvinfo : EIATTR_PARAM_CBANK
	.align		4
        /*0038*/ 	.byte	0x04, 0x0a
        /*003a*/ 	.short	(.L_348 - .L_347)
	.align		4
.L_347:
        /*003c*/ 	.word	index@(.nv.constant0._ZN5flash44flash_bwd_dq_dk_dv_loop_seqk_parallel_kernelI23Flash_bwd_kernel_traitsILi64ELi64ELi128ELi8ELi2ELi4ELi4ELb1ELb0EN7cutlass6half_tE19Flash_kernel_traitsILi64ELi64ELi128ELi8ES3_EELb1ELb1ELb0ELb0ELb1ELb1ELb0EEEvNS_16Flash_bwd_paramsE)
        /*0040*/ 	.short	0x0210
        /*0042*/ 	.short	0x0280


	//----- nvinfo : EIATTR_SW_WAR
	.align		4
.L_348:
        /*0044*/ 	.byte	0x04, 0x36
        /*0046*/ 	.short	(.L_350 - .L_349)
.L_349:
        /*0048*/ 	.word	0x00000008
.L_350:


//--------------------- .nv.info._ZN5flash44flash_bwd_dq_dk_dv_loop_seqk_parallel_kernelI23Flash_bwd_kernel_traitsILi64ELi64ELi128ELi8ELi2ELi4ELi4ELb1ELb0EN7cutlass6half_tE19Flash_kernel_traitsILi64ELi64ELi128ELi8ES3_EELb0ELb1ELb0ELb0ELb1ELb1ELb1EEEvNS_16Flash_bwd_paramsE --------------------------
	.section	.nv.info._ZN5flash44flash_bwd_dq_dk_dv_loop_seqk_parallel_kernelI23Flash_bwd_kernel_traitsILi64ELi64ELi128ELi8ELi2ELi4ELi4ELb1ELb0EN7cutlass6half_tE19Flash_kernel_traitsILi64ELi64ELi128ELi8ES3_EELb0ELb1ELb0ELb0ELb1ELb1ELb1EEEvNS_16Flash_bwd_paramsE,"",@"SHT_CUDA_INFO"
	.sectionflags	@""
	.align	4


	//----- nvinfo : EIATTR_CUDA_API_VERSION
	.align		4
        /*0000*/ 	.byte	0x04, 0x37
        /*0002*/ 	.short	(.L_352 - .L_351)
.L_351:
        /*0004*/ 	.word	0x00000082


	//----- nvinfo : EIATTR_KPARAM_INFO
	.align		4
.L_352:
        /*0008*/ 	.byte	0x04, 0x17
        /*000a*/ 	.short	(.L_354 - .L_353)
.L_353:
        /*000c*/ 	.word	0x00000000
        /*0010*/ 	.short	0x0000
        /*0012*/ 	.short	0x0000
        /*0014*/ 	.byte	0x00, 0xf0, 0x01, 0x0a


	//----- nvinfo : EIATTR_SPARSE_MMA_MASK
	.align		4
.L_354:
        /*0018*/ 	.byte	0x03, 0x50
        /*001a*/ 	.short	0x0000


	//----- nvinfo : EIATTR_MAXREG_COUNT
	.align		4
        /*001c*/ 	.byte	0x03, 0x1b
        /*001e*/ 	.short	0x00ff


	//----- nvinfo : EIATTR_NUM_BARRIERS
	.align		4
        /*0020*/ 	.byte	0x02, 0x4c
        /*0022*/ 	.byte	0x01
	.zero		1


	//----- nvinfo : EIATTR_MERCURY_ISA_VERSION
	.align		4
        /*0024*/ 	.byte	0x03, 0x5f
        /*0026*/ 	.short	0x0101


	//----- nvinfo : EIATTR_EXIT_INSTR_OFFSETS
	.align		4
        /*0028*/ 	.byte	0x04, 0x1c
        /*002a*/ 	.short	(.L_356 - .L_355)


	//   ....[0]....
.L_355:
        /*002c*/ 	.word	0x00000090


	//   ....[1]....
        /*0030*/ 	.word	0x00006710


	//----- nvinfo : EIATTR_CBANK_PARAM_SIZE
	.align		4
.L_356:
        /*0034*/ 	.byte	0x03, 0x19
        /*0036*/ 	.short	0x0280


	//----- nvinfo : EIATTR_PARAM_CBANK
	.align		4
        /*0038*/ 	.byte	0x04, 0x0a
        /*003a*/ 	.short	(.L_358 - .L_357)
	.align		4
.L_357:
        /*003c*/ 	.word	index@(.nv.constant0._ZN5flash44flash_bwd_dq_dk_dv_loop_seqk_parallel_kernelI23Flash_bwd_kernel_traitsILi64ELi64ELi128ELi8ELi2ELi4ELi4ELb1ELb0EN7cutlass6half_tE19Flash_kernel_traitsILi64ELi64ELi128ELi8ES3_EELb0ELb1ELb0ELb0ELb1ELb1ELb1EEEvNS_16Flash_bwd_paramsE)
        /*0040*/ 	.short	0x0210
        /*0042*/ 	.short	0x0280


	//----- nvinfo : EIATTR_SW_WAR
	.align		4
.L_358:
        /*0044*/ 	.byte	0x04, 0x36
        /*0046*/ 	.short	(.L_360 - .L_359)
.L_359:
        /*0048*/ 	.word	0x00000008
.L_360:


//--------------------- .nv.info._ZN5flash44flash_bwd_dq_dk_dv_loop_seqk_parallel_kernelI23Flash_bwd_kernel_traitsILi64ELi64ELi128ELi8ELi2ELi4ELi4ELb1ELb0EN7cutlass6half_tE19Flash_kernel_traitsILi64ELi64ELi128ELi8ES3_EELb1ELb1ELb0ELb0ELb0ELb1ELb0EEEvNS_16Flash_bwd_paramsE --------------------------
	.section	.nv.info._ZN5flash44flash_bwd_dq_dk_dv_loop_seqk_parallel_kernelI23Flash_bwd_kernel_traitsILi64ELi64ELi128ELi8ELi2ELi4ELi4ELb1ELb0EN7cutlass6half_tE19Flash_kernel_traitsILi64ELi64ELi128ELi8ES3_EELb1ELb1ELb0ELb0ELb0ELb1ELb0EEEvNS_16Flash_bwd_paramsE,"",@"SHT_CUDA_INFO"
	.sectionflags	@""
	.align	4


	//----- nvinfo : EIATTR_CUDA_API_VERSION
	.align		4
        /*0000*/ 	.byte	0x04, 0x37
        /*0002*/ 	.short	(.L_362 - .L_361)
.L_361:
        /*0004*/ 	.word	0x00000082


	//----- nvinfo : EIATTR_KPARAM_INFO
	.align		4
.L_362:
        /*0008*/ 	.byte	0x04, 0x17
        /*000a*/ 	.short	(.L_364 - .L_363)
.L_363:
        /*000c*/ 	.word	0x00000000
        /*0010*/ 	.short	0x0000
        /*0012*/ 	.short	0x0000
        /*0014*/ 	.byte	0x00, 0xf0, 0x01, 0x0a


	//----- nvinfo : EIATTR_SPARSE_MMA_MASK
	.align		4
.L_364:
        /*0018*/ 	.byte	0x03, 0x50
        /*001a*/ 	.short	0x0000


	//----- nvinfo : EIATTR_MAXREG_COUNT
	.align		4
        /*001c*/ 	.byte	0x03, 0x1b
        /*001e*/ 	.short	0x00ff


	//----- nvinfo : EIATTR_NUM_BARRIERS
	.align		4
        /*0020*/ 	.byte	0x02, 0x4c
        /*0022*/ 	.byte	0x01
	.zero		1


	//----- nvinfo : EIATTR_MERCURY_ISA_VERSION
	.align		4
        /*0024*/ 	.byte	0x03, 0x5f
        /*0026*/ 	.short	0x0101


	//----- nvinfo : EIATTR_EXIT_INSTR_OFFSETS
	.align		4
        /*0028*/ 	.byte	0x04, 0x1c
        /*002a*/ 	.short	(.L_366 - .L_365)


	//   ....[0]....
.L_365:
        /*002c*/ 	.word	0x00000080


	//   ....[1]....
        /*0030*/ 	.word	0x00008670


	//----- nvinfo : EIATTR_CRS_STACK_SIZE
	.align		4
.L_366:
        /*0034*/ 	.byte	0x04, 0x1e
        /*0036*/ 	.short	(.L_368 - .L_367)
.L_367:
        /*0038*/ 	.word	0x00000000


	//----- nvinfo : EIATTR_CBANK_PARAM_SIZE
	.align		4
.L_368:
        /*003c*/ 	.byte	0x03, 0x19
        /*003e*/ 	.short	0x0280


	//----- nvinfo : EIATTR_PARAM_CBANK
	.align		4
        /*0040*/ 	.byte	0x04, 0x0a
        /*0042*/ 	.short	(.L_370 - .L_369)
	.align		4
.L_369:
        /*0044*/ 	.word	index@(.nv.constant0._ZN5flash44flash_bwd_dq_dk_dv_loop_seqk_parallel_kernelI23Flash_bwd_kernel_traitsILi64ELi64ELi128ELi8ELi2ELi4ELi4ELb1ELb0EN7cutlass6half_tE19Flash_kernel_traitsILi64ELi64ELi128ELi8ES3_EELb1ELb1ELb0ELb0ELb0ELb1ELb0EEEvNS_16Flash_bwd_paramsE)
        /*0048*/ 	.short	0x0210
        /*004a*/ 	.short	0x0280


	//----- nvinfo : EIATTR_SW_WAR
	.align		4
.L_370:
        /*004c*/ 	.byte	0x04, 0x36
        /*004e*/ 	.short	(.L_372 - .L_371)
.L_371:
        /*0050*/ 	.word	0x00000008
.L_372:


//--------------------- .nv.info._ZN5flash44flash_bwd_dq_dk_dv_loop_seqk_parallel_kernelI23Flash_bwd_kernel_traitsILi64ELi64ELi128ELi8ELi2ELi4ELi4ELb1ELb0EN7cutlass6half_tE19Flash_kernel_traitsILi64ELi64ELi128ELi8ES3_EELb0ELb1ELb0ELb0ELb0ELb1ELb1EEEvNS_16Flash_bwd_paramsE --------------------------
	.section	.nv.info._ZN5flash44flash_bwd_dq_dk_dv_loop_seqk_parallel_kernelI23Flash_bwd_kernel_traitsILi64ELi64ELi128ELi8ELi2ELi4ELi4ELb1ELb0EN7cutlass6half_tE19Flash_kernel_traitsILi64ELi64ELi128ELi8ES3_EELb0ELb1ELb0ELb0ELb0ELb1ELb1EEEvNS_16Flash_bwd_paramsE,"",@"SHT_CUDA_INFO"
	.sectionflags	@""
	.align	4


	//----- nvinfo : EIATTR_CUDA_API_VERSION
	.align		4
        /*0000*/ 	.byte	0x04, 0x37
        /*0002*/ 	.short	(.L_374 - .L_373)
.L_373:
        /*0004*/ 	.word	0x00000082


	//----- nvinfo : EIATTR_KPARAM_INFO
	.align		4
.L_374:
        /*0008*/ 	.byte	0x04, 0x17
        /*000a*/ 	.short	(.L_376 - .L_375)
.L_375:
        /*000c*/ 	.word	0x00000000
        /*0010*/ 	.short	0x0000
        /*0012*/ 	.short	0x0000
        /*0014*/ 	.byte	0x00, 0xf0, 0x01, 0x0a


	//----- nvinfo : EIATTR_SPARSE_MMA_MASK
	.align		4
.L_376:
        /*0018*/ 	.byte	0x03, 0x50
        /*001a*/ 	.short	0x0000


	//----- nvinfo : EIATTR_MAXREG_COUNT
	.align		4
        /*001c*/ 	.byte	0x03, 0x1b
        /*001e*/ 	.short	0x00ff


	//----- nvinfo : EIATTR_NUM_BARRIERS
	.align		4
        /*0020*/ 	.byte	0x02, 0x4c
        /*0022*/ 	.byte	0x01
	.zero		1


	//----- nvinfo : EIATTR_MERCURY_ISA_VERSION
	.align		4
        /*0024*/ 	.byte	0x03, 0x5f
        /*0026*/ 	.short	0x0101


	//----- nvinfo : EIATTR_EXIT_INSTR_OFFSETS
	.align		4
        /*0028*/ 	.byte	0x04, 0x1c
        /*002a*/ 	.short	(.L_378 - .L_377)


	//   ....[0]....
.L_377:
        /*002c*/ 	.word	0x000000a0


	//   ....[1]....
        /*0030*/ 	.word	0x00008870


	//----- nvinfo : EIATTR_CRS_STACK_SIZE
	.align		4
.L_378:
        /*0034*/ 	.byte	0x04, 0x1e
        /*0036*/ 	.short	(.L_380 - .L_379)
.L_379:
        /*0038*/ 	.word	0x00000000


	//----- nvinfo : EIATTR_CBANK_PARAM_SIZE
	.align		4
.L_380:
        /*003c*/ 	.byte	0x03, 0x19
        /*003e*/ 	.short	0x0280


	//----- nvinfo : EIATTR_PARAM_CBANK
	.align		4
        /*0040*/ 	.byte	0x04, 0x0a
        /*0042*/ 	.short	(.L_382 - .L_381)
	.align		4
.L_381:
        /*0044*/ 	.word	index@(.nv.constant0._ZN5flash44flash_bwd_dq_dk_dv_loop_seqk_parallel_kernelI23Flash_bwd_kernel_traitsILi64ELi64ELi128ELi8ELi2ELi4ELi4ELb1ELb0EN7cutlass6half_tE19Flash_kernel_traitsILi64ELi64ELi128ELi8ES3_EELb0ELb1ELb0ELb0ELb0ELb1ELb1EEEvNS_16Flash_bwd_paramsE)
        /*0048*/ 	.short	0x0210
        /*004a*/ 	.short	0x0280


	//----- nvinfo : EIATTR_SW_WAR
	.align		4
.L_382:
        /*004c*/ 	.byte	0x04, 0x36
        /*004e*/ 	.short	(.L_384 - .L_383)
.L_383:
        /*0050*/ 	.word	0x00000008
.L_384:


//--------------------- .nv.info._ZN5flash44flash_bwd_dq_dk_dv_loop_seqk_parallel_kernelI23Flash_bwd_kernel_traitsILi64ELi64ELi128ELi8ELi2ELi4ELi4ELb1ELb0EN7cutlass6half_tE19Flash_kernel_traitsILi64ELi64ELi128ELi8ES3_EELb1ELb1ELb0ELb1ELb0ELb0ELb0EEEvNS_16Flash_bwd_paramsE --------------------------
	.section	.nv.info._ZN5flash44flash_bwd_dq_dk_dv_loop_seqk_parallel_kernelI23Flash_bwd_kernel_traitsILi64ELi64ELi128ELi8ELi2ELi4ELi4ELb1ELb0EN7cutlass6half_tE19Flash_kernel_traitsILi64ELi64ELi128ELi8ES3_EELb1ELb1ELb0ELb1ELb0ELb0ELb0EEEvNS_16Flash_bwd_paramsE,"",@"SHT_CUDA_INFO"
	.sectionflags	@""
	.align	4


	//----- nvinfo : EIATTR_CUDA_API_VERSION
	.align		4
        /*0000*/ 	.byte	0x04, 0x37
        /*0002*/ 	.short	(.L_386 - .L_385)
.L_385:
        /*0004*/ 	.word	0x00000082


	//----- nvinfo : EIATTR_KPARAM_INFO
	.align		4
.L_386:
        /*0008*/ 	.byte	0x04, 0x17
        /*000a*/ 	.short	(.L_388 - .L_387)
.L_387:
        /*000c*/ 	.word	0x00000000
        /*0010*/ 	.short	0x0000
        /*0012*/ 	.short	0x0000
        /*0014*/ 	.byte	0x00, 0xf0, 0x01, 0x0a


	//----- nvinfo : EIATTR_SPARSE_MMA_MASK
	.align		4
.L_388:
        /*0018*/ 	.byte	0x03, 0x50
        /*001a*/ 	.short	0x0000


	//----- nvinfo : EIATTR_MAXREG_COUNT
	.align		4
        /*001c*/ 	.byte	0x03, 0x1b
        /*001e*/ 	.short	0x00ff


	//----- nvinfo : EIATTR_NUM_BARRIERS
	.align		4
        /*0020*/ 	.byte	0x02, 0x4c
        /*0022*/ 	.byte	0x01
	.zero		1


	//----- nvinfo : EIATTR_ANNOTATIONS
	.align		4
        /*0024*/ 	.byte	0x04, 0x55
        /*0026*/ 	.short	(.L_390 - .L_389)


	//   ....[0]....
.L_389:
        /*0028*/ 	.word	0x00000001
        /*002c*/ 	.byte	0x80, 0x03, 0x00, 0x00, 0x01, 0x00, 0x00, 0x00, 0x30, 0x08, 0x00, 0x00, 0x01, 0x00, 0x00, 0x00
        /*003c*/ 	.byte	0x90, 0x08, 0x00, 0x00, 0x01, 0x00, 0x00, 0x00, 0xc0, 0x08, 0x00, 0x00, 0x01, 0x00, 0x00, 0x00
        /*004c*/ 	.byte	0xf0, 0x08, 0x00, 0x00, 0x01, 0x00, 0x00, 0x00, 0x40, 0x09, 0x00, 0x00, 0x01, 0x00, 0x00, 0x00
        /*005c*/ 	.byte	0x10, 0x0c, 0x00, 0x00, 0x01, 0x00, 0x00, 0x00, 0x30, 0x42, 0x00, 0x00, 0x01, 0x00, 0x00, 0x00
        /*006c*/ 	.byte	0x30, 0x7e, 0x00, 0x00, 0x01, 0x00, 0x00, 0x00, 0x60, 0x7e, 0x00, 0x00, 0x01, 0x00, 0x00, 0x00
        /*007c*/ 	.byte	0x70, 0x7e, 0x00, 0x00, 0x01, 0x00, 0x00, 0x00, 0x80, 0x7e, 0x00, 0x00, 0x01, 0x00, 0x00, 0x00
        /*008c*/ 	.byte	0x90, 0x7e, 0x00, 0x00, 0x01, 0x00, 0x00, 0x00, 0xa0, 0x7e, 0x00, 0x00


	//----- nvinfo : EIATTR_MERCURY_ISA_VERSION
	.align		4
.L_390:
        /*0098*/ 	.byte	0x03, 0x5f
        /*009a*/ 	.short	0x0101


	//----- nvinfo : EIATTR_EXIT_INSTR_OFFSETS
	.align		4
        /*009c*/ 	.byte	0x04, 0x1c
        /*009e*/ 	.short	(.L_392 - .L_391)


	//   ....[0]....
.L_391:
        /*00a0*/ 	.word	0x00000090


	//   ....[1]....
        /*00a4*/ 	.word	0x000093d0


	//----- nvinfo : EIATTR_CRS_STACK_SIZE
	.align		4
.L_392:
        /*00a8*/ 	.byte	0x04, 0x1e
        /*00aa*/ 	.short	(.L_394 - .L_393)
.L_393:
        /*00ac*/ 	.word	0x00000000


	//----- nvinfo : EIATTR_CBANK_PARAM_SIZE
	.align		4
.L_394:
        /*00b0*/ 	.byte	0x03, 0x19
        /*00b2*/ 	.short	0x0280


	//----- nvinfo : EIATTR_PARAM_CBANK
	.align		4
        /*00b4*/ 	.byte	0x04, 0x0a
        /*00b6*/ 	.short	(.L_396 - .L_395)
	.align		4
.L_395:
        /*00b8*/ 	.word	index@(.nv.constant0._ZN5flash44flash_bwd_dq_dk_dv_loop_seqk_parallel_kernelI23Flash_bwd_kernel_traitsILi64ELi64ELi128ELi8ELi2ELi4ELi4ELb1ELb0EN7cutlass6half_tE19Flash_kernel_traitsILi64ELi64ELi128ELi8ES3_EELb1ELb1ELb0ELb1ELb0ELb0ELb0EEEvNS_16Flash_bwd_paramsE)
        /*00bc*/ 	.short	0x0210
        /*00be*/ 	.short	0x0280


	//----- nvinfo : EIATTR_SW_WAR
	.align		4
.L_396:
        /*00c0*/ 	.byte	0x04, 0x36
        /*00c2*/ 	.short	(.L_398 - .L_397)
.L_397:
        /*00c4*/ 	.word	0x00000008
.L_398:


//--------------------- .nv.info._ZN5flash44flash_bwd_dq_dk_dv_loop_seqk_parallel_kernelI23Flash_bwd_kernel_traitsILi64ELi64ELi128ELi8ELi2ELi4ELi4ELb1ELb0EN7cutlass6half_tE19Flash_kernel_traitsILi64ELi64ELi128ELi8ES3_EELb0ELb1ELb0ELb1ELb0ELb0ELb1EEEvNS_16Flash_bwd_paramsE --------------------------
	.section	.nv.info._ZN5flash44flash_bwd_dq_dk_dv_loop_seqk_parallel_kernelI23Flash_bwd_kernel_traitsILi64ELi64ELi128ELi8ELi2ELi4ELi4ELb1ELb0EN7cutlass6half_tE19Flash_kernel_traitsILi64ELi64ELi128ELi8ES3_EELb0ELb1ELb0ELb1ELb0ELb0ELb1EEEvNS_16Flash_bwd_paramsE,"",@"SHT_CUDA_INFO"
	.sectionflags	@""
	.align	4


	//----- nvinfo : EIATTR_CUDA_API_VERSION
	.align		4
        /*0000*/ 	.byte	0x04, 0x37
        /*0002*/ 	.short	(.L_400 - .L_399)
.L_399:
        /*0004*/ 	.word	0x00000082


	//----- nvinfo : EIATTR_KPARAM_INFO
	.align		4
.L_400:
        /*0008*/ 	.byte	0x04, 0x17
        /*000a*/ 	.short	(.L_402 - .L_401)
.L_401:
        /*000c*/ 	.word	0x00000000
        /*0010*/ 	.short	0x0000
        /*0012*/ 	.short	0x0000
        /*0014*/ 	.byte	0x00, 0xf0, 0x01, 0x0a


	//----- nvinfo : EIATTR_SPARSE_MMA_MASK
	.align		4
.L_402:
        /*0018*/ 	.byte	0x03, 0x50
        /*001a*/ 	.short	0x0000


	//----- nvinfo : EIATTR_MAXREG_COUNT
	.align		4
        /*001c*/ 	.byte	0x03, 0x1b
        /*001e*/ 	.short	0x00ff


	//----- nvinfo : EIATTR_NUM_BARRIERS
	.align		4
        /*0020*/ 	.byte	0x02, 0x4c
        /*0022*/ 	.byte	0x01
	.zero		1


	//----- nvinfo : EIATTR_ANNOTATIONS
	.align		4
        /*0024*/ 	.byte	0x04, 0x55
        /*0026*/ 	.short	(.L_404 - .L_403)


	//   ....[0]....
.L_403:
        /*0028*/ 	.word	0x00000001
        /*002c*/ 	.byte	0xa0, 0x00, 0x00, 0x00, 0x01, 0x00, 0x00, 0x00, 0xd0, 0x05, 0x00, 0x00, 0x01, 0x00, 0x00, 0x00
        /*003c*/ 	.byte	0xa0, 0x09, 0x00, 0x00, 0x01, 0x00, 0x00, 0x00, 0xd0, 0x09, 0x00, 0x00, 0x01, 0x00, 0x00, 0x00
        /*004c*/ 	.byte	0x00, 0x0a, 0x00, 0x00, 0x01, 0x00, 0x00, 0x00, 0x30, 0x0a, 0x00, 0x00, 0x01, 0x00, 0x00, 0x00
        /*005c*/ 	.byte	0x60, 0x18, 0x00, 0x00, 0x01, 0x00, 0x00, 0x00, 0x70, 0x7e, 0x00, 0x00, 0x01, 0x00, 0x00, 0x00
        /*006c*/ 	.byte	0x90, 0x7e, 0x00, 0x00, 0x01, 0x00, 0x00, 0x00, 0xa0, 0x7e, 0x00, 0x00, 0x01, 0x00, 0x00, 0x00
        /*007c*/ 	.byte	0xb0, 0x7e, 0x00, 0x00, 0x01, 0x00, 0x00, 0x00, 0xd0, 0x91, 0x00, 0x00


	//----- nvinfo : EIATTR_MERCURY_ISA_VERSION
	.align		4
.L_404:
        /*0088*/ 	.byte	0x03, 0x5f
        /*008a*/ 	.short	0x0101


	//----- nvinfo : EIATTR_EXIT_INSTR_OFFSETS
	.align		4
        /*008c*/ 	.byte	0x04, 0x1c
        /*008e*/ 	.short	(.L_406 - .L_405)


	//   ....[0]....
.L_405:
        /*0090*/ 	.word	0x000000c0


	//   ....[1]....
        /*0094*/ 	.word	0x00009250


	//----- nvinfo : EIATTR_CRS_STACK_SIZE
	.align		4
.L_406:
        /*0098*/ 	.byte	0x04, 0x1e
        /*009a*/ 	.short	(.L_408 - .L_407)
.L_407:
        /*009c*/ 	.word	0x00000000


	//----- nvinfo : EIATTR_CBANK_PARAM_SIZE
	.align		4
.L_408:
        /*00a0*/ 	.byte	0x03, 0x19
        /*00a2*/ 	.short	0x0280


	//----- nvinfo : EIATTR_PARAM_CBANK
	.align		4
        /*00a4*/ 	.byte	0x04, 0x0a
        /*00a6*/ 	.short	(.L_410 - .L_409)
	.align		4
.L_409:
        /*00a8*/ 	.word	index@(.nv.constant0._ZN5flash44flash_bwd_dq_dk_dv_loop_seqk_parallel_kernelI23Flash_bwd_kernel_traitsILi64ELi64ELi128ELi8ELi2ELi4ELi4ELb1ELb0EN7cutlass6half_tE19Flash_kernel_traitsILi64ELi64ELi128ELi8ES3_EELb0ELb1ELb0ELb1ELb0ELb0ELb1EEEvNS_16Flash_bwd_paramsE)
        /*00ac*/ 	.short	0x0210
        /*00ae*/ 	.short	0x0280


	//----- nvinfo : EIATTR_SW_WAR
	.align		4
.L_410:
        /*00b0*/ 	.byte	0x04, 0x36
        /*00b2*/ 	.short	(.L_412 - .L_411)
.L_411:
        /*00b4*/ 	.word	0x00000008
.L_412:


//--------------------- .nv.info._ZN5flash25flash_bwd_dot_do_o_kernelILb0E23Flash_bwd_kernel_traitsILi64ELi64ELi128ELi8ELi2ELi4ELi4ELb1ELb0EN7cutlass6half_tE19Flash_kernel_traitsILi64ELi64ELi128ELi8ES3_EEEEvNS_16Flash_bwd_paramsE --------------------------
	.section	.nv.info._ZN5flash25flash_bwd_dot_do_o_kernelILb0E23Flash_bwd_kernel_traitsILi64ELi64ELi128ELi8ELi2ELi4ELi4ELb1ELb0EN7cutlass6half_tE19Flash_kernel_traitsILi64ELi64ELi128ELi8ES3_EEEEvNS_16Flash_bwd_paramsE,"",@"SHT_CUDA_INFO"
	.sectionflags	@""
	.align	4


	//----- nvinfo : EIATTR_CUDA_API_VERSION
	.align		4
        /*0000*/ 	.byte	0x04, 0x37
        /*0002*/ 	.short	(.L_414 - .L_413)
.L_413:
        /*0004*/ 	.word	0x00000082


	//----- nvinfo : EIATTR_KPARAM_INFO
	.align		4
.L_414:
        /*0008*/ 	.byte	0x04, 0x17
        /*000a*/ 	.short	(.L_416 - .L_415)
.L_415:
        /*000c*/ 	.word	0x00000000
        /*0010*/ 	.short	0x0000
        /*0012*/ 	.short	0x0000
        /*0014*/ 	.byte	0x00, 0xf0, 0x01, 0x0a


	//----- nvinfo : EIATTR_SPARSE_MMA_MASK
	.align		4
.L_416:
        /*0018*/ 	.byte	0x03, 0x50
        /*001a*/ 	.short	0x0000


	//----- nvinfo : EIATTR_MAXREG_COUNT
	.align		4
        /*001c*/ 	.byte	0x03, 0x1b
        /*001e*/ 	.short	0x00ff


	//----- nvinfo : EIATTR_MERCURY_ISA_VERSION
	.align		4
        /*0020*/ 	.byte	0x03, 0x5f
        /*0022*/ 	.short	0x0101


	//----- nvinfo : EIATTR_COOP_GROUP_MASK_REGIDS
	.align		4
        /*0024*/ 	.byte	0x04, 0x29
        /*0026*/ 	.short	(.L_418 - .L_417)


	//   ....[0]....
.L_417:
        /*0028*/ 	.word	0xffffffff


	//   ....[1]....
        /*002c*/ 	.word	0xffffffff


	//   ....[2]....
        /*0030*/ 	.word	0xffffffff


	//   ....[3]....
        /*0034*/ 	.word	0xffffffff


	//   ....[4]....
        /*0038*/ 	.word	0xffffffff


	//   ....[5]....
        /*003c*/ 	.word	0xffffffff


	//----- nvinfo : EIATTR_COOP_GROUP_INSTR_OFFSETS
	.align		4
.L_418:
        /*0040*/ 	.byte	0x04, 0x28
        /*0042*/ 	.short	(.L_420 - .L_419)


	//   ....[0]....
.L_419:
        /*0044*/ 	.word	0x00000bc0


	//   ....[1]....
        /*0048*/ 	.word	0x00000be0


	//   ....[2]....
        /*004c*/ 	.word	0x00000c10


	//   ....[3]....
        /*0050*/ 	.word	0x00000c20


	//   ....[4]....
        /*0054*/ 	.word	0x00000c50


	//   ....[5]....
        /*0058*/ 	.word	0x00000c60


	//----- nvinfo : EIATTR_EXIT_INSTR_OFFSETS
	.align		4
.L_420:
        /*005c*/ 	.byte	0x04, 0x1c
        /*005e*/ 	.short	(.L_422 - .L_421)


	//   ....[0]....
.L_421:
        /*0060*/ 	.word	0x00000100


	//   ....[1]....
        /*0064*/ 	.word	0x00000d40


	//   ....[2]....
        /*0068*/ 	.word	0x00000d60


	//----- nvinfo : EIATTR_CBANK_PARAM_SIZE
	.align		4
.L_422:
        /*006c*/ 	.byte	0x03, 0x19
        /*006e*/ 	.short	0x0280


	//----- nvinfo : EIATTR_PARAM_CBANK
	.align		4
        /*0070*/ 	.byte	0x04, 0x0a
        /*0072*/ 	.short	(.L_424 - .L_423)
	.align		4
.L_423:
        /*0074*/ 	.word	index@(.nv.constant0._ZN5flash25flash_bwd_dot_do_o_kernelILb0E23Flash_bwd_kernel_traitsILi64ELi64ELi128ELi8ELi2ELi4ELi4ELb1ELb0EN7cutlass6half_tE19Flash_kernel_traitsILi64ELi64ELi128ELi8ES3_EEEEvNS_16Flash_bwd_paramsE)
        /*0078*/ 	.short	0x0210
        /*007a*/ 	.short	0x0280


	//----- nvinfo : EIATTR_SW_WAR
	.align		4
.L_424:
        /*007c*/ 	.byte	0x04, 0x36
        /*007e*/ 	.short	(.L_426 - .L_425)
.L_425:
        /*0080*/ 	.word	0x00000008
.L_426:


//--------------------- .nv.info._ZN5flash25flash_bwd_dot_do_o_kernelILb1E23Flash_bwd_kernel_traitsILi64ELi64ELi128ELi8ELi2ELi4ELi4ELb1ELb0EN7cutlass6half_tE19Flash_kernel_traitsILi64ELi64ELi128ELi8ES3_EEEEvNS_16Flash_bwd_paramsE --------------------------
	.section	.nv.info._ZN5flash25flash_bwd_dot_do_o_kernelILb1E23Flash_bwd_kernel_traitsILi64ELi64ELi128ELi8ELi2ELi4ELi4ELb1ELb0EN7cutlass6half_tE19Flash_kernel_traitsILi64ELi64ELi128ELi8ES3_EEEEvNS_16Flash_bwd_paramsE,"",@"SHT_CUDA_INFO"
	.sectionflags	@""
	.align	4


	//----- nvinfo : EIATTR_CUDA_API_VERSION
	.align		4
        /*0000*/ 	.byte	0x04, 0x37
        /*0002*/ 	.short	(.L_428 - .L_427)
.L_427:
        /*0004*/ 	.word	0x00000082


	//----- nvinfo : EIATTR_KPARAM_INFO
	.align		4
.L_428:
        /*0008*/ 	.byte	0x04, 0x17
        /*000a*/ 	.short	(.L_430 - .L_429)
.L_429:
        /*000c*/ 	.word	0x00000000
        /*0010*/ 	.short	0x0000
        /*0012*/ 	.short	0x0000
        /*0014*/ 	.byte	0x00, 0xf0, 0x01, 0x0a


	//----- nvinfo : EIATTR_SPARSE_MMA_MASK
	.align		4
.L_430:
        /*0018*/ 	.byte	0x03, 0x50
        /*001a*/ 	.short	0x0000


	//----- nvinfo : EIATTR_MAXREG_COUNT
	.align		4
        /*001c*/ 	.byte	0x03, 0x1b
        /*001e*/ 	.short	0x00ff


	//----- nvinfo : EIATTR_MERCURY_ISA_VERSION
	.align		4
        /*0020*/ 	.byte	0x03, 0x5f
        /*0022*/ 	.short	0x0101


	//----- nvinfo : EIATTR_COOP_GROUP_MASK_REGIDS
	.align		4
        /*0024*/ 	.byte	0x04, 0x29
        /*0026*/ 	.short	(.L_432 - .L_431)


	//   ....[0]....
.L_431:
        /*0028*/ 	.word	0xffffffff


	//   ....[1]....
        /*002c*/ 	.word	0xffffffff


	//   ....[2]....
        /*0030*/ 	.word	0xffffffff


	//   ....[3]....
        /*0034*/ 	.word	0xffffffff


	//   ....[4]....
        /*0038*/ 	.word	0xffffffff


	//   ....[5]....
        /*003c*/ 	.word	0xffffffff


	//----- nvinfo : EIATTR_COOP_GROUP_INSTR_OFFSETS
	.align		4
.L_432:
        /*0040*/ 	.byte	0x04, 0x28
        /*0042*/ 	.short	(.L_434 - .L_433)


	//   ....[0]....
.L_433:
        /*0044*/ 	.word	0x00000e00


	//   ....[1]....
        /*0048*/ 	.word	0x00000e10


	//   ....[2]....
        /*004c*/ 	.word	0x00000e40


	//   ....[3]....
        /*0050*/ 	.word	0x00000e50


	//   ....[4]....
        /*0054*/ 	.word	0x00000ec0


	//   ....[5]....
        /*0058*/ 	.word	0x00000ee0


	//----- nvinfo : EIATTR_EXIT_INSTR_OFFSETS
	.align		4
.L_434:
        /*005c*/ 	.byte	0x04, 0x1c
        /*005e*/ 	.short	(.L_436 - .L_435)


	//   ....[0]....
.L_435:
        /*0060*/ 	.word	0x00000100


	//   ....[1]....
        /*0064*/ 	.word	0x00001090


	//----- nvinfo : EIATTR_CBANK_PARAM_SIZE
	.align		4
.L_436:
        /*0068*/ 	.byte	0x03, 0x19
        /*006a*/ 	.short	0x0280


	//----- nvinfo : EIATTR_PARAM_CBANK
	.align		4
        /*006c*/ 	.byte	0x04, 0x0a
        /*006e*/ 	.short	(.L_438 - .L_437)
	.align		4
.L_437:
        /*0070*/ 	.word	index@(.nv.constant0._ZN5flash25flash_bwd_dot_do_o_kernelILb1E23Flash_bwd_kernel_traitsILi64ELi64ELi128ELi8ELi2ELi4ELi4ELb1ELb0EN7cutlass6half_tE19Flash_kernel_traitsILi64ELi64ELi128ELi8ES3_EEEEvNS_16Flash_bwd_paramsE)
        /*0074*/ 	.short	0x0210
        /*0076*/ 	.short	0x0280


	//----- nvinfo : EIATTR_SW_WAR
	.align		4
.L_438:
        /*0078*/ 	.byte	0x04, 0x36
        /*007a*/ 	.short	(.L_440 - .L_439)
.L_439:
        /*007c*/ 	.word	0x00000008
.L_440:


//--------------------- .nv.info._ZN5flash27flash_bwd_convert_dq_kernelI23Flash_bwd_kernel_traitsILi64ELi128ELi128ELi8ELi4ELi4ELi4ELb0ELb0EN7cutlass6half_tE19Flash_kernel_traitsILi64ELi128ELi128ELi8ES3_EEEEvNS_16Flash_bwd_paramsEi --------------------------
	.section	.nv.info._ZN5flash27flash_bwd_convert_dq_kernelI23Flash_bwd_kernel_traitsILi64ELi128ELi128ELi8ELi4ELi4ELi4ELb0ELb0EN7cutlass6half_tE19Flash_kernel_traitsILi64ELi128ELi128ELi8ES3_EEEEvNS_16Flash_bwd_paramsEi,"",@"SHT_CUDA_INFO"
	.sectionflags	@""
	.align	4


	//----- nvinfo : EIATTR_CUDA_API_VERSION
	.align		4
        /*0000*/ 	.byte	0x04, 0x37
        /*0002*/ 	.short	(.L_442 - .L_441)
.L_441:
        /*0004*/ 	.word	0x00000082


	//----- nvinfo : EIATTR_KPARAM_INFO
	.align		4
.L_442:
        /*0008*/ 	.byte	0x04, 0x17
        /*000a*/ 	.short	(.L_444 - .L_443)
.L_443:
        /*000c*/ 	.word	0x00000000
        /*0010*/ 	.short	0x0001
        /*0012*/ 	.short	0x0280
        /*0014*/ 	.byte	0x00, 0xf0, 0x11, 0x00


	//----- nvinfo : EIATTR_KPARAM_INFO
	.align		4
.L_444:
        /*0018*/ 	.byte	0x04, 0x17
        /*001a*/ 	.short	(.L_446 - .L_445)
.L_445:
        /*001c*/ 	.word	0x00000000
        /*0020*/ 	.short	0x0000
        /*0022*/ 	.short	0x0000
        /*0024*/ 	.byte	0x00, 0xf0, 0x01, 0x0a


	//----- nvinfo : EIATTR_SPARSE_MMA_MASK
	.align		4
.L_446:
        /*0028*/ 	.byte	0x03, 0x50
        /*002a*/ 	.short	0x0000


	//----- nvinfo : EIATTR_MAXREG_COUNT
	.align		4
        /*002c*/ 	.byte	0x03, 0x1b
        /*002e*/ 	.short	0x00ff


	//----- nvinfo : EIATTR_NUM_BARRIERS
	.align		4
        /*0030*/ 	.byte	0x02, 0x4c
        /*0032*/ 	.byte	0x01
	.zero		1


	//----- nvinfo : EIATTR_MERCURY_ISA_VERSION
	.align		4
        /*0034*/ 	.byte	0x03, 0x5f
        /*0036*/ 	.short	0x0101


	//----- nvinfo : EIATTR_EXIT_INSTR_OFFSETS
	.align		4
        /*0038*/ 	.byte	0x04, 0x1c
        /*003a*/ 	.short	(.L_448 - .L_447)


	//   ....[0]....
.L_447:
        /*003c*/ 	.word	0x00000100


	//   ....[1]....
        /*0040*/ 	.word	0x00001a20


	//   ....[2]....
        /*0044*/ 	.word	0x00001ae0


	//----- nvinfo : EIATTR_CRS_STACK_SIZE
	.align		4
.L_448:
        /*0048*/ 	.byte	0x04, 0x1e
        /*004a*/ 	.short	(.L_450 - .L_449)
.L_449:
        /*004c*/ 	.word	0x00000000


	//----- nvinfo : EIATTR_CBANK_PARAM_SIZE
	.align		4
.L_450:
        /*0050*/ 	.byte	0x03, 0x19
        /*0052*/ 	.short	0x0284


	//----- nvinfo : EIATTR_PARAM_CBANK
	.align		4
        /*0054*/ 	.byte	0x04, 0x0a
        /*0056*/ 	.short	(.L_452 - .L_451)
	.align		4
.L_451:
        /*0058*/ 	.word	index@(.nv.constant0._ZN5flash27flash_bwd_convert_dq_kernelI23Flash_bwd_kernel_traitsILi64ELi128ELi128ELi8ELi4ELi4ELi4ELb0ELb0EN7cutlass6half_tE19Flash_kernel_traitsILi64ELi128ELi128ELi8ES3_EEEEvNS_16Flash_bwd_paramsEi)
        /*005c*/ 	.short	0x0210
        /*005e*/ 	.short	0x0284


	//----- nvinfo : EIATTR_SW_WAR
	.align		4
.L_452:
        /*0060*/ 	.byte	0x04, 0x36
        /*0062*/ 	.short	(.L_454 - .L_453)
.L_453:
        /*0064*/ 	.word	0x00000008
.L_454:


//--------------------- .nv.info._ZN5flash44flash_bwd_dq_dk_dv_loop_seqk_parallel_kernelI23Flash_bwd_kernel_traitsILi64ELi128ELi128ELi8ELi4ELi4ELi4ELb0ELb0EN7cutlass6half_tE19Flash_kernel_traitsILi64ELi128ELi128ELi8ES3_EELb1ELb1ELb0ELb0ELb0ELb0ELb0EEEvNS_16Flash_bwd_paramsE --------------------------
	.section	.nv.info._ZN5flash44flash_bwd_dq_dk_dv_loop_seqk_parallel_kernelI23Flash_bwd_kernel_traitsILi64ELi128ELi128ELi8ELi4ELi4ELi4ELb0ELb0EN7cutlass6half_tE19Flash_kernel_traitsILi64ELi128ELi128ELi8ES3_EELb1ELb1ELb0ELb0ELb0ELb0ELb0EEEvNS_16Flash_bwd_paramsE,"",@"SHT_CUDA_INFO"
	.sectionflags	@""
	.align	4


	//----- nvinfo : EIATTR_CUDA_API_VERSION
	.align		4
        /*0000*/ 	.byte	0x04, 0x37
        /*0002*/ 	.short	(.L_456 - .L_455)
.L_455:
        /*0004*/ 	.word	0x00000082


	//----- nvinfo : EIATTR_KPARAM_INFO
	.align		4
.L_456:
        /*0008*/ 	.byte	0x04, 0x17
        /*000a*/ 	.short	(.L_458 - .L_457)
.L_457:
        /*000c*/ 	.word	0x00000000
        /*0010*/ 	.short	0x0000
        /*0012*/ 	.short	0x0000
        /*0014*/ 	.byte	0x00, 0xf0, 0x01, 0x0a


	//----- nvinfo : EIATTR_SPARSE_MMA_MASK
	.align		4
.L_458:
        /*0018*/ 	.byte	0x03, 0x50
        /*001a*/ 	.short	0x0000


	//----- nvinfo : EIATTR_MAXREG_COUNT
	.align		4
        /*001c*/ 	.byte	0x03, 0x1b
        /*001e*/ 	.short	0x00ff


	//----- nvinfo : EIATTR_NUM_BARRIERS
	.align		4
        /*0020*/ 	.byte	0x02, 0x4c
        /*0022*/ 	.byte	0x01
	.zero		1


	//----- nvinfo : EIATTR_ANNOTATIONS
	.align		4
        /*0024*/ 	.byte	0x04, 0x55
        /*0026*/ 	.short	(.L_460 - .L_459)


	//   ....[0]....
.L_459:
        /* <DEDUP_REMOVED lines=18> */


	//----- nvinfo : EIATTR_MERCURY_ISA_VERSION
	.align		4
.L_460:
        /*0130*/ 	.byte	0x03, 0x5f
        /*0132*/ 	.short	0x0101


	//----- nvinfo : EIATTR_EXIT_INSTR_OFFSETS
	.align		4
        /*0134*/ 	.byte	0x04, 0x1c
        /*0136*/ 	.short	(.L_462 - .L_461)


	//   ....[0]....
.L_461:
        /*0138*/ 	.word	0x000000a0


	//   ....[1]....
        /*013c*/ 	.word	0x0000d490


	//----- nvinfo : EIATTR_CRS_STACK_SIZE
	.align		4
.L_462:
        /*0140*/ 	.byte	0x04, 0x1e
        /*0142*/ 	.short	(.L_464 - .L_463)
.L_463:
        /*0144*/ 	.word	0x00000000


	//----- nvinfo : EIATTR_CBANK_PARAM_SIZE
	.align		4
.L_464:
        /*0148*/ 	.byte	0x03, 0x19
        /*014a*/ 	.short	0x0280


	//----- nvinfo : EIATTR_PARAM_CBANK
	.align		4
        /*014c*/ 	.byte	0x04, 0x0a
        /*014e*/ 	.short	(.L_466 - .L_465)
	.align		4
.L_465:
        /*0150*/ 	.word	index@(.nv.constant0._ZN5flash44flash_bwd_dq_dk_dv_loop_seqk_parallel_kernelI23Flash_bwd_kernel_traitsILi64ELi128ELi128ELi8ELi4ELi4ELi4ELb0ELb0EN7cutlass6half_tE19Flash_kernel_traitsILi64ELi128ELi128ELi8ES3_EELb1ELb1ELb0ELb0ELb0ELb0ELb0EEEvNS_16Flash_bwd_paramsE)
        /*0154*/ 	.short	0x0210
        /*0156*/ 	.short	0x0280


	//----- nvinfo : EIATTR_SW_WAR
	.align		4
.L_466:
        /*0158*/ 	.byte	0x04, 0x36
        /*015a*/ 	.short	(.L_468 - .L_467)
.L_467:
        /*015c*/ 	.word	0x00000008
.L_468:


//--------------------- .nv.info._ZN5flash44flash_bwd_dq_dk_dv_loop_seqk_parallel_kernelI23Flash_bwd_kernel_traitsILi64ELi128ELi128ELi8ELi4ELi4ELi4ELb0ELb0EN7cutlass6half_tE19Flash_kernel_traitsILi64ELi128ELi128ELi8ES3_EELb0ELb1ELb0ELb0ELb0ELb0ELb1EEEvNS_16Flash_bwd_paramsE --------------------------
	.section	.nv.info._ZN5flash44flash_bwd_dq_dk_dv_loop_seqk_parallel_kernelI23Flash_bwd_kernel_traitsILi64ELi128ELi128ELi8ELi4ELi4ELi4ELb0ELb0EN7cutlass6half_tE19Flash_kernel_traitsILi64ELi128ELi128ELi8ES3_EELb0ELb1ELb0ELb0ELb0ELb0ELb1EEEvNS_16Flash_bwd_paramsE,"",@"SHT_CUDA_INFO"
	.sectionflags	@""
	.align	4


	//----- nvinfo : EIATTR_CUDA_API_VERSION
	.align		4
        /*0000*/ 	.byte	0x04, 0x37
        /*0002*/ 	.short	(.L_470 - .L_469)
.L_469:
        /*0004*/ 	.word	0x00000082


	//----- nvinfo : EIATTR_KPARAM_INFO
	.align		4
.L_470:
        /*0008*/ 	.byte	0x04, 0x17
        /*000a*/ 	.short	(.L_472 - .L_471)
.L_471:
        /*000c*/ 	.word	0x00000000
        /*0010*/ 	.short	0x0000
        /*0012*/ 	.short	0x0000
        /*0014*/ 	.byte	0x00, 0xf0, 0x01, 0x0a


	//----- nvinfo : EIATTR_SPARSE_MMA_MASK
	.align		4
.L_472:
        /*0018*/ 	.byte	0x03, 0x50
        /*001a*/ 	.short	0x0000


	//----- nvinfo : EIATTR_MAXREG_COUNT
	.align		4
        /*001c*/ 	.byte	0x03, 0x1b
        /*001e*/ 	.short	0x00ff


	//----- nvinfo : EIATTR_NUM_BARRIERS
	.align		4
        /*0020*/ 	.byte	0x02, 0x4c
        /*0022*/ 	.byte	0x01
	.zero		1


	//----- nvinfo : EIATTR_ANNOTATIONS
	.align		4
        /*0024*/ 	.byte	0x04, 0x55
        /*0026*/ 	.short	(.L_474 - .L_473)


	//   ....[0]....
.L_473:
        /* <DEDUP_REMOVED lines=93> */


	//----- nvinfo : EIATTR_MERCURY_ISA_VERSION
	.align		4
.L_474:
        /*05e8*/ 	.byte	0x03, 0x5f
        /*05ea*/ 	.short	0x0101


	//----- nvinfo : EIATTR_EXIT_INSTR_OFFSETS
	.align		4
        /*05ec*/ 	.byte	0x04, 0x1c
        /*05ee*/ 	.short	(.L_476 - .L_475)


	//   ....[0]....
.L_475:
        /*05f0*/ 	.word	0x000000a0


	//   ....[1]....
        /*05f4*/ 	.word	0x0000d060


	//----- nvinfo : EIATTR_CRS_STACK_SIZE
	.align		4
.L_476:
        /*05f8*/ 	.byte	0x04, 0x1e
        /*05fa*/ 	.short	(.L_478 - .L_477)
.L_477:
        /*05fc*/ 	.word	0x00000000


	//----- nvinfo : EIATTR_CBANK_PARAM_SIZE
	.align		4
.L_478:
        /*0600*/ 	.byte	0x03, 0x19
        /*0602*/ 	.short	0x0280


	//----- nvinfo : EIATTR_PARAM_CBANK
	.align		4
        /*0604*/ 	.byte	0x04, 0x0a
        /*0606*/ 	.short	(.L_480 - .L_479)
	.align		4
.L_479:
        /*0608*/ 	.word	index@(.nv.constant0._ZN5flash44flash_bwd_dq_dk_dv_loop_seqk_parallel_kernelI23Flash_bwd_kernel_traitsILi64ELi128ELi128ELi8ELi4ELi4ELi4ELb0ELb0EN7cutlass6half_tE19Flash_kernel_traitsILi64ELi128ELi128ELi8ES3_EELb0ELb1ELb0ELb0ELb0ELb0ELb1EEEvNS_16Flash_bwd_paramsE)
        /*060c*/ 	.short	0x0210
        /*060e*/ 	.short	0x0280


	//----- nvinfo : EIATTR_SW_WAR
	.align		4
.L_480:
        /*0610*/ 	.byte	0x04, 0x36
        /*0612*/ 	.short	(.L_482 - .L_481)
.L_481:
        /*0614*/ 	.word	0x00000008
.L_482:


//--------------------- .nv.info._ZN5flash44flash_bwd_dq_dk_dv_loop_seqk_parallel_kernelI23Flash_bwd_kernel_traitsILi64ELi128ELi128ELi8ELi4ELi4ELi4ELb0ELb0EN7cutlass6half_tE19Flash_kernel_traitsILi64ELi128ELi128ELi8ES3_EELb1ELb1ELb0ELb0ELb1ELb1ELb0EEEvNS_16Flash_bwd_paramsE --------------------------
	.section	.nv.info._ZN5flash44flash_bwd_dq_dk_dv_loop_seqk_parallel_kernelI23Flash_bwd_kernel_traitsILi64ELi128ELi128ELi8ELi4ELi4ELi4ELb0ELb0EN7cutlass6half_tE19Flash_kernel_traitsILi64ELi128ELi128ELi8ES3_EELb1ELb1ELb0ELb0ELb1ELb1ELb0EEEvNS_16Flash_bwd_paramsE,"",@"SHT_CUDA_INFO"
	.sectionflags	@""
	.align	4


	//----- nvinfo : EIATTR_CUDA_API_VERSION
	.align		4
        /*0000*/ 	.byte	0x04, 0x37
        /*0002*/ 	.short	(.L_484 - .L_483)
.L_483:
        /*0004*/ 	.word	0x00000082


	//----- nvinfo : EIATTR_KPARAM_INFO
	.align		4
.L_484:
        /*0008*/ 	.byte	0x04, 0x17
        /*000a*/ 	.short	(.L_486 - .L_485)
.L_485:
        /*000c*/ 	.word	0x00000000
        /*0010*/ 	.short	0x0000
        /*0012*/ 	.short	0x0000
        /*0014*/ 	.byte	0x00, 0xf0, 0x01, 0x0a


	//----- nvinfo : EIATTR_SPARSE_MMA_MASK
	.align		4
.L_486:
        /*0018*/ 	.byte	0x03, 0x50
        /*001a*/ 	.short	0x0000


	//----- nvinfo : EIATTR_MAXREG_COUNT
	.align		4
        /*001c*/ 	.byte	0x03, 0x1b
        /*001e*/ 	.short	0x00ff


	//----- nvinfo : EIATTR_NUM_BARRIERS
	.align		4
        /*0020*/ 	.byte	0x02, 0x4c
        /*0022*/ 	.byte	0x01
	.zero		1


	//----- nvinfo : EIATTR_ANNOTATIONS
	.align		4
        /*0024*/ 	.byte	0x04, 0x55
        /*0026*/ 	.short	(.L_488 - .L_487)


	//   ....[0]....
.L_487:
        /* <DEDUP_REMOVED lines=15> */


	//----- nvinfo : EIATTR_MERCURY_ISA_VERSION
	.align		4
.L_488:
        /*0108*/ 	.byte	0x03, 0x5f
        /*010a*/ 	.short	0x0101


	//----- nvinfo : EIATTR_EXIT_INSTR_OFFSETS
	.align		4
        /*010c*/ 	.byte	0x04, 0x1c
        /*010e*/ 	.short	(.L_490 - .L_489)


	//   ....[0]....
.L_489:
        /*0110*/ 	.word	0x000000a0


	//   ....[1]....
        /*0114*/ 	.word	0x0000a060


	//----- nvinfo : EIATTR_CBANK_PARAM_SIZE
	.align		4
.L_490:
        /*0118*/ 	.byte	0x03, 0x19
        /*011a*/ 	.short	0x0280


	//----- nvinfo : EIATTR_PARAM_CBANK
	.align		4
        /*011c*/ 	.byte	0x04, 0x0a
        /*011e*/ 	.short	(.L_492 - .L_491)
	.align		4
.L_491:
        /*0120*/ 	.word	index@(.nv.constant0._ZN5flash44flash_bwd_dq_dk_dv_loop_seqk_parallel_kernelI23Flash_bwd_kernel_traitsILi64ELi128ELi128ELi8ELi4ELi4ELi4ELb0ELb0EN7cutlass6half_tE19Flash_kernel_traitsILi64ELi128ELi128ELi8ES3_EELb1ELb1ELb0ELb0ELb1ELb1ELb0EEEvNS_16Flash_bwd_paramsE)
        /*0124*/ 	.short	0x0210
        /*0126*/ 	.short	0x0280


	//----- nvinfo : EIATTR_SW_WAR
	.align		4
.L_492:
        /*0128*/ 	.byte	0x04, 0x36
        /*012a*/ 	.short	(.L_494 - .L_493)
.L_493:
        /*012c*/ 	.word	0x00000008
.L_494:


//--------------------- .nv.info._ZN5flash44flash_bwd_dq_dk_dv_loop_seqk_parallel_kernelI23Flash_bwd_kernel_traitsILi64ELi128ELi128ELi8ELi4ELi4ELi4ELb0ELb0EN7cutlass6half_tE19Flash_kernel_traitsILi64ELi128ELi128ELi8ES3_EELb0ELb1ELb0ELb0ELb1ELb1ELb1EEEvNS_16Flash_bwd_paramsE --------------------------
	.section	.nv.info._ZN5flash44flash_bwd_dq_dk_dv_loop_seqk_parallel_kernelI23Flash_bwd_kernel_traitsILi64ELi128ELi128ELi8ELi4ELi4ELi4ELb0ELb0EN7cutlass6half_tE19Flash_kernel_traitsILi64ELi128ELi128ELi8ES3_EELb0ELb1ELb0ELb0ELb1ELb1ELb1EEEvNS_16Flash_bwd_paramsE,"",@"SHT_CUDA_INFO"
	.sectionflags	@""
	.align	4


	//----- nvinfo : EIATTR_CUDA_API_VERSION
	.align		4
        /*0000*/ 	.byte	0x04, 0x37
        /*0002*/ 	.short	(.L_496 - .L_495)
.L_495:
        /*0004*/ 	.word	0x00000082


	//----- nvinfo : EIATTR_KPARAM_INFO
	.align		4
.L_496:
        /*0008*/ 	.byte	0x04, 0x17
        /*000a*/ 	.short	(.L_498 - .L_497)
.L_497:
        /*000c*/ 	.word	0x00000000
        /*0010*/ 	.short	0x0000
        /*0012*/ 	.short	0x0000
        /*0014*/ 	.byte	0x00, 0xf0, 0x01, 0x0a


	//----- nvinfo : EIATTR_SPARSE_MMA_MASK
	.align		4
.L_498:
        /*0018*/ 	.byte	0x03, 0x50
        /*001a*/ 	.short	0x0000


	//----- nvinfo : EIATTR_MAXREG_COUNT
	.align		4
        /*001c*/ 	.byte	0x03, 0x1b
        /*001e*/ 	.short	0x00ff


	//----- nvinfo : EIATTR_NUM_BARRIERS
	.align		4
        /*0020*/ 	.byte	0x02, 0x4c
        /*0022*/ 	.byte	0x01
	.zero		1


	//----- nvinfo : EIATTR_ANNOTATIONS
	.align		4
        /*0024*/ 	.byte	0x04, 0x55
        /*0026*/ 	.short	(.L_500 - .L_499)


	//   ....[0]....
.L_499:
        /* <DEDUP_REMOVED lines=84> */


	//----- nvinfo : EIATTR_MERCURY_ISA_VERSION
	.align		4
.L_500:
        /*0550*/ 	.byte	0x03, 0x5f
        /*0552*/ 	.short	0x0101


	//----- nvinfo : EIATTR_EXIT_INSTR_OFFSETS
	.align		4
        /*0554*/ 	.byte	0x04, 0x1c
        /*0556*/ 	.short	(.L_502 - .L_501)


	//   ....[0]....
.L_501:
        /*0558*/ 	.word	0x000000a0


	//   ....[1]....
        /*055c*/ 	.word	0x0000a0a0


	//----- nvinfo : EIATTR_CBANK_PARAM_SIZE
	.align		4
.L_502:
        /*0560*/ 	.byte	0x03, 0x19
        /*0562*/ 	.short	0x0280


	//----- nvinfo : EIATTR_PARAM_CBANK
	.align		4
        /*0564*/ 	.byte	0x04, 0x0a
        /*0566*/ 	.short	(.L_504 - .L_503)
	.align		4
.L_503:
        /*0568*/ 	.word	index@(.nv.constant0._ZN5flash44flash_bwd_dq_dk_dv_loop_seqk_parallel_kernelI23Flash_bwd_kernel_traitsILi64ELi128ELi128ELi8ELi4ELi4ELi4ELb0ELb0EN7cutlass6half_tE19Flash_kernel_traitsILi64ELi128ELi128ELi8ES3_EELb0ELb1ELb0ELb0ELb1ELb1ELb1EEEvNS_16Flash_bwd_paramsE)
        /*056c*/ 	.short	0x0210
        /*056e*/ 	.short	0x0280


	//----- nvinfo : EIATTR_SW_WAR
	.align		4
.L_504:
        /*0570*/ 	.byte	0x04, 0x36
        /*0572*/ 	.short	(.L_506 - .L_505)
.L_505:
        /*0574*/ 	.word	0x00000008
.L_506:


//--------------------- .nv.info._ZN5flash44flash_bwd_dq_dk_dv_loop_seqk_parallel_kernelI23Flash_bwd_kernel_traitsILi64ELi128ELi128ELi8ELi4ELi4ELi4ELb0ELb0EN7cutlass6half_tE19Flash_kernel_traitsILi64ELi128ELi128ELi8ES3_EELb1ELb1ELb0ELb0ELb0ELb1ELb0EEEvNS_16Flash_bwd_paramsE --------------------------
	.section	.nv.info._ZN5flash44flash_bwd_dq_dk_dv_loop_seqk_parallel_kernelI23Flash_bwd_kernel_traitsILi64ELi128ELi128ELi8ELi4ELi4ELi4ELb0ELb0EN7cutlass6half_tE19Flash_kernel_traitsILi64ELi128ELi128ELi8ES3_EELb1ELb1ELb0ELb0ELb0ELb1ELb0EEEvNS_16Flash_bwd_paramsE,"",@"SHT_CUDA_INFO"
	.sectionflags	@""
	.align	4


	//----- nvinfo : EIATTR_CUDA_API_VERSION
	.align		4
        /*0000*/ 	.byte	0x04, 0x37
        /*0002*/ 	.short	(.L_508 - .L_507)
.L_507:
        /*0004*/ 	.word	0x00000082


	//----- nvinfo : EIATTR_KPARAM_INFO
	.align		4
.L_508:
        /*0008*/ 	.byte	0x04, 0x17
        /*000a*/ 	.short	(.L_510 - .L_509)
.L_509:
        /*000c*/ 	.word	0x00000000
        /*0010*/ 	.short	0x0000
        /*0012*/ 	.short	0x0000
        /*0014*/ 	.byte	0x00, 0xf0, 0x01, 0x0a


	//----- nvinfo : EIATTR_SPARSE_MMA_MASK
	.align		4
.L_510:
        /*0018*/ 	.byte	0x03, 0x50
        /*001a*/ 	.short	0x0000


	//----- nvinfo : EIATTR_MAXREG_COUNT
	.align		4
        /*001c*/ 	.byte	0x03, 0x1b
        /*001e*/ 	.short	0x00ff


	//----- nvinfo : EIATTR_NUM_BARRIERS
	.align		4
        /*0020*/ 	.byte	0x02, 0x4c
        /*0022*/ 	.byte	0x01
	.zero		1


	//----- nvinfo : EIATTR_ANNOTATIONS
	.align		4
        /*0024*/ 	.byte	0x04, 0x55
        /*0026*/ 	.short	(.L_512 - .L_511)


	//   ....[0]....
.L_511:
        /* <DEDUP_REMOVED lines=15> */


	//----- nvinfo : EIATTR_MERCURY_ISA_VERSION
	.align		4
.L_512:
        /*0108*/ 	.byte	0x03, 0x5f
        /*010a*/ 	.short	0x0101


	//----- nvinfo : EIATTR_INT_WARP_WIDE_INSTR_OFFSETS
	.align		4
        /*010c*/ 	.byte	0x04, 0x31
        /*010e*/ 	.short	(.L_514 - .L_513)


	//   ....[0]....
.L_513:
        /*0110*/ 	.word	0x00002ca0


	//----- nvinfo : EIATTR_EXIT_INSTR_OFFSETS
	.align		4
.L_514:
        /*0114*/ 	.byte	0x04, 0x1c
        /*0116*/ 	.short	(.L_516 - .L_515)


	//   ....[0]....
.L_515:
        /*0118*/ 	.word	0x000000c0


	//   ....[1]....
        /*011c*/ 	.word	0x0000c3d0


	//----- nvinfo : EIATTR_CRS_STACK_SIZE
	.align		4
.L_516:
        /*0120*/ 	.byte	0x04, 0x1e
        /*0122*/ 	.short	(.L_518 - .L_517)
.L_517:
        /*0124*/ 	.word	0x00000000


	//----- nvinfo : EIATTR_CBANK_PARAM_SIZE
	.align		4
.L_518:
        /*0128*/ 	.byte	0x03, 0x19
        /*012a*/ 	.short	0x0280


	//----- nvinfo : EIATTR_PARAM_CBANK
	.align		4
        /*012c*/ 	.byte	0x04, 0x0a
        /*012e*/ 	.short	(.L_520 - .L_519)
	.align		4
.L_519:
        /*0130*/ 	.word	index@(.nv.constant0._ZN5flash44flash_bwd_dq_dk_dv_loop_seqk_parallel_kernelI23Flash_bwd_kernel_traitsILi64ELi128ELi128ELi8ELi4ELi4ELi4ELb0ELb0EN7cutlass6half_tE19Flash_kernel_traitsILi64ELi128ELi128ELi8ES3_EELb1ELb1ELb0ELb0ELb0ELb1ELb0EEEvNS_16Flash_bwd_paramsE)
        /*0134*/ 	.short	0x0210
        /*0136*/ 	.short	0x0280


	//----- nvinfo : EIATTR_SW_WAR
	.align		4
.L_520:
        /*0138*/ 	.byte	0x04, 0x36
        /*013a*/ 	.short	(.L_522 - .L_521)
.L_521:
        /*013c*/ 	.word	0x00000008
.L_522:


//--------------------- .nv.info._ZN5flash44flash_bwd_dq_dk_dv_loop_seqk_parallel_kernelI23Flash_bwd_kernel_traitsILi64ELi128ELi128ELi8ELi4ELi4ELi4ELb0ELb0EN7cutlass6half_tE19Flash_kernel_traitsILi64ELi128ELi128ELi8ES3_EELb0ELb1ELb0ELb0ELb0ELb1ELb1EEEvNS_16Flash_bwd_paramsE --------------------------
	.section	.nv.info._ZN5flash44flash_bwd_dq_dk_dv_loop_seqk_parallel_kernelI23Flash_bwd_kernel_traitsILi64ELi128ELi128ELi8ELi4ELi4ELi4ELb0ELb0EN7cutlass6half_tE19Flash_kernel_traitsILi64ELi128ELi128ELi8ES3_EELb0ELb1ELb0ELb0ELb0ELb1ELb1EEEvNS_16Flash_bwd_paramsE,"",@"SHT_CUDA_INFO"
	.sectionflags	@""
	.align	4


	//----- nvinfo : EIATTR_CUDA_API_VERSION
	.align		4
        /*0000*/ 	.byte	0x04, 0x37
        /*0002*/ 	.short	(.L_524 - .L_523)
.L_523:
        /*0004*/ 	.word	0x00000082


	//----- nvinfo : EIATTR_KPARAM_INFO
	.align		4
.L_524:
        /*0008*/ 	.byte	0x04, 0x17
        /*000a*/ 	.short	(.L_526 - .L_525)
.L_525:
        /*000c*/ 	.word	0x00000000
        /*0010*/ 	.short	0x0000
        /*0012*/ 	.short	0x0000
        /*0014*/ 	.byte	0x00, 0xf0, 0x01, 0x0a


	//----- nvinfo : EIATTR_SPARSE_MMA_MASK
	.align		4
.L_526:
        /*0018*/ 	.byte	0x03, 0x50
        /*001a*/ 	.short	0x0000


	//----- nvinfo : EIATTR_MAXREG_COUNT
	.align		4
        /*001c*/ 	.byte	0x03, 0x1b
        /*001e*/ 	.short	0x00ff


	//----- nvinfo : EIATTR_NUM_BARRIERS
	.align		4
        /*0020*/ 	.byte	0x02, 0x4c
        /*0022*/ 	.byte	0x01
	.zero		1


	//----- nvinfo : EIATTR_ANNOTATIONS
	.align		4
        /*0024*/ 	.byte	0x04, 0x55
        /*0026*/ 	.short	(.L_528 - .L_527)


	//   ....[0]....
.L_527:
        /* <DEDUP_REMOVED lines=92> */


	//----- nvinfo : EIATTR_MERCURY_ISA_VERSION
	.align		4
.L_528:
        /*05d8*/ 	.byte	0x03, 0x5f
        /*05da*/ 	.short	0x0101


	//----- nvinfo : EIATTR_INT_WARP_WIDE_INSTR_OFFSETS
	.align		4
        /*05dc*/ 	.byte	0x04, 0x31
        /*05de*/ 	.short	(.L_530 - .L_529)


	//   ....[0]....
.L_529:
        /*05e0*/ 	.word	0x000030f0


	//----- nvinfo : EIATTR_EXIT_INSTR_OFFSETS
	.align		4
.L_530:
        /*05e4*/ 	.byte	0x04, 0x1c
        /*05e6*/ 	.short	(.L_532 - .L_531)


	//   ....[0]....
.L_531:
        /*05e8*/ 	.word	0x000000c0


	//   ....[1]....
        /*05ec*/ 	.word	0x0000c480


	//----- nvinfo : EIATTR_CRS_STACK_SIZE
	.align		4
.L_532:
        /*05f0*/ 	.byte	0x04, 0x1e
        /*05f2*/ 	.short	(.L_534 - .L_533)
.L_533:
        /*05f4*/ 	.word	0x00000000


	//----- nvinfo : EIATTR_CBANK_PARAM_SIZE
	.align		4
.L_534:
        /*05f8*/ 	.byte	0x03, 0x19
        /*05fa*/ 	.short	0x0280


	//----- nvinfo : EIATTR_PARAM_CBANK
	.align		4
        /*05fc*/ 	.byte	0x04, 0x0a
        /*05fe*/ 	.short	(.L_536 - .L_535)
	.align		4
.L_535:
        /*0600*/ 	.word	index@(.nv.constant0._ZN5flash44flash_bwd_dq_dk_dv_loop_seqk_parallel_kernelI23Flash_bwd_kernel_traitsILi64ELi128ELi128ELi8ELi4ELi4ELi4ELb0ELb0EN7cutlass6half_tE19Flash_kernel_traitsILi64ELi128ELi128ELi8ES3_EELb0ELb1ELb0ELb0ELb0ELb1ELb1EEEvNS_16Flash_bwd_paramsE)
        /*0604*/ 	.short	0x0210
        /*0606*/ 	.short	0x0280


	//----- nvinfo : EIATTR_SW_WAR
	.align		4
.L_536:
        /*0608*/ 	.byte	0x04, 0x36
        /*060a*/ 	.short	(.L_538 - .L_537)
.L_537:
        /*060c*/ 	.word	0x00000008
.L_538:


//--------------------- .nv.info._ZN5flash44flash_bwd_dq_dk_dv_loop_seqk_parallel_kernelI23Flash_bwd_kernel_traitsILi64ELi128ELi128ELi8ELi4ELi4ELi4ELb0ELb0EN7cutlass6half_tE19Flash_kernel_traitsILi64ELi128ELi128ELi8ES3_EELb1ELb1ELb0ELb1ELb0ELb0ELb0EEEvNS_16Flash_bwd_paramsE --------------------------
	.section	.nv.info._ZN5flash44flash_bwd_dq_dk_dv_loop_seqk_parallel_kernelI23Flash_bwd_kernel_traitsILi64ELi128ELi128ELi8ELi4ELi4ELi4ELb0ELb0EN7cutlass6half_tE19Flash_kernel_traitsILi64ELi128ELi128ELi8ES3_EELb1ELb1ELb0ELb1ELb0ELb0ELb0EEEvNS_16Flash_bwd_paramsE,"",@"SHT_CUDA_INFO"
	.sectionflags	@""
	.align	4


	//----- nvinfo : EIATTR_CUDA_API_VERSION
	.align		4
        /*0000*/ 	.byte	0x04, 0x37
        /*0002*/ 	.short	(.L_540 - .L_539)
.L_539:
        /*0004*/ 	.word	0x00000082


	//----- nvinfo : EIATTR_KPARAM_INFO
	.align		4
.L_540:
        /*0008*/ 	.byte	0x04, 0x17
        /*000a*/ 	.short	(.L_542 - .L_541)
.L_541:
        /*000c*/ 	.word	0x00000000
        /*0010*/ 	.short	0x0000
        /*0012*/ 	.short	0x0000
        /*0014*/ 	.byte	0x00, 0xf0, 0x01, 0x0a


	//----- nvinfo : EIATTR_SPARSE_MMA_MASK
	.align		4
.L_542:
        /*0018*/ 	.byte	0x03, 0x50
        /*001a*/ 	.short	0x0000


	//----- nvinfo : EIATTR_MAXREG_COUNT
	.align		4
        /*001c*/ 	.byte	0x03, 0x1b
        /*001e*/ 	.short	0x00ff


	//----- nvinfo : EIATTR_NUM_BARRIERS
	.align		4
        /*0020*/ 	.byte	0x02, 0x4c
        /*0022*/ 	.byte	0x01
	.zero		1


	//----- nvinfo : EIATTR_ANNOTATIONS
	.align		4
        /*0024*/ 	.byte	0x04, 0x55
        /*0026*/ 	.short	(.L_544 - .L_543)


	//   ....[0]....
.L_543:
        /* <DEDUP_REMOVED lines=51> */


	//----- nvinfo : EIATTR_MERCURY_ISA_VERSION
	.align		4
.L_544:
        /*0348*/ 	.byte	0x03, 0x5f
        /*034a*/ 	.short	0x0101


	//----- nvinfo : EIATTR_EXIT_INSTR_OFFSETS
	.align		4
        /*034c*/ 	.byte	0x04, 0x1c
        /*034e*/ 	.short	(.L_546 - .L_545)


	//   ....[0]....
.L_545:
        /*0350*/ 	.word	0x000000a0


	//   ....[1]....
        /*0354*/ 	.word	0x0000dfe0


	//----- nvinfo : EIATTR_CRS_STACK_SIZE
	.align		4
.L_546:
        /*0358*/ 	.byte	0x04, 0x1e
        /*035a*/ 	.short	(.L_548 - .L_547)
.L_547:
        /*035c*/ 	.word	0x00000000


	//----- nvinfo : EIATTR_CBANK_PARAM_SIZE
	.align		4
.L_548:
        /*0360*/ 	.byte	0x03, 0x19
        /*0362*/ 	.short	0x0280


	//----- nvinfo : EIATTR_PARAM_CBANK
	.align		4
        /*0364*/ 	.byte	0x04, 0x0a
        /*0366*/ 	.short	(.L_550 - .L_549)
	.align		4
.L_549:
        /*0368*/ 	.word	index@(.nv.constant0._ZN5flash44flash_bwd_dq_dk_dv_loop_seqk_parallel_kernelI23Flash_bwd_kernel_traitsILi64ELi128ELi128ELi8ELi4ELi4ELi4ELb0ELb0EN7cutlass6half_tE19Flash_kernel_traitsILi64ELi128ELi128ELi8ES3_EELb1ELb1ELb0ELb1ELb0ELb0ELb0EEEvNS_16Flash_bwd_paramsE)
        /*036c*/ 	.short	0x0210
        /*036e*/ 	.short	0x0280


	//----- nvinfo : EIATTR_SW_WAR
	.align		4
.L_550:
        /*0370*/ 	.byte	0x04, 0x36
        /*0372*/ 	.short	(.L_552 - .L_551)
.L_551:
        /*0374*/ 	.word	0x00000008
.L_552:


//--------------------- .nv.info._ZN5flash44flash_bwd_dq_dk_dv_loop_seqk_parallel_kernelI23Flash_bwd_kernel_traitsILi64ELi128ELi128ELi8ELi4ELi4ELi4ELb0ELb0EN7cutlass6half_tE19Flash_kernel_traitsILi64ELi128ELi128ELi8ES3_EELb0ELb1ELb0ELb1ELb0ELb0ELb1EEEvNS_16Flash_bwd_paramsE --------------------------
	.section	.nv.info._ZN5flash44flash_bwd_dq_dk_dv_loop_seqk_parallel_kernelI23Flash_bwd_kernel_traitsILi64ELi128ELi128ELi8ELi4ELi4ELi4ELb0ELb0EN7cutlass6half_tE19Flash_kernel_traitsILi64ELi128ELi128ELi8ES3_EELb0ELb1ELb0ELb1ELb0ELb0ELb1EEEvNS_16Flash_bwd_paramsE,"",@"SHT_CUDA_INFO"
	.sectionflags	@""
	.align	4


	//----- nvinfo : EIATTR_CUDA_API_VERSION
	.align		4
        /*0000*/ 	.byte	0x04, 0x37
        /*0002*/ 	.short	(.L_554 - .L_553)
.L_553:
        /*0004*/ 	.word	0x00000082


	//----- nvinfo : EIATTR_KPARAM_INFO
	.align		4
.L_554:
        /*0008*/ 	.byte	0x04, 0x17
        /*000a*/ 	.short	(.L_556 - .L_555)
.L_555:
        /*000c*/ 	.word	0x00000000
        /*0010*/ 	.short	0x0000
        /*0012*/ 	.short	0x0000
        /*0014*/ 	.byte	0x00, 0xf0, 0x01, 0x0a


	//----- nvinfo : EIATTR_SPARSE_MMA_MASK
	.align		4
.L_556:
        /*0018*/ 	.byte	0x03, 0x50
        /*001a*/ 	.short	0x0000


	//----- nvinfo : EIATTR_MAXREG_COUNT
	.align		4
        /*001c*/ 	.byte	0x03, 0x1b
        /*001e*/ 	.short	0x00ff


	//----- nvinfo : EIATTR_NUM_BARRIERS
	.align		4
        /*0020*/ 	.byte	0x02, 0x4c
        /*0022*/ 	.byte	0x01
	.zero		1


	//----- nvinfo : EIATTR_ANNOTATIONS
	.align		4
        /*0024*/ 	.byte	0x04, 0x55
        /*0026*/ 	.short	(.L_558 - .L_557)


	//   ....[0]....
.L_557:
        /* <DEDUP_REMOVED lines=128> */


	//----- nvinfo : EIATTR_MERCURY_ISA_VERSION
	.align		4
.L_558:
        /*0818*/ 	.byte	0x03, 0x5f
        /*081a*/ 	.short	0x0101


	//----- nvinfo : EIATTR_EXIT_INSTR_OFFSETS
	.align		4
        /*081c*/ 	.byte	0x04, 0x1c
        /*081e*/ 	.short	(.L_560 - .L_559)


	//   ....[0]....
.L_559:
        /*0820*/ 	.word	0x000000c0


	//   ....[1]....
        /*0824*/ 	.word	0x0000d730


	//----- nvinfo : EIATTR_CRS_STACK_SIZE
	.align		4
.L_560:
        /*0828*/ 	.byte	0x04, 0x1e
        /*082a*/ 	.short	(.L_562 - .L_561)
.L_561:
        /*082c*/ 	.word	0x00000000


	//----- nvinfo : EIATTR_CBANK_PARAM_SIZE
	.align		4
.L_562:
        /*0830*/ 	.byte	0x03, 0x19
        /*0832*/ 	.short	0x0280


	//----- nvinfo : EIATTR_PARAM_CBANK
	.align		4
        /*0834*/ 	.byte	0x04, 0x0a
        /*0836*/ 	.short	(.L_564 - .L_563)
	.align		4
.L_563:
        /*0838*/ 	.word	index@(.nv.constant0._ZN5flash44flash_bwd_dq_dk_dv_loop_seqk_parallel_kernelI23Flash_bwd_kernel_traitsILi64ELi128ELi128ELi8ELi4ELi4ELi4ELb0ELb0EN7cutlass6half_tE19Flash_kernel_traitsILi64ELi128ELi128ELi8ES3_EELb0ELb1ELb0ELb1ELb0ELb0ELb1EEEvNS_16Flash_bwd_paramsE)
        /*083c*/ 	.short	0x0210
        /*083e*/ 	.short	0x0280


	//----- nvinfo : EIATTR_SW_WAR
	.align		4
.L_564:
        /*0840*/ 	.byte	0x04, 0x36
        /*0842*/ 	.short	(.L_566 - .L_565)
.L_565:
        /*0844*/ 	.word	0x00000008
.L_566:


//--------------------- .nv.info._ZN5flash25flash_bwd_dot_do_o_kernelILb0E23Flash_bwd_kernel_traitsILi64ELi128ELi128ELi8ELi4ELi4ELi4ELb0ELb0EN7cutlass6half_tE19Flash_kernel_traitsILi64ELi128ELi128ELi8ES3_EEEEvNS_16Flash_bwd_paramsE --------------------------
	.section	.nv.info._ZN5flash25flash_bwd_dot_do_o_kernelILb0E23Flash_bwd_kernel_traitsILi64ELi128ELi128ELi8ELi4ELi4ELi4ELb0ELb0EN7cutlass6half_tE19Flash_kernel_traitsILi64ELi128ELi128ELi8ES3_EEEEvNS_16Flash_bwd_paramsE,"",@"SHT_CUDA_INFO"
	.sectionflags	@""
	.align	4


	//----- nvinfo : EIATTR_CUDA_API_VERSION
	.align		4
        /*0000*/ 	.byte	0x04, 0x37
        /*0002*/ 	.short	(.L_568 - .L_567)
.L_567:
        /*0004*/ 	.word	0x00000082


	//----- nvinfo : EIATTR_KPARAM_INFO
	.align		4
.L_568:
        /*0008*/ 	.byte	0x04, 0x17
        /*000a*/ 	.short	(.L_570 - .L_569)
.L_569:
        /*000c*/ 	.word	0x00000000
        /*0010*/ 	.short	0x0000
        /*0012*/ 	.short	0x0000
        /*0014*/ 	.byte	0x00, 0xf0, 0x01, 0x0a


	//----- nvinfo : EIATTR_SPARSE_MMA_MASK
	.align		4
.L_570:
        /*0018*/ 	.byte	0x03, 0x50
        /*001a*/ 	.short	0x0000


	//----- nvinfo : EIATTR_MAXREG_COUNT
	.align		4
        /*001c*/ 	.byte	0x03, 0x1b
        /*001e*/ 	.short	0x00ff


	//----- nvinfo : EIATTR_MERCURY_ISA_VERSION
	.align		4
        /*0020*/ 	.byte	0x03, 0x5f
        /*0022*/ 	.short	0x0101


	//----- nvinfo : EIATTR_COOP_GROUP_MASK_REGIDS
	.align		4
        /*0024*/ 	.byte	0x04, 0x29
        /*0026*/ 	.short	(.L_572 - .L_571)


	//   ....[0]....
.L_571:
        /*0028*/ 	.word	0xffffffff


	//   ....[1]....
        /*002c*/ 	.word	0xffffffff


	//   ....[2]....
        /*0030*/ 	.word	0xffffffff


	//   ....[3]....
        /*0034*/ 	.word	0xffffffff


	//   ....[4]....
        /*0038*/ 	.word	0xffffffff


	//   ....[5]....
        /*003c*/ 	.word	0xffffffff


	//   ....[6]....
        /*0040*/ 	.word	0xffffffff


	//   ....[7]....
        /*0044*/ 	.word	0xffffffff


	//   ....[8]....
        /*0048*/ 	.word	0xffffffff


	//   ....[9]....
        /*004c*/ 	.word	0xffffffff


	//   ....[10]....
        /*0050*/ 	.word	0xffffffff


	//   ....[11]....
        /*0054*/ 	.word	0xffffffff


	//----- nvinfo : EIATTR_COOP_GROUP_INSTR_OFFSETS
	.align		4
.L_572:
        /*0058*/ 	.byte	0x04, 0x28
        /*005a*/ 	.short	(.L_574 - .L_573)


	//   ....[0]....
.L_573:
        /*005c*/ 	.word	0x00001230


	//   ....[1]....
        /*0060*/ 	.word	0x00001250


	//   ....[2]....
        /*0064*/ 	.word	0x00001260


	//   ....[3]....
        /*0068*/ 	.word	0x00001270


	//   ....[4]....
        /*006c*/ 	.word	0x000012b0


	//   ....[5]....
        /*0070*/ 	.word	0x000012d0


	//   ....[6]....
        /*0074*/ 	.word	0x000012e0


	//   ....[7]....
        /*0078*/ 	.word	0x000012f0


	//   ....[8]....
        /*007c*/ 	.word	0x00001330


	//   ....[9]....
        /*0080*/ 	.word	0x00001350


	//   ....[10]....
        /*0084*/ 	.word	0x00001360


	//   ....[11]....
        /*0088*/ 	.word	0x00001370


	//----- nvinfo : EIATTR_EXIT_INSTR_OFFSETS
	.align		4
.L_574:
        /*008c*/ 	.byte	0x04, 0x1c
        /*008e*/ 	.short	(.L_576 - .L_575)


	//   ....[0]....
.L_575:
        /*0090*/ 	.word	0x00000100


	//   ....[1]....
        /*0094*/ 	.word	0x000014a0


	//   ....[2]....
        /*0098*/ 	.word	0x000014c0


	//----- nvinfo : EIATTR_CBANK_PARAM_SIZE
	.align		4
.L_576:
        /*009c*/ 	.byte	0x03, 0x19
        /*009e*/ 	.short	0x0280


	//----- nvinfo : EIATTR_PARAM_CBANK
	.align		4
        /*00a0*/ 	.byte	0x04, 0x0a
        /*00a2*/ 	.short	(.L_578 - .L_577)
	.align		4
.L_577:
        /*00a4*/ 	.word	index@(.nv.constant0._ZN5flash25flash_bwd_dot_do_o_kernelILb0E23Flash_bwd_kernel_traitsILi64ELi128ELi128ELi8ELi4ELi4ELi4ELb0ELb0EN7cutlass6half_tE19Flash_kernel_traitsILi64ELi128ELi128ELi8ES3_EEEEvNS_16Flash_bwd_paramsE)
        /*00a8*/ 	.short	0x0210
        /*00aa*/ 	.short	0x0280


	//----- nvinfo : EIATTR_SW_WAR
	.align		4
.L_578:
        /*00ac*/ 	.byte	0x04, 0x36
        /*00ae*/ 	.short	(.L_580 - .L_579)
.L_579:
        /*00b0*/ 	.word	0x00000008
.L_580:


//--------------------- .nv.info._ZN5flash25flash_bwd_dot_do_o_kernelILb1E23Flash_bwd_kernel_traitsILi64ELi128ELi128ELi8ELi4ELi4ELi4ELb0ELb0EN7cutlass6half_tE19Flash_kernel_traitsILi64ELi128ELi128ELi8ES3_EEEEvNS_16Flash_bwd_paramsE --------------------------
	.section	.nv.info._ZN5flash25flash_bwd_dot_do_o_kernelILb1E23Flash_bwd_kernel_traitsILi64ELi128ELi128ELi8ELi4ELi4ELi4ELb0ELb0EN7cutlass6half_tE19Flash_kernel_traitsILi64ELi128ELi128ELi8ES3_EEEEvNS_16Flash_bwd_paramsE,"",@"SHT_CUDA_INFO"
	.sectionflags	@""
	.align	4


	//----- nvinfo : EIATTR_CUDA_API_VERSION
	.align		4
        /*0000*/ 	.byte	0x04, 0x37
        /*0002*/ 	.short	(.L_582 - .L_581)
.L_581:
        /*0004*/ 	.word	0x00000082


	//----- nvinfo : EIATTR_KPARAM_INFO
	.align		4
.L_582:
        /*0008*/ 	.byte	0x04, 0x17
        /*000a*/ 	.short	(.L_584 - .L_583)
.L_583:
        /*000c*/ 	.word	0x00000000
        /*0010*/ 	.short	0x0000
        /*0012*/ 	.short	0x0000
        /*0014*/ 	.byte	0x00, 0xf0, 0x01, 0x0a


	//----- nvinfo : EIATTR_SPARSE_MMA_MASK
	.align		4
.L_584:
        /*0018*/ 	.byte	0x03, 0x50
        /*001a*/ 	.short	0x0000


	//----- nvinfo : EIATTR_MAXREG_COUNT
	.align		4
        /*001c*/ 	.byte	0x03, 0x1b
        /*001e*/ 	.short	0x00ff


	//----- nvinfo : EIATTR_MERCURY_ISA_VERSION
	.align		4
        /*0020*/ 	.byte	0x03, 0x5f
        /*0022*/ 	.short	0x0101


	//----- nvinfo : EIATTR_COOP_GROUP_MASK_REGIDS
	.align		4
        /*0024*/ 	.byte	0x04, 0x29
        /*0026*/ 	.short	(.L_586 - .L_585)


	//   ....[0]....
.L_585:
        /*0028*/ 	.word	0xffffffff


	//   ....[1]....
        /*002c*/ 	.word	0xffffffff


	//   ....[2]....
        /*0030*/ 	.word	0xffffffff


	//   ....[3]....
        /*0034*/ 	.word	0xffffffff


	//   ....[4]....
        /*0038*/ 	.word	0xffffffff


	//   ....[5]....
        /*003c*/ 	.word	0xffffffff


	//   ....[6]....
        /*0040*/ 	.word	0xffffffff


	//   ....[7]....
        /*0044*/ 	.word	0xffffffff


	//   ....[8]....
        /*0048*/ 	.word	0xffffffff


	//   ....[9]....
        /*004c*/ 	.word	0xffffffff


	//   ....[10]....
        /*0050*/ 	.word	0xffffffff


	//   ....[11]....
        /*0054*/ 	.word	0xffffffff


	//----- nvinfo : EIATTR_COOP_GROUP_INSTR_OFFSETS
	.align		4
.L_586:
        /*0058*/ 	.byte	0x04, 0x28
        /*005a*/ 	.short	(.L_588 - .L_587)


	//   ....[0]....
.L_587:
        /*005c*/ 	.word	0x000012a0


	//   ....[1]....
        /*0060*/ 	.word	0x000012c0


	//   ....[2]....
        /*0064*/ 	.word	0x000015f0


	//   ....[3]....
        /*0068*/ 	.word	0x00001600


	//   ....[4]....
        /*006c*/ 	.word	0x00001610


	//   ....[5]....
        /*0070*/ 	.word	0x00001620


	//   ....[6]....
        /*0074*/ 	.word	0x00001650


	//   ....[7]....
        /*0078*/ 	.word	0x00001670


	//   ....[8]....
        /*007c*/ 	.word	0x00001680


	//   ....[9]....
        /*0080*/ 	.word	0x000016e0


	//   ....[10]....
        /*0084*/ 	.word	0x00001720


	//   ....[11]....
        /*0088*/ 	.word	0x00001740


	//----- nvinfo : EIATTR_EXIT_INSTR_OFFSETS
	.align		4
.L_588:
        /*008c*/ 	.byte	0x04, 0x1c
        /*008e*/ 	.short	(.L_590 - .L_589)


	//   ....[0]....
.L_589:
        /*0090*/ 	.word	0x00000100


	//   ....[1]....
        /*0094*/ 	.word	0x000018e0


	//----- nvinfo : EIATTR_CBANK_PARAM_SIZE
	.align		4
.L_590:
        /*0098*/ 	.byte	0x03, 0x19
        /*009a*/ 	.short	0x0280


	//----- nvinfo : EIATTR_PARAM_CBANK
	.align		4
        /*009c*/ 	.byte	0x04, 0x0a
        /*009e*/ 	.short	(.L_592 - .L_591)
	.align		4
.L_591:
        /*00a0*/ 	.word	index@(.nv.constant0._ZN5flash25flash_bwd_dot_do_o_kernelILb1E23Flash_bwd_kernel_traitsILi64ELi128ELi128ELi8ELi4ELi4ELi4ELb0ELb0EN7cutlass6half_tE19Flash_kernel_traitsILi64ELi128ELi128ELi8ES3_EEEEvNS_16Flash_bwd_paramsE)
        /*00a4*/ 	.short	0x0210
        /*00a6*/ 	.short	0x0280


	//----- nvinfo : EIATTR_SW_WAR
	.align		4
.L_592:
        /*00a8*/ 	.byte	0x04, 0x36
        /*00aa*/ 	.short	(.L_594 - .L_593)
.L_593:
        /*00ac*/ 	.word	0x00000008
.L_594:


//--------------------- .nv.callgraph             --------------------------
	.section	.nv.callgraph,"",@"SHT_CUDA_CALLGRAPH"
	.align	4
	.sectionentsize	8
	.align		4
        /*0000*/ 	.word	0x00000000
	.align		4
        /*0004*/ 	.word	0xffffffff
	.align		4
        /*0008*/ 	.word	0x00000000
	.align		4
        /*000c*/ 	.word	0xfffffffe
	.align		4
        /*0010*/ 	.word	0x00000000
	.align		4
        /*0014*/ 	.word	0xfffffffd
	.align		4
        /*0018*/ 	.word	0x00000000
	.align		4
        /*001c*/ 	.word	0xfffffffc


//--------------------- .nv.constant4             --------------------------
	.section	.nv.constant4,"a",@progbits
	.align	8
	.align		8
.nv.constant4:
        /*0000*/ 	.dword	_ZN72_INTERNAL_5bd93074_36_flash_bwd_hdim64_fp16_causal_sm80_cu_21e1f8cb_29114cuda3std3__45__cpo5beginE
	.align		8
        /*0008*/ 	.dword	_ZN72_INTERNAL_5bd93074_36_flash_bwd_hdim64_fp16_causal_sm80_cu_21e1f8cb_29114cuda3std3__45__cpo3endE
	.align		8
        /*0010*/ 	.dword	_ZN72_INTERNAL_5bd93074_36_flash_bwd_hdim64_fp16_causal_sm80_cu_21e1f8cb_29114cuda3std3__45__cpo6cbeginE
	.align		8
        /*0018*/ 	.dword	_ZN72_INTERNAL_5bd93074_36_flash_bwd_hdim64_fp16_causal_sm80_cu_21e1f8cb_29114cuda3std3__45__cpo4cendE
	.align		8
        /*0020*/ 	.dword	_ZN72_INTERNAL_5bd93074_36_flash_bwd_hdim64_fp16_causal_sm80_cu_21e1f8cb_29114cuda3std3__474_GLOBAL__N__5bd93074_36_flash_bwd_hdim64_fp16_causal_sm80_cu_21e1f8cb_29116ignoreE
	.align		8
        /*0028*/ 	.dword	_ZN72_INTERNAL_5bd93074_36_flash_bwd_hdim64_fp16_causal_sm80_cu_21e1f8cb_29114cuda3std3__419piecewise_constructE
	.align		8
        /*0030*/ 	.dword	_ZN72_INTERNAL_5bd93074_36_flash_bwd_hdim64_fp16_causal_sm80_cu_21e1f8cb_29114cuda3std3__48in_placeE
	.align		8
        /*0038*/ 	.dword	_ZN72_INTERNAL_5bd93074_36_flash_bwd_hdim64_fp16_causal_sm80_cu_21e1f8cb_29114cuda3std6ranges3__45__cpo4swapE
	.align		8
        /*0040*/ 	.dword	_ZN72_INTERNAL_5bd93074_36_flash_bwd_hdim64_fp16_causal_sm80_cu_21e1f8cb_29114cuda3std6ranges3__45__cpo9iter_moveE
	.align		8
        /*0048*/ 	.dword	_ZN72_INTERNAL_5bd93074_36_flash_bwd_hdim64_fp16_causal_sm80_cu_21e1f8cb_29114cute7productE
	.align		8
        /*0050*/ 	.dword	_ZN72_INTERNAL_5bd93074_36_flash_bwd_hdim64_fp16_causal_sm80_cu_21e1f8cb_29114cute1_E


//--------------------- .text._ZN5flash44flash_bwd_dq_dk_dv_loop_seqk_parallel_kernelI23Flash_bwd_kernel_traitsILi64ELi64ELi128ELi8ELi2ELi4ELi4ELb1ELb0EN7cutlass6half_tE19Flash_kernel_traitsILi64ELi64ELi128ELi8ES3_EELb0ELb1ELb0ELb0ELb0ELb0ELb0EEEvNS_16Flash_bwd_paramsE --------------------------
	.section	.text._ZN5flash44flash_bwd_dq_dk_dv_loop_seqk_parallel_kernelI23Flash_bwd_kernel_traitsILi64ELi64ELi128ELi8ELi2ELi4ELi4ELb1ELb0EN7cutlass6half_tE19Flash_kernel_traitsILi64ELi64ELi128ELi8ES3_EELb0ELb1ELb0ELb0ELb0ELb0ELb0EEEvNS_16Flash_bwd_paramsE,"ax",@progbits
	.align	128
        .global         _ZN5flash44flash_bwd_dq_dk_dv_loop_seqk_parallel_kernelI23Flash_bwd_kernel_traitsILi64ELi64ELi128ELi8ELi2ELi4ELi4ELb1ELb0EN7cutlass6half_tE19Flash_kernel_traitsILi64ELi64ELi128ELi8ES3_EELb0ELb1ELb0ELb0ELb0ELb0ELb0EEEvNS_16Flash_bwd_paramsE
        .type           _ZN5flash44flash_bwd_dq_dk_dv_loop_seqk_parallel_kernelI23Flash_bwd_kernel_traitsILi64ELi64ELi128ELi8ELi2ELi4ELi4ELb1ELb0EN7cutlass6half_tE19Flash_kernel_traitsILi64ELi64ELi128ELi8ES3_EELb0ELb1ELb0ELb0ELb0ELb0ELb0EEEvNS_16Flash_bwd_paramsE,@function
        .size           _ZN5flash44flash_bwd_dq_dk_dv_loop_seqk_parallel_kernelI23Flash_bwd_kernel_traitsILi64ELi64ELi128ELi8ELi2ELi4ELi4ELb1ELb0EN7cutlass6half_tE19Flash_kernel_traitsILi64ELi64ELi128ELi8ES3_EELb0ELb1ELb0ELb0ELb0ELb0ELb0EEEvNS_16Flash_bwd_paramsE,(.L_x_1255 - _ZN5flash44flash_bwd_dq_dk_dv_loop_seqk_parallel_kernelI23Flash_bwd_kernel_traitsILi64ELi64ELi128ELi8ELi2ELi4ELi4ELb1ELb0EN7cutlass6half_tE19Flash_kernel_traitsILi64ELi64ELi128ELi8ES3_EELb0ELb1ELb0ELb0ELb0ELb0ELb0EEEvNS_16Flash_bwd_paramsE)
        .other          _ZN5flash44flash_bwd_dq_dk_dv_loop_seqk_parallel_kernelI23Flash_bwd_kernel_traitsILi64ELi64ELi128ELi8ELi2ELi4ELi4ELb1ELb0EN7cutlass6half_tE19Flash_kernel_traitsILi64ELi64ELi128ELi8ES3_EELb0ELb1ELb0ELb0ELb0ELb0ELb0EEEvNS_16Flash_bwd_paramsE,@"STO_CUDA_ENTRY STV_DEFAULT"
_ZN5flash44flash_bwd_dq_dk_dv_loop_seqk_parallel_kernelI23Flash_bwd_kernel_traitsILi64ELi64ELi128ELi8ELi2ELi4ELi4ELb1ELb0EN7cutlass6half_tE19Flash_kernel_traitsILi64ELi64ELi128ELi8ES3_EELb0ELb1ELb0ELb0ELb0ELb0ELb0EEEvNS_16Flash_bwd_paramsE:
.text._ZN5flash44flash_bwd_dq_dk_dv_loop_seqk_parallel_kernelI23Flash_bwd_kernel_traitsILi64ELi64ELi128ELi8ELi2ELi4ELi4ELb1ELb0EN7cutlass6half_tE19Flash_kernel_traitsILi64ELi64ELi128ELi8ES3_EELb0ELb1ELb0ELb0ELb0ELb0ELb0EEEvNS_16Flash_bwd_paramsE:
[----:B------:R-:W1:Y:S01]  /*0000*/  LDC R1, c[0x0][0x28] ;  /* 0x00000a00ff017b82 */ /* 0x000e620000000800 */
[----:B------:R-:W2:Y:S01]  /*0010*/  S2R R232, SR_CTAID.X ;  /* 0x0000000000e87919 */ /* 0x000ea20000002500 */
[----:B------:R-:W-:Y:S01]  /*0020*/  ULDC UR5, c[0x0][0x2c8] ;  /* 0x0000b20000057ab9 */ /* 0x000fe20000000800 */
[----:B-1----:R-:W-:Y:S01]  /*0030*/  IADD3 R1, R1, -0x8, RZ ;  /* 0xfffffff801017810 */ /* 0x002fe20007ffe0ff */
[----:B------:R-:W-:-:S04]  /*0040*/  UIADD3 UR5, UR5, 0x7f, URZ ;  /* 0x0000007f05057890 */ /* 0x000fc8000fffe03f */
[----:B------:R-:W-:-:S04]  /*0050*/  USHF.R.S32.HI UR4, URZ, 0x1f, UR5 ;  /* 0x0000001f3f047899 */ /* 0x000fc80008011405 */
[----:B------:R-:W-:-:S04]  /*0060*/  ULEA.HI UR4, UR4, UR5, URZ, 0x7 ;  /* 0x0000000504047291 */ /* 0x000fc8000f8f383f */
[----:B------:R-:W-:-:S06]  /*0070*/  USHF.R.S32.HI UR10, URZ, 0x7, UR4 ;  /* 0x000000073f0a7899 */ /* 0x000fcc0008011404 */
[----:B--2---:R-:W-:-:S13]  /*0080*/  ISETP.GE.AND P0, PT, R232, UR10, PT ;  /* 0x0000000ae8007c0c */ /* 0x004fda000bf06270 */
[----:B------:R-:W-:Y:S05]  /*0090*/  @P0 EXIT ;  /* 0x000000000000094d */ /* 0x000fea0003800000 */
[----:B------:R-:W1:Y:S01]  /*00a0*/  S2R R16, SR_TID.X ;  /* 0x0000000000107919 */ /* 0x000e620000002100 */
[----:B------:R-:W-:Y:S01]  /*00b0*/  MOV R3, 0x400 ;  /* 0x0000040000037802 */ /* 0x000fe20000000f00 */
[----:B------:R-:W-:Y:S01]  /*00c0*/  IMAD.MOV.U32 R248, RZ, RZ, 0x20 ;  /* 0x00000020fff87424 */ /* 0x000fe200078e00ff */
[----:B------:R-:W-:Y:S01]  /*00d0*/  ULDC.64 UR12, c[0x0][0x208] ;  /* 0x00008200000c7ab9 */ /* 0x000fe20000000a00 */
[----:B------:R-:W2:Y:S01]  /*00e0*/  S2R R181, SR_CgaCtaId ;  /* 0x0000000000b57919 */ /* 0x000ea20000008800 */
[----:B------:R-:W-:Y:S01]  /*00f0*/  IMAD.MOV.U32 R174, RZ, RZ, 0x40 ;  /* 0x00000040ffae7424 */ /* 0x000fe200078e00ff */
[----:B------:R-:W-:Y:S01]  /*0100*/  ULDC.64 UR8, c[0x0][0x300] ;  /* 0x0000c00000087ab9 */ /* 0x000fe20000000a00 */
[----:B------:R-:W-:Y:S01]  /*0110*/  IMAD.MOV.U32 R191, RZ, RZ, -0x10 ;  /* 0xfffffff0ffbf7424 */ /* 0x000fe200078e00ff */
[----:B------:R-:W3:Y:S01]  /*0120*/  S2R R251, SR_CTAID.Y ;  /* 0x0000000000fb7919 */ /* 0x000ee20000002600 */
[----:B-1----:R-:W-:Y:S01]  /*0130*/  SHF.R.S32.HI R15, RZ, 0x1f, R16 ;  /* 0x0000001fff0f7819 */ /* 0x002fe20000011410 */
[----:B------:R-:W-:-:S03]  /*0140*/  IMAD.SHL.U32 R243, R16, 0x2, RZ ;  /* 0x0000000210f37824 */ /* 0x000fc600078e00ff */
[CC--:B------:R-:W-:Y:S02]  /*0150*/  LEA.HI R4, R15.reuse, R16.reuse, RZ, 0x4 ;  /* 0x000000100f047211 */ /* 0x0c0fe400078f20ff */
[C---:B------:R-:W-:Y:S02]  /*0160*/  LEA.HI R18, R15.reuse, R16, RZ, 0x3 ;  /* 0x000000100f127211 */ /* 0x040fe400078f18ff */
[----:B------:R-:W-:Y:S02]  /*0170*/  SHF.R.S32.HI R2, RZ, 0x4, R4 ;  /* 0x00000004ff027819 */ /* 0x000fe40000011404 */
[----:B------:R-:W-:Y:S02]  /*0180*/  SHF.R.S32.HI R219, RZ, 0x3, R18 ;  /* 0x00000003ffdb7819 */ /* 0x000fe40000011412 */
[----:B------:R-:W-:Y:S02]  /*0190*/  LEA.HI R0, R4, R2, RZ, 0x1 ;  /* 0x0000000204007211 */ /* 0x000fe400078f08ff */
[----:B------:R-:W-:-:S02]  /*01a0*/  LEA.HI R17, R15, R16, RZ, 0x2 ;  /* 0x000000100f117211 */ /* 0x000fc400078f10ff */
[----:B------:R-:W-:Y:S02]  /*01b0*/  LOP3.LUT R0, R0, 0xfffffffe, RZ, 0xc0, !PT ;  /* 0xfffffffe00007812 */ /* 0x000fe400078ec0ff */
[----:B--2---:R-:W-:Y:S02]  /*01c0*/  LEA R181, R181, R3, 0x18 ;  /* 0x00000003b5b57211 */ /* 0x004fe400078ec0ff */
[--C-:B------:R-:W-:Y:S01]  /*01d0*/  SHF.R.S32.HI R9, RZ, 0x2, R17.reuse ;  /* 0x00000002ff097819 */ /* 0x100fe20000011411 */
[----:B------:R-:W-:Y:S01]  /*01e0*/  IMAD.IADD R13, R2, 0x1, -R0 ;  /* 0x00000001020d7824 */ /* 0x000fe200078e0a00 */
[----:B------:R-:W-:Y:S01]  /*01f0*/  LOP3.LUT R0, R18, 0xfffffff8, RZ, 0xc0, !PT ;  /* 0xfffffff812007812 */ /* 0x000fe200078ec0ff */
[----:B------:R-:W-:Y:S01]  /*0200*/  IMAD.SHL.U32 R2, R219, 0x40, RZ ;  /* 0x00000040db027824 */ /* 0x000fe200078e00ff */
[----:B------:R-:W-:Y:S01]  /*0210*/  SHF.R.S32.HI R3, RZ, 0x1f, R17 ;  /* 0x0000001fff037819 */ /* 0x000fe20000011411 */
[----:B------:R-:W-:Y:S01]  /*0220*/  VIADD R179, R181, 0x6000 ;  /* 0x00006000b5b37836 */ /* 0x000fe20000000000 */
[----:B------:R-:W-:Y:S01]  /*0230*/  LEA.HI R10, R15, R16, RZ, 0x5 ;  /* 0x000000100f0a7211 */ /* 0x000fe200078f28ff */
[----:B------:R-:W-:Y:S01]  /*0240*/  IMAD.IADD R0, R16, 0x1, -R0 ;  /* 0x0000000110007824 */ /* 0x000fe200078e0a00 */
[----:B------:R-:W-:-:S02]  /*0250*/  LEA.HI R3, R3, R9, RZ, 0x3 ;  /* 0x0000000903037211 */ /* 0x000fc400078f18ff */
[----:B------:R-:W-:Y:S01]  /*0260*/  LOP3.LUT R2, R2, 0x1c0, RZ, 0xc0, !PT ;  /* 0x000001c002027812 */ /* 0x000fe200078ec0ff */
[----:B------:R-:W-:Y:S01]  /*0270*/  IMAD.SHL.U32 R212, R0, 0x8, RZ ;  /* 0x0000000800d47824 */ /* 0x000fe200078e00ff */
[--C-:B------:R-:W-:Y:S02]  /*0280*/  SHF.R.S32.HI R20, RZ, 0x5, R10.reuse ;  /* 0x00000005ff147819 */ /* 0x100fe4000001140a */
[----:B------:R-:W-:Y:S02]  /*0290*/  SHF.R.S32.HI R7, RZ, 0x1f, R10 ;  /* 0x0000001fff077819 */ /* 0x000fe4000001140a */
[----:B------:R-:W-:Y:S02]  /*02a0*/  LOP3.LUT R5, R3, 0xfffffff8, RZ, 0xc0, !PT ;  /* 0xfffffff803057812 */ /* 0x000fe400078ec0ff */
[----:B------:R-:W-:Y:S02]  /*02b0*/  SHF.R.U32.HI R6, RZ, 0x3, R2 ;  /* 0x00000003ff067819 */ /* 0x000fe40000011602 */
[----:B------:R-:W-:Y:S01]  /*02c0*/  LOP3.LUT R3, R2, 0x38, R212, 0xf8, !PT ;  /* 0x0000003802037812 */ /* 0x000fe200078ef8d4 */
[----:B------:R-:W-:Y:S01]  /*02d0*/  IMAD.IADD R9, R9, 0x1, -R5 ;  /* 0x0000000109097824 */ /* 0x000fe200078e0a05 */
[----:B------:R-:W-:-:S02]  /*02e0*/  LOP3.LUT R2, R4, 0xfffffff0, RZ, 0xc0, !PT ;  /* 0xfffffff004027812 */ /* 0x000fc400078ec0ff */
[----:B------:R-:W-:Y:S02]  /*02f0*/  LEA.HI R4, R7, R20, RZ, 0x2 ;  /* 0x0000001407047211 */ /* 0x000fe400078f10ff */
[----:B------:R-:W-:Y:S01]  /*0300*/  LOP3.LUT R240, R3, R6, RZ, 0x3c, !PT ;  /* 0x0000000603f07212 */ /* 0x000fe200078e3cff */
[----:B------:R-:W-:Y:S01]  /*0310*/  IMAD.IADD R2, R16, 0x1, -R2 ;  /* 0x0000000110027824 */ /* 0x000fe200078e0a02 */
[----:B------:R-:W-:Y:S02]  /*0320*/  LOP3.LUT R3, R4, 0xfffffffc, RZ, 0xc0, !PT ;  /* 0xfffffffc04037812 */ /* 0x000fe400078ec0ff */
[C---:B------:R-:W-:Y:S02]  /*0330*/  LOP3.LUT P4, RZ, R0.reuse, 0x2, RZ, 0xc0, !PT ;  /* 0x0000000200ff7812 */ /* 0x040fe4000788c0ff */
[C---:B------:R-:W-:Y:S01]  /*0340*/  LOP3.LUT P3, RZ, R0.reuse, 0x4, RZ, 0xc0, !PT ;  /* 0x0000000400ff7812 */ /* 0x040fe2000786c0ff */
[----:B------:R-:W-:Y:S01]  /*0350*/  IMAD.SHL.U32 R0, R0, 0x40, RZ ;  /* 0x0000004000007824 */ /* 0x000fe200078e00ff */
[----:B------:R-:W-:Y:S01]  /*0360*/  SHF.R.S32.HI R5, RZ, 0x1f, R2 ;  /* 0x0000001fff057819 */ /* 0x000fe20000011402 */
[----:B------:R-:W-:Y:S01]  /*0370*/  IMAD.IADD R12, R20, 0x1, -R3 ;  /* 0x00000001140c7824 */ /* 0x000fe200078e0a03 */
[----:B------:R-:W-:-:S02]  /*0380*/  LEA.HI R3, R15, R16, RZ, 0x6 ;  /* 0x000000100f037211 */ /* 0x000fc400078f30ff */
[----:B------:R-:W-:Y:S01]  /*0390*/  LEA.HI R14, R5, R2, RZ, 0x3 ;  /* 0x00000002050e7211 */ /* 0x000fe200078f18ff */
[----:B------:R-:W-:Y:S01]  /*03a0*/  IMAD.SHL.U32 R4, R12, 0x10, RZ ;  /* 0x000000100c047824 */ /* 0x000fe200078e00ff */
[----:B------:R-:W-:Y:S02]  /*03b0*/  LOP3.LUT R0, R0, 0x1c0, RZ, 0xc0, !PT ;  /* 0x000001c000007812 */ /* 0x000fe400078ec0ff */
[----:B------:R-:W-:Y:S02]  /*03c0*/  LOP3.LUT R7, R14, 0xfffffff8, RZ, 0xc0, !PT ;  /* 0xfffffff80e077812 */ /* 0x000fe400078ec0ff */
[C---:B------:R-:W-:Y:S01]  /*03d0*/  LOP3.LUT R8, R0.reuse, 0x30, R4, 0xf8, !PT ;  /* 0x0000003000087812 */ /* 0x040fe200078ef804 */
[----:B------:R-:W-:Y:S01]  /*03e0*/  IMAD.SHL.U32 R4, R13, 0x200, RZ ;  /* 0x000002000d047824 */ /* 0x000fe200078e00ff */
[----:B------:R-:W-:Y:S01]  /*03f0*/  LOP3.LUT R182, R0, 0x8, R18, 0xf8, !PT ;  /* 0x0000000800b67812 */ /* 0x000fe200078ef812 */
[----:B------:R-:W-:Y:S01]  /*0400*/  IMAD.IADD R11, R2, 0x1, -R7 ;  /* 0x00000001020b7824 */ /* 0x000fe200078e0a07 */
[----:B------:R-:W-:-:S02]  /*0410*/  SHF.R.S32.HI R3, RZ, 0x6, R3 ;  /* 0x00000006ff037819 */ /* 0x000fc40000011403 */
[----:B------:R-:W-:Y:S02]  /*0420*/  SHF.R.U32.HI R0, RZ, 0x3, R0 ;  /* 0x00000003ff007819 */ /* 0x000fe40000011600 */
[----:B------:R-:W-:Y:S01]  /*0430*/  LOP3.LUT R2, R8, 0x8, R18, 0xf8, !PT ;  /* 0x0000000808027812 */ /* 0x000fe200078ef812 */
[----:B------:R-:W-:Y:S01]  /*0440*/  IMAD R6, R3, 0x800, R4 ;  /* 0x0000080003067824 */ /* 0x000fe200078e0204 */
[----:B------:R-:W-:Y:S01]  /*0450*/  LOP3.LUT R5, R9, 0x1, RZ, 0xc0, !PT ;  /* 0x0000000109057812 */ /* 0x000fe200078ec0ff */
[C---:B------:R-:W-:Y:S01]  /*0460*/  IMAD R240, R3.reuse, 0x200, R240 ;  /* 0x0000020003f07824 */ /* 0x040fe200078e02f0 */
[----:B------:R-:W-:Y:S01]  /*0470*/  LOP3.LUT R182, R182, R0, RZ, 0x3c, !PT ;  /* 0x00000000b6b67212 */ /* 0x000fe200078e3cff */
[----:B------:R-:W-:Y:S01]  /*0480*/  IMAD.SHL.U32 R3, R3, 0x20, RZ ;  /* 0x0000002003037824 */ /* 0x000fe200078e00ff */
[----:B------:R-:W-:Y:S01]  /*0490*/  LOP3.LUT R2, R4, R2, R0, 0xf6, !PT ;  /* 0x0000000204027212 */ /* 0x000fe200078ef600 */
[----:B------:R-:W-:Y:S01]  /*04a0*/  IMAD.SHL.U32 R8, R13, 0x10, RZ ;  /* 0x000000100d087824 */ /* 0x000fe200078e00ff */
[----:B------:R-:W-:Y:S01]  /*04b0*/  LEA.HI R4, R15, R16, RZ, 0x7 ;  /* 0x000000100f047211 */ /* 0x000fe200078f38ff */
[----:B------:R-:W-:Y:S01]  /*04c0*/  IMAD.IADD R182, R6, 0x1, R182 ;  /* 0x0000000106b67824 */ /* 0x000fe200078e02b6 */
[----:B------:R-:W-:Y:S01]  /*04d0*/  ISETP.NE.U32.AND P0, PT, R5, 0x1, PT ;  /* 0x000000010500780c */ /* 0x000fe20003f05070 */
[----:B------:R-:W-:Y:S01]  /*04e0*/  IMAD R2, R2, 0x2, R181 ;  /* 0x0000000202027824 */ /* 0x000fe200078e02b5 */
[----:B------:R-:W-:-:S02]  /*04f0*/  LOP3.LUT R5, R17, 0x7ffffffc, RZ, 0xc0, !PT ;  /* 0x7ffffffc11057812 */ /* 0x000fc400078ec0ff */
[----:B------:R-:W-:Y:S02]  /*0500*/  LOP3.LUT R6, R10, 0xffffffe0, RZ, 0xc0, !PT ;  /* 0xffffffe00a067812 */ /* 0x000fe400078ec0ff */
[----:B------:R-:W-:Y:S01]  /*0510*/  SHF.R.S32.HI R4, RZ, 0x7, R4 ;  /* 0x00000007ff047819 */ /* 0x000fe20000011404 */
[----:B------:R-:W-:Y:S01]  /*0520*/  IMAD.IADD R5, R16, 0x1, -R5 ;  /* 0x0000000110057824 */ /* 0x000fe200078e0a05 */
[----:B------:R-:W-:Y:S01]  /*0530*/  LEA.HI R0, R10, R20, RZ, 0x1 ;  /* 0x000000140a007211 */ /* 0x000fe200078f08ff */
[----:B------:R-:W-:Y:S01]  /*0540*/  IMAD.IADD R19, R16, 0x1, -R6 ;  /* 0x0000000110137824 */ /* 0x000fe200078e0a06 */
[C---:B------:R-:W-:Y:S01]  /*0550*/  R2P PR, R9.reuse, 0x6 ;  /* 0x0000000609007804 */ /* 0x040fe20000000000 */
[----:B------:R-:W-:Y:S01]  /*0560*/  IMAD.SHL.U32 R7, R4, 0x8, RZ ;  /* 0x0000000804077824 */ /* 0x000fe200078e00ff */
[----:B------:R-:W-:Y:S01]  /*0570*/  LOP3.LUT R6, R0, 0xfffffffe, RZ, 0xc0, !PT ;  /* 0xfffffffe00067812 */ /* 0x000fe200078ec0ff */
[----:B------:R-:W-:Y:S01]  /*0580*/  IMAD.SHL.U32 R0, R9, 0x40, RZ ;  /* 0x0000004009007824 */ /* 0x000fe200078e00ff */
[----:B------:R-:W-:Y:S01]  /*0590*/  LOP3.LUT R243, R3, 0x6, R243, 0xf8, !PT ;  /* 0x0000000603f37812 */ /* 0x000fe200078ef8f3 */
[----:B------:R-:W-:Y:S01]  /*05a0*/  IMAD.SHL.U32 R10, R5, 0x2, RZ ;  /* 0x00000002050a7824 */ /* 0x000fe200078e00ff */
[----:B------:R-:W-:Y:S01]  /*05b0*/  LOP3.LUT R5, R7, 0x8, RZ, 0xc0, !PT ;  /* 0x0000000807057812 */ /* 0x000fe200078ec0ff */
[----:B------:R-:W-:Y:S01]  /*05c0*/  IMAD.IADD R6, R20, 0x1, -R6 ;  /* 0x0000000114067824 */ /* 0x000fe200078e0a06 */
[----:B------:R-:W-:Y:S01]  /*05d0*/  LOP3.LUT R0, R0, 0x1c0, RZ, 0xc0, !PT ;  /* 0x000001c000007812 */ /* 0x000fe200078ec0ff */
[----:B------:R-:W-:Y:S01]  /*05e0*/  IMAD R7, R4, 0x1000, R10 ;  /* 0x0000100004077824 */ /* 0x000fe200078e020a */
[----:B------:R-:W-:Y:S01]  /*05f0*/  LOP3.LUT R8, R5, 0x10, R8, 0xf8, !PT ;  /* 0x0000001005087812 */ /* 0x000fe200078ef808 */
[----:B------:R1:W-:Y:S01]  /*0600*/  STL [R1+0x4], R19 ;  /* 0x0000041301007387 */ /* 0x0003e20000100800 */
[----:B------:R-:W-:Y:S01]  /*0610*/  LOP3.LUT R4, R0, 0x20, R3, 0xf8, !PT ;  /* 0x0000002000047812 */ /* 0x000fe200078ef803 */
[----:B------:R-:W-:Y:S01]  /*0620*/  IMAD R9, R6, 0x400, R7 ;  /* 0x0000040006097824 */ /* 0x000fe200078e0207 */
[----:B------:R-:W-:Y:S01]  /*0630*/  SHF.R.U32.HI R3, RZ, 0x3, R0 ;  /* 0x00000003ff037819 */ /* 0x000fe20000011600 */
[----:B------:R-:W-:Y:S01]  /*0640*/  IMAD.SHL.U32 R7, R11, 0x40, RZ ;  /* 0x000000400b077824 */ /* 0x000fe200078e00ff */
[----:B------:R-:W-:-:S02]  /*0650*/  SEL R175, R248, 0xffffffe0, !P4 ;  /* 0xffffffe0f8af7807 */ /* 0x000fc40006000000 */
[----:B------:R-:W-:Y:S02]  /*0660*/  LOP3.LUT R4, R4, R3, RZ, 0x3c, !PT ;  /* 0x0000000304047212 */ /* 0x000fe400078e3cff */
[----:B------:R-:W-:Y:S01]  /*0670*/  LOP3.LUT R11, R3, R0, R5, 0x1e, !PT ;  /* 0x00000000030b7212 */ /* 0x000fe200078e1e05 */
[----:B------:R-:W-:Y:S01]  /*0680*/  IMAD.SHL.U32 R5, R13, 0x8, RZ ;  /* 0x000000080d057824 */ /* 0x000fe200078e00ff */
[----:B------:R-:W-:Y:S01]  /*0690*/  LOP3.LUT R0, R7, 0x1c0, RZ, 0xc0, !PT ;  /* 0x000001c007007812 */ /* 0x000fe200078ec0ff */
[----:B------:R-:W-:Y:S01]  /*06a0*/  IMAD.IADD R9, R4, 0x1, R9 ;  /* 0x0000000104097824 */ /* 0x000fe200078e0209 */
[----:B------:R-:W-:Y:S02]  /*06b0*/  SHF.R.S32.HI R7, RZ, 0x1f, R19 ;  /* 0x0000001fff077819 */ /* 0x000fe40000011413 */
[----:B------:R-:W-:Y:S01]  /*06c0*/  SHF.R.U32.HI R3, RZ, 0x3, R0 ;  /* 0x00000003ff037819 */ /* 0x000fe20000011600 */
[----:B------:R-:W-:Y:S01]  /*06d0*/  IMAD R190, R9, 0x2, R181 ;  /* 0x0000000209be7824 */ /* 0x000fe200078e02b5 */
[----:B------:R-:W-:Y:S01]  /*06e0*/  LEA.HI R4, R7, R19, RZ, 0x2 ;  /* 0x0000001307047211 */ /* 0x000fe200078f10ff */
[----:B------:R-:W-:Y:S01]  /*06f0*/  IMAD.SHL.U32 R7, R14, 0x40, RZ ;  /* 0x000000400e077824 */ /* 0x000fe200078e00ff */
[----:B------:R-:W-:-:S02]  /*0700*/  LOP3.LUT R5, R0, 0x8, R5, 0xf8, !PT ;  /* 0x0000000800057812 */ /* 0x000fc400078ef805 */
[----:B------:R-:W-:Y:S02]  /*0710*/  LOP3.LUT R8, R3, R8, R0, 0x1e, !PT ;  /* 0x0000000803087212 */ /* 0x000fe400078e1e00 */
[----:B------:R-:W-:Y:S02]  /*0720*/  LOP3.LUT R0, R7, 0xfffffe00, RZ, 0xc0, !PT ;  /* 0xfffffe0007007812 */ /* 0x000fe400078ec0ff */
[----:B------:R-:W-:Y:S02]  /*0730*/  SHF.R.S32.HI R4, RZ, 0x2, R4 ;  /* 0x00000002ff047819 */ /* 0x000fe40000011404 */
[----:B------:R-:W-:Y:S01]  /*0740*/  LOP3.LUT R13, R8, R0, RZ, 0xfc, !PT ;  /* 0x00000000080d7212 */ /* 0x000fe200078efcff */
[C---:B------:R-:W-:Y:S01]  /*0750*/  IMAD R180, R6.reuse, 0x400, R0 ;  /* 0x0000040006b47824 */ /* 0x040fe200078e0200 */
[----:B------:R-:W-:Y:S01]  /*0760*/  LOP3.LUT R3, R5, R3, RZ, 0x3c, !PT ;  /* 0x0000000305037212 */ /* 0x000fe200078e3cff */
[----:B------:R-:W-:Y:S01]  /*0770*/  IMAD R245, R6, 0x10, R4 ;  /* 0x0000001006f57824 */ /* 0x000fe200078e0204 */
[----:B------:R-:W-:Y:S01]  /*0780*/  SEL R174, R174, 0xffffffc0, !P3 ;  /* 0xffffffc0aeae7807 */ /* 0x000fe20005800000 */
[----:B------:R1:W-:Y:S01]  /*0790*/  STL [R1], R13 ;  /* 0x0000000d01007387 */ /* 0x0003e20000100800 */
[----:B------:R-:W-:Y:S01]  /*07a0*/  IMAD R4, R12, 0x400, R0 ;  /* 0x000004000c047824 */ /* 0x000fe200078e0200 */
[----:B------:R-:W-:Y:S01]  /*07b0*/  SEL R248, R248, 0xffffffe0, !P1 ;  /* 0xffffffe0f8f87807 */ /* 0x000fe20004800000 */
[----:B------:R-:W-:Y:S01]  /*07c0*/  IMAD R5, R12, 0x400, R10 ;  /* 0x000004000c057824 */ /* 0x000fe200078e020a */
[----:B------:R-:W-:Y:S01]  /*07d0*/  SEL R191, R191, 0x10, !P0 ;  /* 0x00000010bfbf7807 */ /* 0x000fe20004000000 */
[----:B------:R-:W-:-:S02]  /*07e0*/  IMAD.IADD R180, R180, 0x1, R3 ;  /* 0x00000001b4b47824 */ /* 0x000fc400078e0203 */
[----:B------:R-:W-:Y:S02]  /*07f0*/  IMAD.IADD R0, R3, 0x1, R4 ;  /* 0x0000000103007824 */ /* 0x000fe400078e0204 */
[----:B------:R-:W-:Y:S02]  /*0800*/  IMAD.IADD R5, R5, 0x1, R11 ;  /* 0x0000000105057824 */ /* 0x000fe400078e020b */
[----:B------:R-:W-:Y:S02]  /*0810*/  VIADD R3, R181, 0xa000 ;  /* 0x0000a000b5037836 */ /* 0x000fe40000000000 */
[----:B------:R-:W-:Y:S02]  /*0820*/  VIADD R4, R245, 0xffffffc0 ;  /* 0xffffffc0f5047836 */ /* 0x000fe40000000000 */
[----:B------:R-:W-:Y:S02]  /*0830*/  IMAD R173, R0, 0x2, R3 ;  /* 0x0000000200ad7824 */ /* 0x000fe400078e0203 */
[----:B------:R-:W-:Y:S01]  /*0840*/  IMAD R246, R5, 0x2, R179 ;  /* 0x0000000205f67824 */ /* 0x000fe200078e02b3 */
[----:B------:R-:W-:Y:S01]  /*0850*/  SHF.R.S32.HI R242, RZ, 0x1f, R4 ;  /* 0x0000001ffff27819 */ /* 0x000fe20000011404 */
[----:B------:R-:W-:-:S02]  /*0860*/  IMAD R0, R182, 0x2, R3 ;  /* 0x00000002b6007824 */ /* 0x000fc400078e0203 */
[----:B------:R-:W-:Y:S01]  /*0870*/  VIADD R247, R246, 0x40 ;  /* 0x00000040f6f77836 */ /* 0x000fe20000000000 */
[----:B------:R-:W-:Y:S01]  /*0880*/  SHF.L.U64.HI R242, R4, 0x2, R242 ;  /* 0x0000000204f27819 */ /* 0x000fe200000102f2 */
[----:B------:R-:W-:Y:S02]  /*0890*/  IMAD.SHL.U32 R3, R13, 0x2, RZ ;  /* 0x000000020d037824 */ /* 0x000fe400078e00ff */
[----:B------:R-:W-:Y:S02]  /*08a0*/  IMAD.IADD R174, R0, 0x1, R174 ;  /* 0x0000000100ae7824 */ /* 0x000fe400078e02ae */
[----:B------:R-:W-:Y:S02]  /*08b0*/  IMAD.IADD R185, R190, 0x1, R248 ;  /* 0x00000001beb97824 */ /* 0x000fe400078e02f8 */
[----:B------:R-:W-:Y:S02]  /*08c0*/  @P2 VIADD R247, R246, 0xffffffc0 ;  /* 0xffffffc0f6f72836 */ /* 0x000fe40000000000 */
[----:B------:R-:W-:-:S02]  /*08d0*/  IMAD.IADD R176, R0, 0x1, R175 ;  /* 0x0000000100b07824 */ /* 0x000fc400078e02af */
[----:B------:R-:W-:Y:S02]  /*08e0*/  VIADD R252, R246, 0x420 ;  /* 0x00000420f6fc7836 */ /* 0x000fe40000000000 */
[----:B------:R-:W-:Y:S02]  /*08f0*/  IMAD.IADD R192, R190, 0x1, R191 ;  /* 0x00000001bec07824 */ /* 0x000fe400078e02bf */
[----:B------:R-:W-:Y:S02]  /*0900*/  IMAD.IADD R249, R248, 0x1, R246 ;  /* 0x00000001f8f97824 */ /* 0x000fe400078e02f6 */
[----:B------:R-:W-:Y:S01]  /*0910*/  IMAD.IADD R179, R179, 0x1, R3 ;  /* 0x00000001b3b37824 */ /* 0x000fe200078e0203 */
[----:B------:R-:W-:Y:S01]  /*0920*/  IADD3 R3, R3, 0x4000, R181 ;  /* 0x0000400003037810 */ /* 0x000fe20007ffe0b5 */
[----:B------:R-:W-:Y:S02]  /*0930*/  IMAD.SHL.U32 R241, R4, 0x4, RZ ;  /* 0x0000000404f17824 */ /* 0x000fe400078e00ff */
[----:B------:R-:W-:-:S02]  /*0940*/  IMAD.IADD R175, R175, 0x1, R174 ;  /* 0x00000001afaf7824 */ /* 0x000fc400078e02ae */
[----:B------:R-:W-:Y:S02]  /*0950*/  @P1 VIADD R252, R246, 0x3e0 ;  /* 0x000003e0f6fc1836 */ /* 0x000fe40000000000 */
[----:B------:R-:W-:Y:S02]  /*0960*/  IMAD.IADD R191, R191, 0x1, R185 ;  /* 0x00000001bfbf7824 */ /* 0x000fe400078e02b9 */
[----:B-1-3--:R-:W-:-:S07]  /*0970*/  IMAD.IADD R248, R248, 0x1, R247 ;  /* 0x00000001f8f87824 */ /* 0x00afce00078e02f7 */
.L_x_68:
[----:B--234-:R-:W1:Y:S01]  /*0980*/  LDC.64 R4, c[0x0][0x2f0] ;  /* 0x0000bc00ff047b82 */ /* 0x01ce620000000a00 */
[----:B------:R-:W-:Y:S01]  /*0990*/  IMAD.SHL.U32 R14, R251, 0x4, RZ ;  /* 0x00000004fb0e7824 */ /* 0x000fe200078e00ff */
[----:B------:R-:W-:Y:S01]  /*09a0*/  SHF.R.S32.HI R43, RZ, 0x1f, R251 ;  /* 0x0000001fff2b7819 */ /* 0x000fe200000114fb */
[----:B------:R-:W-:-:S03]  /*09b0*/  IMAD.MOV.U32 R0, RZ, RZ, -0x1 ;  /* 0xffffffffff007424 */ /* 0x000fc600078e00ff */
[----:B------:R-:W-:Y:S02]  /*09c0*/  SHF.L.U64.HI R13, R251, 0x2, R43 ;  /* 0x00000002fb0d7819 */ /* 0x000fe4000001022b */
[----:B------:R-:W2:Y:S08]  /*09d0*/  LDC.64 R10, c[0x0][0x308] ;  /* 0x0000c200ff0a7b82 */ /* 0x000eb00000000a00 */
[----:B------:R-:W3:Y:S01]  /*09e0*/  LDC.U8 R15, c[0x0][0x3c2] ;  /* 0x0000f080ff0f7b82 */ /* 0x000ee20000000000 */
[----:B-1----:R-:W-:-:S07]  /*09f0*/  ISETP.NE.U32.AND P0, PT, R4, RZ, PT ;  /* 0x000000ff0400720c */ /* 0x002fce0003f05070 */
[----:B------:R-:W1:Y:S01]  /*0a00*/  LDC.64 R6, c[0x0][0x2f8] ;  /* 0x0000be00ff067b82 */ /* 0x000e620000000a00 */
[----:B------:R-:W-:Y:S02]  /*0a10*/  ISETP.NE.AND.EX P5, PT, R5, RZ, PT, P0 ;  /* 0x000000ff0500720c */ /* 0x000fe40003fa5300 */
[----:B------:R-:W-:Y:S02]  /*0a20*/  IADD3 R4, P0, R14, R4, RZ ;  /* 0x000000040e047210 */ /* 0x000fe40007f1e0ff */
[----:B--2---:R-:W-:-:S03]  /*0a30*/  ISETP.NE.U32.AND P2, PT, R10, RZ, PT ;  /* 0x000000ff0a00720c */ /* 0x004fc60003f45070 */
[----:B------:R-:W-:Y:S01]  /*0a40*/  IMAD.X R5, R13, 0x1, R5, P0 ;  /* 0x000000010d057824 */ /* 0x000fe200000e0605 */
[----:B------:R-:W-:-:S04]  /*0a50*/  ISETP.NE.U32.AND P0, PT, RZ, UR8, PT ;  /* 0x00000008ff007c0c */ /* 0x000fc8000bf05070 */
[----:B------:R-:W-:Y:S01]  /*0a60*/  ISETP.NE.AND.EX P1, PT, RZ, UR9, PT, P0 ;  /* 0x00000009ff007c0c */ /* 0x000fe2000bf25300 */
[----:B------:R-:W2:Y:S01]  /*0a70*/  @P5 LDG.E R0, desc[UR12][R4.64] ;  /* 0x0000000c04005981 */ /* 0x000ea2000c1e1900 */
[----:B------:R-:W-:-:S03]  /*0a80*/  ISETP.NE.AND.EX P0, PT, R11, RZ, PT, P2 ;  /* 0x000000ff0b00720c */ /* 0x000fc60003f05320 */
[----:B------:R4:W2:Y:S01]  /*0a90*/  @P5 LDG.E R12, desc[UR12][R4.64+0x4] ;  /* 0x0000040c040c5981 */ /* 0x0008a2000c1e1900 */
[----:B------:R-:W-:-:S07]  /*0aa0*/  IMAD.MOV.U32 R231, RZ, RZ, RZ ;  /* 0x000000ffffe77224 */ /* 0x000fce00078e00ff */
[----:B------:R-:W-:-:S04]  /*0ab0*/  @P1 IADD3 R8, P3, R14, UR8, RZ ;  /* 0x000000080e081c10 */ /* 0x000fc8000ff7e0ff */
[----:B------:R-:W-:-:S05]  /*0ac0*/  @P1 IADD3.X R9, R13, UR9, RZ, P3, !PT ;  /* 0x000000090d091c10 */ /* 0x000fca0009ffe4ff */
[----:B------:R1:W2:Y:S01]  /*0ad0*/  @P1 LDG.E R231, desc[UR12][R8.64] ;  /* 0x0000000c08e71981 */ /* 0x0002a2000c1e1900 */
[----:B----4-:R-:W-:-:S05]  /*0ae0*/  @P0 IADD3 R4, P2, R14, R10, RZ ;  /* 0x0000000a0e040210 */ /* 0x010fca0007f5e0ff */
[----:B------:R-:W-:Y:S01]  /*0af0*/  @P0 IMAD.X R5, R13, 0x1, R11, P2 ;  /* 0x000000010d050824 */ /* 0x000fe200010e060b */
[----:B---3--:R-:W-:Y:S01]  /*0b00*/  ISETP.NE.AND P3, PT, R15, RZ, PT ;  /* 0x000000ff0f00720c */ /* 0x008fe20003f65270 */
[----:B------:R-:W-:Y:S01]  /*0b10*/  IMAD.MOV.U32 R244, RZ, RZ, -0x1 ;  /* 0xfffffffffff47424 */ /* 0x000fe200078e00ff */
[----:B-1----:R-:W-:Y:S01]  /*0b20*/  ISETP.EQ.U32.AND P1, PT, R6, RZ, PT ;  /* 0x000000ff0600720c */ /* 0x002fe20003f22070 */
[----:B------:R-:W1:Y:S01]  /*0b30*/  @!P0 LDC R11, c[0x0][0x2cc] ;  /* 0x0000b300ff0b8b82 */ /* 0x000e620000000800 */
[----:B------:R3:W4:Y:S02]  /*0b40*/  @P0 LDG.E R10, desc[UR12][R4.64] ;  /* 0x0000000c040a0981 */ /* 0x000724000c1e1900 */
[----:B------:R-:W-:-:S05]  /*0b50*/  ISETP.EQ.OR.EX P2, PT, R7, RZ, !P3, P1 ;  /* 0x000000ff0700720c */ /* 0x000fca0005f42710 */
[----:B------:R-:W1:Y:S01]  /*0b60*/  @!P0 LDC.64 R8, c[0x0][0x318] ;  /* 0x0000c600ff088b82 */ /* 0x000e620000000a00 */
[----:B---3--:R-:W-:-:S05]  /*0b70*/  IADD3 R4, P1, R14, R6, RZ ;  /* 0x000000060e047210 */ /* 0x008fca0007f3e0ff */
[----:B------:R-:W-:-:S05]  /*0b80*/  IMAD.X R5, R13, 0x1, R7, P1 ;  /* 0x000000010d057824 */ /* 0x000fca00008e0607 */
[----:B-----5:R3:W5:Y:S01]  /*0b90*/  @!P2 LDG.E R244, desc[UR12][R4.64] ;  /* 0x0000000c04f4a981 */ /* 0x020762000c1e1900 */
[----:B------:R-:W-:Y:S02]  /*0ba0*/  ISETP.NE.U32.AND P2, PT, R6, RZ, PT ;  /* 0x000000ff0600720c */ /* 0x000fe40003f45070 */
[----:B------:R-:W2:Y:S02]  /*0bb0*/  LDC R6, c[0x0][0x2c8] ;  /* 0x0000b200ff067b82 */ /* 0x000ea40000000800 */
[----:B------:R-:W-:Y:S02]  /*0bc0*/  ISETP.NE.AND.EX P2, PT, R7, RZ, PT, P2 ;  /* 0x000000ff0700720c */ /* 0x000fe40003f45320 */
[----:B-1----:R-:W-:-:S04]  /*0bd0*/  @!P0 ISETP.NE.U32.AND P1, PT, R8, RZ, PT ;  /* 0x000000ff0800820c */ /* 0x002fc80003f25070 */
[----:B------:R-:W-:-:S04]  /*0be0*/  @!P0 ISETP.NE.AND.EX P1, PT, R9, RZ, PT, P1 ;  /* 0x000000ff0900820c */ /* 0x000fc80003f25310 */
[----:B------:R-:W-:Y:S01]  /*0bf0*/  @!P0 SEL R7, R11, RZ, P1 ;  /* 0x000000ff0b078207 */ /* 0x000fe20000800000 */
[----:B--2---:R-:W-:-:S06]  /*0c00*/  @P5 IMAD.IADD R31, R12, 0x1, -R0 ;  /* 0x000000010c1f5824 */ /* 0x004fcc00078e0a00 */
[----:B------:R-:W1:Y:S01]  /*0c10*/  @!P5 LDC R31, c[0x0][0x2c4] ;  /* 0x0000b100ff1fdb82 */ /* 0x000e620000000800 */
[----:B----4-:R-:W-:Y:S01]  /*0c20*/  @P0 IMAD.IADD R193, R10, 0x1, -R231 ;  /* 0x000000010ac10824 */ /* 0x010fe200078e0ae7 */
[----:B---3--:R-:W-:Y:S06]  /*0c30*/  @!P2 BRA `(.L_x_0) ;  /* 0x00000000000ca947 */ /* 0x008fec0003800000 */
[----:B------:R-:W2:Y:S02]  /*0c40*/  @P3 LDG.E R6, desc[UR12][R4.64+0x4] ;  /* 0x0000040c04063981 */ /* 0x000ea4000c1e1900 */
[----:B--2--5:R-:W-:-:S06]  /*0c50*/  @P3 IADD3 R6, R6, -R244, RZ ;  /* 0x800000f406063210 */ /* 0x024fcc0007ffe0ff */
[----:B------:R2:W5:Y:S02]  /*0c60*/  @!P3 LDG.E R6, desc[UR12][R4.64] ;  /* 0x0000000c0406b981 */ /* 0x000564000c1e1900 */
.L_x_0:
[----:B------:R-:W-:Y:S01]  /*0c70*/  IMAD.SHL.U32 R239, R232, 0x80, RZ ;  /* 0x00000080e8ef7824 */ /* 0x000fe200078e00ff */
[----:B-----5:R-:W-:-:S04]  /*0c80*/  @!P0 IADD3 R193, R7, R6, -R231 ;  /* 0x0000000607c18210 */ /* 0x020fc80007ffe8e7 */
[----:B------:R-:W-:-:S13]  /*0c90*/  ISETP.GT.AND P0, PT, R193, R239, PT ;  /* 0x000000efc100720c */ /* 0x000fda0003f04270 */
[----:B------:R-:W-:Y:S05]  /*0ca0*/  @!P0 BRA `(.L_x_1) ;  /* 0x0000007000208947 */ /* 0x000fea0003800000 */
[----:B------:R-:W3:Y:S01]  /*0cb0*/  LDC R18, c[0x0][0x278] ;  /* 0x00009e00ff127b82 */ /* 0x000ee20000000800 */
[----:B------:R-:W4:Y:S01]  /*0cc0*/  S2R R48, SR_CTAID.Z ;  /* 0x0000000000307919 */ /* 0x000f220000002700 */
[----:B------:R-:W-:Y:S02]  /*0cd0*/  ISETP.NE.AND P0, PT, R244, -0x1, PT ;  /* 0xfffffffff400780c */ /* 0x000fe40003f05270 */
[----:B------:R-:W-:Y:S01]  /*0ce0*/  ISETP.NE.AND P1, PT, R0, -0x1, PT ;  /* 0xffffffff0000780c */ /* 0x000fe20003f25270 */
[----:B------:R-:W5:Y:S03]  /*0cf0*/  S2R R38, SR_CTAID.X ;  /* 0x0000000000267919 */ /* 0x000f660000002500 */
[----:B------:R-:W1:Y:S08]  /*0d00*/  LDC.64 R8, c[0x0][0x228] ;  /* 0x00008a00ff087b82 */ /* 0x000e700000000a00 */
[----:B------:R-:W5:Y:S01]  /*0d10*/  LDC.64 R32, c[0x0][0x240] ;  /* 0x00009000ff207b82 */ /* 0x000f620000000a00 */
[----:B---3--:R-:W-:-:S07]  /*0d20*/  IABS R12, R18 ;  /* 0x00000012000c7213 */ /* 0x008fce0000000000 */
[----:B------:R-:W3:Y:S01]  /*0d30*/  LDC R45, c[0x0][0x2d4] ;  /* 0x0000b500ff2d7b82 */ /* 0x000ee20000000800 */
[----:B------:R-:W-:Y:S01]  /*0d40*/  ISETP.NE.AND P6, PT, R18, RZ, PT ;  /* 0x000000ff1200720c */ /* 0x000fe20003fc5270 */
[----:B--2---:R-:W2:Y:S01]  /*0d50*/  I2F.RP R4, R12 ;  /* 0x0000000c00047306 */ /* 0x004ea20000209400 */
[----:B-1----:R-:W-:Y:S01]  /*0d60*/  IMAD R11, R43, R8, RZ ;  /* 0x000000082b0b7224 */ /* 0x002fe200078e02ff */
[----:B----4-:R-:W-:-:S04]  /*0d70*/  IABS R7, R48 ;  /* 0x0000003000077213 */ /* 0x010fc80000000000 */
[----:B------:R-:W1:Y:S01]  /*0d80*/  LDC R42, c[0x0][0x2dc] ;  /* 0x0000b700ff2a7b82 */ /* 0x000e620000000800 */
[----:B------:R-:W-:Y:S01]  /*0d90*/  LOP3.LUT R16, R48, R18, RZ, 0x3c, !PT ;  /* 0x0000001230107212 */ /* 0x000fe200078e3cff */
[C---:B------:R-:W-:Y:S01]  /*0da0*/  IMAD R11, R251.reuse, R9, R11 ;  /* 0x00000009fb0b7224 */ /* 0x040fe200078e020b */
[----:B------:R-:W-:Y:S01]  /*0db0*/  SHF.R.S32.HI R44, RZ, 0x1f, R48 ;  /* 0x0000001fff2c7819 */ /* 0x000fe20000011430 */
[----:B------:R-:W-:Y:S01]  /*0dc0*/  IMAD.WIDE.U32 R8, R251, R8, RZ ;  /* 0x00000008fb087225 */ /* 0x000fe200078e00ff */
[----:B------:R-:W-:-:S03]  /*0dd0*/  ISETP.GE.AND P4, PT, R16, RZ, PT ;  /* 0x000000ff1000720c */ /* 0x000fc60003f86270 */
[----:B------:R-:W1:Y:S01]  /*0de0*/  LDC R224, c[0x0][0x270] ;  /* 0x00009c00ffe07b82 */ /* 0x000e620000000800 */
[----:B--2---:R-:W2:Y:S01]  /*0df0*/  MUFU.RCP R4, R4 ;  /* 0x0000000400047308 */ /* 0x004ea20000001000 */
[----:B-----5:R-:W-:Y:S01]  /*0e00*/  IMAD R10, R0, R33, RZ ;  /* 0x00000021000a7224 */ /* 0x020fe200078e02ff */
[----:B------:R-:W-:-:S05]  /*0e10*/  IADD3 R34, R9, R11, RZ ;  /* 0x0000000b09227210 */ /* 0x000fca0007ffe0ff */
[----:B------:R-:W4:Y:S08]  /*0e20*/  @P0 LDC.64 R14, c[0x0][0x250] ;  /* 0x00009400ff0e0b82 */ /* 0x000f300000000a00 */
[----:B------:R-:W5:Y:S01]  /*0e30*/  LDC.U8 R19, c[0x0][0x3d8] ;  /* 0x0000f600ff137b82 */ /* 0x000f620000000000 */
[----:B--2---:R-:W-:-:S04]  /*0e40*/  IADD3 R4, R4, 0xffffffe, RZ ;  /* 0x0ffffffe04047810 */ /* 0x004fc80007ffe0ff */
[----:B------:R-:W2:Y:S01]  /*0e50*/  F2I.FTZ.U32.TRUNC.NTZ R5, R4 ;  /* 0x0000000400057305 */ /* 0x000ea2000021f000 */
[----:B-1----:R-:W-:Y:S02]  /*0e60*/  IMAD.WIDE R28, R42, R224, RZ ;  /* 0x000000e02a1c7225 */ /* 0x002fe400078e02ff */
[----:B------:R-:W1:Y:S08]  /*0e70*/  LDC R30, c[0x0][0x2c4] ;  /* 0x0000b100ff1e7b82 */ /* 0x000e700000000800 */
[----:B------:R-:W1:Y:S01]  /*0e80*/  LDC.64 R22, c[0x0][0x488] ;  /* 0x00012200ff167b82 */ /* 0x000e620000000a00 */
[----:B--2---:R-:W-:-:S04]  /*0e90*/  IMAD.MOV R4, RZ, RZ, -R5 ;  /* 0x000000ffff047224 */ /* 0x004fc800078e0a05 */
[----:B------:R-:W-:Y:S01]  /*0ea0*/  IMAD R6, R4, R12, RZ ;  /* 0x0000000c04067224 */ /* 0x000fe200078e02ff */
[----:B------:R-:W-:Y:S02]  /*0eb0*/  MOV R4, RZ ;  /* 0x000000ff00047202 */ /* 0x000fe40000000f00 */
[----:B------:R-:W2:Y:S03]  /*0ec0*/  LDC.U8 R39, c[0x0][0x480] ;  /* 0x00012000ff277b82 */ /* 0x000ea60000000000 */
[----:B------:R-:W-:-:S04]  /*0ed0*/  IMAD.HI.U32 R4, R5, R6, R4 ;  /* 0x0000000605047227 */ /* 0x000fc800078e0004 */
[----:B------:R-:W-:-:S04]  /*0ee0*/  IMAD.MOV.U32 R6, RZ, RZ, R7 ;  /* 0x000000ffff067224 */ /* 0x000fc800078e0007 */
[----:B------:R-:W-:-:S05]  /*0ef0*/  IMAD.HI.U32 R4, R4, R6, RZ ;  /* 0x0000000604047227 */ /* 0x000fca00078e00ff */
[----:B------:R-:W-:-:S05]  /*0f00*/  IADD3 R5, -R4, RZ, RZ ;  /* 0x000000ff04057210 */ /* 0x000fca0007ffe1ff */
[----:B------:R-:W-:Y:S02]  /*0f10*/  IMAD R5, R12, R5, R6 ;  /* 0x000000050c057224 */ /* 0x000fe400078e0206 */
[----:B------:R-:W-:-:S03]  /*0f20*/  VIADD R6, R31, 0x3f ;  /* 0x0000003f1f067836 */ /* 0x000fc60000000000 */
[----:B------:R-:W-:Y:S02]  /*0f30*/  ISETP.GT.U32.AND P2, PT, R12, R5, PT ;  /* 0x000000050c00720c */ /* 0x000fe40003f44070 */
[----:B------:R-:W-:-:S04]  /*0f40*/  SHF.R.S32.HI R7, RZ, 0x1f, R6 ;  /* 0x0000001fff077819 */ /* 0x000fc80000011406 */
[----:B------:R-:W-:Y:S01]  /*0f50*/  LEA.HI R24, R7, R6, RZ, 0x6 ;  /* 0x0000000607187211 */ /* 0x000fe200078f30ff */
[----:B------:R-:W-:-:S03]  /*0f60*/  IMAD.WIDE.U32 R6, R0, R32, RZ ;  /* 0x0000002000067225 */ /* 0x000fc600078e00ff */
[----:B------:R-:W-:Y:S02]  /*0f70*/  SHF.R.S32.HI R184, RZ, 0x6, R24 ;  /* 0x00000006ffb87819 */ /* 0x000fe40000011418 */
[----:B------:R-:W-:Y:S01]  /*0f80*/  SEL R40, R8, R6, !P1 ;  /* 0x0000000608287207 */ /* 0x000fe20004800000 */
[----:B------:R-:W-:Y:S01]  /*0f90*/  @!P2 IMAD.IADD R5, R5, 0x1, -R12 ;  /* 0x000000010505a824 */ /* 0x000fe200078e0a0c */
[----:B---3--:R-:W-:Y:S02]  /*0fa0*/  SHF.R.S32.HI R8, RZ, 0x1f, R45 ;  /* 0x0000001fff087819 */ /* 0x008fe4000001142d */
[----:B------:R-:W-:Y:S01]  /*0fb0*/  @P1 IADD3 R34, R7, R10, RZ ;  /* 0x0000000a07221210 */ /* 0x000fe20007ffe0ff */
[----:B------:R-:W-:Y:S01]  /*0fc0*/  IMAD.WIDE.U32 R10, R251, R45, RZ ;  /* 0x0000002dfb0a7225 */ /* 0x000fe200078e00ff */
[----:B------:R-:W-:Y:S02]  /*0fd0*/  ISETP.GE.U32.AND P3, PT, R5, R12, PT ;  /* 0x0000000c0500720c */ /* 0x000fe40003f66070 */
[----:B------:R-:W-:Y:S01]  /*0fe0*/  @P0 IADD3 R5, R231, R244, RZ ;  /* 0x000000f4e7050210 */ /* 0x000fe20007ffe0ff */
[----:B------:R-:W-:Y:S01]  /*0ff0*/  IMAD R8, R8, R251, RZ ;  /* 0x000000fb08087224 */ /* 0x000fe200078e02ff */
[----:B------:R-:W3:Y:S01]  /*1000*/  @!P1 LDC.64 R12, c[0x0][0x418] ;  /* 0x00010600ff0c9b82 */ /* 0x000ee20000000a00 */
[----:B------:R-:W-:Y:S01]  /*1010*/  IMAD R16, R29, R10, RZ ;  /* 0x0000000a1d107224 */ /* 0x000fe200078e02ff */
[----:B------:R-:W-:Y:S01]  /*1020*/  @!P2 IADD3 R4, R4, 0x1, RZ ;  /* 0x000000010404a810 */ /* 0x000fe20007ffe0ff */
[----:B------:R-:W-:Y:S01]  /*1030*/  IMAD R8, R43, R45, R8 ;  /* 0x0000002d2b087224 */ /* 0x000fe200078e0208 */
[----:B-----5:R-:W-:Y:S01]  /*1040*/  ISETP.NE.AND P2, PT, R19, RZ, PT ;  /* 0x000000ff1300720c */ /* 0x020fe20003f45270 */
[----:B----4-:R-:W-:-:S02]  /*1050*/  @P0 IMAD R9, R5, R15, RZ ;  /* 0x0000000f05090224 */ /* 0x010fc400078e02ff */
[----:B------:R-:W-:Y:S02]  /*1060*/  @P0 IMAD.WIDE.U32 R6, R5, R14, RZ ;  /* 0x0000000e05060225 */ /* 0x000fe400078e00ff */
[----:B------:R-:W-:Y:S02]  /*1070*/  @P3 IADD3 R4, R4, 0x1, RZ ;  /* 0x0000000104043810 */ /* 0x000fe40007ffe0ff */
[----:B------:R-:W-:Y:S01]  /*1080*/  IMAD.IADD R5, R11, 0x1, R8 ;  /* 0x000000010b057824 */ /* 0x000fe200078e0208 */
[----:B------:R-:W-:Y:S01]  /*1090*/  @P0 IADD3 R37, R7, R9, RZ ;  /* 0x0000000907250210 */ /* 0x000fe20007ffe0ff */
[----:B------:R-:W-:Y:S01]  /*10a0*/  @P0 IMAD.MOV.U32 R36, RZ, RZ, R6 ;  /* 0x000000ffff240224 */ /* 0x000fe200078e0006 */
[----:B------:R-:W-:Y:S01]  /*10b0*/  MOV R21, R4 ;  /* 0x0000000400157202 */ /* 0x000fe20000000f00 */
[C---:B------:R-:W-:Y:S02]  /*10c0*/  IMAD R9, R28.reuse, R5, R16 ;  /* 0x000000051c097224 */ /* 0x040fe400078e0210 */
[----:B------:R-:W4:Y:S01]  /*10d0*/  @P1 LDC.64 R16, c[0x0][0x420] ;  /* 0x00010800ff101b82 */ /* 0x000f220000000a00 */
[----:B------:R-:W-:Y:S01]  /*10e0*/  IMAD.WIDE.U32 R6, R28, R10, RZ ;  /* 0x0000000a1c067225 */ /* 0x000fe200078e00ff */
[----:B------:R-:W-:-:S03]  /*10f0*/  SHF.L.U64.HI R10, R251, 0x7, R43 ;  /* 0x00000007fb0a7819 */ /* 0x000fc6000001022b */
[-C--:B------:R-:W-:Y:S01]  /*1100*/  IMAD.WIDE.U32 R4, R28, R0.reuse, RZ ;  /* 0x000000001c047225 */ /* 0x080fe200078e00ff */
[----:B------:R-:W-:Y:S02]  /*1110*/  IADD3 R26, R7, R9, RZ ;  /* 0x00000009071a7210 */ /* 0x000fe40007ffe0ff */
[----:B------:R-:W5:Y:S01]  /*1120*/  @P2 LDC R27, c[0x0][0x2e4] ;  /* 0x0000b900ff1b2b82 */ /* 0x000f620000000800 */
[----:B------:R-:W-:Y:S01]  /*1130*/  IMAD R8, R29, R0, RZ ;  /* 0x000000001d087224 */ /* 0x000fe200078e02ff */
[----:B------:R-:W-:Y:S01]  /*1140*/  SEL R35, R6, R4, !P1 ;  /* 0x0000000406237207 */ /* 0x000fe20004800000 */
[----:B------:R-:W-:Y:S01]  /*1150*/  @!P4 IMAD.MOV R21, RZ, RZ, -R21 ;  /* 0x000000ffff15c224 */ /* 0x000fe200078e0a15 */
[----:B------:R-:W-:Y:S01]  /*1160*/  @!P6 LOP3.LUT R21, RZ, R18, RZ, 0x33, !PT ;  /* 0x00000012ff15e212 */ /* 0x000fe200078e33ff */
[----:B------:R-:W-:Y:S01]  /*1170*/  IMAD.SHL.U32 R6, R251, 0x80, RZ ;  /* 0x00000080fb067824 */ /* 0x000fe200078e00ff */
[----:B------:R-:W-:Y:S01]  /*1180*/  @P1 IADD3 R26, R5, R8, RZ ;  /* 0x00000008051a1210 */ /* 0x000fe20007ffe0ff */
[----:B---3--:R-:W-:Y:S01]  /*1190*/  @!P1 IMAD R4, R43, R12, RZ ;  /* 0x0000000c2b049224 */ /* 0x008fe200078e02ff */
[----:B------:R-:W3:Y:S01]  /*11a0*/  @P0 LDC.64 R18, c[0x0][0x248] ;  /* 0x00009200ff120b82 */ /* 0x000ee20000000a00 */
[----:B------:R-:W-:-:S02]  /*11b0*/  LOP3.LUT R5, R24, 0xffffffc0, RZ, 0xc0, !PT ;  /* 0xffffffc018057812 */ /* 0x000fc400078ec0ff */
[C---:B------:R-:W-:Y:S01]  /*11c0*/  @!P1 IMAD R11, R251.reuse, R13, R4 ;  /* 0x0000000dfb0b9224 */ /* 0x040fe200078e0204 */
[----:B------:R-:W-:Y:S01]  /*11d0*/  SEL R6, R6, RZ, P5 ;  /* 0x000000ff06067207 */ /* 0x000fe20002800000 */
[----:B-1----:R-:W-:Y:S01]  /*11e0*/  @P2 IMAD R13, R251, R30, RZ ;  /* 0x0000001efb0d2224 */ /* 0x002fe200078e02ff */
[----:B------:R-:W-:Y:S01]  /*11f0*/  IADD3 R4, R5, -0x40, RZ ;  /* 0xffffffc005047810 */ /* 0x000fe20007ffe0ff */
[----:B----4-:R-:W-:Y:S01]  /*1200*/  @P1 IMAD.WIDE.U32 R8, R0, R16, RZ ;  /* 0x0000001000081225 */ /* 0x010fe200078e00ff */
[----:B------:R-:W-:Y:S02]  /*1210*/  SEL R10, R10, RZ, P5 ;  /* 0x000000ff0a0a7207 */ /* 0x000fe40002800000 */
[----:B------:R-:W-:Y:S01]  /*1220*/  IADD3 R5, P3, R4, R6, RZ ;  /* 0x0000000604057210 */ /* 0x000fe20007f7e0ff */
[----:B------:R-:W-:Y:S01]  /*1230*/  @P1 IMAD R25, R0, R17, R9 ;  /* 0x0000001100191224 */ /* 0x000fe200078e0209 */
[----:B------:R-:W-:Y:S01]  /*1240*/  SHF.R.S32.HI R20, RZ, 0x1f, R4 ;  /* 0x0000001fff147819 */ /* 0x000fe20000011404 */
[----:B------:R-:W-:Y:S01]  /*1250*/  @!P1 IMAD.WIDE.U32 R6, R251, R12, RZ ;  /* 0x0000000cfb069225 */ /* 0x000fe200078e00ff */
[----:B--2---:R-:W-:-:S02]  /*1260*/  ISETP.NE.AND P5, PT, R39, RZ, PT ;  /* 0x000000ff2700720c */ /* 0x004fc40003fa5270 */
[----:B------:R-:W-:Y:S01]  /*1270*/  IADD3.X R10, R20, R10, RZ, P3, !PT ;  /* 0x0000000a140a7210 */ /* 0x000fe20001ffe4ff */
[----:B------:R-:W-:Y:S01]  /*1280*/  @P1 IMAD.MOV.U32 R17, RZ, RZ, R8 ;  /* 0x000000ffff111224 */ /* 0x000fe200078e0008 */
[----:B------:R-:W-:Y:S01]  /*1290*/  @P2 SEL R8, R13, R0, !P1 ;  /* 0x000000000d082207 */ /* 0x000fe20004800000 */
[----:B------:R-:W-:Y:S01]  /*12a0*/  IMAD R9, R29, R5, RZ ;  /* 0x000000051d097224 */ /* 0x000fe200078e02ff */
[----:B------:R-:W-:Y:S01]  /*12b0*/  @!P1 IADD3 R25, R7, R11, RZ ;  /* 0x0000000b07199210 */ /* 0x000fe20007ffe0ff */
[----:B------:R-:W-:Y:S01]  /*12c0*/  IMAD.WIDE.U32 R12, R28, R5, RZ ;  /* 0x000000051c0c7225 */ /* 0x000fe200078e00ff */
[----:B------:R-:W-:Y:S02]  /*12d0*/  @!P1 MOV R17, R6 ;  /* 0x0000000600119202 */ /* 0x000fe40000000f00 */
[----:B------:R-:W-:Y:S01]  /*12e0*/  SHF.R.S32.HI R29, RZ, 0x1f, R239 ;  /* 0x0000001fff1d7819 */ /* 0x000fe200000114ef */
[----:B-----5:R-:W-:Y:S02]  /*12f0*/  @P2 IMAD R11, R48, R27, R8 ;  /* 0x0000001b300b2224 */ /* 0x020fe400078e0208 */
[----:B------:R-:W-:-:S04]  /*1300*/  IMAD.WIDE.U32 R6, R38, R22, RZ ;  /* 0x0000001626067225 */ /* 0x000fc800078e00ff */
[----:B------:R-:W-:Y:S01]  /*1310*/  @!P2 IMAD R8, R251, R224, R48 ;  /* 0x000000e0fb08a224 */ /* 0x000fe200078e0230 */
[----:B------:R-:W-:Y:S01]  /*1320*/  SEL R27, R6, RZ, P5 ;  /* 0x000000ff061b7207 */ /* 0x000fe20002800000 */
[----:B------:R-:W-:Y:S02]  /*1330*/  @P0 IMAD.IADD R5, R231, 0x1, R244 ;  /* 0x00000001e7050824 */ /* 0x000fe400078e02f4 */
[----:B------:R-:W-:Y:S02]  /*1340*/  IMAD R10, R28, R10, R9 ;  /* 0x0000000a1c0a7224 */ /* 0x000fe400078e0209 */
[----:B------:R-:W-:Y:S02]  /*1350*/  @!P2 IMAD R11, R8, R30, RZ ;  /* 0x0000001e080ba224 */ /* 0x000fe400078e02ff */
[----:B------:R-:W-:Y:S02]  /*1360*/  IMAD R9, R38, R23, R7 ;  /* 0x0000001726097224 */ /* 0x000fe400078e0207 */
[----:B------:R-:W-:-:S02]  /*1370*/  IMAD R39, R48, R42, RZ ;  /* 0x0000002a30277224 */ /* 0x000fc400078e02ff */
[----:B---3--:R-:W-:Y:S01]  /*1380*/  @P0 IMAD R8, R5, R19, RZ ;  /* 0x0000001305080224 */ /* 0x008fe200078e02ff */
[----:B------:R-:W-:Y:S01]  /*1390*/  SEL R16, R9, RZ, P5 ;  /* 0x000000ff09107207 */ /* 0x000fe20002800000 */
[----:B------:R-:W-:Y:S01]  /*13a0*/  @P0 IMAD.WIDE.U32 R6, R5, R18, RZ ;  /* 0x0000001205060225 */ /* 0x000fe200078e00ff */
[----:B------:R-:W-:-:S04]  /*13b0*/  SHF.R.S32.HI R41, RZ, 0x1f, R39 ;  /* 0x0000001fff297819 */ /* 0x000fc80000011427 */
[----:B------:R-:W-:Y:S02]  /*13c0*/  @P0 IADD3 R30, R7, R8, RZ ;  /* 0x00000008071e0210 */ /* 0x000fe40007ffe0ff */
[----:B------:R-:W-:Y:S01]  /*13d0*/  @P0 MOV R28, R6 ;  /* 0x00000006001c0202 */ /* 0x000fe20000000f00 */
[----:B------:R-:W-:Y:S06]  /*13e0*/  @P0 BRA `(.L_x_2) ;  /* 0x0000000000300947 */ /* 0x000fec0003800000 */
[----:B------:R-:W1:Y:S01]  /*13f0*/  LDC.64 R18, c[0x0][0x248] ;  /* 0x00009200ff127b82 */ /* 0x000e620000000a00 */
[----:B------:R-:W-:-:S07]  /*1400*/  SHF.R.S32.HI R5, RZ, 0x1f, R231 ;  /* 0x0000001fff057819 */ /* 0x000fce00000114e7 */
[----:B------:R-:W2:Y:S01]  /*1410*/  LDC.64 R8, c[0x0][0x230] ;  /* 0x00008c00ff087b82 */ /* 0x000ea20000000a00 */
[-C--:B-1----:R-:W-:Y:S02]  /*1420*/  IMAD R5, R5, R18.reuse, RZ ;  /* 0x0000001205057224 */ /* 0x082fe400078e02ff */
[----:B------:R-:W-:-:S04]  /*1430*/  IMAD.WIDE.U32 R6, R231, R18, RZ ;  /* 0x00000012e7067225 */ /* 0x000fc800078e00ff */
[----:B------:R-:W-:Y:S02]  /*1440*/  IMAD R5, R231, R19, R5 ;  /* 0x00000013e7057224 */ /* 0x000fe400078e0205 */
[----:B--2---:R-:W-:-:S03]  /*1450*/  IMAD R22, R43, R8, RZ ;  /* 0x000000082b167224 */ /* 0x004fc600078e02ff */
[----:B------:R-:W-:Y:S01]  /*1460*/  IADD3 R7, R7, R5, RZ ;  /* 0x0000000507077210 */ /* 0x000fe20007ffe0ff */
[C---:B------:R-:W-:Y:S02]  /*1470*/  IMAD R9, R251.reuse, R9, R22 ;  /* 0x00000009fb097224 */ /* 0x040fe400078e0216 */
[----:B------:R-:W-:-:S05]  /*1480*/  IMAD.WIDE.U32 R6, R251, R8, R6 ;  /* 0x00000008fb067225 */ /* 0x000fca00078e0006 */
[----:B------:R-:W-:Y:S02]  /*1490*/  IADD3 R30, R7, R9, RZ ;  /* 0x00000009071e7210 */ /* 0x000fe40007ffe0ff */
[----:B------:R-:W-:Y:S02]  /*14a0*/  MOV R28, R6 ;  /* 0x00000006001c7202 */ /* 0x000fe40000000f00 */
.L_x_2:
[----:B------:R-:W-:Y:S05]  /*14b0*/  @P0 BRA `(.L_x_3) ;  /* 0x0000000000300947 */ /* 0x000fea0003800000 */
        /* <DEDUP_REMOVED lines=11> */
[----:B------:R-:W-:-:S07]  /*1570*/  MOV R36, R6 ;  /* 0x0000000600247202 */ /* 0x000fce0000000f00 */
.L_x_3:
[----:B------:R-:W-:Y:S02]  /*1580*/  IADD3 R7, R13, R10, RZ ;  /* 0x0000000a0d077210 */ /* 0x000fe40007ffe0ff */
[----:B------:R-:W-:Y:S01]  /*1590*/  SHF.R.S32.HI R38, RZ, 0x1f, R21 ;  /* 0x0000001fff267819 */ /* 0x000fe20000011415 */
[----:B------:R-:W-:Y:S05]  /*15a0*/  @!P2 BRA `(.L_x_4) ;  /* 0x00000000001ca947 */ /* 0x000fea0003800000 */
[----:B------:R-:W1:Y:S01]  /*15b0*/  LDC R6, c[0x0][0x2c0] ;  /* 0x0000b000ff067b82 */ /* 0x000e620000000800 */
[----:B------:R-:W-:-:S05]  /*15c0*/  @!P1 IMAD R0, R251, R45, RZ ;  /* 0x0000002dfb009224 */ /* 0x000fca00078e02ff */
[----:B------:R-:W-:Y:S02]  /*15d0*/  LEA R0, R251, R0, 0x7 ;  /* 0x00000000fb007211 */ /* 0x000fe400078e38ff */
[----:B------:R-:W1:Y:S02]  /*15e0*/  LDC R5, c[0x0][0x2e4] ;  /* 0x0000b900ff057b82 */ /* 0x000e640000000800 */
[----:B-1----:R-:W-:-:S05]  /*15f0*/  LEA R5, R6, R5, 0x7 ;  /* 0x0000000506057211 */ /* 0x002fca00078e38ff */
[----:B------:R-:W-:Y:S01]  /*1600*/  IMAD R0, R5, R48, R0 ;  /* 0x0000003005007224 */ /* 0x000fe200078e0200 */
[----:B------:R-:W-:Y:S06]  /*1610*/  BRA `(.L_x_5) ;  /* 0x0000000000087947 */ /* 0x000fec0003800000 */
.L_x_4:
[----:B------:R-:W-:-:S04]  /*1620*/  IMAD R0, R251, R224, R48 ;  /* 0x000000e0fb007224 */ /* 0x000fc800078e0230 */
[----:B------:R-:W-:-:S07]  /*1630*/  IMAD R0, R0, R45, RZ ;  /* 0x0000002d00007224 */ /* 0x000fce00078e02ff */
.L_x_5:
[----:B------:R-:W2:Y:S01]  /*1640*/  LDL R49, [R1+0x4] ;  /* 0x0000040001317983 */ /* 0x000ea20000100800 */
[----:B------:R-:W1:Y:S01]  /*1650*/  LDC.64 R22, c[0x0][0x420] ;  /* 0x00010800ff167b82 */ /* 0x000e620000000a00 */
[----:B------:R-:W-:Y:S01]  /*1660*/  IMAD R224, R42, R224, RZ ;  /* 0x000000e02ae07224 */ /* 0x000fe200078e02ff */
[----:B------:R-:W-:Y:S01]  /*1670*/  SHF.R.S32.HI R213, RZ, 0x1f, R212 ;  /* 0x0000001fffd57819 */ /* 0x000fe200000114d4 */
[----:B------:R-:W3:Y:S01]  /*1680*/  S2R R8, SR_TID.X ;  /* 0x0000000000087919 */ /* 0x000ee20000002100 */
[----:B------:R-:W-:Y:S01]  /*1690*/  ULDC UR4, c[0x0][0x398] ;  /* 0x0000e60000047ab9 */ /* 0x000fe20000000800 */
[----:B------:R-:W-:Y:S01]  /*16a0*/  IMAD.SHL.U32 R229, R224, 0x40, RZ ;  /* 0x00000040e0e57824 */ /* 0x000fe200078e00ff */
[----:B------:R-:W-:Y:S01]  /*16b0*/  ULDC.64 UR6, c[0x0][0x258] ;  /* 0x0000960000067ab9 */ /* 0x000fe20000000a00 */
[----:B------:R-:W4:Y:S01]  /*16c0*/  S2R R45, SR_TID.X ;  /* 0x00000000002d7919 */ /* 0x000f220000002100 */
[----:B------:R-:W-:Y:S01]  /*16d0*/  IMAD.IADD R24, R4, 0x1, R11 ;  /* 0x0000000104187824 */ /* 0x000fe200078e020b */
[----:B------:R-:W5:Y:S01]  /*16e0*/  LDC.64 R46, c[0x0][0x2b0] ;  /* 0x0000ac00ff2e7b82 */ /* 0x000f620000000a00 */
[----:B------:R-:W-:Y:S01]  /*16f0*/  IADD3 R6, P2, P1, R12, R229, R39 ;  /* 0x000000e50c067210 */ /* 0x000fe2000795e027 */
[----:B------:R-:W-:Y:S01]  /*1700*/  BSSY B1, `(.L_x_1) ;  /* 0x0000662000017945 */ /* 0x000fe20003800000 */
[----:B------:R-:W-:-:S04]  /*1710*/  SHF.R.S32.HI R5, RZ, 0x1f, R229 ;  /* 0x0000001fff057819 */ /* 0x000fc800000114e5 */
[----:B------:R-:W-:Y:S02]  /*1720*/  IADD3.X R5, R7, R5, R41, P2, P1 ;  /* 0x0000000507057210 */ /* 0x000fe400017e2429 */
[----:B------:R-:W-:Y:S01]  /*1730*/  IADD3 R10, P2, P1, R27, R6, R35 ;  /* 0x000000061b0a7210 */ /* 0x000fe2000795e023 */
[----:B------:R-:W-:Y:S01]  /*1740*/  IMAD.IADD R27, R4, 0x1, R0 ;  /* 0x00000001041b7824 */ /* 0x000fe200078e0200 */
[----:B------:R-:W-:Y:S02]  /*1750*/  IADD3 R0, -R193, R31, R239 ;  /* 0x0000001fc1007210 */ /* 0x000fe40007ffe1ef */
[----:B------:R-:W-:Y:S02]  /*1760*/  IADD3.X R16, R16, R5, R26, P2, P1 ;  /* 0x0000000510107210 */ /* 0x000fe400017e241a */
[----:B------:R-:W-:Y:S01]  /*1770*/  IADD3 R6, P1, R212, R17, RZ ;  /* 0x00000011d4067210 */ /* 0x000fe20007f3e0ff */
[----:B-1----:R-:W-:Y:S01]  /*1780*/  IMAD R5, R20, R22, RZ ;  /* 0x0000001614057224 */ /* 0x002fe200078e02ff */
[----:B------:R-:W-:Y:S01]  /*1790*/  IADD3 R9, P2, R219, R4, RZ ;  /* 0x00000004db097210 */ /* 0x000fe20007f5e0ff */
[----:B------:R-:W-:Y:S01]  /*17a0*/  VIADD R0, R0, -UR4 ;  /* 0x8000000400007c36 */ /* 0x000fe20008000000 */
[----:B------:R-:W-:Y:S01]  /*17b0*/  SHF.R.S32.HI R26, RZ, 0x1f, R219 ;  /* 0x0000001fff1a7819 */ /* 0x000fe200000114db */
[----:B------:R-:W-:Y:S01]  /*17c0*/  ULDC.64 UR4, c[0x0][0x428] ;  /* 0x00010a0000047ab9 */ /* 0x000fe20000000a00 */
[----:B------:R-:W-:-:S02]  /*17d0*/  IADD3.X R7, R213, R25, RZ, P1, !PT ;  /* 0x00000019d5077210 */ /* 0x000fc40000ffe4ff */
[----:B------:R-:W-:Y:S01]  /*17e0*/  SHF.R.S32.HI R13, RZ, 0x1f, R0 ;  /* 0x0000001fff0d7819 */ /* 0x000fe20000011400 */
[----:B------:R-:W-:Y:S01]  /*17f0*/  IMAD.X R12, R26, 0x1, R20, P2 ;  /* 0x000000011a0c7824 */ /* 0x000fe200010e0614 */
[----:B---3--:R-:W-:-:S03]  /*1800*/  SHF.R.S32.HI R8, RZ, 0x1f, R8 ;  /* 0x0000001fff087819 */ /* 0x008fc60000011408 */
[----:B------:R-:W-:Y:S01]  /*1810*/  IMAD R12, R12, R32, RZ ;  /* 0x000000200c0c7224 */ /* 0x000fe200078e02ff */
[----:B------:R-:W-:Y:S01]  /*1820*/  LEA.HI R13, R13, R0, RZ, 0x6 ;  /* 0x000000000d0d7211 */ /* 0x000fe200078f30ff */
[----:B------:R-:W-:Y:S01]  /*1830*/  IMAD R0, R44, UR4, RZ ;  /* 0x000000042c007c24 */ /* 0x000fe2000f8e02ff */
[----:B----4-:R-:W-:Y:S01]  /*1840*/  LEA.HI R8, R8, R45, RZ, 0x5 ;  /* 0x0000002d08087211 */ /* 0x010fe200078f28ff */
[----:B------:R-:W-:Y:S02]  /*1850*/  IMAD R12, R9, R33, R12 ;  /* 0x00000021090c7224 */ /* 0x000fe400078e020c */
[----:B------:R-:W-:Y:S01]  /*1860*/  IMAD R0, R48, UR5, R0 ;  /* 0x0000000530007c24 */ /* 0x000fe2000f8e0200 */
[----:B------:R-:W-:-:S05]  /*1870*/  SHF.R.S32.HI R8, RZ, 0x5, R8 ;  /* 0x00000005ff087819 */ /* 0x000fca0000011408 */
[----:B--2---:R-:W-:-:S05]  /*1880*/  IMAD R8, R8, R224, R49 ;  /* 0x000000e008087224 */ /* 0x004fca00078e0231 */
[----:B------:R-:W-:Y:S01]  /*1890*/  IADD3 R11, P1, R8, R10, RZ ;  /* 0x0000000a080b7210 */ /* 0x000fe20007f3e0ff */
[C---:B------:R-:W-:Y:S02]  /*18a0*/  IMAD R10, R4.reuse, R23, R5 ;  /* 0x00000017040a7224 */ /* 0x040fe400078e0205 */
[----:B------:R-:W-:Y:S01]  /*18b0*/  IMAD.WIDE.U32 R4, R4, R22, R6 ;  /* 0x0000001604047225 */ /* 0x000fe200078e0006 */
[----:B------:R-:W-:Y:S02]  /*18c0*/  LEA.HI.X.SX32 R16, R8, R16, 0x1, P1 ;  /* 0x0000001008107211 */ /* 0x000fe400008f0eff */
[----:B------:R-:W-:Y:S01]  /*18d0*/  SHF.R.S32.HI R8, RZ, 0x6, R13 ;  /* 0x00000006ff087819 */ /* 0x000fe2000001140d */
[----:B------:R-:W-:-:S03]  /*18e0*/  IMAD.WIDE.U32 R6, R9, R32, R212 ;  /* 0x0000002009067225 */ /* 0x000fc600078e00d4 */
[----:B------:R-:W-:Y:S01]  /*18f0*/  VIMNMX R230, RZ, R8, !PT ;  /* 0x00000008ffe67248 */ /* 0x000fe20007fe0100 */
[----:B------:R-:W-:Y:S01]  /*1900*/  IMAD.IADD R5, R5, 0x1, R10 ;  /* 0x0000000105057824 */ /* 0x000fe200078e020a */
[----:B------:R-:W-:Y:S01]  /*1910*/  IADD3 R6, P2, R40, R6, RZ ;  /* 0x0000000628067210 */ /* 0x000fe20007f5e0ff */
[----:B------:R-:W-:Y:S01]  /*1920*/  IMAD R9, R44, UR6, RZ ;  /* 0x000000062c097c24 */ /* 0x000fe2000f8e02ff */
[----:B------:R-:W1:Y:S01]  /*1930*/  LDC.64 R40, c[0x0][0x478] ;  /* 0x00011e00ff287b82 */ /* 0x000e620000000a00 */
[----:B------:R-:W-:Y:S01]  /*1940*/  IMAD.WIDE.U32 R4, R48, UR4, R4 ;  /* 0x0000000430047c25 */ /* 0x000fe2000f8e0004 */
[----:B------:R-:W-:Y:S01]  /*1950*/  IADD3.X R7, R34, R7, R12, P2, !PT ;  /* 0x0000000722077210 */ /* 0x000fe200017fe40c */
[----:B------:R-:W-:Y:S02]  /*1960*/  ULDC.64 UR4, c[0x0][0x400] ;  /* 0x0001000000047ab9 */ /* 0x000fe40000000a00 */
[----:B------:R-:W-:Y:S01]  /*1970*/  LEA R195, P1, R11, UR4, 0x2 ;  /* 0x000000040bc37c11 */ /* 0x000fe2000f8210ff */
[C---:B------:R-:W-:Y:S01]  /*1980*/  IMAD R9, R48.reuse, UR7, R9 ;  /* 0x0000000730097c24 */ /* 0x040fe2000f8e0209 */
[----:B------:R-:W-:Y:S01]  /*1990*/  IADD3 R5, R5, R0, RZ ;  /* 0x0000000005057210 */ /* 0x000fe20007ffe0ff */
[----:B------:R-:W-:Y:S01]  /*19a0*/  IMAD.WIDE.U32 R6, R48, UR6, R6 ;  /* 0x0000000630067c25 */ /* 0x000fe2000f8e0006 */
[----:B------:R-:W-:Y:S01]  /*19b0*/  ULDC.64 UR6, c[0x0][0x210] ;  /* 0x0000840000067ab9 */ /* 0x000fe20000000a00 */
[----:B------:R-:W-:Y:S01]  /*19c0*/  LEA.HI.X R194, R11, UR5, R16, 0x2, P1 ;  /* 0x000000050bc27c11 */ /* 0x000fe200088f1410 */
[----:B------:R-:W-:Y:S01]  /*19d0*/  ULDC.64 UR4, c[0x0][0x3e0] ;  /* 0x0000f80000047ab9 */ /* 0x000fe20000000a00 */
[----:B------:R-:W-:Y:S01]  /*19e0*/  IMAD.IADD R9, R7, 0x1, R9 ;  /* 0x0000000107097824 */ /* 0x000fe200078e0209 */
[----:B------:R-:W-:Y:S01]  /*19f0*/  LEA R188, P1, R6, UR6, 0x1 ;  /* 0x0000000606bc7c11 */ /* 0x000fe2000f8208ff */
[----:B------:R-:W-:-:S02]  /*1a00*/  IMAD R0, R26, R22, RZ ;  /* 0x000000161a007224 */ /* 0x000fc400078e02ff */
[C---:B------:R-:W-:Y:S01]  /*1a10*/  IMAD.WIDE.U32 R4, R219.reuse, R22, R4 ;  /* 0x00000016db047225 */ /* 0x040fe200078e0004 */
[----:B------:R-:W-:Y:S02]  /*1a20*/  LEA.HI.X R189, R6, UR7, R9, 0x1, P1 ;  /* 0x0000000706bd7c11 */ /* 0x000fe400088f0c09 */
[----:B------:R-:W-:Y:S01]  /*1a30*/  ISETP.GT.AND P1, PT, R184, R230, PT ;  /* 0x000000e6b800720c */ /* 0x000fe20003f24270 */
[----:B------:R-:W-:Y:S01]  /*1a40*/  IMAD R0, R219, R23, R0 ;  /* 0x00000017db007224 */ /* 0x000fe200078e0200 */
[----:B------:R-:W-:Y:S01]  /*1a50*/  LEA R186, P2, R4, UR4, 0x1 ;  /* 0x0000000404ba7c11 */ /* 0x000fe2000f8408ff */
[----:B-----5:R-:W-:-:S04]  /*1a60*/  IMAD.WIDE R10, R24, 0x4, R46 ;  /* 0x00000004180a7825 */ /* 0x020fc800078e022e */
[----:B------:R-:W-:Y:S01]  /*1a70*/  IMAD.IADD R0, R5, 0x1, R0 ;  /* 0x0000000105007824 */ /* 0x000fe200078e0200 */
[----:B------:R-:W-:Y:S01]  /*1a80*/  MOV R214, R10 ;  /* 0x0000000a00d67202 */ /* 0x000fe20000000f00 */
[----:B-1----:R-:W-:-:S03]  /*1a90*/  IMAD.WIDE R6, R27, 0x4, R40 ;  /* 0x000000041b067825 */ /* 0x002fc600078e0228 */
[----:B------:R-:W-:Y:S01]  /*1aa0*/  LEA.HI.X R187, R4, UR5, R0, 0x1, P2 ;  /* 0x0000000504bb7c11 */ /* 0x000fe200090f0c00 */
[----:B------:R-:W-:Y:S01]  /*1ab0*/  IMAD.MOV.U32 R211, RZ, RZ, R11 ;  /* 0x000000ffffd37224 */ /* 0x000fe200078e000b */
[----:B------:R-:W-:Y:S01]  /*1ac0*/  MOV R215, R7 ;  /* 0x0000000700d77202 */ /* 0x000fe20000000f00 */
[----:B------:R-:W-:Y:S02]  /*1ad0*/  IMAD.MOV.U32 R216, RZ, RZ, R6 ;  /* 0x000000ffffd87224 */ /* 0x000fe400078e0006 */
[----:B------:R-:W-:Y:S01]  /*1ae0*/  VIADD R184, R184, 0xffffffff ;  /* 0xffffffffb8b87836 */ /* 0x000fe20000000000 */
[----:B------:R-:W-:Y:S06]  /*1af0*/  @P1 BRA `(.L_x_6) ;  /* 0x0000000800d81947 */ /* 0x000fec0003800000 */
[----:B------:R-:W1:Y:S01]  /*1b00*/  @P0 LDC.64 R12, c[0x0][0x458] ;  /* 0x00011600ff0c0b82 */ /* 0x000e620000000a00 */
[CC--:B------:R-:W-:Y:S02]  /*1b10*/  @P0 IADD3 R0, R231.reuse, R244.reuse, RZ ;  /* 0x000000f4e7000210 */ /* 0x0c0fe40007ffe0ff */
[----:B------:R-:W-:-:S05]  /*1b20*/  @P0 IADD3 R8, R231, R244, RZ ;  /* 0x000000f4e7080210 */ /* 0x000fca0007ffe0ff */
[----:B------:R-:W2:Y:S01]  /*1b30*/  @P0 LDC.64 R4, c[0x0][0x450] ;  /* 0x00011400ff040b82 */ /* 0x000ea20000000a00 */
[C---:B-1----:R-:W-:Y:S02]  /*1b40*/  @P0 IMAD R10, R0.reuse, R13, RZ ;  /* 0x0000000d000a0224 */ /* 0x042fe400078e02ff */
[----:B------:R-:W-:-:S05]  /*1b50*/  @P0 IMAD.WIDE.U32 R6, R0, R12, RZ ;  /* 0x0000000c00060225 */ /* 0x000fca00078e00ff */
[----:B------:R-:W-:Y:S01]  /*1b60*/  @P0 IADD3 R15, R7, R10, RZ ;  /* 0x0000000a070f0210 */ /* 0x000fe20007ffe0ff */
[C---:B--2---:R-:W-:Y:S01]  /*1b70*/  @P0 IMAD R0, R8.reuse, R5, RZ ;  /* 0x0000000508000224 */ /* 0x044fe200078e02ff */
[----:B------:R-:W-:Y:S01]  /*1b80*/  @P0 MOV R14, R6 ;  /* 0x00000006000e0202 */ /* 0x000fe20000000f00 */
[----:B------:R-:W-:-:S05]  /*1b90*/  @P0 IMAD.WIDE.U32 R8, R8, R4, RZ ;  /* 0x0000000408080225 */ /* 0x000fca00078e00ff */
        /* <DEDUP_REMOVED lines=15> */
.L_x_7:
        /* <DEDUP_REMOVED lines=13> */
.L_x_8:
[-C--:B------:R-:W-:Y:S01]  /*1d60*/  IMAD R0, R29, R4.reuse, RZ ;  /* 0x000000041d007224 */ /* 0x080fe200078e02ff */
[----:B------:R-:W-:Y:S01]  /*1d70*/  ULDC UR4, c[0x0][0x2d0] ;  /* 0x0000b40000047ab9 */ /* 0x000fe20000000800 */
[----:B------:R-:W-:Y:S01]  /*1d80*/  IMAD.WIDE.U32 R6, R239, R4, R212 ;  /* 0x00000004ef067225 */ /* 0x000fe200078e00d4 */
[----:B------:R-:W-:Y:S01]  /*1d90*/  IADD3 R9, R219, 0x60, RZ ;  /* 0x00000060db097810 */ /* 0x000fe20007ffe0ff */
[----:B------:R-:W-:Y:S02]  /*1da0*/  BSSY B0, `(.L_x_9) ;  /* 0x000001c000007945 */ /* 0x000fe40003800000 */
[----:B------:R-:W-:Y:S01]  /*1db0*/  IMAD R8, R239, R5, R0 ;  /* 0x00000005ef087224 */ /* 0x000fe200078e0200 */
[----:B------:R-:W-:Y:S01]  /*1dc0*/  IADD3 R6, P0, R10, R6, RZ ;  /* 0x000000060a067210 */ /* 0x000fe20007f1e0ff */
[----:B------:R-:W-:Y:S02]  /*1dd0*/  IMAD R0, R232, -0x80, R193 ;  /* 0xffffff80e8007824 */ /* 0x000fe400078e02c1 */
[----:B------:R-:W-:Y:S01]  /*1de0*/  VIADD R10, R219, 0x40 ;  /* 0x00000040db0a7836 */ /* 0x000fe20000000000 */
[----:B------:R-:W-:Y:S01]  /*1df0*/  IADD3.X R7, R11, R7, R8, P0, !PT ;  /* 0x000000070b077210 */ /* 0x000fe200007fe408 */
[----:B------:R-:W-:Y:S01]  /*1e00*/  VIADD R8, R219, 0x20 ;  /* 0x00000020db087836 */ /* 0x000fe20000000000 */
[----:B------:R-:W-:Y:S01]  /*1e10*/  ISETP.GE.AND P0, PT, R212, UR4, PT ;  /* 0x00000004d4007c0c */ /* 0x000fe2000bf06270 */
[----:B------:R-:W-:-:S02]  /*1e20*/  ULDC.64 UR4, c[0x0][0x468] ;  /* 0x00011a0000047ab9 */ /* 0x000fc40000000a00 */
[----:B------:R-:W-:Y:S01]  /*1e30*/  IMAD.WIDE.U32 R6, R48, UR4, R6 ;  /* 0x0000000430067c25 */ /* 0x000fe2000f8e0006 */
[-C--:B------:R-:W-:Y:S02]  /*1e40*/  ISETP.GE.OR P1, PT, R219, R0.reuse, P0 ;  /* 0x00000000db00720c */ /* 0x080fe40000726670 */
[-C--:B------:R-:W-:Y:S01]  /*1e50*/  ISETP.GE.OR P2, PT, R8, R0.reuse, P0 ;  /* 0x000000000800720c */ /* 0x080fe20000746670 */
[----:B------:R-:W-:Y:S01]  /*1e60*/  IMAD R8, R44, UR4, RZ ;  /* 0x000000042c087c24 */ /* 0x000fe2000f8e02ff */
[-C--:B------:R-:W-:Y:S02]  /*1e70*/  ISETP.GE.OR P3, PT, R10, R0.reuse, P0 ;  /* 0x000000000a00720c */ /* 0x080fe40000766670 */
[----:B------:R-:W-:Y:S01]  /*1e80*/  ISETP.GE.OR P4, PT, R9, R0, P0 ;  /* 0x000000000900720c */ /* 0x000fe20000786670 */
[----:B------:R-:W-:-:S05]  /*1e90*/  IMAD R0, R48, UR5, R8 ;  /* 0x0000000530007c24 */ /* 0x000fca000f8e0208 */
[----:B------:R-:W-:Y:S01]  /*1ea0*/  IADD3 R0, R7, R0, RZ ;  /* 0x0000000007007210 */ /* 0x000fe20007ffe0ff */
[----:B------:R-:W-:Y:S06]  /*1eb0*/  @P1 BRA `(.L_x_10) ;  /* 0x0000000000281947 */ /* 0x000fec0003800000 */
[----:B------:R-:W-:Y:S01]  /*1ec0*/  MOV R8, R6 ;  /* 0x0000000600087202 */ /* 0x000fe20000000f00 */
[----:B------:R-:W-:Y:S01]  /*1ed0*/  IMAD R10, R26, R4, RZ ;  /* 0x000000041a0a7224 */ /* 0x000fe200078e02ff */
[----:B------:R-:W-:Y:S01]  /*1ee0*/  MOV R9, R0 ;  /* 0x0000000000097202 */ /* 0x000fe20000000f00 */
[----:B------:R-:W-:Y:S02]  /*1ef0*/  ULDC.64 UR4, c[0x0][0x3f0] ;  /* 0x0000fc0000047ab9 */ /* 0x000fe40000000a00 */
[C---:B------:R-:W-:Y:S02]  /*1f00*/  IMAD R10, R219.reuse, R5, R10 ;  /* 0x00000005db0a7224 */ /* 0x040fe400078e020a */
[----:B------:R-:W-:-:S05]  /*1f10*/  IMAD.WIDE.U32 R8, R219, R4, R8 ;  /* 0x00000004db087225 */ /* 0x000fca00078e0008 */
[----:B------:R-:W-:Y:S02]  /*1f20*/  IADD3 R9, R9, R10, RZ ;  /* 0x0000000a09097210 */ /* 0x000fe40007ffe0ff */
[----:B------:R-:W-:-:S04]  /*1f30*/  LEA R10, P0, R8, UR4, 0x1 ;  /* 0x00000004080a7c11 */ /* 0x000fc8000f8008ff */
[----:B------:R-:W-:-:S05]  /*1f40*/  LEA.HI.X R11, R8, UR5, R9, 0x1, P0 ;  /* 0x00000005080b7c11 */ /* 0x000fca00080f0c09 */
[----:B------:R1:W-:Y:S04]  /*1f50*/  STG.E.128 desc[UR12][R10.64], RZ ;  /* 0x000000ff0a007986 */ /* 0x0003e8000c101d0c */
.L_x_10:
[----:B------:R-:W-:Y:S05]  /*1f60*/  BSYNC B0 ;  /* 0x0000000000007941 */ /* 0x000fea0003800000 */
.L_x_9:
[----:B------:R-:W-:Y:S04]  /*1f70*/  BSSY B0, `(.L_x_11) ;  /* 0x000000e000007945 */ /* 0x000fe80003800000 */
[----:B------:R-:W-:Y:S05]  /*1f80*/  @P2 BRA `(.L_x_12) ;  /* 0x0000000000302947 */ /* 0x000fea0003800000 */
[----:B-1----:R-:W-:Y:S01]  /*1f90*/  IADD3 R10, P0, R219, 0x20, RZ ;  /* 0x00000020db0a7810 */ /* 0x002fe20007f1e0ff */
[----:B------:R-:W-:Y:S01]  /*1fa0*/  ULDC.64 UR4, c[0x0][0x3f0] ;  /* 0x0000fc0000047ab9 */ /* 0x000fe20000000a00 */
[----:B------:R-:W-:-:S03]  /*1fb0*/  MOV R9, R0 ;  /* 0x0000000000097202 */ /* 0x000fc60000000f00 */
[----:B------:R-:W-:-:S04]  /*1fc0*/  IMAD.X R8, RZ, RZ, R26, P0 ;  /* 0x000000ffff087224 */ /* 0x000fc800000e061a */
[-C--:B------:R-:W-:Y:S02]  /*1fd0*/  IMAD R11, R8, R4.reuse, RZ ;  /* 0x00000004080b7224 */ /* 0x080fe400078e02ff */
[----:B------:R-:W-:Y:S02]  /*1fe0*/  IMAD.MOV.U32 R8, RZ, RZ, R6 ;  /* 0x000000ffff087224 */ /* 0x000fe400078e0006 */
[C---:B------:R-:W-:Y:S02]  /*1ff0*/  IMAD R11, R10.reuse, R5, R11 ;  /* 0x000000050a0b7224 */ /* 0x040fe400078e020b */
[----:B------:R-:W-:-:S03]  /*2000*/  IMAD.WIDE.U32 R8, R10, R4, R8 ;  /* 0x000000040a087225 */ /* 0x000fc600078e0008 */
[----:B------:R-:W-:Y:S02]  /*2010*/  LEA R10, P0, R8, UR4, 0x1 ;  /* 0x00000004080a7c11 */ /* 0x000fe4000f8008ff */
[----:B------:R-:W-:-:S04]  /*2020*/  IADD3 R11, R9, R11, RZ ;  /* 0x0000000b090b7210 */ /* 0x000fc80007ffe0ff */
[----:B------:R-:W-:-:S05]  /*2030*/  LEA.HI.X R11, R8, UR5, R11, 0x1, P0 ;  /* 0x00000005080b7c11 */ /* 0x000fca00080f0c0b */
[----:B------:R2:W-:Y:S02]  /*2040*/  STG.E.128 desc[UR12][R10.64], RZ ;  /* 0x000000ff0a007986 */ /* 0x0005e4000c101d0c */
.L_x_12:
[----:B------:R-:W-:Y:S05]  /*2050*/  BSYNC B0 ;  /* 0x0000000000007941 */ /* 0x000fea0003800000 */
.L_x_11:
[----:B------:R-:W-:Y:S04]  /*2060*/  BSSY B0, `(.L_x_13) ;  /* 0x000000e000007945 */ /* 0x000fe80003800000 */
[----:B------:R-:W-:Y:S05]  /*2070*/  @P3 BRA `(.L_x_14) ;  /* 0x0000000000303947 */ /* 0x000fea0003800000 */
[----:B-12---:R-:W-:Y:S01]  /*2080*/  IADD3 R10, P0, R219, 0x40, RZ ;  /* 0x00000040db0a7810 */ /* 0x006fe20007f1e0ff */
        /* <DEDUP_REMOVED lines=11> */
.L_x_14:
[----:B------:R-:W-:Y:S05]  /*2140*/  BSYNC B0 ;  /* 0x0000000000007941 */ /* 0x000fea0003800000 */
.L_x_13:
[----:B------:R-:W-:Y:S04]  /*2150*/  BSSY B0, `(.L_x_15) ;  /* 0x000000d000007945 */ /* 0x000fe80003800000 */
[----:B------:R-:W-:Y:S05]  /*2160*/  @P4 BRA `(.L_x_16) ;  /* 0x00000000002c4947 */ /* 0x000fea0003800000 */
[----:B------:R-:W-:Y:S01]  /*2170*/  IADD3 R8, P0, R219, 0x60, RZ ;  /* 0x00000060db087810 */ /* 0x000fe20007f1e0ff */
[----:B------:R-:W-:-:S03]  /*2180*/  ULDC.64 UR4, c[0x0][0x3f0] ;  /* 0x0000fc0000047ab9 */ /* 0x000fc60000000a00 */
[----:B------:R-:W-:-:S05]  /*2190*/  IADD3.X R7, RZ, R26, RZ, P0, !PT ;  /* 0x0000001aff077210 */ /* 0x000fca00007fe4ff */
[----:B------:R-:W-:Y:S01]  /*21a0*/  IMAD R9, R7, R4, RZ ;  /* 0x0000000407097224 */ /* 0x000fe200078e02ff */
[----:B------:R-:W-:-:S03]  /*21b0*/  MOV R7, R0 ;  /* 0x0000000000077202 */ /* 0x000fc60000000f00 */
[C---:B------:R-:W-:Y:S02]  /*21c0*/  IMAD R5, R8.reuse, R5, R9 ;  /* 0x0000000508057224 */ /* 0x040fe400078e0209 */
[----:B------:R-:W-:-:S03]  /*21d0*/  IMAD.WIDE.U32 R6, R8, R4, R6 ;  /* 0x0000000408067225 */ /* 0x000fc600078e0006 */
[----:B------:R-:W-:Y:S02]  /*21e0*/  LEA R4, P0, R6, UR4, 0x1 ;  /* 0x0000000406047c11 */ /* 0x000fe4000f8008ff */
[----:B------:R-:W-:-:S04]  /*21f0*/  IADD3 R5, R7, R5, RZ ;  /* 0x0000000507057210 */ /* 0x000fc80007ffe0ff */
[----:B------:R-:W-:-:S05]  /*2200*/  LEA.HI.X R5, R6, UR5, R5, 0x1, P0 ;  /* 0x0000000506057c11 */ /* 0x000fca00080f0c05 */
[----:B------:R4:W-:Y:S02]  /*2210*/  STG.E.128 desc[UR12][R4.64], RZ ;  /* 0x000000ff04007986 */ /* 0x0009e4000c101d0c */
.L_x_16:
[----:B------:R-:W-:Y:S05]  /*2220*/  BSYNC B0 ;  /* 0x0000000000007941 */ /* 0x000fea0003800000 */
.L_x_15:
[-C--:B----4-:R-:W-:Y:S01]  /*2230*/  IMAD.WIDE.U32 R4, R239, R12.reuse, R212 ;  /* 0x0000000cef047225 */ /* 0x090fe200078e00d4 */
[----:B------:R-:W-:Y:S01]  /*2240*/  ULDC.64 UR4, c[0x0][0x470] ;  /* 0x00011c0000047ab9 */ /* 0x000fe20000000a00 */
[----:B------:R-:W-:Y:S02]  /*2250*/  BSSY B0, `(.L_x_17) ;  /* 0x0000014000007945 */ /* 0x000fe40003800000 */
[----:B------:R-:W-:Y:S01]  /*2260*/  IMAD R0, R29, R12, RZ ;  /* 0x0000000c1d007224 */ /* 0x000fe200078e02ff */
[----:B------:R-:W-:Y:S01]  /*2270*/  IADD3 R4, P0, R14, R4, RZ ;  /* 0x000000040e047210 */ /* 0x000fe20007f1e0ff */
[----:B------:R-:W-:Y:S02]  /*2280*/  IMAD R6, R44, UR4, RZ ;  /* 0x000000042c067c24 */ /* 0x000fe4000f8e02ff */
[----:B------:R-:W-:-:S05]  /*2290*/  IMAD R0, R239, R13, R0 ;  /* 0x0000000def007224 */ /* 0x000fca00078e0200 */
[----:B------:R-:W-:Y:S01]  /*22a0*/  IADD3.X R5, R15, R5, R0, P0, !PT ;  /* 0x000000050f057210 */ /* 0x000fe200007fe400 */
[C---:B------:R-:W-:Y:S02]  /*22b0*/  IMAD R0, R48.reuse, UR5, R6 ;  /* 0x0000000530007c24 */ /* 0x040fe4000f8e0206 */
[----:B------:R-:W-:-:S05]  /*22c0*/  IMAD.WIDE.U32 R4, R48, UR4, R4 ;  /* 0x0000000430047c25 */ /* 0x000fca000f8e0004 */
        /* <DEDUP_REMOVED lines=12> */
.L_x_18:
[----:B------:R-:W-:Y:S05]  /*2390*/  BSYNC B0 ;  /* 0x0000000000007941 */ /* 0x000fea0003800000 */
.L_x_17:
[----:B------:R-:W-:Y:S04]  /*23a0*/  BSSY B0, `(.L_x_19) ;  /* 0x000000e000007945 */ /* 0x000fe80003800000 */
[----:B------:R-:W-:Y:S05]  /*23b0*/  @P2 BRA `(.L_x_20) ;  /* 0x0000000000302947 */ /* 0x000fea0003800000 */
[----:B----4-:R-:W-:Y:S01]  /*23c0*/  IADD3 R8, P0, R219, 0x20, RZ ;  /* 0x00000020db087810 */ /* 0x010fe20007f1e0ff */
        /* <DEDUP_REMOVED lines=11> */
.L_x_20:
[----:B------:R-:W-:Y:S05]  /*2480*/  BSYNC B0 ;  /* 0x0000000000007941 */ /* 0x000fea0003800000 */
.L_x_19:
        /* <DEDUP_REMOVED lines=14> */
.L_x_22:
[----:B------:R-:W-:Y:S05]  /*2570*/  BSYNC B0 ;  /* 0x0000000000007941 */ /* 0x000fea0003800000 */
.L_x_21:
[----:B------:R-:W-:Y:S05]  /*2580*/  @P4 BRA `(.L_x_23) ;  /* 0x0000005400e44947 */ /* 0x000fea0003800000 */
[----:B------:R-:W-:Y:S01]  /*2590*/  IADD3 R5, P0, R219, 0x60, RZ ;  /* 0x00000060db057810 */ /* 0x000fe20007f1e0ff */
[----:B------:R-:W-:Y:S01]  /*25a0*/  ULDC.64 UR4, c[0x0][0x3f8] ;  /* 0x0000fe0000047ab9 */ /* 0x000fe20000000a00 */
[----:B------:R-:W-:-:S03]  /*25b0*/  MOV R7, R0 ;  /* 0x0000000000077202 */ /* 0x000fc60000000f00 */
[----:B------:R-:W-:-:S04]  /*25c0*/  IMAD.X R6, RZ, RZ, R26, P0 ;  /* 0x000000ffff067224 */ /* 0x000fc800000e061a */
[----:B----4-:R-:W-:Y:S02]  /*25d0*/  IMAD R8, R6, R12, RZ ;  /* 0x0000000c06087224 */ /* 0x010fe400078e02ff */
[----:B------:R-:W-:-:S04]  /*25e0*/  IMAD.MOV.U32 R6, RZ, RZ, R4 ;  /* 0x000000ffff067224 */ /* 0x000fc800078e0004 */
[----:B------:R-:W-:-:S04]  /*25f0*/  IMAD.WIDE.U32 R6, R5, R12, R6 ;  /* 0x0000000c05067225 */ /* 0x000fc800078e0006 */
[----:B------:R-:W-:Y:S01]  /*2600*/  IMAD R5, R5, R13, R8 ;  /* 0x0000000d05057224 */ /* 0x000fe200078e0208 */
[----:B------:R-:W-:-:S04]  /*2610*/  LEA R4, P0, R6, UR4, 0x1 ;  /* 0x0000000406047c11 */ /* 0x000fc8000f8008ff */
[----:B------:R-:W-:-:S04]  /*2620*/  IADD3 R5, R7, R5, RZ ;  /* 0x0000000507057210 */ /* 0x000fc80007ffe0ff */
[----:B------:R-:W-:-:S05]  /*2630*/  LEA.HI.X R5, R6, UR5, R5, 0x1, P0 ;  /* 0x0000000506057c11 */ /* 0x000fca00080f0c05 */
[----:B------:R4:W-:Y:S01]  /*2640*/  STG.E.128 desc[UR12][R4.64], RZ ;  /* 0x000000ff04007986 */ /* 0x0009e2000c101d0c */
[----:B------:R-:W-:Y:S05]  /*2650*/  BRA `(.L_x_23) ;  /* 0x0000005400b07947 */ /* 0x000fea0003800000 */
.L_x_6:
[----:B------:R-:W-:Y:S01]  /*2660*/  @P5 BAR.SYNC.DEFER_BLOCKING 0x0 ;  /* 0x0000000000005b1d */ /* 0x000fe20000010000 */
[----:B------:R-:W-:Y:S01]  /*2670*/  IMAD R0, R232, -0x80, R193 ;  /* 0xffffff80e8007824 */ /* 0x000fe200078e02c1 */
[C---:B------:R-:W-:Y:S01]  /*2680*/  IADD3 R7, R219.reuse, 0x60, RZ ;  /* 0x00000060db077810 */ /* 0x040fe20007ffe0ff */
[----:B------:R-:W-:Y:S01]  /*2690*/  VIADD R4, R219, 0x40 ;  /* 0x00000040db047836 */ /* 0x000fe20000000000 */
[C---:B------:R-:W-:Y:S01]  /*26a0*/  LEA.HI R11, R184.reuse, R184, RZ, 0x1 ;  /* 0x000000b8b80b7211 */ /* 0x040fe200078f08ff */
[----:B------:R-:W-:Y:S01]  /*26b0*/  IMAD R6, R29, R14, RZ ;  /* 0x0000000e1d067224 */ /* 0x000fe200078e02ff */
[-C--:B------:R-:W-:Y:S01]  /*26c0*/  ISETP.GE.AND P3, PT, R219, R0.reuse, PT ;  /* 0x00000000db00720c */ /* 0x080fe20003f66270 */
[----:B------:R-:W-:Y:S01]  /*26d0*/  IMAD R13, R184, -0x40, R31 ;  /* 0xffffffc0b80d7824 */ /* 0x000fe200078e021f */
[-C--:B------:R-:W-:Y:S01]  /*26e0*/  ISETP.GE.AND P0, PT, R7, R0.reuse, PT ;  /* 0x000000000700720c */ /* 0x080fe20003f06270 */
[----:B------:R-:W-:Y:S01]  /*26f0*/  VIADD R7, R219, 0x20 ;  /* 0x00000020db077836 */ /* 0x000fe20000000000 */
[----:B------:R-:W-:Y:S01]  /*2700*/  ISETP.GE.AND P6, PT, R4, R0, PT ;  /* 0x000000000400720c */ /* 0x000fe20003fc6270 */
[----:B------:R-:W-:Y:S01]  /*2710*/  IMAD.WIDE.U32 R4, R239, R14, R212 ;  /* 0x0000000eef047225 */ /* 0x000fe200078e00d4 */
[----:B------:R-:W-:Y:S01]  /*2720*/  P2R R24, PR, RZ, 0x1 ;  /* 0x00000001ff187803 */ /* 0x000fe20000000000 */
[----:B------:R-:W-:Y:S01]  /*2730*/  ULDC.64 UR4, c[0x0][0x268] ;  /* 0x00009a0000047ab9 */ /* 0x000fe20000000a00 */
[----:B------:R-:W-:Y:S01]  /*2740*/  ISETP.GE.AND P4, PT, R7, R0, PT ;  /* 0x000000000700720c */ /* 0x000fe20003f86270 */
[----:B------:R-:W-:Y:S01]  /*2750*/  IMAD R6, R239, R15, R6 ;  /* 0x0000000fef067224 */ /* 0x000fe200078e0206 */
[----:B------:R-:W-:Y:S01]  /*2760*/  LEA R0, R240, R181, 0x1 ;  /* 0x000000b5f0007211 */ /* 0x000fe200078e08ff */
[----:B------:R-:W-:Y:S01]  /*2770*/  IMAD R8, R29, R18, RZ ;  /* 0x000000121d087224 */ /* 0x000fe200078e02ff */
[----:B------:R-:W-:Y:S01]  /*2780*/  IADD3 R4, P0, R36, R4, RZ ;  /* 0x0000000424047210 */ /* 0x000fe20007f1e0ff */
[----:B------:R-:W-:Y:S01]  /*2790*/  IMAD R9, R38, UR4, RZ ;  /* 0x0000000426097c24 */ /* 0x000fe2000f8e02ff */
[----:B------:R-:W-:Y:S01]  /*27a0*/  ISETP.GE.AND P2, PT, R7, R13, PT ;  /* 0x0000000d0700720c */ /* 0x000fe20003f46270 */
[----:B------:R-:W-:Y:S01]  /*27b0*/  IMAD R10, R239, R19, R8 ;  /* 0x00000013ef0a7224 */ /* 0x000fe200078e0208 */
[----:B------:R-:W-:Y:S01]  /*27c0*/  IADD3.X R5, R37, R5, R6, P0, !PT ;  /* 0x0000000525057210 */ /* 0x000fe200007fe406 */
[----:B------:R-:W-:Y:S01]  /*27d0*/  IMAD.WIDE.U32 R6, R239, R18, R212 ;  /* 0x00000012ef067225 */ /* 0x000fe200078e00d4 */
[----:B------:R1:W-:Y:S01]  /*27e0*/  @P3 STS.128 [R0+0xa000], RZ ;  /* 0x00a000ff00003388 */ /* 0x0003e20000000c00 */
[----:B------:R-:W-:Y:S01]  /*27f0*/  BSSY B0, `(.L_x_24) ;  /* 0x000001a000007945 */ /* 0x000fe20003800000 */
[----:B------:R-:W-:Y:S01]  /*2800*/  ISETP.GE.AND P1, PT, R219, R13, PT ;  /* 0x0000000ddb00720c */ /* 0x000fe20003f26270 */
[C---:B------:R-:W-:Y:S01]  /*2810*/  IMAD R8, R21.reuse, UR5, R9 ;  /* 0x0000000515087c24 */ /* 0x040fe2000f8e0209 */
[----:B------:R-:W-:Y:S01]  /*2820*/  IADD3 R16, P0, R28, R6, RZ ;  /* 0x000000061c107210 */ /* 0x000fe20007f1e0ff */
[----:B------:R-:W-:Y:S01]  /*2830*/  IMAD.WIDE.U32 R4, R21, UR4, R4 ;  /* 0x0000000415047c25 */ /* 0x000fe2000f8e0004 */
[----:B------:R-:W-:-:S02]  /*2840*/  LOP3.LUT R12, R11, 0xfffffffe, RZ, 0xc0, !PT ;  /* 0xfffffffe0b0c7812 */ /* 0x000fc400078ec0ff */
[----:B------:R-:W-:Y:S01]  /*2850*/  IADD3.X R17, R30, R7, R10, P0, !PT ;  /* 0x000000071e117210 */ /* 0x000fe200007fe40a */
[----:B------:R-:W-:Y:S01]  /*2860*/  IMAD.IADD R8, R5, 0x1, R8 ;  /* 0x0000000105087824 */ /* 0x000fe200078e0208 */
[----:B------:R-:W-:Y:S07]  /*2870*/  @P3 BRA `(.L_x_25) ;  /* 0x0000000000443947 */ /* 0x000fee0003800000 */
[----:B------:R-:W-:Y:S02]  /*2880*/  ULDC UR4, c[0x0][0x2d0] ;  /* 0x0000b40000047ab9 */ /* 0x000fe40000000800 */
[----:B------:R-:W-:-:S13]  /*2890*/  ISETP.GE.AND P0, PT, R212, UR4, PT ;  /* 0x00000004d4007c0c */ /* 0x000fda000bf06270 */
[----:B------:R2:W-:Y:S01]  /*28a0*/  @P0 STS.128 [R0+0xa000], RZ ;  /* 0x00a000ff00000388 */ /* 0x0005e20000000c00 */
[----:B------:R-:W-:Y:S05]  /*28b0*/  @P0 BRA `(.L_x_25) ;  /* 0x0000000000340947 */ /* 0x000fea0003800000 */
        /* <DEDUP_REMOVED lines=9> */
[----:B------:R-:W-:Y:S01]  /*2950*/  @!PT LDS RZ, [RZ] ;  /* 0x00000000fffff984 */ /* 0x000fe20000000800 */
[----:B------:R-:W-:Y:S01]  /*2960*/  @!PT LDS RZ, [RZ] ;  /* 0x00000000fffff984 */ /* 0x000fe20000000800 */
[----:B------:R-:W-:Y:S01]  /*2970*/  @!PT LDS RZ, [RZ] ;  /* 0x00000000fffff984 */ /* 0x000fe20000000800 */
[----:B------:R3:W-:Y:S04]  /*2980*/  LDGSTS.E.BYPASS.LTC128B.128 [R0+0xa000], desc[UR12][R10.64] ;  /* 0x0a0000000a007fae */ /* 0x0007e8000b901d4c */
.L_x_25:
[----:B------:R-:W-:Y:S05]  /*2990*/  BSYNC B0 ;  /* 0x0000000000007941 */ /* 0x000fea0003800000 */
.L_x_24:
[----:B------:R4:W-:Y:S01]  /*29a0*/  @P4 STS.128 [R0+0xb000], RZ ;  /* 0x00b000ff00004388 */ /* 0x0009e20000000c00 */
[----:B------:R-:W-:Y:S04]  /*29b0*/  BSSY B0, `(.L_x_26) ;  /* 0x0000015000007945 */ /* 0x000fe80003800000 */
[----:B------:R-:W-:Y:S05]  /*29c0*/  @P4 BRA `(.L_x_27) ;  /* 0x00000000004c4947 */ /* 0x000fea0003800000 */
[----:B------:R-:W-:Y:S02]  /*29d0*/  ULDC UR4, c[0x0][0x2d0] ;  /* 0x0000b40000047ab9 */ /* 0x000fe40000000800 */
[----:B------:R-:W-:-:S13]  /*29e0*/  ISETP.GE.AND P0, PT, R212, UR4, PT ;  /* 0x00000004d4007c0c */ /* 0x000fda000bf06270 */
[----:B------:R1:W-:Y:S01]  /*29f0*/  @P0 STS.128 [R0+0xb000], RZ ;  /* 0x00b000ff00000388 */ /* 0x0003e20000000c00 */
[----:B------:R-:W-:Y:S05]  /*2a00*/  @P0 BRA `(.L_x_27) ;  /* 0x00000000003c0947 */ /* 0x000fea0003800000 */
[----:B------:R-:W-:Y:S01]  /*2a10*/  IADD3 R9, P0, R219, 0x20, RZ ;  /* 0x00000020db097810 */ /* 0x000fe20007f1e0ff */
[----:B------:R-:W-:Y:S01]  /*2a20*/  ULDC.64 UR4, c[0x0][0x220] ;  /* 0x0000880000047ab9 */ /* 0x000fe20000000a00 */
[----:B------:R-:W-:-:S03]  /*2a30*/  MOV R7, R8 ;  /* 0x0000000800077202 */ /* 0x000fc60000000f00 */
[----:B------:R-:W-:-:S04]  /*2a40*/  IMAD.X R6, RZ, RZ, R26, P0 ;  /* 0x000000ffff067224 */ /* 0x000fc800000e061a */
[----:B---3--:R-:W-:Y:S02]  /*2a50*/  IMAD R10, R6, R14, RZ ;  /* 0x0000000e060a7224 */ /* 0x008fe400078e02ff */
[----:B------:R-:W-:-:S04]  /*2a60*/  IMAD.MOV.U32 R6, RZ, RZ, R4 ;  /* 0x000000ffff067224 */ /* 0x000fc800078e0004 */
[----:B------:R-:W-:-:S04]  /*2a70*/  IMAD.WIDE.U32 R6, R9, R14, R6 ;  /* 0x0000000e09067225 */ /* 0x000fc800078e0006 */
[----:B------:R-:W-:Y:S01]  /*2a80*/  IMAD R9, R9, R15, R10 ;  /* 0x0000000f09097224 */ /* 0x000fe200078e020a */
[----:B------:R-:W-:-:S04]  /*2a90*/  LEA R10, P0, R6, UR4, 0x1 ;  /* 0x00000004060a7c11 */ /* 0x000fc8000f8008ff */
[----:B------:R-:W-:-:S04]  /*2aa0*/  IADD3 R9, R7, R9, RZ ;  /* 0x0000000907097210 */ /* 0x000fc80007ffe0ff */
[----:B------:R-:W-:-:S05]  /*2ab0*/  LEA.HI.X R11, R6, UR5, R9, 0x1, P0 ;  /* 0x00000005060b7c11 */ /* 0x000fca00080f0c09 */
[----:B------:R-:W-:Y:S01]  /*2ac0*/  @!PT LDS RZ, [RZ] ;  /* 0x00000000fffff984 */ /* 0x000fe20000000800 */
[----:B------:R-:W-:Y:S01]  /*2ad0*/  @!PT LDS RZ, [RZ] ;  /* 0x00000000fffff984 */ /* 0x000fe20000000800 */
[----:B------:R-:W-:Y:S01]  /*2ae0*/  @!PT LDS RZ, [RZ] ;  /* 0x00000000fffff984 */ /* 0x000fe20000000800 */
[----:B------:R3:W-:Y:S02]  /*2af0*/  LDGSTS.E.BYPASS.LTC128B.128 [R0+0xb000], desc[UR12][R10.64] ;  /* 0x0b0000000a007fae */ /* 0x0007e4000b901d4c */
.L_x_27:
[----:B------:R-:W-:Y:S05]  /*2b00*/  BSYNC B0 ;  /* 0x0000000000007941 */ /* 0x000fea0003800000 */
.L_x_26:
        /* <DEDUP_REMOVED lines=22> */
.L_x_29:
[----:B------:R-:W-:Y:S05]  /*2c70*/  BSYNC B0 ;  /* 0x0000000000007941 */ /* 0x000fea0003800000 */
.L_x_28:
[----:B------:R-:W-:Y:S01]  /*2c80*/  ISETP.NE.AND P0, PT, R24, RZ, PT ;  /* 0x000000ff1800720c */ /* 0x000fe20003f05270 */
[----:B------:R-:W-:-:S12]  /*2c90*/  BSSY B0, `(.L_x_30) ;  /* 0x0000016000007945 */ /* 0x000fd80003800000 */
[----:B------:R1:W-:Y:S01]  /*2ca0*/  @P0 STS.128 [R0+0xd000], RZ ;  /* 0x00d000ff00000388 */ /* 0x0003e20000000c00 */
        /* <DEDUP_REMOVED lines=9> */
[----:B------:R-:W-:Y:S02]  /*2d40*/  IMAD R9, R6, R14, RZ ;  /* 0x0000000e06097224 */ /* 0x000fe400078e02ff */
        /* <DEDUP_REMOVED lines=10> */
.L_x_31:
[----:B------:R-:W-:Y:S05]  /*2df0*/  BSYNC B0 ;  /* 0x0000000000007941 */ /* 0x000fea0003800000 */
.L_x_30:
[----:B------:R-:W0:Y:S01]  /*2e00*/  LDGDEPBAR ;  /* 0x00000000000079af */ /* 0x000e220000000000 */
[----:B------:R-:W-:Y:S01]  /*2e10*/  BSSY B0, `(.L_x_32) ;  /* 0x000000c000007945 */ /* 0x000fe20003800000 */
[----:B-1----:R-:W-:Y:S02]  /*2e20*/  IADD3 R4, R184, -R12, RZ ;  /* 0x8000000cb8047210 */ /* 0x002fe40007ffe0ff */
[----:B------:R1:W-:Y:S01]  /*2e30*/  @P1 STS.128 [R0+0x4000], RZ ;  /* 0x004000ff00001388 */ /* 0x0003e20000000c00 */
[----:B------:R-:W-:Y:S05]  /*2e40*/  @P1 BRA `(.L_x_33) ;  /* 0x0000000000201947 */ /* 0x000fea0003800000 */
[----:B------:R-:W-:Y:S02]  /*2e50*/  ULDC UR4, c[0x0][0x2d0] ;  /* 0x0000b40000047ab9 */ /* 0x000fe40000000800 */
[----:B------:R-:W-:-:S13]  /*2e60*/  ISETP.GE.AND P0, PT, R212, UR4, PT ;  /* 0x00000004d4007c0c */ /* 0x000fda000bf06270 */
[----:B------:R1:W-:Y:S01]  /*2e70*/  @P0 STS.128 [R0+0x4000], RZ ;  /* 0x004000ff00000388 */ /* 0x0003e20000000c00 */
[----:B------:R-:W-:Y:S05]  /*2e80*/  @P0 BRA `(.L_x_33) ;  /* 0x0000000000100947 */ /* 0x000fea0003800000 */
[----:B------:R-:W-:Y:S01]  /*2e90*/  @!PT LDS RZ, [RZ] ;  /* 0x00000000fffff984 */ /* 0x000fe20000000800 */
[----:B------:R-:W-:Y:S01]  /*2ea0*/  @!PT LDS RZ, [RZ] ;  /* 0x00000000fffff984 */ /* 0x000fe20000000800 */
[----:B------:R-:W-:Y:S01]  /*2eb0*/  @!PT LDS RZ, [RZ] ;  /* 0x00000000fffff984 */ /* 0x000fe20000000800 */
[----:B------:R1:W-:Y:S02]  /*2ec0*/  LDGSTS.E.BYPASS.LTC128B.128 [R0+0x4000], desc[UR12][R186.64] ;  /* 0x04000000ba007fae */ /* 0x0003e4000b901d4c */
.L_x_33:
[----:B------:R-:W-:Y:S05]  /*2ed0*/  BSYNC B0 ;  /* 0x0000000000007941 */ /* 0x000fea0003800000 */
.L_x_32:
[----:B------:R1:W-:Y:S01]  /*2ee0*/  @P2 STS.128 [R0+0x5000], RZ ;  /* 0x005000ff00002388 */ /* 0x0003e20000000c00 */
[----:B------:R-:W-:Y:S01]  /*2ef0*/  ISETP.NE.AND P0, PT, R4, 0x1, PT ;  /* 0x000000010400780c */ /* 0x000fe20003f05270 */
[----:B------:R-:W-:Y:S01]  /*2f00*/  VIADD R4, R240, 0x1000 ;  /* 0x00001000f0047836 */ /* 0x000fe20000000000 */
[----:B------:R-:W-:Y:S02]  /*2f10*/  BSSY B0, `(.L_x_34) ;  /* 0x000000f000007945 */ /* 0x000fe40003800000 */
[----:B------:R-:W-:Y:S02]  /*2f20*/  P2R R25, PR, RZ, 0x1 ;  /* 0x00000001ff197803 */ /* 0x000fe40000000000 */
[----:B------:R-:W-:-:S05]  /*2f30*/  SEL R4, R4, R240, !P0 ;  /* 0x000000f004047207 */ /* 0x000fca0004000000 */
[----:B------:R-:W-:Y:S01]  /*2f40*/  IMAD R183, R4, 0x2, R181 ;  /* 0x0000000204b77824 */ /* 0x000fe200078e02b5 */
[----:B------:R-:W-:Y:S06]  /*2f50*/  @P2 BRA `(.L_x_35) ;  /* 0x0000000000282947 */ /* 0x000fec0003800000 */
[----:B------:R-:W-:Y:S02]  /*2f60*/  ULDC UR4, c[0x0][0x2d0] ;  /* 0x0000b40000047ab9 */ /* 0x000fe40000000800 */
[----:B------:R-:W-:-:S13]  /*2f70*/  ISETP.GE.AND P0, PT, R212, UR4, PT ;  /* 0x00000004d4007c0c */ /* 0x000fda000bf06270 */
[----:B------:R1:W-:Y:S01]  /*2f80*/  @P0 STS.128 [R0+0x5000], RZ ;  /* 0x005000ff00000388 */ /* 0x0003e20000000c00 */
[----:B------:R-:W-:Y:S05]  /*2f90*/  @P0 BRA `(.L_x_35) ;  /* 0x0000000000180947 */ /* 0x000fea0003800000 */
[----:B------:R-:W-:-:S04]  /*2fa0*/  LEA R4, P0, R22, R186, 0x6 ;  /* 0x000000ba16047211 */ /* 0x000fc800078030ff */
[----:B------:R-:W-:-:S05]  /*2fb0*/  LEA.HI.X R5, R22, R187, R23, 0x6, P0 ;  /* 0x000000bb16057211 */ /* 0x000fca00000f3417 */
[----:B------:R-:W-:Y:S01]  /*2fc0*/  @!PT LDS RZ, [RZ] ;  /* 0x00000000fffff984 */ /* 0x000fe20000000800 */
[----:B------:R-:W-:Y:S01]  /*2fd0*/  @!PT LDS RZ, [RZ] ;  /* 0x00000000fffff984 */ /* 0x000fe20000000800 */
[----:B------:R-:W-:Y:S01]  /*2fe0*/  @!PT LDS RZ, [RZ] ;  /* 0x00000000fffff984 */ /* 0x000fe20000000800 */
[----:B------:R1:W-:Y:S04]  /*2ff0*/  LDGSTS.E.BYPASS.LTC128B.128 [R0+0x5000], desc[UR12][R4.64] ;  /* 0x0500000004007fae */ /* 0x0003e8000b901d4c */
.L_x_35:
[----:B------:R-:W-:Y:S05]  /*3000*/  BSYNC B0 ;  /* 0x0000000000007941 */ /* 0x000fea0003800000 */
.L_x_34:
[----:B------:R2:W-:Y:S01]  /*3010*/  @P1 STS [R183], RZ ;  /* 0x000000ffb7001388 */ /* 0x0005e20000000800 */
[----:B------:R-:W-:Y:S01]  /*3020*/  BSSY B0, `(.L_x_36) ;  /* 0x0000011000007945 */ /* 0x000fe20003800000 */
[----:B-1----:R-:W-:Y:S02]  /*3030*/  IADD3 R4, R245, 0x28, RZ ;  /* 0x00000028f5047810 */ /* 0x002fe40007ffe0ff */
[----:B------:R2:W-:Y:S04]  /*3040*/  @P1 STS [R183+0x4], RZ ;  /* 0x000004ffb7001388 */ /* 0x0005e80000000800 */
[----:B------:R2:W-:Y:S04]  /*3050*/  @P1 STS [R183+0x8], RZ ;  /* 0x000008ffb7001388 */ /* 0x0005e80000000800 */
[----:B------:R2:W-:Y:S01]  /*3060*/  @P1 STS [R183+0xc], RZ ;  /* 0x00000cffb7001388 */ /* 0x0005e20000000800 */
[----:B------:R-:W-:Y:S05]  /*3070*/  @P1 BRA `(.L_x_37) ;  /* 0x00000000002c1947 */ /* 0x000fea0003800000 */
[----:B------:R-:W-:Y:S02]  /*3080*/  ULDC UR4, c[0x0][0x2d0] ;  /* 0x0000b40000047ab9 */ /* 0x000fe40000000800 */
[----:B------:R-:W-:-:S13]  /*3090*/  ISETP.GE.AND P0, PT, R212, UR4, PT ;  /* 0x00000004d4007c0c */ /* 0x000fda000bf06270 */
[----:B------:R1:W-:Y:S04]  /*30a0*/  @P0 STS [R183], RZ ;  /* 0x000000ffb7000388 */ /* 0x0003e80000000800 */
[----:B------:R1:W-:Y:S04]  /*30b0*/  @P0 STS [R183+0x4], RZ ;  /* 0x000004ffb7000388 */ /* 0x0003e80000000800 */
[----:B------:R1:W-:Y:S04]  /*30c0*/  @P0 STS [R183+0x8], RZ ;  /* 0x000008ffb7000388 */ /* 0x0003e80000000800 */
[----:B------:R1:W-:Y:S01]  /*30d0*/  @P0 STS [R183+0xc], RZ ;  /* 0x00000cffb7000388 */ /* 0x0003e20000000800 */
[----:B------:R-:W-:Y:S05]  /*30e0*/  @P0 BRA `(.L_x_37) ;  /* 0x0000000000100947 */ /* 0x000fea0003800000 */
[----:B------:R-:W-:Y:S01]  /*30f0*/  @!PT LDS RZ, [RZ] ;  /* 0x00000000fffff984 */ /* 0x000fe20000000800 */
[----:B------:R-:W-:Y:S01]  /*3100*/  @!PT LDS RZ, [RZ] ;  /* 0x00000000fffff984 */ /* 0x000fe20000000800 */
[----:B------:R-:W-:Y:S01]  /*3110*/  @!PT LDS RZ, [RZ] ;  /* 0x00000000fffff984 */ /* 0x000fe20000000800 */
[----:B------:R1:W-:Y:S02]  /*3120*/  LDGSTS.E.BYPASS.LTC128B.128 [R183], desc[UR12][R188.64] ;  /* 0x00000000bcb77fae */ /* 0x0003e4000b901d4c */
.L_x_37:
[----:B------:R-:W-:Y:S05]  /*3130*/  BSYNC B0 ;  /* 0x0000000000007941 */ /* 0x000fea0003800000 */
.L_x_36:
[----:B------:R1:W-:Y:S01]  /*3140*/  @P2 STS [R183+0x1000], RZ ;  /* 0x001000ffb7002388 */ /* 0x0003e20000000800 */
[----:B------:R-:W-:Y:S01]  /*3150*/  ISETP.GE.AND P5, PT, R4, R13, PT ;  /* 0x0000000d0400720c */ /* 0x000fe20003fa6270 */
[----:B------:R-:W-:Y:S01]  /*3160*/  BSSY B0, `(.L_x_38) ;  /* 0x0000016000007945 */ /* 0x000fe20003800000 */
[----:B------:R-:W-:Y:S01]  /*3170*/  SHF.R.S32.HI R5, RZ, 0x1f, R4 ;  /* 0x0000001fff057819 */ /* 0x000fe20000011404 */
[----:B------:R1:W-:Y:S01]  /*3180*/  @P2 STS [R183+0x1004], RZ ;  /* 0x001004ffb7002388 */ /* 0x0003e20000000800 */
[----:B------:R-:W-:-:S03]  /*3190*/  VIADD R6, R245, 0x8 ;  /* 0x00000008f5067836 */ /* 0x000fc60000000000 */
[----:B------:R1:W-:Y:S04]  /*31a0*/  @P2 STS [R183+0x1008], RZ ;  /* 0x001008ffb7002388 */ /* 0x0003e80000000800 */
[----:B------:R1:W-:Y:S02]  /*31b0*/  @P2 STS [R183+0x100c], RZ ;  /* 0x00100cffb7002388 */ /* 0x0003e40000000800 */
[----:B------:R-:W-:-:S04]  /*31c0*/  @!P5 LEA R14, P0, R4, R214, 0x2 ;  /* 0x000000d6040ed211 */ /* 0x000fc800078010ff */
[----:B------:R-:W-:Y:S01]  /*31d0*/  @!P5 LEA.HI.X R15, R4, R211, R5, 0x2, P0 ;  /* 0x000000d3040fd211 */ /* 0x000fe200000f1405 */
[----:B------:R-:W-:Y:S08]  /*31e0*/  @P2 BRA `(.L_x_39) ;  /* 0x0000000000342947 */ /* 0x000ff00003800000 */
[----:B------:R-:W-:Y:S02]  /*31f0*/  ULDC UR4, c[0x0][0x2d0] ;  /* 0x0000b40000047ab9 */ /* 0x000fe40000000800 */
[----:B------:R-:W-:-:S13]  /*3200*/  ISETP.GE.AND P0, PT, R212, UR4, PT ;  /* 0x00000004d4007c0c */ /* 0x000fda000bf06270 */
[----:B------:R1:W-:Y:S04]  /*3210*/  @P0 STS [R183+0x1000], RZ ;  /* 0x001000ffb7000388 */ /* 0x0003e80000000800 */
[----:B------:R1:W-:Y:S04]  /*3220*/  @P0 STS [R183+0x1004], RZ ;  /* 0x001004ffb7000388 */ /* 0x0003e80000000800 */
[----:B------:R1:W-:Y:S04]  /*3230*/  @P0 STS [R183+0x1008], RZ ;  /* 0x001008ffb7000388 */ /* 0x0003e80000000800 */
[----:B------:R1:W-:Y:S01]  /*3240*/  @P0 STS [R183+0x100c], RZ ;  /* 0x00100cffb7000388 */ /* 0x0003e20000000800 */
[----:B------:R-:W-:Y:S05]  /*3250*/  @P0 BRA `(.L_x_39) ;  /* 0x0000000000180947 */ /* 0x000fea0003800000 */
[----:B------:R-:W-:-:S04]  /*3260*/  LEA R4, P0, R32, R188, 0x6 ;  /* 0x000000bc20047211 */ /* 0x000fc800078030ff */
[----:B------:R-:W-:-:S05]  /*3270*/  LEA.HI.X R5, R32, R189, R33, 0x6, P0 ;  /* 0x000000bd20057211 */ /* 0x000fca00000f3421 */
[----:B------:R-:W-:Y:S01]  /*3280*/  @!PT LDS RZ, [RZ] ;  /* 0x00000000fffff984 */ /* 0x000fe20000000800 */
[----:B------:R-:W-:Y:S01]  /*3290*/  @!PT LDS RZ, [RZ] ;  /* 0x00000000fffff984 */ /* 0x000fe20000000800 */
[----:B------:R-:W-:Y:S01]  /*32a0*/  @!PT LDS RZ, [RZ] ;  /* 0x00000000fffff984 */ /* 0x000fe20000000800 */
[----:B------:R1:W-:Y:S04]  /*32b0*/  LDGSTS.E.BYPASS.LTC128B.128 [R183+0x1000], desc[UR12][R4.64] ;  /* 0x0100000004b77fae */ /* 0x0003e8000b901d4c */
.L_x_39:
[----:B------:R-:W-:Y:S05]  /*32c0*/  BSYNC B0 ;  /* 0x0000000000007941 */ /* 0x000fea0003800000 */
.L_x_38:
[----:B------:R2:W-:Y:S01]  /*32d0*/  @P3 STS.128 [R0+0x6000], RZ ;  /* 0x006000ff00003388 */ /* 0x0005e20000000c00 */
[----:B------:R-:W-:Y:S01]  /*32e0*/  ULDC.64 UR4, c[0x0][0x260] ;  /* 0x0000980000047ab9 */ /* 0x000fe20000000a00 */
[-C--:B------:R-:W-:Y:S01]  /*32f0*/  ISETP.GE.AND P0, PT, R6, R13.reuse, PT ;  /* 0x0000000d0600720c */ /* 0x080fe20003f06270 */
[----:B------:R-:W-:Y:S01]  /*3300*/  VIADD R6, R245, 0x20 ;  /* 0x00000020f5067836 */ /* 0x000fe20000000000 */
[----:B------:R-:W-:Y:S01]  /*3310*/  SHF.R.S32.HI R22, RZ, 0x1f, R245 ;  /* 0x0000001fff167819 */ /* 0x000fe200000114f5 */
[----:B------:R-:W-:Y:S01]  /*3320*/  IMAD R12, R38, UR4, RZ ;  /* 0x00000004260c7c24 */ /* 0x000fe2000f8e02ff */
[----:B------:R-:W-:Y:S01]  /*3330*/  P2R R20, PR, RZ, 0x1 ;  /* 0x00000001ff147803 */ /* 0x000fe20000000000 */
[----:B-1----:R-:W-:Y:S01]  /*3340*/  IMAD.WIDE.U32 R4, R21, UR4, R16 ;  /* 0x0000000415047c25 */ /* 0x002fe2000f8e0010 */
[----:B------:R-:W-:Y:S01]  /*3350*/  ISETP.GE.AND P0, PT, R6, R13, PT ;  /* 0x0000000d0600720c */ /* 0x000fe20003f06270 */
[----:B------:R-:W-:Y:S01]  /*3360*/  BSSY B0, `(.L_x_40) ;  /* 0x0000018000007945 */ /* 0x000fe20003800000 */
[----:B------:R-:W-:Y:S01]  /*3370*/  SHF.L.U64.HI R17, R245, 0x2, R22 ;  /* 0x00000002f5117819 */ /* 0x000fe20000010216 */
[----:B------:R-:W-:Y:S01]  /*3380*/  IMAD R12, R21, UR5, R12 ;  /* 0x00000005150c7c24 */ /* 0x000fe2000f8e020c */
[----:B------:R-:W-:Y:S01]  /*3390*/  P2R R16, PR, RZ, 0x1 ;  /* 0x00000001ff107803 */ /* 0x000fe20000000000 */
[----:B---3--:R-:W-:-:S02]  /*33a0*/  IMAD.SHL.U32 R10, R245, 0x4, RZ ;  /* 0x00000004f50a7824 */ /* 0x008fc400078e00ff */
[----:B------:R-:W-:Y:S01]  /*33b0*/  IMAD.IADD R12, R5, 0x1, R12 ;  /* 0x00000001050c7824 */ /* 0x000fe200078e020c */
[----:B------:R-:W-:Y:S06]  /*33c0*/  @P3 BRA `(.L_x_41) ;  /* 0x0000000000443947 */ /* 0x000fec0003800000 */
        /* <DEDUP_REMOVED lines=17> */
.L_x_41:
[----:B------:R-:W-:Y:S05]  /*34e0*/  BSYNC B0 ;  /* 0x0000000000007941 */ /* 0x000fea0003800000 */
.L_x_40:
[----:B------:R1:W-:Y:S01]  /*34f0*/  @P4 STS.128 [R0+0x7000], RZ ;  /* 0x007000ff00004388 */ /* 0x0003e20000000c00 */
[----:B------:R-:W-:Y:S01]  /*3500*/  BSSY B0, `(.L_x_42) ;  /* 0x0000016000007945 */ /* 0x000fe20003800000 */
[----:B------:R-:W-:-:S03]  /*3510*/  ISETP.GE.AND P2, PT, R245, R13, PT ;  /* 0x0000000df500720c */ /* 0x000fc60003f46270 */
[----:B------:R-:W-:Y:S10]  /*3520*/  @P4 BRA `(.L_x_43) ;  /* 0x00000000004c4947 */ /* 0x000ff40003800000 */
[----:B------:R-:W-:Y:S02]  /*3530*/  ULDC UR4, c[0x0][0x2d0] ;  /* 0x0000b40000047ab9 */ /* 0x000fe40000000800 */
[----:B------:R-:W-:-:S13]  /*3540*/  ISETP.GE.AND P0, PT, R212, UR4, PT ;  /* 0x00000004d4007c0c */ /* 0x000fda000bf06270 */
[----:B------:R1:W-:Y:S01]  /*3550*/  @P0 STS.128 [R0+0x7000], RZ ;  /* 0x007000ff00000388 */ /* 0x0003e20000000c00 */
[----:B------:R-:W-:Y:S05]  /*3560*/  @P0 BRA `(.L_x_43) ;  /* 0x00000000003c0947 */ /* 0x000fea0003800000 */
[----:B---3--:R-:W-:Y:S01]  /*3570*/  IADD3 R8, P0, R219, 0x20, RZ ;  /* 0x00000020db087810 */ /* 0x008fe20007f1e0ff */
[----:B------:R-:W-:Y:S01]  /*3580*/  ULDC.64 UR4, c[0x0][0x218] ;  /* 0x0000860000047ab9 */ /* 0x000fe20000000a00 */
[----:B------:R-:W-:-:S03]  /*3590*/  MOV R7, R12 ;  /* 0x0000000c00077202 */ /* 0x000fc60000000f00 */
[----:B------:R-:W-:-:S04]  /*35a0*/  IMAD.X R6, RZ, RZ, R26, P0 ;  /* 0x000000ffff067224 */ /* 0x000fc800000e061a */
[----:B------:R-:W-:Y:S02]  /*35b0*/  IMAD R9, R6, R18, RZ ;  /* 0x0000001206097224 */ /* 0x000fe400078e02ff */
[----:B------:R-:W-:-:S04]  /*35c0*/  IMAD.MOV.U32 R6, RZ, RZ, R4 ;  /* 0x000000ffff067224 */ /* 0x000fc800078e0004 */
[----:B------:R-:W-:-:S04]  /*35d0*/  IMAD.WIDE.U32 R6, R8, R18, R6 ;  /* 0x0000001208067225 */ /* 0x000fc800078e0006 */
[----:B------:R-:W-:-:S05]  /*35e0*/  IMAD R8, R8, R19, R9 ;  /* 0x0000001308087224 */ /* 0x000fca00078e0209 */
[----:B------:R-:W-:Y:S02]  /*35f0*/  IADD3 R7, R7, R8, RZ ;  /* 0x0000000807077210 */ /* 0x000fe40007ffe0ff */
[----:B------:R-:W-:-:S04]  /*3600*/  LEA R8, P0, R6, UR4, 0x1 ;  /* 0x0000000406087c11 */ /* 0x000fc8000f8008ff */
[----:B------:R-:W-:-:S05]  /*3610*/  LEA.HI.X R9, R6, UR5, R7, 0x1, P0 ;  /* 0x0000000506097c11 */ /* 0x000fca00080f0c07 */
[----:B------:R-:W-:Y:S01]  /*3620*/  @!PT LDS RZ, [RZ] ;  /* 0x00000000fffff984 */ /* 0x000fe20000000800 */
[----:B------:R-:W-:Y:S01]  /*3630*/  @!PT LDS RZ, [RZ] ;  /* 0x00000000fffff984 */ /* 0x000fe20000000800 */
[----:B------:R-:W-:Y:S01]  /*3640*/  @!PT LDS RZ, [RZ] ;  /* 0x00000000fffff984 */ /* 0x000fe20000000800 */
[----:B------:R3:W-:Y:S04]  /*3650*/  LDGSTS.E.BYPASS.LTC128B.128 [R0+0x7000], desc[UR12][R8.64] ;  /* 0x0700000008007fae */ /* 0x0007e8000b901d4c */
.L_x_43:
[----:B------:R-:W-:Y:S05]  /*3660*/  BSYNC B0 ;  /* 0x0000000000007941 */ /* 0x000fea0003800000 */
.L_x_42:
[----:B------:R1:W-:Y:S01]  /*3670*/  @P6 STS.128 [R0+0x8000], RZ ;  /* 0x008000ff00006388 */ /* 0x0003e20000000c00 */
[----:B------:R-:W-:Y:S01]  /*3680*/  BSSY B0, `(.L_x_44) ;  /* 0x0000016000007945 */ /* 0x000fe20003800000 */
[----:B------:R-:W-:-:S03]  /*3690*/  IADD3 R6, P1, R10, R214, RZ ;  /* 0x000000d60a067210 */ /* 0x000fc60007f3e0ff */
[----:B------:R-:W-:Y:S10]  /*36a0*/  @P6 BRA `(.L_x_45) ;  /* 0x00000000004c6947 */ /* 0x000ff40003800000 */
[----:B------:R-:W-:Y:S02]  /*36b0*/  ULDC UR4, c[0x0][0x2d0] ;  /* 0x0000b40000047ab9 */ /* 0x000fe40000000800 */
[----:B------:R-:W-:-:S13]  /*36c0*/  ISETP.GE.AND P0, PT, R212, UR4, PT ;  /* 0x00000004d4007c0c */ /* 0x000fda000bf06270 */
[----:B------:R1:W-:Y:S01]  /*36d0*/  @P0 STS.128 [R0+0x8000], RZ ;  /* 0x008000ff00000388 */ /* 0x0003e20000000c00 */
[----:B------:R-:W-:Y:S05]  /*36e0*/  @P0 BRA `(.L_x_45) ;  /* 0x00000000003c0947 */ /* 0x000fea0003800000 */
[----:B------:R-:W-:Y:S01]  /*36f0*/  IADD3 R10, P0, R219, 0x40, RZ ;  /* 0x00000040db0a7810 */ /* 0x000fe20007f1e0ff */
[----:B------:R-:W-:Y:S01]  /*3700*/  ULDC.64 UR4, c[0x0][0x218] ;  /* 0x0000860000047ab9 */ /* 0x000fe20000000a00 */
[----:B---3--:R-:W-:-:S03]  /*3710*/  MOV R9, R12 ;  /* 0x0000000c00097202 */ /* 0x008fc60000000f00 */
        /* <DEDUP_REMOVED lines=12> */
.L_x_45:
[----:B------:R-:W-:Y:S05]  /*37e0*/  BSYNC B0 ;  /* 0x0000000000007941 */ /* 0x000fea0003800000 */
.L_x_44:
        /* <DEDUP_REMOVED lines=23> */
.L_x_47:
[----:B------:R-:W-:Y:S05]  /*3960*/  BSYNC B0 ;  /* 0x0000000000007941 */ /* 0x000fea0003800000 */
.L_x_46:
[----:B---3--:R-:W3:Y:S01]  /*3970*/  LDL R5, [R1] ;  /* 0x0000000001057983 */ /* 0x008ee20000100800 */
[----:B------:R-:W-:Y:S01]  /*3980*/  ISETP.NE.AND P3, PT, R20, RZ, PT ;  /* 0x000000ff1400720c */ /* 0x000fe20003f65270 */
[----:B------:R-:W-:Y:S01]  /*3990*/  IMAD.MOV.U32 R208, RZ, RZ, 0x7f800000 ;  /* 0x7f800000ffd07424 */ /* 0x000fe200078e00ff */
[----:B------:R-:W-:Y:S01]  /*39a0*/  ISETP.NE.AND P0, PT, R16, RZ, PT ;  /* 0x000000ff1000720c */ /* 0x000fe20003f05270 */
[----:B------:R-:W0:Y:S01]  /*39b0*/  LDGDEPBAR ;  /* 0x00000000000079af */ /* 0x000e220000000000 */
[----:B------:R-:W-:Y:S02]  /*39c0*/  IMAD.MOV.U32 R209, RZ, RZ, 0x7f800000 ;  /* 0x7f800000ffd17424 */ /* 0x000fe400078e00ff */
[----:B------:R-:W-:Y:S01]  /*39d0*/  IMAD.MOV.U32 R210, RZ, RZ, 0x7f800000 ;  /* 0x7f800000ffd27424 */ /* 0x000fe200078e00ff */
[----:B------:R-:W1:Y:S01]  /*39e0*/  S2R R4, SR_TID.X ;  /* 0x0000000000047919 */ /* 0x000e620000002100 */
[----:B------:R-:W-:Y:S02]  /*39f0*/  IMAD.MOV.U32 R207, RZ, RZ, 0x7f800000 ;  /* 0x7f800000ffcf7424 */ /* 0x000fe400078e00ff */
[----:B------:R-:W-:Y:S01]  /*3a00*/  IMAD.X R7, R17, 0x1, R211, P1 ;  /* 0x0000000111077824 */ /* 0x000fe200008e06d3 */
[----:B------:R1:W5:Y:S01]  /*3a10*/  @!P5 LDG.E R208, desc[UR12][R14.64] ;  /* 0x0000000c0ed0d981 */ /* 0x000362000c1e1900 */
[----:B------:R-:W-:-:S02]  /*3a20*/  IMAD R140, R182, 0x2, R181 ;  /* 0x00000002b68c7824 */ /* 0x000fc400078e02b5 */
[C---:B------:R-:W-:Y:S01]  /*3a30*/  IMAD.SHL.U32 R218, R224.reuse, 0x10, RZ ;  /* 0x00000010e0da7824 */ /* 0x040fe200078e00ff */
[----:B------:R3:W5:Y:S01]  /*3a40*/  @!P2 LDG.E R209, desc[UR12][R6.64] ;  /* 0x0000000c06d1a981 */ /* 0x000762000c1e1900 */
[----:B------:R-:W-:Y:S02]  /*3a50*/  IMAD.SHL.U32 R217, R224, 0x8, RZ ;  /* 0x00000008e0d97824 */ /* 0x000fe400078e00ff */
[C---:B------:R-:W-:Y:S01]  /*3a60*/  VIADD R169, R180.reuse, 0x1000 ;  /* 0x00001000b4a97836 */ /* 0x040fe20000000000 */
[----:B------:R3:W5:Y:S01]  /*3a70*/  @!P3 LDG.E R210, desc[UR12][R6.64+0x20] ;  /* 0x0000200c06d2b981 */ /* 0x000762000c1e1900 */
[----:B------:R-:W-:Y:S02]  /*3a80*/  IMAD.MOV.U32 R178, RZ, RZ, 0x20 ;  /* 0x00000020ffb27424 */ /* 0x000fe400078e00ff */
[----:B------:R-:W-:Y:S01]  /*3a90*/  IMAD.MOV.U32 R132, RZ, RZ, 0x40 ;  /* 0x00000040ff847424 */ /* 0x000fe200078e00ff */
[----:B------:R3:W5:Y:S01]  /*3aa0*/  @!P0 LDG.E R207, desc[UR12][R6.64+0x80] ;  /* 0x0000800c06cf8981 */ /* 0x000762000c1e1900 */
[----:B------:R-:W-:Y:S01]  /*3ab0*/  IMAD R170, R180, 0x2, R181 ;  /* 0x00000002b4aa7824 */ /* 0x000fe200078e02b5 */
[----:B------:R-:W-:Y:S01]  /*3ac0*/  ISETP.NE.AND P3, PT, R25, RZ, PT ;  /* 0x000000ff1900720c */ /* 0x000fe20003f65270 */
[----:B------:R-:W-:Y:S01]  /*3ad0*/  IMAD R228, R224, 0x18, RZ ;  /* 0x00000018e0e47824 */ /* 0x000fe200078e02ff */
[----:B------:R-:W-:-:S04]  /*3ae0*/  DEPBAR.LE SB0, 0x1 ;  /* 0x000080400000791a */ /* 0x000fc80000000000 */
[----:B------:R-:W-:Y:S01]  /*3af0*/  BAR.SYNC.DEFER_BLOCKING 0x0 ;  /* 0x0000000000007b1d */ /* 0x000fe20000010000 */
[C---:B------:R-:W-:Y:S01]  /*3b00*/  IMAD.SHL.U32 R227, R224.reuse, 0x20, RZ ;  /* 0x00000020e0e37824 */ /* 0x040fe200078e00ff */
[----:B------:R-:W-:Y:S01]  /*3b10*/  CS2R R94, SRZ ;  /* 0x00000000005e7805 */ /* 0x000fe2000001ff00 */
[C---:B------:R-:W-:Y:S01]  /*3b20*/  IMAD R226, R224.reuse, 0x28, RZ ;  /* 0x00000028e0e27824 */ /* 0x040fe200078e02ff */
[----:B------:R-:W-:Y:S01]  /*3b30*/  CS2R R92, SRZ ;  /* 0x00000000005c7805 */ /* 0x000fe2000001ff00 */
[----:B------:R-:W-:Y:S01]  /*3b40*/  IMAD R225, R224, 0x30, RZ ;  /* 0x00000030e0e17824 */ /* 0x000fe200078e02ff */
[----:B------:R-:W-:Y:S01]  /*3b50*/  CS2R R98, SRZ ;  /* 0x0000000000627805 */ /* 0x000fe2000001ff00 */
[----:B------:R-:W-:Y:S01]  /*3b60*/  IMAD.MOV R229, RZ, RZ, -R229 ;  /* 0x000000ffffe57224 */ /* 0x000fe200078e0ae5 */
[----:B-12-4-:R-:W-:Y:S01]  /*3b70*/  SHF.R.S32.HI R0, RZ, 0x1f, R4 ;  /* 0x0000001fff007819 */ /* 0x016fe20000011404 */
[----:B------:R-:W-:Y:S01]  /*3b80*/  IMAD R177, R182, 0x2, R181 ;  /* 0x00000002b6b17824 */ /* 0x000fe200078e02b5 */
[----:B------:R-:W-:Y:S01]  /*3b90*/  CS2R R96, SRZ ;  /* 0x0000000000607805 */ /* 0x000fe2000001ff00 */
[----:B------:R-:W-:Y:S01]  /*3ba0*/  IMAD.SHL.U32 R236, R245, 0x4, RZ ;  /* 0x00000004f5ec7824 */ /* 0x000fe200078e00ff */
[----:B------:R-:W-:Y:S01]  /*3bb0*/  LEA.HI R0, R0, R4, RZ, 0x4 ;  /* 0x0000000400007211 */ /* 0x000fe200078f20ff */
[----:B------:R-:W-:Y:S01]  /*3bc0*/  VIADD R235, R239, 0x80 ;  /* 0x00000080efeb7836 */ /* 0x000fe20000000000 */
[----:B------:R-:W-:-:S02]  /*3bd0*/  CS2R R90, SRZ ;  /* 0x00000000005a7805 */ /* 0x000fc4000001ff00 */
[----:B------:R-:W-:Y:S02]  /*3be0*/  CS2R R88, SRZ ;  /* 0x0000000000587805 */ /* 0x000fe4000001ff00 */
[----:B------:R-:W-:Y:S02]  /*3bf0*/  LOP3.LUT R0, R0, 0xfffffff0, RZ, 0xc0, !PT ;  /* 0xfffffff000007812 */ /* 0x000fe400078ec0ff */
[----:B------:R-:W-:Y:S02]  /*3c00*/  CS2R R86, SRZ ;  /* 0x0000000000567805 */ /* 0x000fe4000001ff00 */
[----:B------:R-:W-:Y:S02]  /*3c10*/  CS2R R84, SRZ ;  /* 0x0000000000547805 */ /* 0x000fe4000001ff00 */
[----:B------:R-:W-:Y:S02]  /*3c20*/  CS2R R78, SRZ ;  /* 0x00000000004e7805 */ /* 0x000fe4000001ff00 */
[----:B------:R-:W-:Y:S01]  /*3c30*/  CS2R R76, SRZ ;  /* 0x00000000004c7805 */ /* 0x000fe2000001ff00 */
[----:B------:R-:W-:Y:S01]  /*3c40*/  IMAD.IADD R0, R4, 0x1, -R0 ;  /* 0x0000000104007824 */ /* 0x000fe200078e0a00 */
[----:B------:R-:W-:-:S02]  /*3c50*/  CS2R R82, SRZ ;  /* 0x0000000000527805 */ /* 0x000fc4000001ff00 */
[----:B------:R-:W-:Y:S01]  /*3c60*/  CS2R R80, SRZ ;  /* 0x0000000000507805 */ /* 0x000fe2000001ff00 */
[----:B------:R1:W2:Y:S01]  /*3c70*/  LDSM.16.M88.4 R136, [R140+0xa000] ;  /* 0x00a000008c88783b */ /* 0x0002a20000000200 */
[----:B------:R-:W-:Y:S02]  /*3c80*/  CS2R R74, SRZ ;  /* 0x00000000004a7805 */ /* 0x000fe4000001ff00 */
[----:B------:R-:W-:Y:S02]  /*3c90*/  CS2R R72, SRZ ;  /* 0x0000000000487805 */ /* 0x000fe4000001ff00 */
[----:B------:R-:W-:Y:S01]  /*3ca0*/  CS2R R70, SRZ ;  /* 0x0000000000467805 */ /* 0x000fe2000001ff00 */
[----:B------:R-:W4:Y:S01]  /*3cb0*/  LDSM.16.M88.4 R140, [R140+0xa800] ;  /* 0x00a800008c8c783b */ /* 0x000f220000000200 */
[----:B------:R-:W-:Y:S02]  /*3cc0*/  CS2R R68, SRZ ;  /* 0x0000000000447805 */ /* 0x000fe4000001ff00 */
[----:B------:R-:W-:-:S02]  /*3cd0*/  CS2R R62, SRZ ;  /* 0x00000000003e7805 */ /* 0x000fc4000001ff00 */
[----:B------:R-:W-:Y:S01]  /*3ce0*/  CS2R R60, SRZ ;  /* 0x00000000003c7805 */ /* 0x000fe2000001ff00 */
[----:B------:R1:W1:Y:S01]  /*3cf0*/  LDSM.16.M88.4 R144, [R176] ;  /* 0x00000000b090783b */ /* 0x0002620000000200 */
[----:B------:R-:W-:Y:S02]  /*3d00*/  CS2R R66, SRZ ;  /* 0x0000000000427805 */ /* 0x000fe4000001ff00 */
[----:B------:R-:W-:Y:S02]  /*3d10*/  CS2R R64, SRZ ;  /* 0x0000000000407805 */ /* 0x000fe4000001ff00 */
[----:B------:R-:W-:Y:S01]  /*3d20*/  CS2R R58, SRZ ;  /* 0x00000000003a7805 */ /* 0x000fe2000001ff00 */
[----:B------:R1:W1:Y:S01]  /*3d30*/  LDSM.16.M88.4 R148, [R176+0x800] ;  /* 0x00080000b094783b */ /* 0x0002620000000200 */
        /* <DEDUP_REMOVED lines=14> */
[----:B------:R-:W-:Y:S01]  /*3e20*/  SHF.L.U64.HI R233, R245, 0x2, R22 ;  /* 0x00000002f5e97819 */ /* 0x000fe20000010216 */
[----:B------:R1:W1:Y:S01]  /*3e30*/  LDSM.16.M88.4 R164, [R175+0x800] ;  /* 0x00080000afa4783b */ /* 0x0002620000000200 */
[----:B------:R-:W-:Y:S01]  /*3e40*/  SHF.R.S32.HI R4, RZ, 0x1f, R0 ;  /* 0x0000001fff047819 */ /* 0x000fe20000011400 */
[----:B------:R-:W-:Y:S01]  /*3e50*/  IMAD.MOV.U32 R196, RZ, RZ, R183 ;  /* 0x000000ffffc47224 */ /* 0x000fe200078e00b7 */
[----:B------:R-:W-:Y:S01]  /*3e60*/  ULDC UR4, c[0x0][0x2d0] ;  /* 0x0000b40000047ab9 */ /* 0x000fe20000000800 */
[----:B------:R-:W-:Y:S01]  /*3e70*/  ULDC UR5, c[0x0][0x2ec] ;  /* 0x0000bb0000057ab9 */ /* 0x000fe20000000800 */
[----:B------:R-:W-:Y:S01]  /*3e80*/  LEA.HI R4, R4, R0, RZ, 0x3 ;  /* 0x0000000004047211 */ /* 0x000fe200078f18ff */
[----:B------:R-:W-:-:S03]  /*3e90*/  VIADD R238, R218, 0x20 ;  /* 0x00000020daee7836 */ /* 0x000fc60000000000 */
[----:B------:R-:W-:Y:S01]  /*3ea0*/  LOP3.LUT R4, R4, 0xfffffff8, RZ, 0xc0, !PT ;  /* 0xfffffff804047812 */ /* 0x000fe200078ec0ff */
[----:B------:R-:W-:-:S04]  /*3eb0*/  IMAD.IADD R250, R217, 0x1, R238 ;  /* 0x00000001d9fa7824 */ /* 0x000fc800078e02ee */
[----:B------:R-:W-:Y:S02]  /*3ec0*/  IMAD.IADD R0, R0, 0x1, -R4 ;  /* 0x0000000100007824 */ /* 0x000fe400078e0a04 */
[----:B------:R-:W-:Y:S02]  /*3ed0*/  IMAD.IADD R222, R217, 0x1, R250 ;  /* 0x00000001d9de7824 */ /* 0x000fe400078e02fa */
[----:B------:R-:W-:Y:S01]  /*3ee0*/  VIADD R4, R245, 0x1 ;  /* 0x00000001f5047836 */ /* 0x000fe20000000000 */
[C---:B------:R-:W-:Y:S02]  /*3ef0*/  LOP3.LUT P0, RZ, R0.reuse, 0x2, RZ, 0xc0, !PT ;  /* 0x0000000200ff7812 */ /* 0x040fe4000780c0ff */
[----:B------:R-:W-:Y:S01]  /*3f00*/  LOP3.LUT P6, RZ, R0, 0x4, RZ, 0xc0, !PT ;  /* 0x0000000400ff7812 */ /* 0x000fe200078cc0ff */
[----:B------:R-:W-:Y:S01]  /*3f10*/  IMAD.IADD R221, R217, 0x1, R222 ;  /* 0x00000001d9dd7824 */ /* 0x000fe200078e02de */
[----:B------:R-:W-:Y:S02]  /*3f20*/  IADD3 R237, R193, R4, -R31 ;  /* 0x00000004c1ed7210 */ /* 0x000fe40007ffe81f */
[----:B------:R-:W-:Y:S01]  /*3f30*/  IADD3 R31, R31, 0x80, R239 ;  /* 0x000000801f1f7810 */ /* 0x000fe20007ffe0ef */
[----:B------:R-:W-:Y:S01]  /*3f40*/  IMAD.IADD R220, R217, 0x1, R221 ;  /* 0x00000001d9dc7824 */ /* 0x000fe200078e02dd */
[----:B------:R-:W-:-:S02]  /*3f50*/  SEL R169, R169, R180, !P3 ;  /* 0x000000b4a9a97207 */ /* 0x000fc40005800000 */
[----:B------:R-:W-:Y:S01]  /*3f60*/  SEL R178, R178, 0xffffffe0, !P0 ;  /* 0xffffffe0b2b27807 */ /* 0x000fe20004000000 */
[----:B------:R-:W-:Y:S01]  /*3f70*/  IMAD R224, R224, 0x38, RZ ;  /* 0x00000038e0e07824 */ /* 0x000fe200078e02ff */
[----:B------:R-:W-:Y:S01]  /*3f80*/  SEL R132, R132, 0xffffffc0, !P6 ;  /* 0xffffffc084847807 */ /* 0x000fe20007000000 */
[----:B------:R-:W-:Y:S02]  /*3f90*/  IMAD.IADD R234, R31, 0x1, -R193 ;  /* 0x000000011fea7824 */ /* 0x000fe400078e0ac1 */
[----:B------:R-:W-:Y:S02]  /*3fa0*/  IMAD R169, R169, 0x2, R181 ;  /* 0x00000002a9a97824 */ /* 0x000fe400078e02b5 */
[----:B------:R-:W-:Y:S02]  /*3fb0*/  IMAD.IADD R223, R217, 0x1, R220 ;  /* 0x00000001d9df7824 */ /* 0x000fe400078e02dc */
[----:B------:R-:W-:Y:S02]  /*3fc0*/  IMAD.IADD R172, R178, 0x1, R170 ;  /* 0x00000001b2ac7824 */ /* 0x000fe400078e02aa */
[----:B------:R-:W-:-:S02]  /*3fd0*/  IMAD.IADD R171, R173, 0x1, R178 ;  /* 0x00000001adab7824 */ /* 0x000fc400078e02b2 */
[----:B---3--:R-:W-:-:S05]  /*3fe0*/  VIADD R0, R5, 0x1000 ;  /* 0x0000100005007836 */ /* 0x008fca0000000000 */
[----:B------:R-:W-:-:S05]  /*3ff0*/  SEL R0, R0, R5, !P3 ;  /* 0x0000000500007207 */ /* 0x000fca0005800000 */
[----:B-12-4-:R-:W-:-:S07]  /*4000*/  IMAD R168, R0, 0x2, R181 ;  /* 0x0000000200a87824 */ /* 0x016fce00078e02b5 */
.L_x_50:
[----:B------:R-:W0:Y:S01]  /*4010*/  LDGDEPBAR ;  /* 0x00000000000079af */ /* 0x000e220000000000 */
[----:B------:R-:W-:Y:S01]  /*4020*/  IMAD.IADD R0, R169, 0x1, R178 ;  /* 0x00000001a9007824 */ /* 0x000fe200078e02b2 */
[----:B-----5:R-:W-:Y:S01]  /*4030*/  FSETP.NEU.FTZ.AND P1, PT, R209, -INF , PT ;  /* 0xff800000d100780b */ /* 0x020fe20003f3d000 */
[--C-:B------:R-:W-:Y:S01]  /*4040*/  IMAD.IADD R128, R169, 0x1, R132.reuse ;  /* 0x00000001a9807824 */ /* 0x100fe200078e0284 */
[----:B------:R-:W-:Y:S01]  /*4050*/  ISETP.GT.AND P3, PT, R184, R230, PT ;  /* 0x000000e6b800720c */ /* 0x000fe20003f64270 */
[----:B------:R-:W-:Y:S04]  /*4060*/  DEPBAR.LE SB0, 0x0 ;  /* 0x000080000000791a */ /* 0x000fe80000000000 */
[----:B------:R-:W-:Y:S06]  /*4070*/  BAR.SYNC.DEFER_BLOCKING 0x0 ;  /* 0x0000000000007b1d */ /* 0x000fec0000010000 */
[----:B------:R-:W-:Y:S08]  /*4080*/  LDSM.16.M88.4 R32, [R169] ;  /* 0x00000000a920783b */ /* 0x000ff00000000200 */
[----:B------:R-:W1:Y:S08]  /*4090*/  LDSM.16.M88.4 R16, [R177+0x6000] ;  /* 0x00600000b110783b */ /* 0x000e700000000200 */
[----:B------:R-:W2:Y:S08]  /*40a0*/  LDSM.16.M88.4 R28, [R169+0x1000] ;  /* 0x00100000a91c783b */ /* 0x000eb00000000200 */
[----:B------:R-:W3:Y:S08]  /*40b0*/  LDSM.16.M88.4 R100, [R177+0x6800] ;  /* 0x00680000b164783b */ /* 0x000ef00000000200 */
[----:B------:R-:W-:Y:S08]  /*40c0*/  LDSM.16.M88.4 R104, [R0] ;  /* 0x000000000068783b */ /* 0x000ff00000000200 */
[----:B------:R-:W4:Y:S01]  /*40d0*/  LDSM.16.M88.4 R108, [R176+-0x4000] ;  /* 0xffc00000b06c783b */ /* 0x000f220000000200 */
[-C--:B-1----:R-:W-:Y:S07]  /*40e0*/  HMMA.16816.F32 R4, R32, R16.reuse, RZ ;  /* 0x000000102004723c */ /* 0x082fee00000018ff */
[----:B------:R1:W4:Y:S01]  /*40f0*/  LDSM.16.M88.4 R112, [R0+0x1000] ;  /* 0x001000000070783b */ /* 0x0003220000000200 */
[C---:B--2---:R-:W-:Y:S07]  /*4100*/  HMMA.16816.F32 R8, R28.reuse, R16, RZ ;  /* 0x000000101c08723c */ /* 0x044fee00000018ff */
[----:B------:R-:W2:Y:S01]  /*4110*/  LDSM.16.M88.4 R116, [R176+-0x3800] ;  /* 0xffc80000b074783b */ /* 0x000ea20000000200 */
[-C--:B------:R-:W-:Y:S07]  /*4120*/  HMMA.16816.F32 R12, R28, R18.reuse, RZ ;  /* 0x000000121c0c723c */ /* 0x080fee00000018ff */
[----:B------:R-:W-:Y:S01]  /*4130*/  LDSM.16.M88.4 R120, [R128] ;  /* 0x000000008078783b */ /* 0x000fe20000000200 */
[C---:B------:R-:W-:Y:S07]  /*4140*/  HMMA.16816.F32 R16, R32.reuse, R18, RZ ;  /* 0x000000122010723c */ /* 0x040fee00000018ff */
[----:B------:R-:W2:Y:S01]  /*4150*/  LDSM.16.M88.4 R124, [R174+-0x4000] ;  /* 0xffc00000ae7c783b */ /* 0x000ea20000000200 */
[-C--:B---3--:R-:W-:Y:S03]  /*4160*/  HMMA.16816.F32 R20, R32, R100.reuse, RZ ;  /* 0x000000642014723c */ /* 0x088fe600000018ff */
[----:B-1----:R-:W-:Y:S03]  /*4170*/  IMAD.IADD R0, R0, 0x1, R132 ;  /* 0x0000000100007824 */ /* 0x002fe600078e0284 */
[C---:B------:R-:W-:Y:S01]  /*4180*/  HMMA.16816.F32 R24, R28.reuse, R100, RZ ;  /* 0x000000641c18723c */ /* 0x040fe200000018ff */
[----:B------:R-:W1:Y:S05]  /*4190*/  LDSM.16.M88.4 R128, [R128+0x1000] ;  /* 0x001000008080783b */ /* 0x000e6a0000000200 */
[-C--:B------:R-:W-:Y:S03]  /*41a0*/  HMMA.16816.F32 R28, R28, R102.reuse, RZ ;  /* 0x000000661c1c723c */ /* 0x080fe600000018ff */
[----:B------:R-:W-:Y:S03]  /*41b0*/  LDSM.16.M88.4 R132, [R175+-0x4000] ;  /* 0xffc00000af84783b */ /* 0x000fe60000000200 */
[----:B------:R-:W-:Y:S05]  /*41c0*/  HMMA.16816.F32 R32, R32, R102, RZ ;  /* 0x000000662020723c */ /* 0x000fea00000018ff */
[----:B------:R-:W3:Y:S01]  /*41d0*/  LDSM.16.M88.4 R100, [R174+-0x3800] ;  /* 0xffc80000ae64783b */ /* 0x000ee20000000200 */
[-C--:B----4-:R-:W-:Y:S06]  /*41e0*/  HMMA.16816.F32 R4, R104, R108.reuse, R4 ;  /* 0x0000006c6804723c */ /* 0x090fec0000001804 */
[C---:B------:R-:W-:Y:S06]  /*41f0*/  HMMA.16816.F32 R8, R112.reuse, R108, R8 ;  /* 0x0000006c7008723c */ /* 0x040fec0000001808 */
[-C--:B------:R-:W-:Y:S06]  /*4200*/  HMMA.16816.F32 R12, R112, R110.reuse, R12 ;  /* 0x0000006e700c723c */ /* 0x080fec000000180c */
[C---:B------:R-:W-:Y:S01]  /*4210*/  HMMA.16816.F32 R16, R104.reuse, R110, R16 ;  /* 0x0000006e6810723c */ /* 0x040fe20000001810 */
[----:B------:R-:W4:Y:S05]  /*4220*/  LDSM.16.M88.4 R108, [R0] ;  /* 0x00000000006c783b */ /* 0x000f2a0000000200 */
[-C--:B--2---:R-:W-:Y:S06]  /*4230*/  HMMA.16816.F32 R20, R104, R116.reuse, R20 ;  /* 0x000000746814723c */ /* 0x084fec0000001814 */
[C---:B------:R-:W-:Y:S06]  /*4240*/  HMMA.16816.F32 R24, R112.reuse, R116, R24 ;  /* 0x000000747018723c */ /* 0x040fec0000001818 */
[-C--:B------:R-:W-:Y:S06]  /*4250*/  HMMA.16816.F32 R28, R112, R118.reuse, R28 ;  /* 0x00000076701c723c */ /* 0x080fec000000181c */
[----:B------:R-:W-:Y:S01]  /*4260*/  HMMA.16816.F32 R32, R104, R118, R32 ;  /* 0x000000766820723c */ /* 0x000fe20000001820 */
[----:B------:R2:W4:Y:S05]  /*4270*/  LDSM.16.M88.4 R104, [R0+0x1000] ;  /* 0x001000000068783b */ /* 0x00052a0000000200 */
[-C--:B------:R-:W-:Y:S06]  /*4280*/  HMMA.16816.F32 R4, R120, R124.reuse, R4 ;  /* 0x0000007c7804723c */ /* 0x080fec0000001804 */
[C---:B-1----:R-:W-:Y:S06]  /*4290*/  HMMA.16816.F32 R8, R128.reuse, R124, R8 ;  /* 0x0000007c8008723c */ /* 0x042fec0000001808 */
[-C--:B------:R-:W-:Y:S06]  /*42a0*/  HMMA.16816.F32 R12, R128, R126.reuse, R12 ;  /* 0x0000007e800c723c */ /* 0x080fec000000180c */
[C---:B------:R-:W-:Y:S05]  /*42b0*/  HMMA.16816.F32 R16, R120.reuse, R126, R16 ;  /* 0x0000007e7810723c */ /* 0x040fea0000001810 */
[----:B--2---:R-:W-:Y:S01]  /*42c0*/  IMAD.SHL.U32 R0, R184, 0x40, RZ ;  /* 0x00000040b8007824 */ /* 0x004fe200078e00ff */
[-C--:B---3--:R-:W-:Y:S04]  /*42d0*/  HMMA.16816.F32 R20, R120, R100.reuse, R20 ;  /* 0x000000647814723c */ /* 0x088fe80000001814 */
[----:B------:R-:W-:Y:S02]  /*42e0*/  ISETP.GE.AND P0, PT, R0, R234, PT ;  /* 0x000000ea0000720c */ /* 0x000fe40003f06270 */
[C---:B------:R-:W-:Y:S04]  /*42f0*/  HMMA.16816.F32 R24, R128.reuse, R100, R24 ;  /* 0x000000648018723c */ /* 0x040fe80000001818 */
[-C--:B------:R-:W-:Y:S02]  /*4300*/  ISETP.LT.AND P0, PT, R235, R193.reuse, P0 ;  /* 0x000000c1eb00720c */ /* 0x080fe40000701270 */
[-C--:B------:R-:W-:Y:S05]  /*4310*/  HMMA.16816.F32 R28, R128, R102.reuse, R28 ;  /* 0x00000066801c723c */ /* 0x080fea000000181c */
[----:B------:R-:W-:Y:S01]  /*4320*/  FMUL.FTZ R101, R207, 1.4426950216293334961 ;  /* 0x3fb8aa3bcf657820 */ /* 0x000fe20000410000 */
[----:B------:R-:W-:Y:S05]  /*4330*/  HMMA.16816.F32 R32, R120, R102, R32 ;  /* 0x000000667820723c */ /* 0x000fea0000001820 */
[----:B------:R-:W-:Y:S01]  /*4340*/  @!P0 IMAD.IADD R0, R237, 0x1, R0 ;  /* 0x00000001ed008824 */ /* 0x000fe200078e0200 */
[-C--:B----4-:R-:W-:Y:S05]  /*4350*/  HMMA.16816.F32 R4, R108, R132.reuse, R4 ;  /* 0x000000846c04723c */ /* 0x090fea0000001804 */
[----:B------:R-:W-:Y:S02]  /*4360*/  @!P0 IMAD R100, R232, 0x80, R243 ;  /* 0x00000080e8648824 */ /* 0x000fe400078e02f3 */
[----:B------:R-:W-:Y:S01]  /*4370*/  FMUL.FTZ R103, R209, 1.4426950216293334961 ;  /* 0x3fb8aa3bd1677820 */ /* 0x000fe20000410000 */
[----:B------:R-:W-:Y:S01]  /*4380*/  @!P0 VIMNMX R116, R0, R193, PT ;  /* 0x000000c100748248 */ /* 0x000fe20003fe0100 */
[C---:B------:R-:W-:Y:S04]  /*4390*/  HMMA.16816.F32 R8, R104.reuse, R132, R8 ;  /* 0x000000846808723c */ /* 0x040fe80000001808 */
[----:B------:R-:W-:Y:S01]  /*43a0*/  @!P0 VIADD R112, R100, 0x1 ;  /* 0x0000000164708836 */ /* 0x000fe20000000000 */
[----:B------:R-:W-:Y:S01]  /*43b0*/  FSEL R103, R103, RZ, P1 ;  /* 0x000000ff67677208 */ /* 0x000fe20000800000 */
[----:B------:R-:W-:Y:S01]  /*43c0*/  FMUL.FTZ R102, R210, 1.4426950216293334961 ;  /* 0x3fb8aa3bd2667820 */ /* 0x000fe20000410000 */
[----:B------:R-:W-:Y:S01]  /*43d0*/  @!P0 VIADDMNMX R115, R0, 0x8, R193, PT ;  /* 0x0000000800738846 */ /* 0x000fe200038001c1 */
[-C--:B------:R-:W-:Y:S03]  /*43e0*/  HMMA.16816.F32 R12, R104, R134.reuse, R12 ;  /* 0x00000086680c723c */ /* 0x080fe6000000180c */
[-C--:B------:R-:W-:Y:S01]  /*43f0*/  @!P0 ISETP.GE.AND P1, PT, R112, R116.reuse, PT ;  /* 0x000000747000820c */ /* 0x080fe20003f26270 */
[----:B------:R-:W-:Y:S01]  /*4400*/  IMAD.MOV.U32 R132, RZ, RZ, 0x40 ;  /* 0x00000040ff847424 */ /* 0x000fe200078e00ff */
[C---:B------:R-:W-:Y:S01]  /*4410*/  @!P0 ISETP.GE.AND P2, PT, R100.reuse, R116, PT ;  /* 0x000000746400820c */ /* 0x040fe20003f46270 */
[C---:B------:R-:W-:Y:S05]  /*4420*/  HMMA.16816.F32 R16, R108.reuse, R134, R16 ;  /* 0x000000866c10723c */ /* 0x040fea0000001810 */
[----:B------:R-:W-:Y:S02]  /*4430*/  @!P0 FSEL R5, R5, -INF , !P1 ;  /* 0xff80000005058808 */ /* 0x000fe40004800000 */
[-C--:B------:R-:W-:Y:S04]  /*4440*/  @!P0 ISETP.GE.AND P1, PT, R100, R115.reuse, PT ;  /* 0x000000736400820c */ /* 0x080fe80003f26270 */
[----:B------:R-:W-:Y:S01]  /*4450*/  @!P0 FSEL R4, R4, -INF , !P2 ;  /* 0xff80000004048808 */ /* 0x000fe20005000000 */
[--C-:B------:R-:W-:Y:S01]  /*4460*/  FFMA.FTZ R5, R5, UR5, -R103.reuse ;  /* 0x0000000505057c23 */ /* 0x100fe20008010867 */
[----:B------:R-:W-:Y:S02]  /*4470*/  @!P0 FSEL R6, R6, -INF , !P1 ;  /* 0xff80000006068808 */ /* 0x000fe40004800000 */
[----:B------:R-:W-:Y:S01]  /*4480*/  @!P0 ISETP.GE.AND P1, PT, R112, R115, PT ;  /* 0x000000737000820c */ /* 0x000fe20003f26270 */
[----:B------:R-:W-:Y:S01]  /*4490*/  MUFU.EX2 R199, R5 ;  /* 0x0000000500c77308 */ /* 0x000fe20000000800 */
[----:B------:R-:W-:Y:S01]  /*44a0*/  FSETP.NEU.FTZ.AND P2, PT, R210, -INF , PT ;  /* 0xff800000d200780b */ /* 0x000fe20003f5d000 */
[----:B------:R-:W-:Y:S01]  /*44b0*/  FFMA.FTZ R4, R4, UR5, -R103 ;  /* 0x0000000504047c23 */ /* 0x000fe20008010867 */
[----:B------:R-:W-:Y:S02]  /*44c0*/  @!P0 FSEL R7, R7, -INF , !P1 ;  /* 0xff80000007078808 */ /* 0x000fe40004800000 */
[----:B------:R-:W-:Y:S02]  /*44d0*/  FSEL R102, R102, RZ, P2 ;  /* 0x000000ff66667208 */ /* 0x000fe40001000000 */
[----:B------:R-:W-:Y:S03]  /*44e0*/  @!P0 VIADDMNMX R114, R0, 0x20, R193, PT ;  /* 0x0000002000728846 */ /* 0x000fe600038001c1 */
[----:B------:R1:W2:Y:S01]  /*44f0*/  MUFU.EX2 R200, R4 ;  /* 0x0000000400c87308 */ /* 0x0002a20000000800 */
[----:B------:R-:W-:Y:S01]  /*4500*/  FSETP.NEU.FTZ.AND P1, PT, R207, -INF , PT ;  /* 0xff800000cf00780b */ /* 0x000fe20003f3d000 */
[--C-:B------:R-:W-:Y:S01]  /*4510*/  FFMA.FTZ R6, R6, UR5, -R102.reuse ;  /* 0x0000000506067c23 */ /* 0x100fe20008010866 */
[----:B------:R-:W-:Y:S01]  /*4520*/  FFMA.FTZ R7, R7, UR5, -R102 ;  /* 0x0000000507077c23 */ /* 0x000fe20008010866 */
[----:B------:R-:W-:Y:S02]  /*4530*/  SEL R132, R132, 0xffffffc0, !P6 ;  /* 0xffffffc084847807 */ /* 0x000fe40007000000 */
[-C--:B------:R-:W-:Y:S04]  /*4540*/  @!P0 ISETP.GE.AND P2, PT, R100, R114.reuse, PT ;  /* 0x000000726400820c */ /* 0x080fe80003f46270 */
[----:B------:R-:W-:Y:S01]  /*4550*/  MUFU.EX2 R197, R6 ;  /* 0x0000000600c57308 */ /* 0x000fe20000000800 */
[----:B------:R-:W-:Y:S02]  /*4560*/  FSEL R101, R101, RZ, P1 ;  /* 0x000000ff65657208 */ /* 0x000fe40000800000 */
[-C--:B------:R-:W-:Y:S02]  /*4570*/  @!P0 ISETP.GE.AND P1, PT, R112, R114.reuse, PT ;  /* 0x000000727000820c */ /* 0x080fe40003f26270 */
[----:B------:R-:W-:Y:S02]  /*4580*/  @!P0 FSEL R8, R8, -INF , !P2 ;  /* 0xff80000008088808 */ /* 0x000fe40005000000 */
[----:B------:R-:W-:Y:S03]  /*4590*/  @!P0 FSEL R9, R9, -INF , !P1 ;  /* 0xff80000009098808 */ /* 0x000fe60004800000 */
[----:B------:R3:W-:Y:S01]  /*45a0*/  MUFU.EX2 R201, R7 ;  /* 0x0000000700c97308 */ /* 0x0007e20000000800 */
[C---:B-1----:R-:W-:Y:S01]  /*45b0*/  FMUL.FTZ R4, R208.reuse, 1.4426950216293334961 ;  /* 0x3fb8aa3bd0047820 */ /* 0x042fe20000410000 */
[----:B------:R-:W-:Y:S01]  /*45c0*/  FSETP.NEU.FTZ.AND P1, PT, R208, -INF , PT ;  /* 0xff800000d000780b */ /* 0x000fe20003f3d000 */
[--C-:B------:R-:W-:Y:S01]  /*45d0*/  FFMA.FTZ R8, R8, UR5, -R101.reuse ;  /* 0x0000000508087c23 */ /* 0x100fe20008010865 */
[----:B------:R-:W-:Y:S01]  /*45e0*/  FFMA.FTZ R9, R9, UR5, -R101 ;  /* 0x0000000509097c23 */ /* 0x000fe20008010865 */
[----:B------:R-:W-:Y:S02]  /*45f0*/  @!P0 VIADDMNMX R113, R0, 0x28, R193, PT ;  /* 0x0000002800718846 */ /* 0x000fe400038001c1 */
[----:B------:R-:W-:Y:S03]  /*4600*/  FSEL R0, R4, RZ, P1 ;  /* 0x000000ff04007208 */ /* 0x000fe60000800000 */
[----:B------:R1:W-:Y:S01]  /*4610*/  MUFU.EX2 R123, R9 ;  /* 0x00000009007b7308 */ /* 0x0003e20000000800 */
[-C--:B------:R-:W-:Y:S02]  /*4620*/  @!P0 ISETP.GE.AND P1, PT, R112, R113.reuse, PT ;  /* 0x000000717000820c */ /* 0x080fe40003f26270 */
[-C--:B------:R-:W-:Y:S02]  /*4630*/  @!P0 ISETP.GE.AND P2, PT, R100, R113.reuse, PT ;  /* 0x000000716400820c */ /* 0x080fe40003f46270 */
[----:B------:R-:W-:Y:S02]  /*4640*/  @!P0 FSEL R11, R11, -INF , !P1 ;  /* 0xff8000000b0b8808 */ /* 0x000fe40004800000 */
[----:B------:R-:W-:Y:S03]  /*4650*/  @!P0 FSEL R10, R10, -INF , !P2 ;  /* 0xff8000000a0a8808 */ /* 0x000fe60005000000 */
[----:B------:R4:W2:Y:S01]  /*4660*/  MUFU.EX2 R124, R8 ;  /* 0x00000008007c7308 */ /* 0x0008a20000000800 */
[----:B---3--:R-:W3:Y:S01]  /*4670*/  LDSM.16.M88.4 R4, [R175+-0x3800] ;  /* 0xffc80000af04783b */ /* 0x008ee20000000200 */
[--C-:B------:R-:W-:Y:S01]  /*4680*/  FFMA.FTZ R11, R11, UR5, -R0.reuse ;  /* 0x000000050b0b7c23 */ /* 0x100fe20008010800 */
[--C-:B------:R-:W-:Y:S07]  /*4690*/  FFMA.FTZ R10, R10, UR5, -R0.reuse ;  /* 0x000000050a0a7c23 */ /* 0x100fee0008010800 */
[----:B------:R-:W-:Y:S01]  /*46a0*/  MUFU.EX2 R128, R10 ;  /* 0x0000000a00807308 */ /* 0x000fe20000000800 */
[C---:B-1----:R-:W-:Y:S05]  /*46b0*/  @!P0 VIADD R9, R100.reuse, 0x8 ;  /* 0x0000000864098836 */ /* 0x042fea0000000000 */
[-C--:B------:R-:W-:Y:S04]  /*46c0*/  @!P0 ISETP.GE.AND P1, PT, R9, R114.reuse, PT ;  /* 0x000000720900820c */ /* 0x080fe80003f26270 */
[----:B------:R-:W-:Y:S01]  /*46d0*/  MUFU.EX2 R127, R11 ;  /* 0x0000000b007f7308 */ /* 0x000fe20000000800 */
[----:B----4-:R-:W-:Y:S01]  /*46e0*/  @!P0 VIADD R8, R100, 0x9 ;  /* 0x0000000964088836 */ /* 0x010fe20000000000 */
[----:B------:R-:W-:Y:S04]  /*46f0*/  @!P0 FSEL R12, R12, -INF , !P1 ;  /* 0xff8000000c0c8808 */ /* 0x000fe80004800000 */
[----:B------:R-:W-:Y:S01]  /*4700*/  @!P0 ISETP.GE.AND P1, PT, R8, R114, PT ;  /* 0x000000720800820c */ /* 0x000fe20003f26270 */
[--C-:B------:R-:W-:Y:S03]  /*4710*/  FFMA.FTZ R12, R12, UR5, -R101.reuse ;  /* 0x000000050c0c7c23 */ /* 0x100fe60008010865 */
[----:B------:R-:W-:Y:S01]  /*4720*/  @!P0 FSEL R13, R13, -INF , !P1 ;  /* 0xff8000000d0d8808 */ /* 0x000fe20004800000 */
[----:B------:R-:W-:Y:S01]  /*4730*/  MUFU.EX2 R122, R12 ;  /* 0x0000000c007a7308 */ /* 0x000fe20000000800 */
[-C--:B------:R-:W-:Y:S03]  /*4740*/  @!P0 ISETP.GE.AND P1, PT, R9, R113.reuse, PT ;  /* 0x000000710900820c */ /* 0x080fe60003f26270 */
[----:B------:R-:W-:Y:S01]  /*4750*/  FFMA.FTZ R13, R13, UR5, -R101 ;  /* 0x000000050d0d7c23 */ /* 0x000fe20008010865 */
[----:B------:R-:W-:Y:S02]  /*4760*/  @!P0 FSEL R14, R14, -INF , !P1 ;  /* 0xff8000000e0e8808 */ /* 0x000fe40004800000 */
[----:B------:R-:W-:Y:S03]  /*4770*/  @!P0 ISETP.GE.AND P1, PT, R8, R113, PT ;  /* 0x000000710800820c */ /* 0x000fe60003f26270 */
[----:B------:R-:W-:Y:S01]  /*4780*/  MUFU.EX2 R121, R13 ;  /* 0x0000000d00797308 */ /* 0x000fe20000000800 */
[--C-:B------:R-:W-:Y:S01]  /*4790*/  FFMA.FTZ R14, R14, UR5, -R0.reuse ;  /* 0x000000050e0e7c23 */ /* 0x100fe20008010800 */
[----:B------:R-:W-:Y:S02]  /*47a0*/  @!P0 FSEL R15, R15, -INF , !P1 ;  /* 0xff8000000f0f8808 */ /* 0x000fe40004800000 */
[-C--:B------:R-:W-:Y:S01]  /*47b0*/  @!P0 ISETP.GE.AND P1, PT, R9, R116.reuse, PT ;  /* 0x000000740900820c */ /* 0x080fe20003f26270 */
[-C--:B---3--:R-:W-:Y:S05]  /*47c0*/  HMMA.16816.F32 R20, R108, R4.reuse, R20 ;  /* 0x000000046c14723c */ /* 0x088fea0000001814 */
[----:B------:R-:W-:Y:S01]  /*47d0*/  MUFU.EX2 R126, R14 ;  /* 0x0000000e007e7308 */ /* 0x000fe20000000800 */
[----:B------:R-:W-:Y:S01]  /*47e0*/  @!P0 FSEL R16, R16, -INF , !P1 ;  /* 0xff80000010108808 */ /* 0x000fe20004800000 */
[----:B------:R-:W-:Y:S01]  /*47f0*/  FFMA.FTZ R15, R15, UR5, -R0 ;  /* 0x000000050f0f7c23 */ /* 0x000fe20008010800 */
[-C--:B------:R-:W-:Y:S01]  /*4800*/  @!P0 ISETP.GE.AND P1, PT, R8, R116.reuse, PT ;  /* 0x000000740800820c */ /* 0x080fe20003f26270 */
[C---:B------:R-:W-:Y:S06]  /*4810*/  HMMA.16816.F32 R24, R104.reuse, R4, R24 ;  /* 0x000000046818723c */ /* 0x040fec0000001818 */
[----:B------:R-:W-:Y:S01]  /*4820*/  MUFU.EX2 R125, R15 ;  /* 0x0000000f007d7308 */ /* 0x000fe20000000800 */
[----:B------:R-:W-:Y:S01]  /*4830*/  @!P0 FSEL R17, R17, -INF , !P1 ;  /* 0xff80000011118808 */ /* 0x000fe20004800000 */
[-C--:B------:R-:W-:Y:S03]  /*4840*/  HMMA.16816.F32 R28, R104, R6.reuse, R28 ;  /* 0x00000006681c723c */ /* 0x080fe6000000181c */
[-C--:B------:R-:W-:Y:S01]  /*4850*/  @!P0 ISETP.GE.AND P1, PT, R9, R115.reuse, PT ;  /* 0x000000730900820c */ /* 0x080fe20003f26270 */
[----:B------:R-:W-:Y:S02]  /*4860*/  @!P0 VIADD R9, R100, 0x10 ;  /* 0x0000001064098836 */ /* 0x000fe40000000000 */
[----:B------:R-:W-:Y:S05]  /*4870*/  HMMA.16816.F32 R32, R108, R6, R32 ;  /* 0x000000066c20723c */ /* 0x000fea0000001820 */
[----:B------:R-:W-:Y:S01]  /*4880*/  @!P0 FSEL R18, R18, -INF , !P1 ;  /* 0xff80000012128808 */ /* 0x000fe20004800000 */
[----:B------:R-:W-:Y:S01]  /*4890*/  @!P0 VIADD R4, R100, 0x18 ;  /* 0x0000001864048836 */ /* 0x000fe20000000000 */
[-C--:B------:R-:W-:Y:S01]  /*48a0*/  @!P0 ISETP.GE.AND P1, PT, R8, R115.reuse, PT ;  /* 0x000000730800820c */ /* 0x080fe20003f26270 */
[C---:B------:R-:W-:Y:S03]  /*48b0*/  @!P0 VIADD R8, R100.reuse, 0x11 ;  /* 0x0000001164088836 */ /* 0x040fe60000000000 */
[----:B------:R-:W-:Y:S01]  /*48c0*/  @!P0 FSEL R19, R19, -INF , !P1 ;  /* 0xff80000013138808 */ /* 0x000fe20004800000 */
[----:B------:R-:W-:Y:S01]  /*48d0*/  @!P0 VIADD R100, R100, 0x19 ;  /* 0x0000001964648836 */ /* 0x000fe20000000000 */
[----:B------:R-:W-:Y:S01]  /*48e0*/  @!P0 ISETP.GE.AND P1, PT, R9, R116, PT ;  /* 0x000000740900820c */ /* 0x000fe20003f26270 */
[--C-:B------:R-:W-:Y:S01]  /*48f0*/  FFMA.FTZ R16, R16, UR5, -R103.reuse ;  /* 0x0000000510107c23 */ /* 0x100fe20008010867 */
[----:B--2---:R-:W-:Y:S01]  /*4900*/  F2FP.F16.F32.PACK_AB R5, R199, R200 ;  /* 0x000000c8c705723e */ /* 0x004fe200000000ff */
[--C-:B------:R-:W-:Y:S01]  /*4910*/  FFMA.FTZ R17, R17, UR5, -R103.reuse ;  /* 0x0000000511117c23 */ /* 0x100fe20008010867 */
[----:B------:R-:W-:Y:S01]  /*4920*/  @!P0 FSEL R20, R20, -INF , !P1 ;  /* 0xff80000014148808 */ /* 0x000fe20004800000 */
[--C-:B------:R-:W-:Y:S01]  /*4930*/  FFMA.FTZ R18, R18, UR5, -R102.reuse ;  /* 0x0000000512127c23 */ /* 0x100fe20008010866 */
[----:B------:R-:W-:Y:S01]  /*4940*/  @!P0 ISETP.GE.AND P1, PT, R8, R116, PT ;  /* 0x000000740800820c */ /* 0x000fe20003f26270 */
[----:B------:R1:W-:Y:S01]  /*4950*/  STS [R190+0xe000], R5 ;  /* 0x00e00005be007388 */ /* 0x0003e20000000800 */
[--C-:B------:R-:W-:Y:S01]  /*4960*/  FFMA.FTZ R19, R19, UR5, -R102.reuse ;  /* 0x0000000513137c23 */ /* 0x100fe20008010866 */
[----:B------:R-:W-:Y:S01]  /*4970*/  MUFU.EX2 R202, R16 ;  /* 0x0000001000ca7308 */ /* 0x000fe20000000800 */
[----:B------:R-:W-:Y:S01]  /*4980*/  @!P0 FSEL R21, R21, -INF , !P1 ;  /* 0xff80000015158808 */ /* 0x000fe20004800000 */
[--C-:B------:R-:W-:Y:S01]  /*4990*/  FFMA.FTZ R20, R20, UR5, -R103.reuse ;  /* 0x0000000514147c23 */ /* 0x100fe20008010867 */
[-C--:B------:R-:W-:Y:S03]  /*49a0*/  @!P0 ISETP.GE.AND P1, PT, R9, R115.reuse, PT ;  /* 0x000000730900820c */ /* 0x080fe60003f26270 */
[----:B------:R-:W-:Y:S01]  /*49b0*/  FFMA.FTZ R21, R21, UR5, -R103 ;  /* 0x0000000515157c23 */ /* 0x000fe20008010867 */
[----:B------:R-:W-:Y:S03]  /*49c0*/  @!P0 FSEL R22, R22, -INF , !P1 ;  /* 0xff80000016168808 */ /* 0x000fe60004800000 */
[----:B------:R-:W2:Y:S01]  /*49d0*/  MUFU.EX2 R198, R17 ;  /* 0x0000001100c67308 */ /* 0x000ea20000000800 */
[----:B------:R-:W-:Y:S01]  /*49e0*/  @!P0 ISETP.GE.AND P1, PT, R8, R115, PT ;  /* 0x000000730800820c */ /* 0x000fe20003f26270 */
[--C-:B------:R-:W-:Y:S03]  /*49f0*/  FFMA.FTZ R22, R22, UR5, -R102.reuse ;  /* 0x0000000516167c23 */ /* 0x100fe60008010866 */
[----:B------:R-:W-:Y:S02]  /*4a00*/  @!P0 FSEL R23, R23, -INF , !P1 ;  /* 0xff80000017178808 */ /* 0x000fe40004800000 */
[-C--:B------:R-:W-:Y:S03]  /*4a10*/  @!P0 ISETP.GE.AND P1, PT, R9, R114.reuse, PT ;  /* 0x000000720900820c */ /* 0x080fe60003f26270 */
[----:B------:R-:W-:Y:S01]  /*4a20*/  MUFU.EX2 R206, R18 ;  /* 0x0000001200ce7308 */ /* 0x000fe20000000800 */
[----:B------:R-:W-:Y:S01]  /*4a30*/  FFMA.FTZ R23, R23, UR5, -R102 ;  /* 0x0000000517177c23 */ /* 0x000fe20008010866 */
[----:B------:R-:W-:Y:S02]  /*4a40*/  @!P0 FSEL R24, R24, -INF , !P1 ;  /* 0xff80000018188808 */ /* 0x000fe40004800000 */
[----:B------:R-:W-:Y:S02]  /*4a50*/  @!P0 ISETP.GE.AND P1, PT, R8, R114, PT ;  /* 0x000000720800820c */ /* 0x000fe40003f26270 */
[----:B-1----:R-:W-:Y:S04]  /*4a60*/  F2FP.F16.F32.PACK_AB R5, R123, R124 ;  /* 0x0000007c7b05723e */ /* 0x002fe800000000ff */
[----:B------:R-:W1:Y:S01]  /*4a70*/  MUFU.EX2 R205, R19 ;  /* 0x0000001300cd7308 */ /* 0x000e620000000800 */
[----:B------:R-:W-:Y:S01]  /*4a80*/  @!P0 FSEL R25, R25, -INF , !P1 ;  /* 0xff80000019198808 */ /* 0x000fe20004800000 */
[--C-:B------:R-:W-:Y:S01]  /*4a90*/  FFMA.FTZ R24, R24, UR5, -R101.reuse ;  /* 0x0000000518187c23 */ /* 0x100fe20008010865 */
[-C--:B------:R-:W-:Y:S02]  /*4aa0*/  @!P0 ISETP.GE.AND P1, PT, R9, R113.reuse, PT ;  /* 0x000000710900820c */ /* 0x080fe40003f26270 */
[----:B--2---:R-:W-:Y:S01]  /*4ab0*/  F2FP.F16.F32.PACK_AB R7, R198, R202 ;  /* 0x000000cac607723e */ /* 0x004fe200000000ff */
[--C-:B------:R-:W-:Y:S01]  /*4ac0*/  FFMA.FTZ R25, R25, UR5, -R101.reuse ;  /* 0x0000000519197c23 */ /* 0x100fe20008010865 */
[----:B------:R-:W-:Y:S03]  /*4ad0*/  @!P0 FSEL R26, R26, -INF , !P1 ;  /* 0xff8000001a1a8808 */ /* 0x000fe60004800000 */
[----:B------:R-:W-:Y:S01]  /*4ae0*/  MUFU.EX2 R134, R20 ;  /* 0x0000001400867308 */ /* 0x000fe20000000800 */
[-C--:B------:R-:W-:Y:S01]  /*4af0*/  @!P0 ISETP.GE.AND P1, PT, R8, R113.reuse, PT ;  /* 0x000000710800820c */ /* 0x080fe20003f26270 */
[--C-:B------:R-:W-:Y:S03]  /*4b00*/  FFMA.FTZ R26, R26, UR5, -R0.reuse ;  /* 0x000000051a1a7c23 */ /* 0x100fe60008010800 */
[----:B------:R-:W-:Y:S02]  /*4b10*/  @!P0 FSEL R27, R27, -INF , !P1 ;  /* 0xff8000001b1b8808 */ /* 0x000fe40004800000 */
[----:B------:R-:W-:Y:S03]  /*4b20*/  @!P0 ISETP.GE.AND P1, PT, R4, R114, PT ;  /* 0x000000720400820c */ /* 0x000fe60003f26270 */
[----:B------:R-:W2:Y:S01]  /*4b30*/  MUFU.EX2 R135, R21 ;  /* 0x0000001500877308 */ /* 0x000ea20000000800 */
[----:B-1----:R-:W-:Y:S01]  /*4b40*/  F2FP.F16.F32.PACK_AB R6, R205, R206 ;  /* 0x000000cecd06723e */ /* 0x002fe200000000ff */
[--C-:B------:R-:W-:Y:S01]  /*4b50*/  FFMA.FTZ R27, R27, UR5, -R0.reuse ;  /* 0x000000051b1b7c23 */ /* 0x100fe20008010800 */
[----:B------:R-:W-:Y:S02]  /*4b60*/  @!P0 FSEL R28, R28, -INF , !P1 ;  /* 0xff8000001c1c8808 */ /* 0x000fe40004800000 */
[----:B------:R-:W-:Y:S05]  /*4b70*/  @!P0 ISETP.GE.AND P1, PT, R100, R114, PT ;  /* 0x000000726400820c */ /* 0x000fea0003f26270 */
[----:B------:R-:W-:Y:S01]  /*4b80*/  MUFU.EX2 R204, R22 ;  /* 0x0000001600cc7308 */ /* 0x000fe20000000800 */
[----:B------:R-:W-:Y:S01]  /*4b90*/  @!P0 FSEL R29, R29, -INF , !P1 ;  /* 0xff8000001d1d8808 */ /* 0x000fe20004800000 */
[--C-:B------:R-:W-:Y:S01]  /*4ba0*/  FFMA.FTZ R28, R28, UR5, -R101.reuse ;  /* 0x000000051c1c7c23 */ /* 0x100fe20008010865 */
[----:B------:R-:W-:Y:S03]  /*4bb0*/  @!P0 ISETP.GE.AND P1, PT, R4, R113, PT ;  /* 0x000000710400820c */ /* 0x000fe60003f26270 */
[----:B------:R-:W-:Y:S01]  /*4bc0*/  FFMA.FTZ R101, R29, UR5, -R101 ;  /* 0x000000051d657c23 */ /* 0x000fe20008010865 */
[----:B------:R-:W-:Y:S03]  /*4bd0*/  @!P0 FSEL R30, R30, -INF , !P1 ;  /* 0xff8000001e1e8808 */ /* 0x000fe60004800000 */
[----:B------:R-:W-:Y:S01]  /*4be0*/  MUFU.EX2 R203, R23 ;  /* 0x0000001700cb7308 */ /* 0x000fe20000000800 */
[-C--:B------:R-:W-:Y:S01]  /*4bf0*/  @!P0 ISETP.GE.AND P1, PT, R4, R116.reuse, PT ;  /* 0x000000740400820c */ /* 0x080fe20003f26270 */
[----:B------:R-:W-:Y:S03]  /*4c00*/  FFMA.FTZ R30, R30, UR5, -R0 ;  /* 0x000000051e1e7c23 */ /* 0x000fe60008010800 */
[----:B------:R-:W-:Y:S02]  /*4c10*/  @!P0 FSEL R32, R32, -INF , !P1 ;  /* 0xff80000020208808 */ /* 0x000fe40004800000 */
[----:B------:R-:W-:Y:S03]  /*4c20*/  @!P0 ISETP.GE.AND P1, PT, R100, R116, PT ;  /* 0x000000746400820c */ /* 0x000fe60003f26270 */
[----:B------:R-:W-:Y:S01]  /*4c30*/  MUFU.EX2 R118, R24 ;  /* 0x0000001800767308 */ /* 0x000fe20000000800 */
[--C-:B------:R-:W-:Y:S01]  /*4c40*/  FFMA.FTZ R32, R32, UR5, -R103.reuse ;  /* 0x0000000520207c23 */ /* 0x100fe20008010867 */
[----:B------:R-:W-:Y:S02]  /*4c50*/  @!P0 FSEL R33, R33, -INF , !P1 ;  /* 0xff80000021218808 */ /* 0x000fe40004800000 */
[----:B------:R-:W-:Y:S02]  /*4c60*/  @!P0 ISETP.GE.AND P1, PT, R4, R115, PT ;  /* 0x000000730400820c */ /* 0x000fe40003f26270 */
[----:B------:R-:W-:Y:S01]  /*4c70*/  F2FP.F16.F32.PACK_AB R4, R201, R197 ;  /* 0x000000c5c904723e */ /* 0x000fe200000000ff */
[----:B------:R-:W-:Y:S01]  /*4c80*/  FFMA.FTZ R103, R33, UR5, -R103 ;  /* 0x0000000521677c23 */ /* 0x000fe20008010867 */
[----:B------:R-:W-:Y:S02]  /*4c90*/  @!P0 FSEL R34, R34, -INF , !P1 ;  /* 0xff80000022228808 */ /* 0x000fe40004800000 */
[----:B------:R-:W-:Y:S01]  /*4ca0*/  MUFU.EX2 R130, R32 ;  /* 0x0000002000827308 */ /* 0x000fe20000000800 */
[----:B------:R-:W-:Y:S01]  /*4cb0*/  @!P0 ISETP.GE.AND P1, PT, R100, R115, PT ;  /* 0x000000736400820c */ /* 0x000fe20003f26270 */
[----:B------:R1:W-:Y:S01]  /*4cc0*/  STS [R190+0xe400], R4 ;  /* 0x00e40004be007388 */ /* 0x0003e20000000800 */
[--C-:B------:R-:W-:Y:S02]  /*4cd0*/  FFMA.FTZ R34, R34, UR5, -R102.reuse ;  /* 0x0000000522227c23 */ /* 0x100fe40008010866 */
[----:B------:R-:W-:Y:S01]  /*4ce0*/  @!P0 FSEL R35, R35, -INF , !P1 ;  /* 0xff80000023238808 */ /* 0x000fe20004800000 */
[----:B------:R3:W-:Y:S01]  /*4cf0*/  STS [R192+0xe000], R7 ;  /* 0x00e00007c0007388 */ /* 0x0007e20000000800 */
[----:B------:R-:W-:Y:S03]  /*4d00*/  @!P0 ISETP.GE.AND P1, PT, R100, R113, PT ;  /* 0x000000716400820c */ /* 0x000fe60003f26270 */
[----:B------:R-:W4:Y:S01]  /*4d10*/  MUFU.EX2 R129, R103 ;  /* 0x0000006700817308 */ /* 0x000f220000000800 */
[----:B------:R2:W-:Y:S01]  /*4d20*/  STS [R192+0xe400], R6 ;  /* 0x00e40006c0007388 */ /* 0x0005e20000000800 */
[----:B------:R-:W-:Y:S01]  /*4d30*/  @!P0 FSEL R31, R31, -INF , !P1 ;  /* 0xff8000001f1f8808 */ /* 0x000fe20004800000 */
[----:B------:R-:W-:Y:S01]  /*4d40*/  FFMA.FTZ R102, R35, UR5, -R102 ;  /* 0x0000000523667c23 */ /* 0x000fe20008010866 */
[----:B------:R-:W-:Y:S01]  /*4d50*/  IADD3 R108, P0, R236, R216, RZ ;  /* 0x000000d8ec6c7210 */ /* 0x000fe20007f1e0ff */
[----:B------:R4:W-:Y:S02]  /*4d60*/  STS [R190+0xf000], R5 ;  /* 0x00f00005be007388 */ /* 0x0009e40000000800 */
[----:B------:R-:W-:Y:S03]  /*4d70*/  FFMA.FTZ R0, R31, UR5, -R0 ;  /* 0x000000051f007c23 */ /* 0x000fe60008010800 */
[----:B------:R-:W-:Y:S01]  /*4d80*/  MUFU.EX2 R133, R34 ;  /* 0x0000002200857308 */ /* 0x000fe20000000800 */
[----:B------:R-:W-:Y:S09]  /*4d90*/  IMAD.X R109, R233, 0x1, R215, P0 ;  /* 0x00000001e96d7824 */ /* 0x000ff200000e06d7 */
[----:B------:R4:W-:Y:S01]  /*4da0*/  MUFU.EX2 R110, R0 ;  /* 0x00000000006e7308 */ /* 0x0009e20000000800 */
[----:B-1----:R-:W-:Y:S02]  /*4db0*/  F2FP.F16.F32.PACK_AB R4, R127, R128 ;  /* 0x000000807f04723e */ /* 0x002fe400000000ff */
[----:B---3--:R-:W-:Y:S03]  /*4dc0*/  F2FP.F16.F32.PACK_AB R7, R121, R122 ;  /* 0x0000007a7907723e */ /* 0x008fe600000000ff */
[----:B------:R1:W-:Y:S04]  /*4dd0*/  STS [R190+0xf400], R4 ;  /* 0x00f40004be007388 */ /* 0x0003e80000000800 */
[----:B------:R-:W-:Y:S01]  /*4de0*/  MUFU.EX2 R131, R102 ;  /* 0x0000006600837308 */ /* 0x000fe20000000800 */
[----:B--2---:R-:W-:Y:S01]  /*4df0*/  F2FP.F16.F32.PACK_AB R6, R125, R126 ;  /* 0x0000007e7d06723e */ /* 0x004fe200000000ff */
[----:B------:R2:W-:Y:S01]  /*4e00*/  STS [R192+0xf000], R7 ;  /* 0x00f00007c0007388 */ /* 0x0005e20000000800 */
[----:B----4-:R-:W-:Y:S03]  /*4e10*/  F2FP.F16.F32.PACK_AB R5, R135, R134 ;  /* 0x000000868705723e */ /* 0x010fe600000000ff */
[----:B------:R-:W-:Y:S04]  /*4e20*/  STS [R192+0xf400], R6 ;  /* 0x00f40006c0007388 */ /* 0x000fe80000000800 */
[----:B------:R-:W2:Y:S01]  /*4e30*/  MUFU.EX2 R117, R25 ;  /* 0x0000001900757308 */ /* 0x000ea20000000800 */
[----:B------:R-:W-:Y:S01]  /*4e40*/  F2FP.F16.F32.PACK_AB R0, R129, R130 ;  /* 0x000000828100723e */ /* 0x000fe200000000ff */
[----:B------:R3:W-:Y:S08]  /*4e50*/  STS [R185+0xe000], R5 ;  /* 0x00e00005b9007388 */ /* 0x0007f00000000800 */
[----:B------:R-:W-:Y:S01]  /*4e60*/  MUFU.EX2 R120, R26 ;  /* 0x0000001a00787308 */ /* 0x000fe20000000800 */
[----:B-1----:R-:W-:Y:S09]  /*4e70*/  F2FP.F16.F32.PACK_AB R4, R203, R204 ;  /* 0x000000cccb04723e */ /* 0x002ff200000000ff */
[----:B------:R-:W1:Y:S01]  /*4e80*/  MUFU.EX2 R119, R27 ;  /* 0x0000001b00777308 */ /* 0x000e620000000800 */
[----:B--2---:R-:W-:Y:S01]  /*4e90*/  F2FP.F16.F32.PACK_AB R7, R117, R118 ;  /* 0x000000767507723e */ /* 0x004fe200000000ff */
[----:B------:R2:W-:Y:S04]  /*4ea0*/  STS [R185+0xe400], R4 ;  /* 0x00e40004b9007388 */ /* 0x0005e80000000800 */
[----:B------:R4:W-:Y:S04]  /*4eb0*/  STS [R191+0xe000], R0 ;  /* 0x00e00000bf007388 */ /* 0x0009e80000000800 */
[----:B------:R-:W-:Y:S01]  /*4ec0*/  MUFU.EX2 R112, R28 ;  /* 0x0000001c00707308 */ /* 0x000fe20000000800 */
[----:B---3--:R-:W-:Y:S05]  /*4ed0*/  F2FP.F16.F32.PACK_AB R5, R131, R133 ;  /* 0x000000858305723e */ /* 0x008fea00000000ff */
[----:B------:R-:W-:Y:S04]  /*4ee0*/  STS [R191+0xe400], R5 ;  /* 0x00e40005bf007388 */ /* 0x000fe80000000800 */
[----:B------:R-:W2:Y:S01]  /*4ef0*/  MUFU.EX2 R111, R101 ;  /* 0x00000065006f7308 */ /* 0x000ea20000000800 */
[----:B-1----:R-:W-:Y:S01]  /*4f00*/  F2FP.F16.F32.PACK_AB R6, R119, R120 ;  /* 0x000000787706723e */ /* 0x002fe200000000ff */
[----:B------:R-:W-:Y:S04]  /*4f10*/  STS [R185+0xf000], R7 ;  /* 0x00f00007b9007388 */ /* 0x000fe80000000800 */
[----:B------:R-:W-:Y:S04]  /*4f20*/  STS [R185+0xf400], R6 ;  /* 0x00f40006b9007388 */ /* 0x000fe80000000800 */
[----:B------:R-:W4:Y:S01]  /*4f30*/  MUFU.EX2 R114, R30 ;  /* 0x0000001e00727308 */ /* 0x000f220000000800 */
[----:B--2---:R-:W-:Y:S05]  /*4f40*/  F2FP.F16.F32.PACK_AB R4, R111, R112 ;  /* 0x000000706f04723e */ /* 0x004fea00000000ff */
[----:B------:R-:W-:Y:S01]  /*4f50*/  STS [R191+0xf000], R4 ;  /* 0x00f00004bf007388 */ /* 0x000fe20000000800 */
[----:B----4-:R-:W-:Y:S05]  /*4f60*/  F2FP.F16.F32.PACK_AB R0, R110, R114 ;  /* 0x000000726e00723e */ /* 0x010fea00000000ff */
[----:B------:R1:W-:Y:S04]  /*4f70*/  STS [R191+0xf400], R0 ;  /* 0x00f40000bf007388 */ /* 0x0003e80000000800 */
[----:B------:R-:W2:Y:S08]  /*4f80*/  LDSM.16.M88.4 R32, [R170+0x4000] ;  /* 0x00400000aa20783b */ /* 0x000eb00000000200 */
[----:B------:R-:W3:Y:S08]  /*4f90*/  LDSM.16.M88.4 R28, [R170+0x5000] ;  /* 0x00500000aa1c783b */ /* 0x000ef00000000200 */
[----:B------:R-:W4:Y:S01]  /*4fa0*/  LDSM.16.M88.4 R100, [R172+0x4000] ;  /* 0x00400000ac64783b */ /* 0x000f220000000200 */
[C---:B-1----:R-:W-:Y:S07]  /*4fb0*/  IMAD.IADD R0, R132.reuse, 0x1, R172 ;  /* 0x0000000184007824 */ /* 0x042fee00078e02ac */
[----:B------:R-:W1:Y:S01]  /*4fc0*/  LDSM.16.M88.4 R104, [R172+0x5000] ;  /* 0x00500000ac68783b */ /* 0x000e620000000200 */
[-C--:B--2---:R-:W-:Y:S06]  /*4fd0*/  HMMA.16816.F32 R4, R32, R136.reuse, RZ ;  /* 0x000000882004723c */ /* 0x084fec00000018ff */
[C---:B---3--:R-:W-:Y:S06]  /*4fe0*/  HMMA.16816.F32 R8, R28.reuse, R136, RZ ;  /* 0x000000881c08723c */ /* 0x048fec00000018ff */
[-C--:B------:R-:W-:Y:S06]  /*4ff0*/  HMMA.16816.F32 R12, R28, R138.reuse, RZ ;  /* 0x0000008a1c0c723c */ /* 0x080fec00000018ff */
[C---:B------:R-:W-:Y:S06]  /*5000*/  HMMA.16816.F32 R16, R32.reuse, R138, RZ ;  /* 0x0000008a2010723c */ /* 0x040fec00000018ff */
[-C--:B------:R-:W-:Y:S06]  /*5010*/  HMMA.16816.F32 R20, R32, R140.reuse, RZ ;  /* 0x0000008c2014723c */ /* 0x080fec00000018ff */
[C---:B------:R-:W-:Y:S06]  /*5020*/  HMMA.16816.F32 R24, R28.reuse, R140, RZ ;  /* 0x0000008c1c18723c */ /* 0x040fec00000018ff */
[-C--:B------:R-:W-:Y:S06]  /*5030*/  HMMA.16816.F32 R28, R28, R142.reuse, RZ ;  /* 0x0000008e1c1c723c */ /* 0x080fec00000018ff */
[----:B------:R-:W-:Y:S06]  /*5040*/  HMMA.16816.F32 R32, R32, R142, RZ ;  /* 0x0000008e2020723c */ /* 0x000fec00000018ff */
[-C--:B----4-:R-:W-:Y:S06]  /*5050*/  HMMA.16816.F32 R4, R100, R144.reuse, R4 ;  /* 0x000000906404723c */ /* 0x090fec0000001804 */
[C---:B-1----:R-:W-:Y:S06]  /*5060*/  HMMA.16816.F32 R8, R104.reuse, R144, R8 ;  /* 0x000000906808723c */ /* 0x042fec0000001808 */
[-C--:B------:R-:W-:Y:S06]  /*5070*/  HMMA.16816.F32 R12, R104, R146.reuse, R12 ;  /* 0x00000092680c723c */ /* 0x080fec000000180c */
[C---:B------:R-:W-:Y:S06]  /*5080*/  HMMA.16816.F32 R16, R100.reuse, R146, R16 ;  /* 0x000000926410723c */ /* 0x040fec0000001810 */
[-C--:B------:R-:W-:Y:S06]  /*5090*/  HMMA.16816.F32 R20, R100, R148.reuse, R20 ;  /* 0x000000946414723c */ /* 0x080fec0000001814 */
[C---:B------:R-:W-:Y:S06]  /*50a0*/  HMMA.16816.F32 R24, R104.reuse, R148, R24 ;  /* 0x000000946818723c */ /* 0x040fec0000001818 */
[-C--:B------:R-:W-:Y:S06]  /*50b0*/  HMMA.16816.F32 R28, R104, R150.reuse, R28 ;  /* 0x00000096681c723c */ /* 0x080fec000000181c */
[----:B------:R-:W-:Y:S05]  /*50c0*/  HMMA.16816.F32 R32, R100, R150, R32 ;  /* 0x000000966420723c */ /* 0x000fea0000001820 */
[----:B------:R-:W-:Y:S05]  /*50d0*/  IMAD.IADD R104, R132, 0x1, R170 ;  /* 0x0000000184687824 */ /* 0x000fea00078e02aa */
[----:B------:R-:W1:Y:S08]  /*50e0*/  LDSM.16.M88.4 R100, [R104+0x4000] ;  /* 0x004000006864783b */ /* 0x000e700000000200 */
[----:B------:R-:W2:Y:S01]  /*50f0*/  LDSM.16.M88.4 R104, [R104+0x5000] ;  /* 0x005000006868783b */ /* 0x000ea20000000200 */
[-C--:B-1----:R-:W-:Y:S06]  /*5100*/  HMMA.16816.F32 R4, R100, R152.reuse, R4 ;  /* 0x000000986404723c */ /* 0x082fec0000001804 */
[C---:B--2---:R-:W-:Y:S06]  /*5110*/  HMMA.16816.F32 R8, R104.reuse, R152, R8 ;  /* 0x000000986808723c */ /* 0x044fec0000001808 */
[-C--:B------:R-:W-:Y:S06]  /*5120*/  HMMA.16816.F32 R12, R104, R154.reuse, R12 ;  /* 0x0000009a680c723c */ /* 0x080fec000000180c */
[C---:B------:R-:W-:Y:S06]  /*5130*/  HMMA.16816.F32 R16, R100.reuse, R154, R16 ;  /* 0x0000009a6410723c */ /* 0x040fec0000001810 */
[-C--:B------:R-:W-:Y:S06]  /*5140*/  HMMA.16816.F32 R20, R100, R156.reuse, R20 ;  /* 0x0000009c6414723c */ /* 0x080fec0000001814 */
[C---:B------:R-:W-:Y:S06]  /*5150*/  HMMA.16816.F32 R24, R104.reuse, R156, R24 ;  /* 0x0000009c6818723c */ /* 0x040fec0000001818 */
[-C--:B------:R-:W-:Y:S01]  /*5160*/  HMMA.16816.F32 R28, R104, R158.reuse, R28 ;  /* 0x0000009e681c723c */ /* 0x080fe2000000181c */
[----:B------:R-:W2:Y:S04]  /*5170*/  LDG.E R107, desc[UR12][R108.64] ;  /* 0x0000000c6c6b7981 */ /* 0x000ea8000c1e1900 */
[----:B------:R-:W3:Y:S01]  /*5180*/  LDG.E R106, desc[UR12][R108.64+0x20] ;  /* 0x0000200c6c6a7981 */ /* 0x000ee2000c1e1900 */
[----:B------:R-:W-:Y:S03]  /*5190*/  HMMA.16816.F32 R32, R100, R158, R32 ;  /* 0x0000009e6420723c */ /* 0x000fe60000001820 */
[----:B------:R-:W5:Y:S04]  /*51a0*/  LDG.E R105, desc[UR12][R108.64+0x80] ;  /* 0x0000800c6c697981 */ /* 0x000f68000c1e1900 */
[----:B------:R1:W5:Y:S04]  /*51b0*/  LDG.E R104, desc[UR12][R108.64+0xa0] ;  /* 0x0000a00c6c687981 */ /* 0x000368000c1e1900 */
[----:B------:R-:W4:Y:S02]  /*51c0*/  LDSM.16.M88.4 R100, [R0+0x4000] ;  /* 0x004000000064783b */ /* 0x000f240000000200 */
[-C--:B----4-:R-:W-:Y:S11]  /*51d0*/  HMMA.16816.F32 R4, R100, R160.reuse, R4 ;  /* 0x000000a06404723c */ /* 0x090ff60000001804 */
[----:B------:R-:W-:Y:S11]  /*51e0*/  @!UPT UIADD3 URZ, URZ, URZ, URZ ;  /* 0x0000003f3f3ff290 */ /* 0x000ff6000fffe03f */
[----:B------:R-:W-:Y:S02]  /*51f0*/  @!UPT UIADD3 URZ, URZ, URZ, URZ ;  /* 0x0000003f3f3ff290 */ /* 0x000fe4000fffe03f */
[C---:B--2---:R-:W-:Y:S01]  /*5200*/  FADD.FTZ R4, -R107.reuse, R4 ;  /* 0x000000046b047221 */ /* 0x044fe20000010100 */
[----:B------:R-:W-:Y:S01]  /*5210*/  FADD.FTZ R5, -R107, R5 ;  /* 0x000000056b057221 */ /* 0x000fe20000010100 */
[C---:B---3--:R-:W-:Y:S01]  /*5220*/  FADD.FTZ R6, -R106.reuse, R6 ;  /* 0x000000066a067221 */ /* 0x048fe20000010100 */
[----:B------:R-:W-:Y:S01]  /*5230*/  FADD.FTZ R7, -R106, R7 ;  /* 0x000000076a077221 */ /* 0x000fe20000010100 */
[----:B------:R-:W-:Y:S01]  /*5240*/  FMUL.FTZ R115, R200, R4 ;  /* 0x00000004c8737220 */ /* 0x000fe20000410000 */
[----:B------:R-:W-:Y:S01]  /*5250*/  FMUL.FTZ R113, R199, R5 ;  /* 0x00000005c7717220 */ /* 0x000fe20000410000 */
[----:B------:R-:W-:Y:S01]  /*5260*/  FMUL.FTZ R116, R197, R6 ;  /* 0x00000006c5747220 */ /* 0x000fe20000410000 */
[----:B-1----:R-:W-:Y:S02]  /*5270*/  FMUL.FTZ R108, R201, R7 ;  /* 0x00000007c96c7220 */ /* 0x002fe40000410000 */
[----:B------:R-:W1:Y:S02]  /*5280*/  LDSM.16.M88.4 R4, [R0+0x5000] ;  /* 0x005000000004783b */ /* 0x000e640000000200 */
[C---:B-1----:R-:W-:Y:S06]  /*5290*/  HMMA.16816.F32 R8, R4.reuse, R160, R8 ;  /* 0x000000a00408723c */ /* 0x042fec0000001808 */
[-C--:B------:R-:W-:Y:S06]  /*52a0*/  HMMA.16816.F32 R12, R4, R162.reuse, R12 ;  /* 0x000000a2040c723c */ /* 0x080fec000000180c */
[C---:B------:R-:W-:Y:S06]  /*52b0*/  HMMA.16816.F32 R16, R100.reuse, R162, R16 ;  /* 0x000000a26410723c */ /* 0x040fec0000001810 */
[-C--:B------:R-:W-:Y:S06]  /*52c0*/  HMMA.16816.F32 R20, R100, R164.reuse, R20 ;  /* 0x000000a46414723c */ /* 0x080fec0000001814 */
[C---:B------:R-:W-:Y:S06]  /*52d0*/  HMMA.16816.F32 R24, R4.reuse, R164, R24 ;  /* 0x000000a40418723c */ /* 0x040fec0000001818 */
[-C--:B------:R-:W-:Y:S06]  /*52e0*/  HMMA.16816.F32 R28, R4, R166.reuse, R28 ;  /* 0x000000a6041c723c */ /* 0x080fec000000181c */
[----:B------:R-:W-:Y:S05]  /*52f0*/  HMMA.16816.F32 R32, R100, R166, R32 ;  /* 0x000000a66420723c */ /* 0x000fea0000001820 */
[----:B------:R-:W-:Y:S01]  /*5300*/  FADD.FTZ R7, -R107, R16 ;  /* 0x000000106b077221 */ /* 0x000fe20000010100 */
[----:B------:R-:W-:Y:S01]  /*5310*/  F2FP.F16.F32.PACK_AB R6, R113, R115 ;  /* 0x000000737106723e */ /* 0x000fe200000000ff */
[C---:B------:R-:W-:Y:S01]  /*5320*/  FADD.FTZ R17, -R107.reuse, R17 ;  /* 0x000000116b117221 */ /* 0x040fe20000010100 */
[C---:B------:R-:W-:Y:S03]  /*5330*/  FADD.FTZ R5, -R107.reuse, R20 ;  /* 0x000000146b057221 */ /* 0x040fe60000010100 */
[----:B------:R-:W-:Y:S01]  /*5340*/  FADD.FTZ R21, -R107, R21 ;  /* 0x000000156b157221 */ /* 0x000fe20000010100 */
[----:B------:R-:W-:Y:S01]  /*5350*/  FADD.FTZ R19, -R106, R19 ;  /* 0x000000136a137221 */ /* 0x000fe20000010100 */
[----:B------:R-:W-:Y:S01]  /*5360*/  FMUL.FTZ R7, R202, R7 ;  /* 0x00000007ca077220 */ /* 0x000fe20000410000 */
[----:B------:R-:W-:Y:S01]  /*5370*/  FMUL.FTZ R20, R198, R17 ;  /* 0x00000011c6147220 */ /* 0x000fe20000410000 */
[----:B------:R-:W-:Y:S01]  /*5380*/  FMUL.FTZ R5, R134, R5 ;  /* 0x0000000586057220 */ /* 0x000fe20000410000 */
[----:B------:R-:W-:Y:S01]  /*5390*/  FMUL.FTZ R21, R135, R21 ;  /* 0x0000001587157220 */ /* 0x000fe20000410000 */
[C---:B------:R-:W-:Y:S01]  /*53a0*/  FADD.FTZ R17, -R106.reuse, R22 ;  /* 0x000000166a117221 */ /* 0x040fe20000010100 */
[----:B------:R-:W-:Y:S01]  /*53b0*/  FADD.FTZ R16, -R106, R23 ;  /* 0x000000176a107221 */ /* 0x000fe20000010100 */
[----:B------:R-:W-:Y:S02]  /*53c0*/  F2FP.F16.F32.PACK_AB R20, R20, R7 ;  /* 0x000000071414723e */ /* 0x000fe400000000ff */
[----:B------:R-:W-:Y:S01]  /*53d0*/  F2FP.F16.F32.PACK_AB R21, R21, R5 ;  /* 0x000000051515723e */ /* 0x000fe200000000ff */
[----:B------:R-:W-:Y:S01]  /*53e0*/  FMUL.FTZ R17, R204, R17 ;  /* 0x00000011cc117220 */ /* 0x000fe20000410000 */
[----:B------:R-:W-:Y:S01]  /*53f0*/  F2FP.F16.F32.PACK_AB R7, R108, R116 ;  /* 0x000000746c07723e */ /* 0x000fe200000000ff */
[C---:B------:R-:W-:Y:S01]  /*5400*/  FADD.FTZ R4, -R107.reuse, R32 ;  /* 0x000000206b047221 */ /* 0x040fe20000010100 */
[----:B------:R-:W-:Y:S01]  /*5410*/  FADD.FTZ R0, -R107, R33 ;  /* 0x000000216b007221 */ /* 0x000fe20000010100 */
[----:B------:R-:W-:Y:S01]  /*5420*/  FMUL.FTZ R32, R205, R19 ;  /* 0x00000013cd207220 */ /* 0x000fe20000410000 */
[----:B------:R-:W-:Y:S01]  /*5430*/  FADD.FTZ R33, -R106, R18 ;  /* 0x000000126a217221 */ /* 0x000fe20000010100 */
[----:B------:R-:W-:Y:S01]  /*5440*/  FMUL.FTZ R4, R130, R4 ;  /* 0x0000000482047220 */ /* 0x000fe20000410000 */
[----:B------:R-:W-:Y:S01]  /*5450*/  FMUL.FTZ R0, R129, R0 ;  /* 0x0000000081007220 */ /* 0x000fe20000410000 */
[C---:B------:R-:W-:Y:S01]  /*5460*/  FADD.FTZ R22, -R106.reuse, R34 ;  /* 0x000000226a167221 */ /* 0x040fe20000010100 */
[----:B------:R-:W-:Y:S01]  /*5470*/  FADD.FTZ R19, -R106, R35 ;  /* 0x000000236a137221 */ /* 0x000fe20000010100 */
[----:B------:R-:W-:Y:S01]  /*5480*/  FMUL.FTZ R33, R206, R33 ;  /* 0x00000021ce217220 */ /* 0x000fe20000410000 */
[----:B------:R-:W-:Y:S01]  /*5490*/  FMUL.FTZ R16, R203, R16 ;  /* 0x00000010cb107220 */ /* 0x000fe20000410000 */
[----:B------:R-:W-:Y:S01]  /*54a0*/  F2FP.F16.F32.PACK_AB R18, R0, R4 ;  /* 0x000000040012723e */ /* 0x000fe200000000ff */
[----:B------:R-:W-:Y:S01]  /*54b0*/  FMUL.FTZ R22, R133, R22 ;  /* 0x0000001685167220 */ /* 0x000fe20000410000 */
[----:B------:R-:W-:Y:S01]  /*54c0*/  FMUL.FTZ R19, R131, R19 ;  /* 0x0000001383137220 */ /* 0x000fe20000410000 */
[----:B------:R-:W-:Y:S06]  /*54d0*/  @!P3 BRA `(.L_x_48) ;  /* 0x000000000088b947 */ /* 0x000fec0003800000 */
[----:B------:R-:W1:Y:S01]  /*54e0*/  LDC R34, c[0x0][0x240] ;  /* 0x00009000ff227b82 */ /* 0x000e620000000800 */
[----:B------:R-:W-:Y:S02]  /*54f0*/  ISETP.GE.AND P0, PT, R212, UR4, PT ;  /* 0x00000004d4007c0c */ /* 0x000fe4000bf06270 */
[----:B------:R-:W-:Y:S04]  /*5500*/  LOP3.LUT R0, R184, 0x1, RZ, 0xc0, !PT ;  /* 0x00000001b8007812 */ /* 0x000fe800078ec0ff */
[----:B------:R-:W-:Y:S01]  /*5510*/  ISETP.NE.U32.AND P1, PT, R0, 0x1, PT ;  /* 0x000000010000780c */ /* 0x000fe20003f25070 */
[----:B------:R-:W-:Y:S05]  /*5520*/  IMAD.MOV.U32 R0, RZ, RZ, -0x2000 ;  /* 0xffffe000ff007424 */ /* 0x000fea00078e00ff */
[----:B------:R-:W-:Y:S01]  /*5530*/  SEL R0, R0, 0x2000, !P1 ;  /* 0x0000200000007807 */ /* 0x000fe20004800000 */
[----:B------:R-:W2:Y:S04]  /*5540*/  @!P0 LDC R23, c[0x0][0x244] ;  /* 0x00009100ff178b82 */ /* 0x000ea80000000800 */
[--C-:B------:R-:W-:Y:S02]  /*5550*/  IMAD.IADD R183, R183, 0x1, R0.reuse ;  /* 0x00000001b7b77824 */ /* 0x100fe400078e0200 */
[--C-:B------:R-:W-:Y:S02]  /*5560*/  IMAD.IADD R196, R196, 0x1, R0.reuse ;  /* 0x00000001c4c47824 */ /* 0x100fe400078e0200 */
[----:B------:R-:W-:Y:S01]  /*5570*/  IMAD.IADD R169, R169, 0x1, R0 ;  /* 0x00000001a9a97824 */ /* 0x000fe200078e0200 */
[----:B------:R3:W-:Y:S04]  /*5580*/  @P0 STS [R183], RZ ;  /* 0x000000ffb7000388 */ /* 0x0007e80000000800 */
[----:B------:R3:W-:Y:S04]  /*5590*/  @P0 STS [R183+0x4], RZ ;  /* 0x000004ffb7000388 */ /* 0x0007e80000000800 */
[----:B------:R3:W-:Y:S04]  /*55a0*/  @P0 STS [R183+0x8], RZ ;  /* 0x000008ffb7000388 */ /* 0x0007e80000000800 */
[----:B------:R3:W-:Y:S01]  /*55b0*/  @P0 STS [R183+0xc], RZ ;  /* 0x00000cffb7000388 */ /* 0x0007e20000000800 */
[----:B-1----:R-:W-:Y:S05]  /*55c0*/  IMAD.U32 R4, R34, -0x40, RZ ;  /* 0xffffffc022047824 */ /* 0x002fea00078e00ff */
[C---:B------:R-:W-:Y:S04]  /*55d0*/  LEA R5, P1, R4.reuse, R188, 0x1 ;  /* 0x000000bc04057211 */ /* 0x040fe800078208ff */
[----:B------:R-:W-:Y:S01]  /*55e0*/  LEA.HI.X.SX32 R4, R4, R189, 0x1, P1 ;  /* 0x000000bd04047211 */ /* 0x000fe200008f0eff */
[----:B------:R-:W-:Y:S04]  /*55f0*/  IMAD.MOV.U32 R188, RZ, RZ, R5 ;  /* 0x000000ffffbc7224 */ /* 0x000fe800078e0005 */
[----:B------:R-:W-:Y:S01]  /*5600*/  IMAD.MOV.U32 R189, RZ, RZ, R4 ;  /* 0x000000ffffbd7224 */ /* 0x000fe200078e0004 */
[C---:B------:R-:W-:Y:S04]  /*5610*/  @!P0 LEA R4, P1, R34.reuse, R188, 0x6 ;  /* 0x000000bc22048211 */ /* 0x040fe800078230ff */
[----:B------:R-:W-:Y:S01]  /*5620*/  @!PT LDS RZ, [RZ] ;  /* 0x00000000fffff984 */ /* 0x000fe20000000800 */
[----:B------:R-:W-:Y:S01]  /*5630*/  @!PT LDS RZ, [RZ] ;  /* 0x00000000fffff984 */ /* 0x000fe20000000800 */
[----:B------:R-:W-:Y:S01]  /*5640*/  @!PT LDS RZ, [RZ] ;  /* 0x00000000fffff984 */ /* 0x000fe20000000800 */
[----:B------:R3:W-:Y:S01]  /*5650*/  @!P0 LDGSTS.E.BYPASS.LTC128B.128 [R196], desc[UR12][R188.64] ;  /* 0x00000000bcc48fae */ /* 0x0007e2000b901d4c */
[----:B--2---:R-:W-:Y:S03]  /*5660*/  @!P0 LEA.HI.X R5, R34, R189, R23, 0x6, P1 ;  /* 0x000000bd22058211 */ /* 0x004fe600008f3417 */
[----:B------:R3:W-:Y:S04]  /*5670*/  @P0 STS [R183+0x1000], RZ ;  /* 0x001000ffb7000388 */ /* 0x0007e80000000800 */
[----:B------:R3:W-:Y:S04]  /*5680*/  @P0 STS [R183+0x1004], RZ ;  /* 0x001004ffb7000388 */ /* 0x0007e80000000800 */
[----:B------:R3:W-:Y:S04]  /*5690*/  @P0 STS [R183+0x1008], RZ ;  /* 0x001008ffb7000388 */ /* 0x0007e80000000800 */
[----:B------:R3:W-:Y:S04]  /*56a0*/  @P0 STS [R183+0x100c], RZ ;  /* 0x00100cffb7000388 */ /* 0x0007e80000000800 */
[----:B------:R-:W-:Y:S01]  /*56b0*/  @!PT LDS RZ, [RZ] ;  /* 0x00000000fffff984 */ /* 0x000fe20000000800 */
[----:B------:R-:W-:Y:S01]  /*56c0*/  @!PT LDS RZ, [RZ] ;  /* 0x00000000fffff984 */ /* 0x000fe20000000800 */
[----:B------:R-:W-:Y:S01]  /*56d0*/  @!PT LDS RZ, [RZ] ;  /* 0x00000000fffff984 */ /* 0x000fe20000000800 */
[----:B------:R3:W-:Y:S04]  /*56e0*/  @!P0 LDGSTS.E.BYPASS.LTC128B.128 [R196+0x1000], desc[UR12][R4.64] ;  /* 0x0100000004c48fae */ /* 0x0007e8000b901d4c */
[----:B------:R-:W0:Y:S02]  /*56f0*/  LDGDEPBAR ;  /* 0x00000000000079af */ /* 0x000e240000000000 */
.L_x_48:
[----:B------:R-:W-:Y:S01]  /*5700*/  F2FP.F16.F32.PACK_AB R0, R32, R33 ;  /* 0x000000212000723e */ /* 0x000fe200000000ff */
[----:B------:R1:W-:Y:S01]  /*5710*/  STS [R190+0xa000], R6 ;  /* 0x00a00006be007388 */ /* 0x0003e20000000800 */
[C---:B-----5:R-:W-:Y:S01]  /*5720*/  FADD.FTZ R8, -R105.reuse, R8 ;  /* 0x0000000869087221 */ /* 0x060fe20000010100 */
[----:B------:R-:W-:Y:S01]  /*5730*/  FADD.FTZ R9, -R105, R9 ;  /* 0x0000000969097221 */ /* 0x000fe20000010100 */
[----:B------:R-:W-:Y:S01]  /*5740*/  FADD.FTZ R11, -R104, R11 ;  /* 0x0000000b680b7221 */ /* 0x000fe20000010100 */
[----:B------:R2:W-:Y:S01]  /*5750*/  STS [R190+0xa400], R7 ;  /* 0x00a40007be007388 */ /* 0x0005e20000000800 */
[----:B---3--:R-:W-:Y:S01]  /*5760*/  FMUL.FTZ R5, R124, R8 ;  /* 0x000000087c057220 */ /* 0x008fe20000410000 */
[----:B------:R-:W-:Y:S01]  /*5770*/  FMUL.FTZ R4, R123, R9 ;  /* 0x000000097b047220 */ /* 0x000fe20000410000 */
[----:B------:R-:W-:Y:S01]  /*5780*/  FADD.FTZ R10, -R104, R10 ;  /* 0x0000000a680a7221 */ /* 0x000fe20000010100 */
[----:B------:R3:W-:Y:S01]  /*5790*/  STS [R192+0xa400], R0 ;  /* 0x00a40000c0007388 */ /* 0x0007e20000000800 */
[C---:B------:R-:W-:Y:S01]  /*57a0*/  FADD.FTZ R13, -R105.reuse, R13 ;  /* 0x0000000d690d7221 */ /* 0x040fe20000010100 */
[C---:B------:R-:W-:Y:S01]  /*57b0*/  FADD.FTZ R12, -R105.reuse, R12 ;  /* 0x0000000c690c7221 */ /* 0x040fe20000010100 */
[----:B------:R-:W-:Y:S01]  /*57c0*/  FMUL.FTZ R10, R128, R10 ;  /* 0x0000000a800a7220 */ /* 0x000fe20000410000 */
[----:B------:R-:W-:Y:S01]  /*57d0*/  STS [R192+0xa000], R20 ;  /* 0x00a00014c0007388 */ /* 0x000fe20000000800 */
[C---:B------:R-:W-:Y:S01]  /*57e0*/  FADD.FTZ R14, -R104.reuse, R14 ;  /* 0x0000000e680e7221 */ /* 0x040fe20000010100 */
[----:B------:R-:W-:Y:S01]  /*57f0*/  FADD.FTZ R15, -R104, R15 ;  /* 0x0000000f680f7221 */ /* 0x000fe20000010100 */
[----:B------:R-:W-:Y:S01]  /*5800*/  FMUL.FTZ R12, R122, R12 ;  /* 0x0000000c7a0c7220 */ /* 0x000fe20000410000 */
[----:B------:R-:W-:Y:S01]  /*5810*/  FADD.FTZ R25, -R105, R25 ;  /* 0x0000001969197221 */ /* 0x000fe20000010100 */
[----:B------:R-:W-:Y:S01]  /*5820*/  FMUL.FTZ R14, R126, R14 ;  /* 0x0000000e7e0e7220 */ /* 0x000fe20000410000 */
[----:B------:R-:W-:Y:S01]  /*5830*/  FMUL.FTZ R15, R125, R15 ;  /* 0x0000000f7d0f7220 */ /* 0x000fe20000410000 */
[C---:B------:R-:W-:Y:S01]  /*5840*/  FADD.FTZ R27, -R104.reuse, R27 ;  /* 0x0000001b681b7221 */ /* 0x040fe20000010100 */
[C---:B------:R-:W-:Y:S01]  /*5850*/  FADD.FTZ R24, -R105.reuse, R24 ;  /* 0x0000001869187221 */ /* 0x040fe20000010100 */
[----:B------:R-:W-:Y:S01]  /*5860*/  FADD.FTZ R26, -R104, R26 ;  /* 0x0000001a681a7221 */ /* 0x000fe20000010100 */
[----:B------:R-:W-:Y:S01]  /*5870*/  F2FP.F16.F32.PACK_AB R16, R16, R17 ;  /* 0x000000111010723e */ /* 0x000fe200000000ff */
[----:B------:R-:W-:Y:S01]  /*5880*/  FADD.FTZ R29, -R105, R29 ;  /* 0x0000001d691d7221 */ /* 0x000fe20000010100 */
[----:B------:R-:W-:Y:S01]  /*5890*/  FMUL.FTZ R24, R118, R24 ;  /* 0x0000001876187220 */ /* 0x000fe20000410000 */
[----:B------:R-:W-:Y:S01]  /*58a0*/  FMUL.FTZ R9, R117, R25 ;  /* 0x0000001975097220 */ /* 0x000fe20000410000 */
[----:B------:R-:W-:Y:S01]  /*58b0*/  FADD.FTZ R31, -R104, R31 ;  /* 0x0000001f681f7221 */ /* 0x000fe20000010100 */
[----:B------:R-:W-:Y:S01]  /*58c0*/  FMUL.FTZ R26, R120, R26 ;  /* 0x0000001a781a7220 */ /* 0x000fe20000410000 */
[----:B-1----:R-:W-:Y:S01]  /*58d0*/  FMUL.FTZ R6, R119, R27 ;  /* 0x0000001b77067220 */ /* 0x002fe20000410000 */
[----:B--2---:R-:W-:Y:S01]  /*58e0*/  FMUL.FTZ R7, R121, R13 ;  /* 0x0000000d79077220 */ /* 0x004fe20000410000 */
[----:B------:R-:W-:Y:S01]  /*58f0*/  FADD.FTZ R28, -R105, R28 ;  /* 0x0000001c691c7221 */ /* 0x000fe20000010100 */
[----:B------:R-:W-:Y:S01]  /*5900*/  FADD.FTZ R30, -R104, R30 ;  /* 0x0000001e681e7221 */ /* 0x000fe20000010100 */
[----:B------:R-:W-:Y:S01]  /*5910*/  F2FP.F16.F32.PACK_AB R17, R19, R22 ;  /* 0x000000161311723e */ /* 0x000fe200000000ff */
[----:B------:R-:W-:Y:S01]  /*5920*/  FMUL.FTZ R8, R111, R29 ;  /* 0x0000001d6f087220 */ /* 0x000fe20000410000 */
[----:B---3--:R-:W-:Y:S01]  /*5930*/  F2FP.F16.F32.PACK_AB R0, R4, R5 ;  /* 0x000000050400723e */ /* 0x008fe200000000ff */
[----:B------:R-:W-:Y:S01]  /*5940*/  FMUL.FTZ R4, R127, R11 ;  /* 0x0000000b7f047220 */ /* 0x000fe20000410000 */
[----:B------:R-:W-:Y:S01]  /*5950*/  F2FP.F16.F32.PACK_AB R7, R7, R12 ;  /* 0x0000000c0707723e */ /* 0x000fe200000000ff */
[----:B------:R-:W-:Y:S01]  /*5960*/  FMUL.FTZ R28, R112, R28 ;  /* 0x0000001c701c7220 */ /* 0x000fe20000410000 */
[----:B------:R-:W-:Y:S01]  /*5970*/  FMUL.FTZ R30, R114, R30 ;  /* 0x0000001e721e7220 */ /* 0x000fe20000410000 */
[----:B------:R1:W-:Y:S01]  /*5980*/  STS [R190+0xb000], R0 ;  /* 0x00b00000be007388 */ /* 0x0003e20000000800 */
[----:B------:R-:W-:Y:S01]  /*5990*/  F2FP.F16.F32.PACK_AB R4, R4, R10 ;  /* 0x0000000a0404723e */ /* 0x000fe200000000ff */
[----:B------:R-:W-:Y:S01]  /*59a0*/  FMUL.FTZ R5, R110, R31 ;  /* 0x0000001f6e057220 */ /* 0x000fe20000410000 */
[----:B------:R-:W-:Y:S02]  /*59b0*/  F2FP.F16.F32.PACK_AB R9, R9, R24 ;  /* 0x000000180909723e */ /* 0x000fe400000000ff */
[----:B------:R-:W-:Y:S01]  /*59c0*/  F2FP.F16.F32.PACK_AB R6, R6, R26 ;  /* 0x0000001a0606723e */ /* 0x000fe200000000ff */
[----:B------:R-:W-:Y:S01]  /*59d0*/  STS [R190+0xb400], R4 ;  /* 0x00b40004be007388 */ /* 0x000fe20000000800 */
[----:B------:R-:W-:Y:S02]  /*59e0*/  F2FP.F16.F32.PACK_AB R8, R8, R28 ;  /* 0x0000001c0808723e */ /* 0x000fe400000000ff */
[----:B------:R-:W-:Y:S01]  /*59f0*/  F2FP.F16.F32.PACK_AB R5, R5, R30 ;  /* 0x0000001e0505723e */ /* 0x000fe200000000ff */
[----:B------:R-:W-:Y:S01]  /*5a00*/  STS [R192+0xb000], R7 ;  /* 0x00b00007c0007388 */ /* 0x000fe20000000800 */
[----:B------:R-:W-:Y:S02]  /*5a10*/  LEA R118, R240, R181, 0x1 ;  /* 0x000000b5f0767211 */ /* 0x000fe400078e08ff */
[----:B------:R-:W-:Y:S02]  /*5a20*/  MOV R120, R195 ;  /* 0x000000c300787202 */ /* 0x000fe40000000f00 */
[----:B------:R-:W-:Y:S02]  /*5a30*/  MOV R121, R194 ;  /* 0x000000c200797202 */ /* 0x000fe40000000f00 */
[----:B-1----:R-:W-:Y:S05]  /*5a40*/  F2FP.F16.F32.PACK_AB R0, R15, R14 ;  /* 0x0000000e0f00723e */ /* 0x002fea00000000ff */
[----:B------:R1:W-:Y:S04]  /*5a50*/  STS [R192+0xb400], R0 ;  /* 0x00b40000c0007388 */ /* 0x0003e80000000800 */
[----:B------:R-:W-:Y:S04]  /*5a60*/  STS [R185+0xa000], R21 ;  /* 0x00a00015b9007388 */ /* 0x000fe80000000800 */
[----:B------:R-:W-:Y:S04]  /*5a70*/  STS [R185+0xa400], R16 ;  /* 0x00a40010b9007388 */ /* 0x000fe80000000800 */
[----:B------:R-:W-:Y:S04]  /*5a80*/  STS [R191+0xa000], R18 ;  /* 0x00a00012bf007388 */ /* 0x000fe80000000800 */
[----:B------:R-:W-:Y:S04]  /*5a90*/  STS [R191+0xa400], R17 ;  /* 0x00a40011bf007388 */ /* 0x000fe80000000800 */
[----:B------:R-:W-:Y:S04]  /*5aa0*/  STS [R185+0xb000], R9 ;  /* 0x00b00009b9007388 */ /* 0x000fe80000000800 */
[----:B------:R-:W-:Y:S01]  /*5ab0*/  STS [R185+0xb400], R6 ;  /* 0x00b40006b9007388 */ /* 0x000fe20000000800 */
[C---:B-1----:R-:W-:Y:S02]  /*5ac0*/  IADD3 R0, R3.reuse, 0x40, RZ ;  /* 0x0000004003007810 */ /* 0x042fe40007ffe0ff */
[----:B------:R-:W-:Y:S01]  /*5ad0*/  @P6 IADD3 R0, R3, -0x40, RZ ;  /* 0xffffffc003006810 */ /* 0x000fe20007ffe0ff */
[----:B------:R-:W-:Y:S04]  /*5ae0*/  STS [R191+0xb000], R8 ;  /* 0x00b00008bf007388 */ /* 0x000fe80000000800 */
[----:B------:R-:W-:Y:S01]  /*5af0*/  STS [R191+0xb400], R5 ;  /* 0x00b40005bf007388 */ /* 0x000fe20000000800 */
[----:B------:R-:W-:Y:S06]  /*5b00*/  BAR.SYNC.DEFER_BLOCKING 0x0 ;  /* 0x0000000000007b1d */ /* 0x000fec0000010000 */
[----:B------:R-:W-:Y:S04]  /*5b10*/  LDSM.16.MT88.4 R4, [R2+0xe000] ;  /* 0x00e000000204783b */ /* 0x000fe80000004200 */
[----:B------:R-:W1:Y:S04]  /*5b20*/  LDSM.16.MT88.4 R8, [R3] ;  /* 0x000000000308783b */ /* 0x000e680000004200 */
[----:B------:R-:W2:Y:S04]  /*5b30*/  LDSM.16.MT88.4 R12, [R2+0x10000] ;  /* 0x01000000020c783b */ /* 0x000ea80000004200 */
[----:B------:R-:W3:Y:S04]  /*5b40*/  LDSM.16.MT88.4 R16, [R0] ;  /* 0x000000000010783b */ /* 0x000ee80000004200 */
[----:B------:R-:W-:Y:S04]  /*5b50*/  LDSM.16.MT88.4 R20, [R2+0xe800] ;  /* 0x00e800000214783b */ /* 0x000fe80000004200 */
[----:B------:R-:W4:Y:S04]  /*5b60*/  LDSM.16.MT88.4 R24, [R3+0x800] ;  /* 0x000800000318783b */ /* 0x000f280000004200 */
[----:B------:R-:W4:Y:S04]  /*5b70*/  LDSM.16.MT88.4 R28, [R2+0x10800] ;  /* 0x01080000021c783b */ /* 0x000f280000004200 */
[----:B------:R-:W4:Y:S01]  /*5b80*/  LDSM.16.MT88.4 R32, [R0+0x800] ;  /* 0x000800000020783b */ /* 0x000f220000004200 */
[-C--:B-1----:R-:W-:Y:S06]  /*5b90*/  HMMA.16816.F32 R36, R4, R8.reuse, R36 ;  /* 0x000000080424723c */ /* 0x082fec0000001824 */
[C---:B--2---:R-:W-:Y:S06]  /*5ba0*/  HMMA.16816.F32 R40, R12.reuse, R8, R40 ;  /* 0x000000080c28723c */ /* 0x044fec0000001828 */
[-C--:B------:R-:W-:Y:S06]  /*5bb0*/  HMMA.16816.F32 R44, R12, R10.reuse, R44 ;  /* 0x0000000a0c2c723c */ /* 0x080fec000000182c */
[C---:B------:R-:W-:Y:S01]  /*5bc0*/  HMMA.16816.F32 R48, R4.reuse, R10, R48 ;  /* 0x0000000a0430723c */ /* 0x040fe20000001830 */
[----:B------:R-:W-:Y:S05]  /*5bd0*/  LDSM.16.MT88.4 R8, [R3+0x1000] ;  /* 0x001000000308783b */ /* 0x000fea0000004200 */
[-C--:B---3--:R-:W-:Y:S06]  /*5be0*/  HMMA.16816.F32 R52, R4, R16.reuse, R52 ;  /* 0x000000100434723c */ /* 0x088fec0000001834 */
[C---:B------:R-:W-:Y:S06]  /*5bf0*/  HMMA.16816.F32 R56, R12.reuse, R16, R56 ;  /* 0x000000100c38723c */ /* 0x040fec0000001838 */
[-C--:B------:R-:W-:Y:S01]  /*5c00*/  HMMA.16816.F32 R60, R12, R18.reuse, R60 ;  /* 0x000000120c3c723c */ /* 0x080fe2000000183c */
[----:B------:R-:W-:Y:S05]  /*5c10*/  LDSM.16.MT88.4 R12, [R2+0x11000] ;  /* 0x01100000020c783b */ /* 0x000fea0000004200 */
[----:B------:R-:W-:Y:S01]  /*5c20*/  HMMA.16816.F32 R64, R4, R18, R64 ;  /* 0x000000120440723c */ /* 0x000fe20000001840 */
[----:B------:R-:W1:Y:S04]  /*5c30*/  LDSM.16.MT88.4 R4, [R2+0xf000] ;  /* 0x00f000000204783b */ /* 0x000e680000004200 */
[----:B------:R-:W2:Y:S01]  /*5c40*/  LDSM.16.MT88.4 R16, [R0+0x1000] ;  /* 0x001000000010783b */ /* 0x000ea20000004200 */
[-C--:B----4-:R-:W-:Y:S06]  /*5c50*/  HMMA.16816.F32 R36, R20, R24.reuse, R36 ;  /* 0x000000181424723c */ /* 0x090fec0000001824 */
[C---:B------:R-:W-:Y:S06]  /*5c60*/  HMMA.16816.F32 R40, R28.reuse, R24, R40 ;  /* 0x000000181c28723c */ /* 0x040fec0000001828 */
[-C--:B------:R-:W-:Y:S06]  /*5c70*/  HMMA.16816.F32 R44, R28, R26.reuse, R44 ;  /* 0x0000001a1c2c723c */ /* 0x080fec000000182c */
[C---:B------:R-:W-:Y:S01]  /*5c80*/  HMMA.16816.F32 R48, R20.reuse, R26, R48 ;  /* 0x0000001a1430723c */ /* 0x040fe20000001830 */
[----:B------:R-:W-:Y:S05]  /*5c90*/  LDSM.16.MT88.4 R24, [R3+0x1800] ;  /* 0x001800000318783b */ /* 0x000fea0000004200 */
[-C--:B------:R-:W-:Y:S06]  /*5ca0*/  HMMA.16816.F32 R52, R20, R32.reuse, R52 ;  /* 0x000000201434723c */ /* 0x080fec0000001834 */
[C---:B------:R-:W-:Y:S06]  /*5cb0*/  HMMA.16816.F32 R56, R28.reuse, R32, R56 ;  /* 0x000000201c38723c */ /* 0x040fec0000001838 */
[-C--:B------:R-:W-:Y:S01]  /*5cc0*/  HMMA.16816.F32 R60, R28, R34.reuse, R60 ;  /* 0x000000221c3c723c */ /* 0x080fe2000000183c */
[----:B------:R-:W-:Y:S05]  /*5cd0*/  LDSM.16.MT88.4 R28, [R2+0x11800] ;  /* 0x01180000021c783b */ /* 0x000fea0000004200 */
[----:B------:R-:W-:Y:S01]  /*5ce0*/  HMMA.16816.F32 R64, R20, R34, R64 ;  /* 0x000000221440723c */ /* 0x000fe20000001840 */
[----:B------:R-:W3:Y:S04]  /*5cf0*/  LDSM.16.MT88.4 R20, [R2+0xf800] ;  /* 0x00f800000214783b */ /* 0x000ee80000004200 */
[----:B------:R-:W4:Y:S01]  /*5d00*/  LDSM.16.MT88.4 R32, [R0+0x1800] ;  /* 0x001800000020783b */ /* 0x000f220000004200 */
[-C--:B-1----:R-:W-:Y:S01]  /*5d10*/  HMMA.16816.F32 R36, R4, R8.reuse, R36 ;  /* 0x000000080424723c */ /* 0x082fe20000001824 */
[----:B------:R-:W-:Y:S05]  /*5d20*/  BAR.SYNC.DEFER_BLOCKING 0x0 ;  /* 0x0000000000007b1d */ /* 0x000fea0000010000 */
[C---:B------:R-:W-:Y:S06]  /*5d30*/  HMMA.16816.F32 R40, R12.reuse, R8, R40 ;  /* 0x000000080c28723c */ /* 0x040fec0000001828 */
[-C--:B------:R-:W-:Y:S06]  /*5d40*/  HMMA.16816.F32 R44, R12, R10.reuse, R44 ;  /* 0x0000000a0c2c723c */ /* 0x080fec000000182c */
[C---:B------:R-:W-:Y:S06]  /*5d50*/  HMMA.16816.F32 R48, R4.reuse, R10, R48 ;  /* 0x0000000a0430723c */ /* 0x040fec0000001830 */
[-C--:B--2---:R-:W-:Y:S06]  /*5d60*/  HMMA.16816.F32 R52, R4, R16.reuse, R52 ;  /* 0x000000100434723c */ /* 0x084fec0000001834 */
[C---:B------:R-:W-:Y:S06]  /*5d70*/  HMMA.16816.F32 R56, R12.reuse, R16, R56 ;  /* 0x000000100c38723c */ /* 0x040fec0000001838 */
[-C--:B------:R-:W-:Y:S06]  /*5d80*/  HMMA.16816.F32 R60, R12, R18.reuse, R60 ;  /* 0x000000120c3c723c */ /* 0x080fec000000183c */
[----:B------:R-:W-:Y:S06]  /*5d90*/  HMMA.16816.F32 R64, R4, R18, R64 ;  /* 0x000000120440723c */ /* 0x000fec0000001840 */
[-C--:B---3--:R-:W-:Y:S06]  /*5da0*/  HMMA.16816.F32 R36, R20, R24.reuse, R36 ;  /* 0x000000181424723c */ /* 0x088fec0000001824 */
[C---:B------:R-:W-:Y:S06]  /*5db0*/  HMMA.16816.F32 R40, R28.reuse, R24, R40 ;  /* 0x000000181c28723c */ /* 0x040fec0000001828 */
[-C--:B------:R-:W-:Y:S06]  /*5dc0*/  HMMA.16816.F32 R44, R28, R26.reuse, R44 ;  /* 0x0000001a1c2c723c */ /* 0x080fec000000182c */
[C---:B------:R-:W-:Y:S06]  /*5dd0*/  HMMA.16816.F32 R48, R20.reuse, R26, R48 ;  /* 0x0000001a1430723c */ /* 0x040fec0000001830 */
[-C--:B----4-:R-:W-:Y:S06]  /*5de0*/  HMMA.16816.F32 R52, R20, R32.reuse, R52 ;  /* 0x000000201434723c */ /* 0x090fec0000001834 */
[C---:B------:R-:W-:Y:S06]  /*5df0*/  HMMA.16816.F32 R56, R28.reuse, R32, R56 ;  /* 0x000000201c38723c */ /* 0x040fec0000001838 */
[-C--:B------:R-:W-:Y:S06]  /*5e00*/  HMMA.16816.F32 R60, R28, R34.reuse, R60 ;  /* 0x000000221c3c723c */ /* 0x080fec000000183c */
[----:B------:R-:W-:Y:S01]  /*5e10*/  HMMA.16816.F32 R64, R20, R34, R64 ;  /* 0x000000221440723c */ /* 0x000fe20000001840 */
[----:B------:R-:W-:Y:S11]  /*5e20*/  @!UPT UIADD3 URZ, URZ, URZ, URZ ;  /* 0x0000003f3f3ff290 */ /* 0x000ff6000fffe03f */
[----:B------:R-:W-:Y:S01]  /*5e30*/  @!UPT UIADD3 URZ, URZ, URZ, URZ ;  /* 0x0000003f3f3ff290 */ /* 0x000fe2000fffe03f */
[----:B------:R-:W-:Y:S11]  /*5e40*/  @!P3 BRA `(.L_x_49) ;  /* 0x000000000058b947 */ /* 0x000ff60003800000 */
[----:B------:R-:W1:Y:S01]  /*5e50*/  LDC R6, c[0x0][0x420] ;  /* 0x00010800ff067b82 */ /* 0x000e620000000800 */
[----:B------:R-:W-:Y:S11]  /*5e60*/  ISETP.GE.AND P0, PT, R212, UR4, PT ;  /* 0x00000004d4007c0c */ /* 0x000ff6000bf06270 */
[----:B------:R-:W-:Y:S02]  /*5e70*/  @!UPT UIADD3 URZ, URZ, URZ, URZ ;  /* 0x0000003f3f3ff290 */ /* 0x000fe4000fffe03f */
[----:B------:R2:W-:Y:S01]  /*5e80*/  @P0 STS.128 [R118+0x4000], RZ ;  /* 0x004000ff76000388 */ /* 0x0005e20000000c00 */
[----:B------:R-:W3:Y:S01]  /*5e90*/  @!P0 LDC R5, c[0x0][0x424] ;  /* 0x00010900ff058b82 */ /* 0x000ee20000000800 */
        /* <DEDUP_REMOVED lines=9> */
[----:B------:R2:W-:Y:S01]  /*5f30*/  @!P0 LDGSTS.E.BYPASS.LTC128B.128 [R118+0x4000], desc[UR12][R186.64] ;  /* 0x04000000ba768fae */ /* 0x0005e2000b901d4c */
[----:B---3--:R-:W-:Y:S03]  /*5f40*/  @!P0 LEA.HI.X R5, R6, R187, R5, 0x6, P1 ;  /* 0x000000bb06058211 */ /* 0x008fe600008f3405 */
[----:B------:R2:W-:Y:S04]  /*5f50*/  @P0 STS.128 [R118+0x5000], RZ ;  /* 0x005000ff76000388 */ /* 0x0005e80000000c00 */
[----:B------:R-:W-:Y:S01]  /*5f60*/  @!PT LDS RZ, [RZ] ;  /* 0x00000000fffff984 */ /* 0x000fe20000000800 */
[----:B------:R-:W-:Y:S01]  /*5f70*/  @!PT LDS RZ, [RZ] ;  /* 0x00000000fffff984 */ /* 0x000fe20000000800 */
[----:B------:R-:W-:Y:S01]  /*5f80*/  @!PT LDS RZ, [RZ] ;  /* 0x00000000fffff984 */ /* 0x000fe20000000800 */
[----:B------:R2:W-:Y:S04]  /*5f90*/  @!P0 LDGSTS.E.BYPASS.LTC128B.128 [R118+0x5000], desc[UR12][R4.64] ;  /* 0x0500000004768fae */ /* 0x0005e8000b901d4c */
[----:B------:R-:W0:Y:S02]  /*5fa0*/  LDGDEPBAR ;  /* 0x00000000000079af */ /* 0x000e240000000000 */
.L_x_49:
[----:B------:R-:W-:Y:S01]  /*5fb0*/  LDSM.16.M88.4 R16, [R173] ;  /* 0x00000000ad10783b */ /* 0x000fe20000000200 */
[--C-:B------:R-:W-:Y:S01]  /*5fc0*/  IMAD.IADD R0, R179, 0x1, R132.reuse ;  /* 0x00000001b3007824 */ /* 0x100fe200078e0284 */
[----:B------:R-:W-:Y:S01]  /*5fd0*/  LEA R195, P0, R229, R120, 0x2 ;  /* 0x00000078e5c37211 */ /* 0x000fe200078010ff */
[----:B------:R-:W-:Y:S01]  /*5fe0*/  IMAD.IADD R116, R173, 0x1, R132 ;  /* 0x00000001ad747824 */ /* 0x000fe200078e0284 */
[----:B------:R-:W2:Y:S01]  /*5ff0*/  LDSM.16.MT88.4 R8, [R3+0x2000] ;  /* 0x002000000308783b */ /* 0x000ea20000004200 */
[----:B------:R-:W-:Y:S01]  /*6000*/  IMAD.IADD R117, R132, 0x1, R171 ;  /* 0x0000000184757824 */ /* 0x000fe200078e02ab */
[----:B------:R-:W-:Y:S02]  /*6010*/  LEA.HI.X.SX32 R194, R229, R121, 0x2, P0 ;  /* 0x00000079e5c27211 */ /* 0x000fe400000f16ff */
[----:B------:R-:W1:Y:S04]  /*6020*/  LDSM.16.MT88.4 R20, [R0] ;  /* 0x000000000014783b */ /* 0x000e680000004200 */
[----:B------:R-:W-:Y:S04]  /*6030*/  LDSM.16.M88.4 R24, [R171] ;  /* 0x00000000ab18783b */ /* 0x000fe80000000200 */
[----:B------:R-:W3:Y:S04]  /*6040*/  LDSM.16.MT88.4 R28, [R3+0x2800] ;  /* 0x00280000031c783b */ /* 0x000ee80000004200 */
[----:B------:R-:W4:Y:S04]  /*6050*/  LDSM.16.MT88.4 R32, [R0+0x800] ;  /* 0x000800000020783b */ /* 0x000f280000004200 */
[----:B------:R-:W-:Y:S04]  /*6060*/  LDSM.16.MT88.4 R104, [R3+0x3000] ;  /* 0x003000000368783b */ /* 0x000fe80000004200 */
[----:B------:R-:W4:Y:S04]  /*6070*/  LDSM.16.M88.4 R100, [R116] ;  /* 0x000000007464783b */ /* 0x000f280000000200 */
[----:B------:R-:W-:Y:S04]  /*6080*/  LDSM.16.MT88.4 R112, [R3+0x3800] ;  /* 0x003800000370783b */ /* 0x000fe80000004200 */
[----:B------:R-:W-:Y:S01]  /*6090*/  LDSM.16.M88.4 R108, [R117] ;  /* 0x00000000756c783b */ /* 0x000fe20000000200 */
[C---:B--2---:R-:W-:Y:S06]  /*60a0*/  HMMA.16816.F32 R4, R16.reuse, R8, RZ ;  /* 0x000000081004723c */ /* 0x044fec00000018ff */
[C---:B------:R-:W-:Y:S06]  /*60b0*/  HMMA.16816.F32 R8, R16.reuse, R10, RZ ;  /* 0x0000000a1008723c */ /* 0x040fec00000018ff */
[C---:B-1----:R-:W-:Y:S06]  /*60c0*/  HMMA.16816.F32 R12, R16.reuse, R20, RZ ;  /* 0x00000014100c723c */ /* 0x042fec00000018ff */
[----:B------:R-:W-:Y:S01]  /*60d0*/  HMMA.16816.F32 R16, R16, R22, RZ ;  /* 0x000000161010723c */ /* 0x000fe200000018ff */
[----:B------:R-:W1:Y:S05]  /*60e0*/  LDSM.16.MT88.4 R20, [R0+0x1000] ;  /* 0x001000000014783b */ /* 0x000e6a0000004200 */
[C---:B---3--:R-:W-:Y:S06]  /*60f0*/  HMMA.16816.F32 R4, R24.reuse, R28, R4 ;  /* 0x0000001c1804723c */ /* 0x048fec0000001804 */
[C---:B------:R-:W-:Y:S01]  /*6100*/  HMMA.16816.F32 R8, R24.reuse, R30, R8 ;  /* 0x0000001e1808723c */ /* 0x040fe20000001808 */
[----:B------:R-:W-:Y:S05]  /*6110*/  LDSM.16.M88.4 R28, [R173+0x2000] ;  /* 0x00200000ad1c783b */ /* 0x000fea0000000200 */
[C---:B----4-:R-:W-:Y:S06]  /*6120*/  HMMA.16816.F32 R12, R24.reuse, R32, R12 ;  /* 0x00000020180c723c */ /* 0x050fec000000180c */
[----:B------:R-:W-:Y:S01]  /*6130*/  HMMA.16816.F32 R16, R24, R34, R16 ;  /* 0x000000221810723c */ /* 0x000fe20000001810 */
[----:B------:R-:W2:Y:S04]  /*6140*/  LDSM.16.MT88.4 R24, [R0+0x1800] ;  /* 0x001800000018783b */ /* 0x000ea80000004200 */
[----:B------:R-:W3:Y:S01]  /*6150*/  LDSM.16.MT88.4 R32, [R3+0x4000] ;  /* 0x004000000320783b */ /* 0x000ee20000004200 */
[C---:B------:R-:W-:Y:S06]  /*6160*/  HMMA.16816.F32 R4, R100.reuse, R104, R4 ;  /* 0x000000686404723c */ /* 0x040fec0000001804 */
[C---:B------:R-:W-:Y:S01]  /*6170*/  HMMA.16816.F32 R8, R100.reuse, R106, R8 ;  /* 0x0000006a6408723c */ /* 0x040fe20000001808 */
[----:B------:R-:W-:Y:S05]  /*6180*/  LDSM.16.MT88.4 R104, [R3+0x4800] ;  /* 0x004800000368783b */ /* 0x000fea0000004200 */
[C---:B-1----:R-:W-:Y:S06]  /*6190*/  HMMA.16816.F32 R12, R100.reuse, R20, R12 ;  /* 0x00000014640c723c */ /* 0x042fec000000180c */
[----:B------:R-:W-:Y:S01]  /*61a0*/  HMMA.16816.F32 R16, R100, R22, R16 ;  /* 0x000000166410723c */ /* 0x000fe20000001810 */
[----:B------:R-:W1:Y:S04]  /*61b0*/  LDSM.16.MT88.4 R20, [R0+0x2000] ;  /* 0x002000000014783b */ /* 0x000e680000004200 */
[----:B------:R-:W4:Y:S01]  /*61c0*/  LDSM.16.M88.4 R100, [R171+0x2000] ;  /* 0x00200000ab64783b */ /* 0x000f220000000200 */
[C---:B------:R-:W-:Y:S06]  /*61d0*/  HMMA.16816.F32 R4, R108.reuse, R112, R4 ;  /* 0x000000706c04723c */ /* 0x040fec0000001804 */
[C---:B------:R-:W-:Y:S01]  /*61e0*/  HMMA.16816.F32 R8, R108.reuse, R114, R8 ;  /* 0x000000726c08723c */ /* 0x040fe20000001808 */
[----:B------:R-:W-:Y:S05]  /*61f0*/  LDSM.16.MT88.4 R112, [R3+0x5000] ;  /* 0x005000000370783b */ /* 0x000fea0000004200 */
[C---:B--2---:R-:W-:Y:S06]  /*6200*/  HMMA.16816.F32 R12, R108.reuse, R24, R12 ;  /* 0x000000186c0c723c */ /* 0x044fec000000180c */
[----:B------:R-:W-:Y:S01]  /*6210*/  HMMA.16816.F32 R16, R108, R26, R16 ;  /* 0x0000001a6c10723c */ /* 0x000fe20000001810 */
[----:B------:R-:W2:Y:S04]  /*6220*/  LDSM.16.MT88.4 R24, [R0+0x2800] ;  /* 0x002800000018783b */ /* 0x000ea80000004200 */
[----:B------:R-:W2:Y:S01]  /*6230*/  LDSM.16.M88.4 R108, [R116+0x2000] ;  /* 0x00200000746c783b */ /* 0x000ea20000000200 */
[C---:B---3--:R-:W-:Y:S06]  /*6240*/  HMMA.16816.F32 R4, R28.reuse, R32, R4 ;  /* 0x000000201c04723c */ /* 0x048fec0000001804 */
[C---:B------:R-:W-:Y:S01]  /*6250*/  HMMA.16816.F32 R8, R28.reuse, R34, R8 ;  /* 0x000000221c08723c */ /* 0x040fe20000001808 */
[----:B------:R-:W-:Y:S05]  /*6260*/  LDSM.16.MT88.4 R32, [R3+0x5800] ;  /* 0x005800000320783b */ /* 0x000fea0000004200 */
[C---:B-1----:R-:W-:Y:S06]  /*6270*/  HMMA.16816.F32 R12, R28.reuse, R20, R12 ;  /* 0x000000141c0c723c */ /* 0x042fec000000180c */
[----:B------:R-:W-:Y:S01]  /*6280*/  HMMA.16816.F32 R16, R28, R22, R16 ;  /* 0x000000161c10723c */ /* 0x000fe20000001810 */
[----:B------:R-:W1:Y:S04]  /*6290*/  LDSM.16.MT88.4 R20, [R0+0x3000] ;  /* 0x003000000014783b */ /* 0x000e680000004200 */
[----:B------:R-:W3:Y:S01]  /*62a0*/  LDSM.16.M88.4 R28, [R117+0x2000] ;  /* 0x00200000751c783b */ /* 0x000ee20000000200 */
[C---:B----4-:R-:W-:Y:S06]  /*62b0*/  HMMA.16816.F32 R4, R100.reuse, R104, R4 ;  /* 0x000000686404723c */ /* 0x050fec0000001804 */
[C---:B------:R-:W-:Y:S06]  /*62c0*/  HMMA.16816.F32 R8, R100.reuse, R106, R8 ;  /* 0x0000006a6408723c */ /* 0x040fec0000001808 */
[C---:B--2---:R-:W-:Y:S06]  /*62d0*/  HMMA.16816.F32 R12, R100.reuse, R24, R12 ;  /* 0x00000018640c723c */ /* 0x044fec000000180c */
[----:B------:R-:W-:Y:S01]  /*62e0*/  HMMA.16816.F32 R16, R100, R26, R16 ;  /* 0x0000001a6410723c */ /* 0x000fe20000001810 */
[----:B------:R-:W2:Y:S04]  /*62f0*/  LDSM.16.MT88.4 R24, [R0+0x3800] ;  /* 0x003800000018783b */ /* 0x000ea80000004200 */
[----:B------:R-:W-:Y:S01]  /*6300*/  LDSM.16.MT88.4 R100, [R2+0xd000] ;  /* 0x00d000000264783b */ /* 0x000fe20000004200 */
[C---:B------:R-:W-:Y:S06]  /*6310*/  HMMA.16816.F32 R4, R108.reuse, R112, R4 ;  /* 0x000000706c04723c */ /* 0x040fec0000001804 */
[C---:B------:R-:W-:Y:S06]  /*6320*/  HMMA.16816.F32 R8, R108.reuse, R114, R8 ;  /* 0x000000726c08723c */ /* 0x040fec0000001808 */
[C---:B-1----:R-:W-:Y:S06]  /*6330*/  HMMA.16816.F32 R12, R108.reuse, R20, R12 ;  /* 0x000000146c0c723c */ /* 0x042fec000000180c */
[----:B------:R-:W-:Y:S05]  /*6340*/  HMMA.16816.F32 R16, R108, R22, R16 ;  /* 0x000000166c10723c */ /* 0x000fea0000001810 */
[----:B------:R-:W-:Y:S01]  /*6350*/  IMAD.MOV.U32 R20, RZ, RZ, R195 ;  /* 0x000000ffff147224 */ /* 0x000fe200078e00c3 */
[C---:B---3--:R-:W-:Y:S05]  /*6360*/  HMMA.16816.F32 R4, R28.reuse, R32, R4 ;  /* 0x000000201c04723c */ /* 0x048fea0000001804 */
[----:B------:R-:W-:Y:S01]  /*6370*/  @P3 IADD3 R22, P1, R214, R241, RZ ;  /* 0x000000f1d6163210 */ /* 0x000fe20007f3e0ff */
[C---:B------:R-:W-:Y:S01]  /*6380*/  HMMA.16816.F32 R8, R28.reuse, R34, R8 ;  /* 0x000000221c08723c */ /* 0x040fe20000001808 */
[----:B------:R-:W-:Y:S04]  /*6390*/  LDSM.16.MT88.4 R32, [R2+0xc800] ;  /* 0x00c800000220783b */ /* 0x000fe80000004200 */
[----:B------:R-:W-:Y:S01]  /*63a0*/  @P3 IMAD.X R23, R211, 0x1, R242, P1 ;  /* 0x00000001d3173824 */ /* 0x000fe200008e06f2 */
[C---:B--2---:R-:W-:Y:S04]  /*63b0*/  HMMA.16816.F32 R12, R28.reuse, R24, R12 ;  /* 0x000000181c0c723c */ /* 0x044fe8000000180c */
[----:B------:R-:W5:Y:S01]  /*63c0*/  @P3 LDG.E R209, desc[UR12][R22.64] ;  /* 0x0000000c16d13981 */ /* 0x000f62000c1e1900 */
[----:B------:R-:W-:Y:S01]  /*63d0*/  IMAD.MOV.U32 R21, RZ, RZ, R194 ;  /* 0x000000ffff157224 */ /* 0x000fe200078e00c2 */
[----:B------:R-:W-:Y:S02]  /*63e0*/  HMMA.16816.F32 R16, R28, R26, R16 ;  /* 0x0000001a1c10723c */ /* 0x000fe40000001810 */
[----:B------:R-:W5:Y:S03]  /*63f0*/  @P3 LDG.E R210, desc[UR12][R22.64+0x20] ;  /* 0x0000200c16d23981 */ /* 0x000f66000c1e1900 */
[-C--:B------:R-:W-:Y:S01]  /*6400*/  LEA R24, P0, R217, R20.reuse, 0x2 ;  /* 0x00000014d9187211 */ /* 0x080fe200078010ff */
[----:B------:R-:W5:Y:S01]  /*6410*/  @P3 LDG.E R207, desc[UR12][R22.64+0x80] ;  /* 0x0000800c16cf3981 */ /* 0x000f62000c1e1900 */
[-C--:B------:R-:W-:Y:S01]  /*6420*/  LEA R26, P4, R227, R20.reuse, 0x2 ;  /* 0x00000014e31a7211 */ /* 0x080fe200078810ff */
[----:B------:R-:W-:Y:S02]  /*6430*/  IMAD.IADD R0, R132, 0x1, R168 ;  /* 0x0000000184007824 */ /* 0x000fe400078e02a8 */
[----:B------:R1:W5:Y:S01]  /*6440*/  @P3 LDG.E R208, desc[UR12][R22.64+0xa0] ;  /* 0x0000a00c16d03981 */ /* 0x000362000c1e1900 */
[-C--:B------:R-:W-:Y:S02]  /*6450*/  LEA.HI.X.SX32 R25, R217, R21.reuse, 0x2, P0 ;  /* 0x00000015d9197211 */ /* 0x080fe400000f16ff */
[-C--:B------:R-:W-:Y:S01]  /*6460*/  LEA.HI.X.SX32 R27, R227, R21.reuse, 0x2, P4 ;  /* 0x00000015e31b7211 */ /* 0x080fe200020f16ff */
[----:B------:R2:W-:Y:S04]  /*6470*/  REDG.E.ADD.F32.FTZ.RN.STRONG.GPU desc[UR12][R20.64], R4 ;  /* 0x00000004140079a6 */ /* 0x0005e8000c10f38c */
[----:B------:R3:W-:Y:S04]  /*6480*/  REDG.E.ADD.F32.FTZ.RN.STRONG.GPU desc[UR12][R24.64], R5 ;  /* 0x00000005180079a6 */ /* 0x0007e8000c10f38c */
[----:B------:R-:W-:Y:S01]  /*6490*/  LDSM.16.MT88.4 R28, [R2+0xa800] ;  /* 0x00a80000021c783b */ /* 0x000fe20000004200 */
[CC--:B-1----:R-:W-:Y:S04]  /*64a0*/  LEA R22, P1, R218.reuse, R20.reuse, 0x2 ;  /* 0x00000014da167211 */ /* 0x0c2fe800078210ff */
[-C--:B------:R-:W-:Y:S02]  /*64b0*/  LEA.HI.X.SX32 R23, R218, R21.reuse, 0x2, P1 ;  /* 0x00000015da177211 */ /* 0x080fe400008f16ff */
[CC--:B--2---:R-:W-:Y:S03]  /*64c0*/  LEA R4, P0, R228.reuse, R20.reuse, 0x2 ;  /* 0x00000014e4047211 */ /* 0x0c4fe600078010ff */
[----:B------:R1:W-:Y:S01]  /*64d0*/  REDG.E.ADD.F32.FTZ.RN.STRONG.GPU desc[UR12][R22.64], R6 ;  /* 0x00000006160079a6 */ /* 0x0003e2000c10f38c */
[-C--:B---3--:R-:W-:Y:S05]  /*64e0*/  LEA.HI.X.SX32 R5, R228, R21.reuse, 0x2, P0 ;  /* 0x00000015e4057211 */ /* 0x088fea00000f16ff */
[----:B------:R2:W-:Y:S04]  /*64f0*/  REDG.E.ADD.F32.FTZ.RN.STRONG.GPU desc[UR12][R4.64], R7 ;  /* 0x00000007040079a6 */ /* 0x0005e8000c10f38c */
[----:B------:R3:W-:Y:S01]  /*6500*/  REDG.E.ADD.F32.FTZ.RN.STRONG.GPU desc[UR12][R26.64], R8 ;  /* 0x000000081a0079a6 */ /* 0x0007e2000c10f38c */
[CC--:B-1----:R-:W-:Y:S02]  /*6510*/  LEA R22, P2, R226.reuse, R20.reuse, 0x2 ;  /* 0x00000014e2167211 */ /* 0x0c2fe400078410ff */
[CC--:B------:R-:W-:Y:S02]  /*6520*/  LEA R6, P1, R225.reuse, R20.reuse, 0x2 ;  /* 0x00000014e1067211 */ /* 0x0c0fe400078210ff */
[-C--:B------:R-:W-:Y:S02]  /*6530*/  LEA.HI.X.SX32 R23, R226, R21.reuse, 0x2, P2 ;  /* 0x00000015e2177211 */ /* 0x080fe400010f16ff */
[CC--:B--2---:R-:W-:Y:S02]  /*6540*/  LEA R4, P0, R224.reuse, R20.reuse, 0x2 ;  /* 0x00000014e0047211 */ /* 0x0c4fe400078010ff */
[-C--:B------:R-:W-:Y:S01]  /*6550*/  LEA.HI.X.SX32 R7, R225, R21.reuse, 0x2, P1 ;  /* 0x00000015e1077211 */ /* 0x080fe200008f16ff */
[----:B------:R1:W-:Y:S01]  /*6560*/  REDG.E.ADD.F32.FTZ.RN.STRONG.GPU desc[UR12][R22.64], R9 ;  /* 0x00000009160079a6 */ /* 0x0003e2000c10f38c */
[-C--:B------:R-:W-:Y:S02]  /*6570*/  LEA.HI.X.SX32 R5, R224, R21.reuse, 0x2, P0 ;  /* 0x00000015e0057211 */ /* 0x080fe400000f16ff */
[CC--:B---3--:R-:W-:Y:S01]  /*6580*/  LEA R26, P0, R238.reuse, R20.reuse, 0x2 ;  /* 0x00000014ee1a7211 */ /* 0x0c8fe200078010ff */
[----:B------:R2:W-:Y:S01]  /*6590*/  REDG.E.ADD.F32.FTZ.RN.STRONG.GPU desc[UR12][R6.64], R10 ;  /* 0x0000000a060079a6 */ /* 0x0005e2000c10f38c */
[CC--:B------:R-:W-:Y:S02]  /*65a0*/  LEA R8, P2, R221.reuse, R20.reuse, 0x2 ;  /* 0x00000014dd087211 */ /* 0x0c0fe400078410ff */
[-C--:B------:R-:W-:Y:S01]  /*65b0*/  LEA.HI.X.SX32 R27, R238, R21.reuse, 0x2, P0 ;  /* 0x00000015ee1b7211 */ /* 0x080fe200000f16ff */
[----:B------:R3:W-:Y:S04]  /*65c0*/  REDG.E.ADD.F32.FTZ.RN.STRONG.GPU desc[UR12][R4.64], R11 ;  /* 0x0000000b040079a6 */ /* 0x0007e8000c10f38c */
[----:B------:R-:W-:Y:S04]  /*65d0*/  REDG.E.ADD.F32.FTZ.RN.STRONG.GPU desc[UR12][R20.64+0x80], R12 ;  /* 0x0000800c140079a6 */ /* 0x000fe8000c10f38c */
[----:B------:R-:W-:Y:S04]  /*65e0*/  REDG.E.ADD.F32.FTZ.RN.STRONG.GPU desc[UR12][R24.64+0x80], R13 ;  /* 0x0000800d180079a6 */ /* 0x000fe8000c10f38c */
[----:B------:R-:W-:Y:S04]  /*65f0*/  REDG.E.ADD.F32.FTZ.RN.STRONG.GPU desc[UR12][R26.64], R14 ;  /* 0x0000000e1a0079a6 */ /* 0x000fe8000c10f38c */
[----:B------:R-:W-:Y:S01]  /*6600*/  LDSM.16.MT88.4 R24, [R0] ;  /* 0x000000000018783b */ /* 0x000fe20000004200 */
[-C--:B-1----:R-:W-:Y:S02]  /*6610*/  LEA R22, P5, R250, R20.reuse, 0x2 ;  /* 0x00000014fa167211 */ /* 0x082fe400078a10ff */
[-C--:B------:R-:W-:Y:S02]  /*6620*/  LEA.HI.X.SX32 R9, R221, R21.reuse, 0x2, P2 ;  /* 0x00000015dd097211 */ /* 0x080fe400010f16ff */
[-C--:B--2---:R-:W-:Y:S02]  /*6630*/  LEA R10, P4, R222, R20.reuse, 0x2 ;  /* 0x00000014de0a7211 */ /* 0x084fe400078810ff */
[-C--:B------:R-:W-:Y:S02]  /*6640*/  LEA.HI.X.SX32 R23, R250, R21.reuse, 0x2, P5 ;  /* 0x00000015fa177211 */ /* 0x080fe400028f16ff */
[-C--:B---3--:R-:W-:Y:S02]  /*6650*/  LEA.HI.X.SX32 R11, R222, R21.reuse, 0x2, P4 ;  /* 0x00000015de0b7211 */ /* 0x088fe400020f16ff */
[CC--:B------:R-:W-:Y:S01]  /*6660*/  LEA R6, P1, R220.reuse, R20.reuse, 0x2 ;  /* 0x00000014dc067211 */ /* 0x0c0fe200078210ff */
[----:B------:R-:W-:Y:S01]  /*6670*/  REDG.E.ADD.F32.FTZ.RN.STRONG.GPU desc[UR12][R22.64], R15 ;  /* 0x0000000f160079a6 */ /* 0x000fe2000c10f38c */
[C---:B------:R-:W-:Y:S02]  /*6680*/  LEA R4, P0, R223.reuse, R20, 0x2 ;  /* 0x00000014df047211 */ /* 0x040fe400078010ff */
[-C--:B------:R-:W-:Y:S01]  /*6690*/  LEA.HI.X.SX32 R7, R220, R21.reuse, 0x2, P1 ;  /* 0x00000015dc077211 */ /* 0x080fe200008f16ff */
[----:B------:R-:W-:Y:S01]  /*66a0*/  REDG.E.ADD.F32.FTZ.RN.STRONG.GPU desc[UR12][R10.64], R16 ;  /* 0x000000100a0079a6 */ /* 0x000fe2000c10f38c */
[----:B------:R-:W-:Y:S02]  /*66b0*/  LEA.HI.X.SX32 R5, R223, R21, 0x2, P0 ;  /* 0x00000015df057211 */ /* 0x000fe400000f16ff */
[----:B------:R-:W-:Y:S01]  /*66c0*/  ISETP.GT.AND P4, PT, R184, R230, PT ;  /* 0x000000e6b800720c */ /* 0x000fe20003f84270 */
[----:B------:R-:W-:Y:S01]  /*66d0*/  REDG.E.ADD.F32.FTZ.RN.STRONG.GPU desc[UR12][R8.64], R17 ;  /* 0x00000011080079a6 */ /* 0x000fe2000c10f38c */
[----:B------:R-:W-:Y:S02]  /*66e0*/  @P3 IADD3 R216, P1, R216, -0x100, RZ ;  /* 0xffffff00d8d83810 */ /* 0x000fe40007f3e0ff */
[----:B------:R-:W-:Y:S01]  /*66f0*/  @P3 IADD3 R214, P2, R214, -0x100, RZ ;  /* 0xffffff00d6d63810 */ /* 0x000fe20007f5e0ff */
[----:B------:R-:W-:Y:S01]  /*6700*/  REDG.E.ADD.F32.FTZ.RN.STRONG.GPU desc[UR12][R6.64], R18 ;  /* 0x00000012060079a6 */ /* 0x000fe2000c10f38c */
[----:B------:R-:W-:Y:S02]  /*6710*/  @P3 IADD3.X R215, R215, -0x1, RZ, P1, !PT ;  /* 0xffffffffd7d73810 */ /* 0x000fe40000ffe4ff */
[----:B------:R-:W-:Y:S01]  /*6720*/  @P3 IADD3.X R211, R211, -0x1, RZ, P2, !PT ;  /* 0xffffffffd3d33810 */ /* 0x000fe200017fe4ff */
[----:B------:R-:W-:Y:S04]  /*6730*/  REDG.E.ADD.F32.FTZ.RN.STRONG.GPU desc[UR12][R4.64], R19 ;  /* 0x00000013040079a6 */ /* 0x000fe8000c10f38c */
[----:B------:R-:W-:Y:S04]  /*6740*/  LDSM.16.MT88.4 R4, [R2+0xa000] ;  /* 0x00a000000204783b */ /* 0x000fe80000004200 */
[----:B------:R-:W1:Y:S04]  /*6750*/  LDSM.16.MT88.4 R8, [R168] ;  /* 0x00000000a808783b */ /* 0x000e680000004200 */
[----:B------:R-:W2:Y:S04]  /*6760*/  LDSM.16.MT88.4 R20, [R2+0xc000] ;  /* 0x00c000000214783b */ /* 0x000ea80000004200 */
[----:B------:R-:W3:Y:S04]  /*6770*/  LDSM.16.MT88.4 R12, [R168+0x800] ;  /* 0x00080000a80c783b */ /* 0x000ee80000004200 */
[----:B------:R-:W4:Y:S01]  /*6780*/  LDSM.16.MT88.4 R16, [R0+0x800] ;  /* 0x000800000010783b */ /* 0x000f220000004200 */
[-C--:B-1----:R-:W-:Y:S06]  /*6790*/  HMMA.16816.F32 R68, R4, R8.reuse, R68 ;  /* 0x000000080444723c */ /* 0x082fec0000001844 */
[C---:B--2---:R-:W-:Y:S06]  /*67a0*/  HMMA.16816.F32 R72, R20.reuse, R8, R72 ;  /* 0x000000081448723c */ /* 0x044fec0000001848 */
[-C--:B------:R-:W-:Y:S06]  /*67b0*/  HMMA.16816.F32 R76, R20, R10.reuse, R76 ;  /* 0x0000000a144c723c */ /* 0x080fec000000184c */
[C---:B------:R-:W-:Y:S01]  /*67c0*/  HMMA.16816.F32 R80, R4.reuse, R10, R80 ;  /* 0x0000000a0450723c */ /* 0x040fe20000001850 */
[----:B------:R-:W-:Y:S05]  /*67d0*/  LDSM.16.MT88.4 R8, [R2+0xb000] ;  /* 0x00b000000208783b */ /* 0x000fea0000004200 */
[-C--:B------:R-:W-:Y:S06]  /*67e0*/  HMMA.16816.F32 R84, R4, R24.reuse, R84 ;  /* 0x000000180454723c */ /* 0x080fec0000001854 */
[C---:B------:R-:W-:Y:S06]  /*67f0*/  HMMA.16816.F32 R88, R20.reuse, R24, R88 ;  /* 0x000000181458723c */ /* 0x040fec0000001858 */
[-C--:B------:R-:W-:Y:S01]  /*6800*/  HMMA.16816.F32 R92, R20, R26.reuse, R92 ;  /* 0x0000001a145c723c */ /* 0x080fe2000000185c */
[----:B------:R-:W1:Y:S05]  /*6810*/  LDSM.16.MT88.4 R20, [R168+0x1000] ;  /* 0x00100000a814783b */ /* 0x000e6a0000004200 */
[----:B------:R-:W-:Y:S01]  /*6820*/  HMMA.16816.F32 R96, R4, R26, R96 ;  /* 0x0000001a0460723c */ /* 0x000fe20000001860 */
[----:B------:R-:W2:Y:S04]  /*6830*/  LDSM.16.MT88.4 R4, [R0+0x1000] ;  /* 0x001000000004783b */ /* 0x000ea80000004200 */
[----:B------:R-:W-:Y:S01]  /*6840*/  LDSM.16.MT88.4 R24, [R168+0x1800] ;  /* 0x00180000a818783b */ /* 0x000fe20000004200 */
[-C--:B---3--:R-:W-:Y:S06]  /*6850*/  HMMA.16816.F32 R68, R28, R12.reuse, R68 ;  /* 0x0000000c1c44723c */ /* 0x088fec0000001844 */
[C---:B------:R-:W-:Y:S06]  /*6860*/  HMMA.16816.F32 R72, R32.reuse, R12, R72 ;  /* 0x0000000c2048723c */ /* 0x040fec0000001848 */
[-C--:B------:R-:W-:Y:S06]  /*6870*/  HMMA.16816.F32 R76, R32, R14.reuse, R76 ;  /* 0x0000000e204c723c */ /* 0x080fec000000184c */
[C---:B------:R-:W-:Y:S01]  /*6880*/  HMMA.16816.F32 R80, R28.reuse, R14, R80 ;  /* 0x0000000e1c50723c */ /* 0x040fe20000001850 */
[----:B------:R-:W3:Y:S05]  /*6890*/  LDSM.16.MT88.4 R12, [R2+0xb800] ;  /* 0x00b80000020c783b */ /* 0x000eea0000004200 */
[-C--:B----4-:R-:W-:Y:S06]  /*68a0*/  HMMA.16816.F32 R84, R28, R16.reuse, R84 ;  /* 0x000000101c54723c */ /* 0x090fec0000001854 */
[C---:B------:R-:W-:Y:S06]  /*68b0*/  HMMA.16816.F32 R88, R32.reuse, R16, R88 ;  /* 0x000000102058723c */ /* 0x040fec0000001858 */
[-C--:B------:R-:W-:Y:S01]  /*68c0*/  HMMA.16816.F32 R92, R32, R18.reuse, R92 ;  /* 0x00000012205c723c */ /* 0x080fe2000000185c */
[----:B------:R-:W4:Y:S05]  /*68d0*/  LDSM.16.MT88.4 R32, [R2+0xd800] ;  /* 0x00d800000220783b */ /* 0x000f2a0000004200 */
[----:B------:R-:W-:Y:S01]  /*68e0*/  HMMA.16816.F32 R96, R28, R18, R96 ;  /* 0x000000121c60723c */ /* 0x000fe20000001860 */
[----:B------:R2:W4:Y:S05]  /*68f0*/  LDSM.16.MT88.4 R16, [R0+0x1800] ;  /* 0x001800000010783b */ /* 0x00052a0000004200 */
[-C--:B-1----:R-:W-:Y:S06]  /*6900*/  HMMA.16816.F32 R68, R8, R20.reuse, R68 ;  /* 0x000000140844723c */ /* 0x082fec0000001844 */
[C---:B------:R-:W-:Y:S06]  /*6910*/  HMMA.16816.F32 R72, R100.reuse, R20, R72 ;  /* 0x000000146448723c */ /* 0x040fec0000001848 */
[-C--:B------:R-:W-:Y:S06]  /*6920*/  HMMA.16816.F32 R76, R100, R22.reuse, R76 ;  /* 0x00000016644c723c */ /* 0x080fec000000184c */
[C---:B------:R-:W-:Y:S05]  /*6930*/  HMMA.16816.F32 R80, R8.reuse, R22, R80 ;  /* 0x000000160850723c */ /* 0x040fea0000001850 */
[----:B--2---:R-:W-:Y:S01]  /*6940*/  LOP3.LUT R0, R184, 0x1, RZ, 0xc0, !PT ;  /* 0x00000001b8007812 */ /* 0x004fe200078ec0ff */
[-C--:B------:R-:W-:Y:S03]  /*6950*/  HMMA.16816.F32 R84, R8, R4.reuse, R84 ;  /* 0x000000040854723c */ /* 0x080fe60000001854 */
[----:B------:R-:W-:Y:S02]  /*6960*/  ISETP.NE.U32.AND P0, PT, R0, 0x1, PT ;  /* 0x000000010000780c */ /* 0x000fe40003f05070 */
[----:B------:R-:W-:Y:S01]  /*6970*/  VIADD R0, R168, 0xffffe000 ;  /* 0xffffe000a8007836 */ /* 0x000fe20000000000 */
[C---:B------:R-:W-:Y:S06]  /*6980*/  HMMA.16816.F32 R88, R100.reuse, R4, R88 ;  /* 0x000000046458723c */ /* 0x040fec0000001858 */
[-C--:B------:R-:W-:Y:S05]  /*6990*/  HMMA.16816.F32 R92, R100, R6.reuse, R92 ;  /* 0x00000006645c723c */ /* 0x080fea000000185c */
[----:B------:R-:W-:Y:S01]  /*69a0*/  VIADD R4, R184, 0xffffffff ;  /* 0xffffffffb8047836 */ /* 0x000fe20000000000 */
[----:B------:R-:W-:Y:S05]  /*69b0*/  HMMA.16816.F32 R96, R8, R6, R96 ;  /* 0x000000060860723c */ /* 0x000fea0000001860 */
[----:B------:R-:W-:Y:S01]  /*69c0*/  @P0 VIADD R0, R168, 0x2000 ;  /* 0x00002000a8000836 */ /* 0x000fe20000000000 */
[-C--:B---3--:R-:W-:Y:S05]  /*69d0*/  HMMA.16816.F32 R68, R12, R24.reuse, R68 ;  /* 0x000000180c44723c */ /* 0x088fea0000001844 */
[----:B------:R-:W-:Y:S01]  /*69e0*/  IMAD.MOV.U32 R184, RZ, RZ, R4 ;  /* 0x000000ffffb87224 */ /* 0x000fe200078e0004 */
[C---:B----4-:R-:W-:Y:S05]  /*69f0*/  HMMA.16816.F32 R72, R32.reuse, R24, R72 ;  /* 0x000000182048723c */ /* 0x050fea0000001848 */
[----:B------:R-:W-:Y:S01]  /*6a00*/  IMAD.MOV.U32 R168, RZ, RZ, R0 ;  /* 0x000000ffffa87224 */ /* 0x000fe200078e0000 */
[-C--:B------:R-:W-:Y:S06]  /*6a10*/  HMMA.16816.F32 R76, R32, R26.reuse, R76 ;  /* 0x0000001a204c723c */ /* 0x080fec000000184c */
[C---:B------:R-:W-:Y:S06]  /*6a20*/  HMMA.16816.F32 R80, R12.reuse, R26, R80 ;  /* 0x0000001a0c50723c */ /* 0x040fec0000001850 */
[-C--:B------:R-:W-:Y:S06]  /*6a30*/  HMMA.16816.F32 R84, R12, R16.reuse, R84 ;  /* 0x000000100c54723c */ /* 0x080fec0000001854 */
[C---:B------:R-:W-:Y:S06]  /*6a40*/  HMMA.16816.F32 R88, R32.reuse, R16, R88 ;  /* 0x000000102058723c */ /* 0x040fec0000001858 */
[-C--:B------:R-:W-:Y:S06]  /*6a50*/  HMMA.16816.F32 R92, R32, R18.reuse, R92 ;  /* 0x00000012205c723c */ /* 0x080fec000000185c */
[----:B------:R-:W-:Y:S01]  /*6a60*/  HMMA.16816.F32 R96, R12, R18, R96 ;  /* 0x000000120c60723c */ /* 0x000fe20000001860 */
[----:B------:R-:W-:Y:S11]  /*6a70*/  @!UPT UIADD3 URZ, URZ, URZ, URZ ;  /* 0x0000003f3f3ff290 */ /* 0x000ff6000fffe03f */
[----:B------:R-:W-:Y:S01]  /*6a80*/  @!UPT UIADD3 URZ, URZ, URZ, URZ ;  /* 0x0000003f3f3ff290 */ /* 0x000fe2000fffe03f */
[----:B------:R-:W-:Y:S11]  /*6a90*/  @P4 BRA `(.L_x_50) ;  /* 0xffffffd4005c4947 */ /* 0x000ff6000383ffff */
[----:B------:R-:W-:Y:S01]  /*6aa0*/  BAR.SYNC.DEFER_BLOCKING 0x0 ;  /* 0x0000000000007b1d */ /* 0x000fe20000010000 */
[----:B------:R-:W-:Y:S02]  /*6ab0*/  ISETP.NE.AND P0, PT, R244, -0x1, PT ;  /* 0xfffffffff400780c */ /* 0x000fe40003f05270 */
[----:B------:R-:W-:Y:S02]  /*6ac0*/  F2FP.F16.F32.PACK_AB R36, R37, R36 ;  /* 0x000000242524723e */ /* 0x000fe400000000ff */
[----:B------:R-:W-:Y:S01]  /*6ad0*/  F2FP.F16.F32.PACK_AB R38, R39, R38 ;  /* 0x000000262726723e */ /* 0x000fe200000000ff */
[----:B------:R-:W-:Y:S01]  /*6ae0*/  ULDC UR4, c[0x0][0x390] ;  /* 0x0000e40000047ab9 */ /* 0x000fe20000000800 */
[----:B------:R-:W-:Y:S01]  /*6af0*/  F2FP.F16.F32.PACK_AB R48, R49, R48 ;  /* 0x000000303130723e */ /* 0x000fe200000000ff */
[----:B------:R-:W-:Y:S01]  /*6b00*/  FMUL.FTZ R68, R68, UR4 ;  /* 0x0000000444447c20 */ /* 0x000fe20008410000 */
        /* <DEDUP_REMOVED lines=19> */
[----:B------:R-:W-:Y:S01]  /*6c40*/  F2FP.F16.F32.PACK_AB R17, R17, R68 ;  /* 0x000000441111723e */ /* 0x000fe200000000ff */
[----:B------:R-:W-:Y:S01]  /*6c50*/  FMUL.FTZ R96, R96, UR4 ;  /* 0x0000000460607c20 */ /* 0x000fe20008410000 */
[----:B------:R-:W-:Y:S01]  /*6c60*/  F2FP.F16.F32.PACK_AB R16, R16, R70 ;  /* 0x000000461010723e */ /* 0x000fe200000000ff */
[----:B------:R-:W-:Y:S01]  /*6c70*/  FMUL.FTZ R5, R97, UR4 ;  /* 0x0000000461057c20 */ /* 0x000fe20008410000 */
[----:B------:R-:W-:Y:S01]  /*6c80*/  FMUL.FTZ R98, R98, UR4 ;  /* 0x0000000462627c20 */ /* 0x000fe20008410000 */
[----:B------:R-:W-:Y:S01]  /*6c90*/  FMUL.FTZ R4, R99, UR4 ;  /* 0x0000000463047c20 */ /* 0x000fe20008410000 */
[----:B------:R-:W-:Y:S01]  /*6ca0*/  F2FP.F16.F32.PACK_AB R13, R13, R80 ;  /* 0x000000500d0d723e */ /* 0x000fe200000000ff */
        /* <DEDUP_REMOVED lines=14> */
[----:B------:R-:W-:Y:S01]  /*6d90*/  STS [R246], R17 ;  /* 0x00000011f6007388 */ /* 0x000fe20000000800 */
[----:B------:R-:W-:-:S02]  /*6da0*/  F2FP.F16.F32.PACK_AB R8, R8, R86 ;  /* 0x000000560808723e */ /* 0x000fc400000000ff */
[----:B------:R-:W-:Y:S01]  /*6db0*/  F2FP.F16.F32.PACK_AB R5, R5, R96 ;  /* 0x000000600505723e */ /* 0x000fe200000000ff */
[----:B------:R-:W-:Y:S01]  /*6dc0*/  STS [R246+0x400], R16 ;  /* 0x00040010f6007388 */ /* 0x000fe20000000800 */
[----:B------:R-:W-:Y:S02]  /*6dd0*/  F2FP.F16.F32.PACK_AB R4, R4, R98 ;  /* 0x000000620404723e */ /* 0x000fe400000000ff */
[----:B------:R-:W-:Y:S01]  /*6de0*/  F2FP.F16.F32.PACK_AB R7, R7, R88 ;  /* 0x000000580707723e */ /* 0x000fe200000000ff */
[----:B------:R-:W-:Y:S01]  /*6df0*/  STS [R249], R13 ;  /* 0x0000000df9007388 */ /* 0x000fe20000000800 */
[----:B------:R-:W-:Y:S02]  /*6e00*/  F2FP.F16.F32.PACK_AB R6, R6, R90 ;  /* 0x0000005a0606723e */ /* 0x000fe400000000ff */
[----:B------:R-:W-:Y:S01]  /*6e10*/  F2FP.F16.F32.PACK_AB R0, R0, R92 ;  /* 0x0000005c0000723e */ /* 0x000fe200000000ff */
[----:B------:R1:W-:Y:S01]  /*6e20*/  STS [R252], R12 ;  /* 0x0000000cfc007388 */ /* 0x0003e20000000800 */
[----:B------:R-:W-:-:S02]  /*6e30*/  F2FP.F16.F32.PACK_AB R18, R18, R94 ;  /* 0x0000005e1212723e */ /* 0x000fc400000000ff */
[----:B------:R-:W-:Y:S01]  /*6e40*/  F2FP.F16.F32.PACK_AB R50, R51, R50 ;  /* 0x000000323332723e */ /* 0x000fe200000000ff */
[----:B------:R-:W-:Y:S01]  /*6e50*/  STS [R246+0x2000], R15 ;  /* 0x0020000ff6007388 */ /* 0x000fe20000000800 */
[----:B------:R-:W-:Y:S02]  /*6e60*/  F2FP.F16.F32.PACK_AB R40, R41, R40 ;  /* 0x000000282928723e */ /* 0x000fe400000000ff */
[----:B------:R-:W-:Y:S01]  /*6e70*/  F2FP.F16.F32.PACK_AB R42, R43, R42 ;  /* 0x0000002a2b2a723e */ /* 0x000fe200000000ff */
[----:B------:R2:W-:Y:S01]  /*6e80*/  STS [R246+0x2400], R14 ;  /* 0x0024000ef6007388 */ /* 0x0005e20000000800 */
[----:B------:R-:W-:Y:S02]  /*6e90*/  F2FP.F16.F32.PACK_AB R44, R45, R44 ;  /* 0x0000002c2d2c723e */ /* 0x000fe400000000ff */
[----:B------:R-:W-:Y:S01]  /*6ea0*/  F2FP.F16.F32.PACK_AB R46, R47, R46 ;  /* 0x0000002e2f2e723e */ /* 0x000fe200000000ff */
[----:B------:R-:W-:Y:S01]  /*6eb0*/  STS [R249+0x2000], R11 ;  /* 0x0020000bf9007388 */ /* 0x000fe20000000800 */
        /* <DEDUP_REMOVED lines=8> */
[----:B------:R-:W-:Y:S01]  /*6f40*/  STS [R247+0x400], R8 ;  /* 0x00040008f7007388 */ /* 0x000fe20000000800 */
[----:B------:R-:W-:-:S02]  /*6f50*/  F2FP.F16.F32.PACK_AB R60, R61, R60 ;  /* 0x0000003c3d3c723e */ /* 0x000fc400000000ff */
[----:B------:R-:W-:Y:S01]  /*6f60*/  F2FP.F16.F32.PACK_AB R62, R63, R62 ;  /* 0x0000003e3f3e723e */ /* 0x000fe200000000ff */
[----:B------:R-:W-:Y:S01]  /*6f70*/  STS [R248], R5 ;  /* 0x00000005f8007388 */ /* 0x000fe20000000800 */
[----:B-1----:R-:W-:-:S03]  /*6f80*/  SHF.R.S32.HI R12, RZ, 0x1f, R251 ;  /* 0x0000001fff0c7819 */ /* 0x002fc600000114fb */
[----:B------:R1:W-:Y:S01]  /*6f90*/  STS [R248+0x400], R4 ;  /* 0x00040004f8007388 */ /* 0x0003e20000000800 */
[----:B--2---:R-:W2:Y:S03]  /*6fa0*/  @P0 LDC.64 R14, c[0x0][0x458] ;  /* 0x00011600ff0e0b82 */ /* 0x004ea60000000a00 */
[----:B------:R-:W-:Y:S04]  /*6fb0*/  STS [R247+0x2000], R7 ;  /* 0x00200007f7007388 */ /* 0x000fe80000000800 */
[----:B------:R3:W-:Y:S04]  /*6fc0*/  STS [R247+0x2400], R6 ;  /* 0x00240006f7007388 */ /* 0x0007e80000000800 */
[----:B------:R4:W-:Y:S04]  /*6fd0*/  STS [R248+0x2000], R0 ;  /* 0x00200000f8007388 */ /* 0x0009e80000000800 */
[----:B------:R2:W-:Y:S04]  /*6fe0*/  STS [R248+0x2400], R18 ;  /* 0x00240012f8007388 */ /* 0x0005e80000000800 */
[----:B------:R2:W-:Y:S04]  /*6ff0*/  STS [R246+0x4000], R36 ;  /* 0x00400024f6007388 */ /* 0x0005e80000000800 */
[----:B------:R2:W-:Y:S01]  /*7000*/  STS [R246+0x4400], R38 ;  /* 0x00440026f6007388 */ /* 0x0005e20000000800 */
[----:B-1----:R-:W1:Y:S03]  /*7010*/  @P0 LDC.64 R4, c[0x0][0x450] ;  /* 0x00011400ff040b82 */ /* 0x002e660000000a00 */
[----:B------:R1:W-:Y:S04]  /*7020*/  STS [R249+0x4000], R48 ;  /* 0x00400030f9007388 */ /* 0x0003e80000000800 */
[----:B------:R1:W-:Y:S01]  /*7030*/  STS [R252+0x4000], R50 ;  /* 0x00400032fc007388 */ /* 0x0003e20000000800 */
[----:B---3--:R-:W-:-:S03]  /*7040*/  @P0 IADD3 R6, R231, R244, RZ ;  /* 0x000000f4e7060210 */ /* 0x008fc60007ffe0ff */
[----:B------:R3:W-:Y:S01]  /*7050*/  STS [R246+0x6000], R40 ;  /* 0x00600028f6007388 */ /* 0x0007e20000000800 */
[----:B----4-:R-:W-:-:S03]  /*7060*/  @P0 IADD3 R0, R231, R244, RZ ;  /* 0x000000f4e7000210 */ /* 0x010fc60007ffe0ff */
[----:B------:R3:W-:Y:S04]  /*7070*/  STS [R246+0x6400], R42 ;  /* 0x0064002af6007388 */ /* 0x0007e80000000800 */
[----:B------:R3:W-:Y:S04]  /*7080*/  STS [R249+0x6000], R44 ;  /* 0x0060002cf9007388 */ /* 0x0007e80000000800 */
[----:B------:R3:W-:Y:S01]  /*7090*/  STS [R249+0x6400], R46 ;  /* 0x0064002ef9007388 */ /* 0x0007e20000000800 */
[C---:B-1----:R-:W-:Y:S02]  /*70a0*/  @P0 IMAD R10, R0.reuse, R5, RZ ;  /* 0x00000005000a0224 */ /* 0x042fe400078e02ff */
[----:B------:R-:W-:Y:S01]  /*70b0*/  @P0 IMAD.WIDE.U32 R8, R0, R4, RZ ;  /* 0x0000000400080225 */ /* 0x000fe200078e00ff */
[----:B------:R3:W-:Y:S03]  /*70c0*/  STS [R247+0x4000], R52 ;  /* 0x00400034f7007388 */ /* 0x0007e60000000800 */
[C---:B--2---:R-:W-:Y:S01]  /*70d0*/  @P0 IMAD R0, R6.reuse, R15, RZ ;  /* 0x0000000f06000224 */ /* 0x044fe200078e02ff */
[----:B------:R3:W-:Y:S01]  /*70e0*/  STS [R247+0x4400], R54 ;  /* 0x00440036f7007388 */ /* 0x0007e20000000800 */
[----:B------:R-:W-:Y:S01]  /*70f0*/  @P0 IMAD.WIDE.U32 R6, R6, R14, RZ ;  /* 0x0000000e06060225 */ /* 0x000fe200078e00ff */
[----:B------:R-:W-:-:S02]  /*7100*/  @P0 IADD3 R11, R9, R10, RZ ;  /* 0x0000000a090b0210 */ /* 0x000fc40007ffe0ff */
[----:B------:R3:W-:Y:S01]  /*7110*/  STS [R248+0x4000], R64 ;  /* 0x00400040f8007388 */ /* 0x0007e20000000800 */
[----:B------:R-:W-:Y:S01]  /*7120*/  @P0 IMAD.MOV.U32 R10, RZ, RZ, R8 ;  /* 0x000000ffff0a0224 */ /* 0x000fe200078e0008 */
[----:B------:R-:W-:Y:S01]  /*7130*/  @P0 IADD3 R26, R7, R0, RZ ;  /* 0x00000000071a0210 */ /* 0x000fe20007ffe0ff */
[----:B------:R-:W-:Y:S01]  /*7140*/  @P0 IMAD.MOV.U32 R25, RZ, RZ, R6 ;  /* 0x000000ffff190224 */ /* 0x000fe200078e0006 */
[----:B------:R3:W-:Y:S04]  /*7150*/  STS [R248+0x4400], R66 ;  /* 0x00440042f8007388 */ /* 0x0007e80000000800 */
[----:B------:R3:W-:Y:S04]  /*7160*/  STS [R247+0x6000], R56 ;  /* 0x00600038f7007388 */ /* 0x0007e80000000800 */
[----:B------:R3:W-:Y:S01]  /*7170*/  STS [R247+0x6400], R58 ;  /* 0x0064003af7007388 */ /* 0x0007e20000000800 */
        /* <DEDUP_REMOVED lines=13> */
.L_x_51:
        /* <DEDUP_REMOVED lines=13> */
.L_x_52:
[----:B------:R1:W-:Y:S01]  /*7320*/  STS [R248+0x6000], R60 ;  /* 0x0060003cf8007388 */ /* 0x0003e20000000800 */
[----:B------:R-:W-:Y:S01]  /*7330*/  SHF.R.S32.HI R24, RZ, 0x1f, R239 ;  /* 0x0000001fff187819 */ /* 0x000fe200000114ef */
[--C-:B------:R-:W-:Y:S01]  /*7340*/  IMAD.MOV.U32 R8, RZ, RZ, R212.reuse ;  /* 0x000000ffff087224 */ /* 0x100fe200078e00d4 */
[----:B------:R-:W-:Y:S01]  /*7350*/  SHF.R.S32.HI R9, RZ, 0x1f, R212 ;  /* 0x0000001fff097819 */ /* 0x000fe200000114d4 */
[----:B------:R1:W-:Y:S01]  /*7360*/  STS [R248+0x6400], R62 ;  /* 0x0064003ef8007388 */ /* 0x0003e20000000800 */
[----:B------:R-:W-:Y:S01]  /*7370*/  ULDC UR4, c[0x0][0x2d0] ;  /* 0x0000b40000047ab9 */ /* 0x000fe20000000800 */
[-C--:B------:R-:W-:Y:S01]  /*7380*/  IMAD R0, R24, R4.reuse, RZ ;  /* 0x0000000418007224 */ /* 0x080fe200078e02ff */
[----:B------:R-:W-:Y:S01]  /*7390*/  IADD3 R12, R219, 0x40, RZ ;  /* 0x00000040db0c7810 */ /* 0x000fe20007ffe0ff */
[----:B------:R-:W-:Y:S01]  /*73a0*/  BAR.SYNC.DEFER_BLOCKING 0x0 ;  /* 0x0000000000007b1d */ /* 0x000fe20000010000 */
[----:B------:R-:W-:Y:S01]  /*73b0*/  IMAD.WIDE.U32 R6, R239, R4, R8 ;  /* 0x00000004ef067225 */ /* 0x000fe200078e0008 */
[----:B------:R-:W-:-:S03]  /*73c0*/  SHF.R.S32.HI R27, RZ, 0x1f, R219 ;  /* 0x0000001fff1b7819 */ /* 0x000fc600000114db */
[----:B------:R-:W-:Y:S01]  /*73d0*/  IMAD R0, R239, R5, R0 ;  /* 0x00000005ef007224 */ /* 0x000fe200078e0200 */
[----:B------:R-:W-:Y:S01]  /*73e0*/  IADD3 R6, P0, R10, R6, RZ ;  /* 0x000000060a067210 */ /* 0x000fe20007f1e0ff */
[----:B------:R-:W-:Y:S01]  /*73f0*/  VIADD R10, R219, 0x20 ;  /* 0x00000020db0a7836 */ /* 0x000fe20000000000 */
[----:B------:R-:W3:Y:S01]  /*7400*/  S2R R41, SR_CTAID.Z ;  /* 0x0000000000297919 */ /* 0x000ee20000002700 */
[----:B------:R-:W-:Y:S01]  /*7410*/  BSSY B0, `(.L_x_53) ;  /* 0x000001f000007945 */ /* 0x000fe20003800000 */
[----:B------:R-:W-:Y:S01]  /*7420*/  IADD3.X R7, R11, R7, R0, P0, !PT ;  /* 0x000000070b077210 */ /* 0x000fe200007fe400 */
[----:B------:R-:W-:Y:S01]  /*7430*/  IMAD R0, R232, -0x80, R193 ;  /* 0xffffff80e8007824 */ /* 0x000fe200078e02c1 */
[----:B------:R-:W-:Y:S01]  /*7440*/  ISETP.GE.AND P0, PT, R212, UR4, PT ;  /* 0x00000004d4007c0c */ /* 0x000fe2000bf06270 */
[C---:B------:R-:W-:Y:S01]  /*7450*/  VIADD R11, R219.reuse, 0x60 ;  /* 0x00000060db0b7836 */ /* 0x040fe20000000000 */
[----:B------:R-:W-:Y:S02]  /*7460*/  ULDC.64 UR4, c[0x0][0x468] ;  /* 0x00011a0000047ab9 */ /* 0x000fe40000000a00 */
[----:B------:R-:W-:-:S02]  /*7470*/  ISETP.GE.OR P1, PT, R219, R0, P0 ;  /* 0x00000000db00720c */ /* 0x000fc40000726670 */
[-C--:B------:R-:W-:Y:S02]  /*7480*/  ISETP.GE.OR P2, PT, R10, R0.reuse, P0 ;  /* 0x000000000a00720c */ /* 0x080fe40000746670 */
[-C--:B------:R-:W-:Y:S02]  /*7490*/  ISETP.GE.OR P3, PT, R12, R0.reuse, P0 ;  /* 0x000000000c00720c */ /* 0x080fe40000766670 */
[----:B------:R-:W-:Y:S01]  /*74a0*/  ISETP.GE.OR P4, PT, R11, R0, P0 ;  /* 0x000000000b00720c */ /* 0x000fe20000786670 */
[----:B------:R1:W2:Y:S04]  /*74b0*/  LDS.128 R20, [R118+0x7000] ;  /* 0x0070000076147984 */ /* 0x0002a80000000c00 */
[----:B------:R1:W4:Y:S04]  /*74c0*/  LDS.128 R28, [R118+0xb000] ;  /* 0x00b00000761c7984 */ /* 0x0003280000000c00 */
[----:B------:R1:W1:Y:S04]  /*74d0*/  LDS.128 R32, [R118+0xc000] ;  /* 0x00c0000076207984 */ /* 0x0002680000000c00 */
[----:B------:R1:W1:Y:S01]  /*74e0*/  LDS.128 R36, [R118+0xd000] ;  /* 0x00d0000076247984 */ /* 0x0002620000000c00 */
[----:B---3--:R-:W-:Y:S01]  /*74f0*/  SHF.R.S32.HI R40, RZ, 0x1f, R41 ;  /* 0x0000001fff287819 */ /* 0x008fe20000011429 */
[----:B------:R-:W-:-:S04]  /*7500*/  IMAD.WIDE.U32 R6, R41, UR4, R6 ;  /* 0x0000000429067c25 */ /* 0x000fc8000f8e0006 */
[----:B------:R-:W-:-:S04]  /*7510*/  IMAD R10, R40, UR4, RZ ;  /* 0x00000004280a7c24 */ /* 0x000fc8000f8e02ff */
[----:B------:R-:W-:-:S05]  /*7520*/  IMAD R0, R41, UR5, R10 ;  /* 0x0000000529007c24 */ /* 0x000fca000f8e020a */
[----:B------:R-:W-:Y:S01]  /*7530*/  IADD3 R0, R0, R7, RZ ;  /* 0x0000000700007210 */ /* 0x000fe20007ffe0ff */
[----:B------:R-:W-:Y:S06]  /*7540*/  @P1 BRA `(.L_x_54) ;  /* 0x00000000002c1947 */ /* 0x000fec0003800000 */
[----:B------:R-:W3:Y:S01]  /*7550*/  LDS.128 R16, [R118+0x6000] ;  /* 0x0060000076107984 */ /* 0x000ee20000000c00 */
        /* <DEDUP_REMOVED lines=9> */
[----:B---3--:R3:W-:Y:S04]  /*75f0*/  STG.E.128 desc[UR12][R12.64], R16 ;  /* 0x000000100c007986 */ /* 0x0087e8000c101d0c */
.L_x_54:
[----:B------:R-:W-:Y:S05]  /*7600*/  BSYNC B0 ;  /* 0x0000000000007941 */ /* 0x000fea0003800000 */
.L_x_53:
[----:B------:R-:W-:Y:S04]  /*7610*/  BSSY B0, `(.L_x_55) ;  /* 0x000000e000007945 */ /* 0x000fe80003800000 */
[----:B------:R-:W-:Y:S05]  /*7620*/  @P2 BRA `(.L_x_56) ;  /* 0x0000000000302947 */ /* 0x000fea0003800000 */
[----:B---3--:R-:W-:Y:S01]  /*7630*/  IADD3 R12, P0, R219, 0x20, RZ ;  /* 0x00000020db0c7810 */ /* 0x008fe20007f1e0ff */
        /* <DEDUP_REMOVED lines=10> */
[----:B--2---:R2:W-:Y:S02]  /*76e0*/  STG.E.128 desc[UR12][R12.64], R20 ;  /* 0x000000140c007986 */ /* 0x0045e4000c101d0c */
.L_x_56:
[----:B------:R-:W-:Y:S05]  /*76f0*/  BSYNC B0 ;  /* 0x0000000000007941 */ /* 0x000fea0003800000 */
.L_x_55:
[----:B---3--:R3:W1:Y:S01]  /*7700*/  LDS.128 R16, [R118+0x8000] ;  /* 0x0080000076107984 */ /* 0x0086620000000c00 */
[----:B------:R-:W-:Y:S04]  /*7710*/  BSSY B0, `(.L_x_57) ;  /* 0x000000e000007945 */ /* 0x000fe80003800000 */
[----:B------:R-:W-:Y:S05]  /*7720*/  @P3 BRA `(.L_x_58) ;  /* 0x0000000000303947 */ /* 0x000fea0003800000 */
[----:B--2---:R-:W-:Y:S01]  /*7730*/  IADD3 R12, P0, R219, 0x40, RZ ;  /* 0x00000040db0c7810 */ /* 0x004fe20007f1e0ff */
        /* <DEDUP_REMOVED lines=10> */
[----:B-1----:R1:W-:Y:S02]  /*77e0*/  STG.E.128 desc[UR12][R12.64], R16 ;  /* 0x000000100c007986 */ /* 0x0023e4000c101d0c */
.L_x_58:
[----:B------:R-:W-:Y:S05]  /*77f0*/  BSYNC B0 ;  /* 0x0000000000007941 */ /* 0x000fea0003800000 */
.L_x_57:
[----:B-1----:R1:W1:Y:S01]  /*7800*/  LDS.128 R16, [R118+0x9000] ;  /* 0x0090000076107984 */ /* 0x0022620000000c00 */
        /* <DEDUP_REMOVED lines=12> */
[----:B-1----:R1:W-:Y:S02]  /*78d0*/  STG.E.128 desc[UR12][R4.64], R16 ;  /* 0x0000001004007986 */ /* 0x0023e4000c101d0c */
.L_x_60:
[----:B------:R-:W-:Y:S05]  /*78e0*/  BSYNC B0 ;  /* 0x0000000000007941 */ /* 0x000fea0003800000 */
.L_x_59:
[----:B-1-3--:R-:W1:Y:S01]  /*78f0*/  LDS.128 R116, [R118+0xa000] ;  /* 0x00a0000076747984 */ /* 0x00ae620000000c00 */
[-C--:B------:R-:W-:Y:S01]  /*7900*/  IMAD.WIDE.U32 R4, R239, R14.reuse, R8 ;  /* 0x0000000eef047225 */ /* 0x080fe200078e0008 */
[----:B------:R-:W-:Y:S01]  /*7910*/  ULDC.64 UR4, c[0x0][0x470] ;  /* 0x00011c0000047ab9 */ /* 0x000fe20000000a00 */
[----:B------:R-:W-:Y:S02]  /*7920*/  BSSY B0, `(.L_x_61) ;  /* 0x0000014000007945 */ /* 0x000fe40003800000 */
[----:B------:R-:W-:Y:S01]  /*7930*/  IMAD R0, R24, R14, RZ ;  /* 0x0000000e18007224 */ /* 0x000fe200078e02ff */
[----:B------:R-:W-:-:S03]  /*7940*/  IADD3 R4, P0, R25, R4, RZ ;  /* 0x0000000419047210 */ /* 0x000fc60007f1e0ff */
[----:B------:R-:W-:-:S05]  /*7950*/  IMAD R0, R239, R15, R0 ;  /* 0x0000000fef007224 */ /* 0x000fca00078e0200 */
[----:B------:R-:W-:Y:S01]  /*7960*/  IADD3.X R5, R26, R5, R0, P0, !PT ;  /* 0x000000051a057210 */ /* 0x000fe200007fe400 */
[----:B------:R-:W-:-:S04]  /*7970*/  IMAD R0, R40, UR4, RZ ;  /* 0x0000000428007c24 */ /* 0x000fc8000f8e02ff */
        /* <DEDUP_REMOVED lines=13> */
[----:B-1----:R3:W-:Y:S04]  /*7a50*/  STG.E.128 desc[UR12][R8.64], R116 ;  /* 0x0000007408007986 */ /* 0x0027e8000c101d0c */
.L_x_62:
[----:B------:R-:W-:Y:S05]  /*7a60*/  BSYNC B0 ;  /* 0x0000000000007941 */ /* 0x000fea0003800000 */
.L_x_61:
        /* <DEDUP_REMOVED lines=13> */
[----:B----4-:R3:W-:Y:S02]  /*7b40*/  STG.E.128 desc[UR12][R8.64], R28 ;  /* 0x0000001c08007986 */ /* 0x0107e4000c101d0c */
.L_x_64:
[----:B------:R-:W-:Y:S05]  /*7b50*/  BSYNC B0 ;  /* 0x0000000000007941 */ /* 0x000fea0003800000 */
.L_x_63:
        /* <DEDUP_REMOVED lines=13> */
[----:B------:R3:W-:Y:S02]  /*7c30*/  STG.E.128 desc[UR12][R8.64], R32 ;  /* 0x0000002008007986 */ /* 0x0007e4000c101d0c */
.L_x_66:
[----:B------:R-:W-:Y:S05]  /*7c40*/  BSYNC B0 ;  /* 0x0000000000007941 */ /* 0x000fea0003800000 */
.L_x_65:
[----:B------:R-:W-:Y:S05]  /*7c50*/  @P4 BRA `(.L_x_23) ;  /* 0x0000000000304947 */ /* 0x000fea0003800000 */
[----:B------:R-:W-:Y:S01]  /*7c60*/  IADD3 R5, P0, R219, 0x60, RZ ;  /* 0x00000060db057810 */ /* 0x000fe20007f1e0ff */
[----:B------:R-:W-:Y:S01]  /*7c70*/  ULDC.64 UR4, c[0x0][0x3f8] ;  /* 0x0000fe0000047ab9 */ /* 0x000fe20000000a00 */
[----:B------:R-:W-:-:S03]  /*7c80*/  MOV R7, R0 ;  /* 0x0000000000077202 */ /* 0x000fc60000000f00 */
[----:B------:R-:W-:-:S04]  /*7c90*/  IMAD.X R6, RZ, RZ, R27, P0 ;  /* 0x000000ffff067224 */ /* 0x000fc800000e061b */
[-C--:B---3--:R-:W-:Y:S02]  /*7ca0*/  IMAD R8, R6, R14.reuse, RZ ;  /* 0x0000000e06087224 */ /* 0x088fe400078e02ff */
[----:B------:R-:W-:Y:S02]  /*7cb0*/  IMAD.MOV.U32 R6, RZ, RZ, R4 ;  /* 0x000000ffff067224 */ /* 0x000fe400078e0004 */
[C---:B------:R-:W-:Y:S02]  /*7cc0*/  IMAD R0, R5.reuse, R15, R8 ;  /* 0x0000000f05007224 */ /* 0x040fe400078e0208 */
[----:B------:R-:W-:-:S03]  /*7cd0*/  IMAD.WIDE.U32 R6, R5, R14, R6 ;  /* 0x0000000e05067225 */ /* 0x000fc600078e0006 */
[----:B------:R-:W-:Y:S02]  /*7ce0*/  LEA R4, P0, R6, UR4, 0x1 ;  /* 0x0000000406047c11 */ /* 0x000fe4000f8008ff */
[----:B------:R-:W-:-:S04]  /*7cf0*/  IADD3 R0, R0, R7, RZ ;  /* 0x0000000700007210 */ /* 0x000fc80007ffe0ff */
[----:B------:R-:W-:-:S05]  /*7d00*/  LEA.HI.X R5, R6, UR5, R0, 0x1, P0 ;  /* 0x0000000506057c11 */ /* 0x000fca00080f0c00 */
[----:B------:R3:W-:Y:S02]  /*7d10*/  STG.E.128 desc[UR12][R4.64], R36 ;  /* 0x0000002404007986 */ /* 0x0007e4000c101d0c */
.L_x_23:
[----:B------:R-:W-:Y:S05]  /*7d20*/  BSYNC B1 ;  /* 0x0000000000017941 */ /* 0x000fea0003800000 */
.L_x_1:
[----:B------:R-:W1:Y:S02]  /*7d30*/  LDC R0, c[0x0][0xc] ;  /* 0x00000300ff007b82 */ /* 0x000e640000000800 */
[----:B-1----:R-:W-:-:S04]  /*7d40*/  IADD3 R232, R0, R232, RZ ;  /* 0x000000e800e87210 */ /* 0x002fc80007ffe0ff */
[----:B------:R-:W-:-:S13]  /*7d50*/  ISETP.GE.AND P0, PT, R232, UR10, PT ;  /* 0x0000000ae8007c0c */ /* 0x000fda000bf06270 */
[----:B------:R-:W-:Y:S05]  /*7d60*/  @P0 BRA `(.L_x_67) ;  /* 0x0000000000040947 */ /* 0x000fea0003800000 */
[----:B------:R-:W-:Y:S05]  /*7d70*/  BRA `(.L_x_68) ;  /* 0xffffff8c00007947 */ /* 0x000fea000383ffff */
.L_x_67:
[----:B------:R-:W-:Y:S05]  /*7d80*/  EXIT ;  /* 0x000000000000794d */ /* 0x000fea0003800000 */
.L_x_69:
[----:B------:R-:W-:-:S00]  /*7d90*/  BRA `(.L_x_69) ;  /* 0xfffffffc00fc7947 */ /* 0x000fc0000383ffff */
[----:B------:R-:W-:-:S00]  /*7da0*/  NOP ;  /* 0x0000000000007918 */ /* 0x000fc00000000000 */
        /* <DEDUP_REMOVED lines=13> */
.L_x_1255:


//--------------------- .text._ZN5flash44flash_bwd_dq_dk_dv_loop_seqk_parallel_kernelI23Flash_bwd_kernel_traitsILi64ELi64ELi128ELi8ELi2ELi4ELi4ELb1ELb0EN7cutlass6half_tE19Flash_kernel_traitsILi64ELi64ELi128ELi8ES3_EELb0ELb1ELb0ELb0ELb1ELb1ELb0EEEvNS_16Flash_bwd_paramsE --------------------------
	.section	.text._ZN5flash44flash_bwd_dq_dk_dv_loop_seqk_parallel_kernelI23Flash_bwd_kernel_traitsILi64ELi64ELi128ELi8ELi2ELi4ELi4ELb1ELb0EN7cutlass6half_tE19Flash_kernel_traitsILi64ELi64ELi128ELi8ES3_EELb0ELb1ELb0ELb0ELb1ELb1ELb0EEEvNS_16Flash_bwd_paramsE,"ax",@progbits
	.align	128
        .global         _ZN5flash44flash_bwd_dq_dk_dv_loop_seqk_parallel_kernelI23Flash_bwd_kernel_traitsILi64ELi64ELi128ELi8ELi2ELi4ELi4ELb1ELb0EN7cutlass6half_tE19Flash_kernel_traitsILi64ELi64ELi128ELi8ES3_EELb0ELb1ELb0ELb0ELb1ELb1ELb0EEEvNS_16Flash_bwd_paramsE
        .type           _ZN5flash44flash_bwd_dq_dk_dv_loop_seqk_parallel_kernelI23Flash_bwd_kernel_traitsILi64ELi64ELi128ELi8ELi2ELi4ELi4ELb1ELb0EN7cutlass6half_tE19Flash_kernel_traitsILi64ELi64ELi128ELi8ES3_EELb0ELb1ELb0ELb0ELb1ELb1ELb0EEEvNS_16Flash_bwd_paramsE,@function
        .size           _ZN5flash44flash_bwd_dq_dk_dv_loop_seqk_parallel_kernelI23Flash_bwd_kernel_traitsILi64ELi64ELi128ELi8ELi2ELi4ELi4ELb1ELb0EN7cutlass6half_tE19Flash_kernel_traitsILi64ELi64ELi128ELi8ES3_EELb0ELb1ELb0ELb0ELb1ELb1ELb0EEEvNS_16Flash_bwd_paramsE,(.L_x_1256 - _ZN5flash44flash_bwd_dq_dk_dv_loop_seqk_parallel_kernelI23Flash_bwd_kernel_traitsILi64ELi64ELi128ELi8ELi2ELi4ELi4ELb1ELb0EN7cutlass6half_tE19Flash_kernel_traitsILi64ELi64ELi128ELi8ES3_EELb0ELb1ELb0ELb0ELb1ELb1ELb0EEEvNS_16Flash_bwd_paramsE)
        .other          _ZN5flash44flash_bwd_dq_dk_dv_loop_seqk_parallel_kernelI23Flash_bwd_kernel_traitsILi64ELi64ELi128ELi8ELi2ELi4ELi4ELb1ELb0EN7cutlass6half_tE19Flash_kernel_traitsILi64ELi64ELi128ELi8ES3_EELb0ELb1ELb0ELb0ELb1ELb1ELb0EEEvNS_16Flash_bwd_paramsE,@"STO_CUDA_ENTRY STV_DEFAULT"
_ZN5flash44flash_bwd_dq_dk_dv_loop_seqk_parallel_kernelI23Flash_bwd_kernel_traitsILi64ELi64ELi128ELi8ELi2ELi4ELi4ELb1ELb0EN7cutlass6half_tE19Flash_kernel_traitsILi64ELi64ELi128ELi8ES3_EELb0ELb1ELb0ELb0ELb1ELb1ELb0EEEvNS_16Flash_bwd_paramsE:
.text._ZN5flash44flash_bwd_dq_dk_dv_loop_seqk_parallel_kernelI23Flash_bwd_kernel_traitsILi64ELi64ELi128ELi8ELi2ELi4ELi4ELb1ELb0EN7cutlass6half_tE19Flash_kernel_traitsILi64ELi64ELi128ELi8ES3_EELb0ELb1ELb0ELb0ELb1ELb1ELb0EEEvNS_16Flash_bwd_paramsE:
[----:B------:R-:W-:Y:S08]  /*0000*/  LDC R1, c[0x0][0x28] ;  /* 0x00000a00ff017b82 */ /* 0x000ff00000000800 */
[----:B------:R-:W1:Y:S01]  /*0010*/  S2UR UR18, SR_CTAID.X ;  /* 0x00000000001279c3 */ /* 0x000e620000002500 */
[----:B------:R-:W-:Y:S02]  /*0020*/  ULDC UR5, c[0x0][0x2c8] ;  /* 0x0000b20000057ab9 */ /* 0x000fe40000000800 */
[----:B------:R-:W-:-:S04]  /*0030*/  UIADD3 UR5, UR5, 0x7f, URZ ;  /* 0x0000007f05057890 */ /* 0x000fc8000fffe03f */
[----:B------:R-:W-:-:S04]  /*0040*/  USHF.R.S32.HI UR4, URZ, 0x1f, UR5 ;  /* 0x0000001f3f047899 */ /* 0x000fc80008011405 */
[----:B------:R-:W-:-:S04]  /*0050*/  ULEA.HI UR4, UR4, UR5, URZ, 0x7 ;  /* 0x0000000504047291 */ /* 0x000fc8000f8f383f */
[----:B------:R-:W-:-:S04]  /*0060*/  USHF.R.S32.HI UR4, URZ, 0x7, UR4 ;  /* 0x000000073f047899 */ /* 0x000fc80008011404 */
[----:B-1----:R-:W-:-:S06]  /*0070*/  UISETP.GE.AND UP0, UPT, UR18, UR4, UPT ;  /* 0x000000041200728c */ /* 0x002fcc000bf06270 */
[----:B------:R-:W-:-:S13]  /*0080*/  PLOP3.LUT P0, PT, PT, PT, UP0, 0x80, 0x0 ;  /* 0x000000000000781c */ /* 0x000fda0003f0f008 */
[----:B------:R-:W-:Y:S05]  /*0090*/  @P0 EXIT ;  /* 0x000000000000094d */ /* 0x000fea0003800000 */
[----:B------:R-:W1:Y:S01]  /*00a0*/  S2R R180, SR_TID.X ;  /* 0x0000000000b47919 */ /* 0x000e620000002100 */
[----:B------:R-:W2:Y:S01]  /*00b0*/  S2UR UR5, SR_CgaCtaId ;  /* 0x00000000000579c3 */ /* 0x000ea20000008800 */
[----:B------:R-:W-:Y:S01]  /*00c0*/  UMOV UR4, 0x400 ;  /* 0x0000040000047882 */ /* 0x000fe20000000000 */
[----:B------:R-:W-:Y:S01]  /*00d0*/  ULDC.64 UR40, c[0x0][0x208] ;  /* 0x0000820000287ab9 */ /* 0x000fe20000000a00 */
[----:B------:R-:W-:-:S05]  /*00e0*/  UMOV UR24, 0xffffe000 ;  /* 0xffffe00000187882 */ /* 0x000fca0000000000 */
[----:B------:R-:W3:Y:S08]  /*00f0*/  S2UR UR16, SR_CTAID.Y ;  /* 0x00000000001079c3 */ /* 0x000ef00000002600 */
[----:B------:R-:W4:Y:S08]  /*0100*/  S2UR UR17, SR_CTAID.Z ;  /* 0x00000000001179c3 */ /* 0x000f300000002700 */
[----:B------:R-:W5:Y:S01]  /*0110*/  S2UR UR15, SR_CTAID.Z ;  /* 0x00000000000f79c3 */ /* 0x000f620000002700 */
[----:B--2---:R-:W-:-:S04]  /*0120*/  ULEA UR5, UR5, UR4, 0x18 ;  /* 0x0000000405057291 */ /* 0x004fc8000f8ec03f */
[----:B------:R-:W-:Y:S01]  /*0130*/  UIADD3 UR6, UR5, 0x6000, URZ ;  /* 0x0000600005067890 */ /* 0x000fe2000fffe03f */
[----:B-1----:R-:W-:Y:S02]  /*0140*/  SHF.R.S32.HI R7, RZ, 0x1f, R180 ;  /* 0x0000001fff077819 */ /* 0x002fe400000114b4 */
[----:B------:R-:W1:Y:S01]  /*0150*/  S2UR UR14, SR_CTAID.Y ;  /* 0x00000000000e79c3 */ /* 0x000e620000002600 */
[----:B------:R-:W-:Y:S01]  /*0160*/  UIADD3 UR4, UR5, 0xa000, URZ ;  /* 0x0000a00005047890 */ /* 0x000fe2000fffe03f */
[CC--:B------:R-:W-:Y:S01]  /*0170*/  LEA.HI R13, R7.reuse, R180.reuse, RZ, 0x4 ;  /* 0x000000b4070d7211 */ /* 0x0c0fe200078f20ff */
[----:B---3--:R-:W-:Y:S01]  /*0180*/  USHF.R.S32.HI UR22, URZ, 0x1f, UR16 ;  /* 0x0000001f3f167899 */ /* 0x008fe20008011410 */
[CC--:B------:R-:W-:Y:S01]  /*0190*/  LEA.HI R5, R7.reuse, R180.reuse, RZ, 0x2 ;  /* 0x000000b407057211 */ /* 0x0c0fe200078f10ff */
[----:B------:R-:W-:Y:S01]  /*01a0*/  UIMAD.WIDE UR34, UR16, 0x80, URZ ;  /* 0x00000080102278a5 */ /* 0x000fe2000f8e023f */
[----:B------:R-:W-:Y:S01]  /*01b0*/  SHF.R.S32.HI R0, RZ, 0x4, R13 ;  /* 0x00000004ff007819 */ /* 0x000fe2000001140d */
[----:B----4-:R-:W-:Y:S01]  /*01c0*/  USHF.R.S32.HI UR21, URZ, 0x1f, UR17 ;  /* 0x0000001f3f157899 */ /* 0x010fe20008011411 */
[----:B------:R-:W-:-:S02]  /*01d0*/  LEA.HI R176, R7, R180, RZ, 0x5 ;  /* 0x000000b407b07211 */ /* 0x000fc400078f28ff */
[----:B------:R-:W-:Y:S02]  /*01e0*/  LEA.HI R3, R13, R0, RZ, 0x1 ;  /* 0x000000000d037211 */ /* 0x000fe400078f08ff */
[--C-:B------:R-:W-:Y:S02]  /*01f0*/  SHF.R.S32.HI R11, RZ, 0x2, R5.reuse ;  /* 0x00000002ff0b7819 */ /* 0x100fe40000011405 */
[----:B------:R-:W-:Y:S01]  /*0200*/  LOP3.LUT R3, R3, 0xfffffffe, RZ, 0xc0, !PT ;  /* 0xfffffffe03037812 */ /* 0x000fe200078ec0ff */
[----:B-----5:R-:W-:Y:S01]  /*0210*/  USHF.R.S32.HI UR20, URZ, 0x1f, UR15 ;  /* 0x0000001f3f147899 */ /* 0x020fe2000801140f */
[----:B------:R-:W-:Y:S02]  /*0220*/  SHF.R.S32.HI R192, RZ, 0x1f, R5 ;  /* 0x0000001fffc07819 */ /* 0x000fe40000011405 */
[----:B------:R-:W-:Y:S01]  /*0230*/  LEA.HI R12, R7, R180, RZ, 0x3 ;  /* 0x000000b4070c7211 */ /* 0x000fe200078f18ff */
[----:B------:R-:W-:Y:S01]  /*0240*/  IMAD.IADD R3, R0, 0x1, -R3 ;  /* 0x0000000100037824 */ /* 0x000fe200078e0a03 */
[----:B------:R-:W-:-:S02]  /*0250*/  SHF.R.S32.HI R183, RZ, 0x5, R176 ;  /* 0x00000005ffb77819 */ /* 0x000fc400000114b0 */
[----:B------:R-:W-:Y:S01]  /*0260*/  SHF.R.S32.HI R0, RZ, 0x1f, R176 ;  /* 0x0000001fff007819 */ /* 0x000fe200000114b0 */
[C---:B------:R-:W-:Y:S01]  /*0270*/  IMAD.SHL.U32 R10, R3.reuse, 0x200, RZ ;  /* 0x00000200030a7824 */ /* 0x040fe200078e00ff */
[----:B------:R-:W-:Y:S01]  /*0280*/  LEA.HI R192, R192, R11, RZ, 0x3 ;  /* 0x0000000bc0c07211 */ /* 0x000fe200078f18ff */
[----:B------:R-:W-:Y:S01]  /*0290*/  IMAD.SHL.U32 R174, R3, 0x10, RZ ;  /* 0x0000001003ae7824 */ /* 0x000fe200078e00ff */
[----:B------:R-:W-:Y:S01]  /*02a0*/  LOP3.LUT R15, R12, 0xfffffff8, RZ, 0xc0, !PT ;  /* 0xfffffff80c0f7812 */ /* 0x000fe200078ec0ff */
[----:B-1----:R-:W-:Y:S01]  /*02b0*/  USHF.R.S32.HI UR19, URZ, 0x1f, UR14 ;  /* 0x0000001f3f137899 */ /* 0x002fe2000801140e */
[----:B------:R-:W-:Y:S02]  /*02c0*/  LEA.HI R0, R0, R183, RZ, 0x2 ;  /* 0x000000b700007211 */ /* 0x000fe400078f10ff */
[----:B------:R-:W-:Y:S01]  /*02d0*/  SHF.R.S32.HI R185, RZ, 0x3, R12 ;  /* 0x00000003ffb97819 */ /* 0x000fe2000001140c */
[----:B------:R-:W-:Y:S01]  /*02e0*/  IMAD.IADD R2, R180, 0x1, -R15 ;  /* 0x00000001b4027824 */ /* 0x000fe200078e0a0f */
[----:B------:R-:W-:-:S02]  /*02f0*/  LOP3.LUT R192, R192, 0xfffffff8, RZ, 0xc0, !PT ;  /* 0xfffffff8c0c07812 */ /* 0x000fc400078ec0ff */
[----:B------:R-:W-:Y:S01]  /*0300*/  LOP3.LUT R0, R0, 0xfffffffc, RZ, 0xc0, !PT ;  /* 0xfffffffc00007812 */ /* 0x000fe200078ec0ff */
[----:B------:R-:W-:Y:S01]  /*0310*/  IMAD.SHL.U32 R9, R185, 0x40, RZ ;  /* 0x00000040b9097824 */ /* 0x000fe200078e00ff */
[----:B------:R-:W-:Y:S01]  /*0320*/  LOP3.LUT R13, R13, 0xfffffff0, RZ, 0xc0, !PT ;  /* 0xfffffff00d0d7812 */ /* 0x000fe200078ec0ff */
[----:B------:R-:W-:Y:S01]  /*0330*/  IMAD.IADD R192, R11, 0x1, -R192 ;  /* 0x000000010bc07824 */ /* 0x000fe200078e0ac0 */
[C---:B------:R-:W-:Y:S01]  /*0340*/  LOP3.LUT P4, RZ, R2.reuse, 0x2, RZ, 0xc0, !PT ;  /* 0x0000000202ff7812 */ /* 0x040fe2000788c0ff */
[C---:B------:R-:W-:Y:S01]  /*0350*/  IMAD.SHL.U32 R11, R2.reuse, 0x40, RZ ;  /* 0x00000040020b7824 */ /* 0x040fe200078e00ff */
[----:B------:R-:W-:Y:S01]  /*0360*/  LOP3.LUT R9, R9, 0x1c0, RZ, 0xc0, !PT ;  /* 0x000001c009097812 */ /* 0x000fe200078ec0ff */
[----:B------:R-:W-:Y:S01]  /*0370*/  IMAD.IADD R0, R183, 0x1, -R0 ;  /* 0x00000001b7007824 */ /* 0x000fe200078e0a00 */
[C---:B------:R-:W-:Y:S01]  /*0380*/  LOP3.LUT P3, RZ, R2.reuse, 0x4, RZ, 0xc0, !PT ;  /* 0x0000000402ff7812 */ /* 0x040fe2000786c0ff */
[----:B------:R-:W-:Y:S01]  /*0390*/  IMAD.SHL.U32 R186, R2, 0x8, RZ ;  /* 0x0000000802ba7824 */ /* 0x000fe200078e00ff */
[----:B------:R-:W-:Y:S01]  /*03a0*/  LOP3.LUT R11, R11, 0x1c0, RZ, 0xc0, !PT ;  /* 0x000001c00b0b7812 */ /* 0x000fe200078ec0ff */
[----:B------:R-:W-:Y:S01]  /*03b0*/  IMAD.SHL.U32 R4, R0, 0x10, RZ ;  /* 0x0000001000047824 */ /* 0x000fe200078e00ff */
[----:B------:R-:W-:Y:S01]  /*03c0*/  SHF.R.U32.HI R184, RZ, 0x3, R9 ;  /* 0x00000003ffb87819 */ /* 0x000fe20000011609 */
[----:B------:R-:W-:Y:S01]  /*03d0*/  IMAD.IADD R13, R180, 0x1, -R13 ;  /* 0x00000001b40d7824 */ /* 0x000fe200078e0a0d */
[----:B------:R-:W-:-:S02]  /*03e0*/  LOP3.LUT R9, R9, 0x38, R186, 0xf8, !PT ;  /* 0x0000003809097812 */ /* 0x000fc400078ef8ba */
[C---:B------:R-:W-:Y:S02]  /*03f0*/  LOP3.LUT R169, R11.reuse, 0x8, R12, 0xf8, !PT ;  /* 0x000000080ba97812 */ /* 0x040fe400078ef80c */
[----:B------:R-:W-:Y:S02]  /*0400*/  LOP3.LUT R173, R11, 0x30, R4, 0xf8, !PT ;  /* 0x000000300bad7812 */ /* 0x000fe400078ef804 */
[----:B------:R-:W-:Y:S02]  /*0410*/  SHF.R.U32.HI R8, RZ, 0x3, R11 ;  /* 0x00000003ff087819 */ /* 0x000fe4000001160b */
[----:B------:R-:W-:Y:S02]  /*0420*/  LOP3.LUT R11, R192, 0x1, RZ, 0xc0, !PT ;  /* 0x00000001c00b7812 */ /* 0x000fe400078ec0ff */
[----:B------:R-:W-:Y:S02]  /*0430*/  LOP3.LUT R184, R9, R184, RZ, 0x3c, !PT ;  /* 0x000000b809b87212 */ /* 0x000fe400078e3cff */
[----:B------:R-:W-:-:S02]  /*0440*/  LEA.HI R9, R7, R180, RZ, 0x6 ;  /* 0x000000b407097211 */ /* 0x000fc400078f30ff */
[----:B------:R-:W-:Y:S02]  /*0450*/  SHF.R.S32.HI R2, RZ, 0x1f, R13 ;  /* 0x0000001fff027819 */ /* 0x000fe4000001140d */
[----:B------:R-:W-:Y:S02]  /*0460*/  LOP3.LUT R173, R173, 0x8, R12, 0xf8, !PT ;  /* 0x00000008adad7812 */ /* 0x000fe400078ef80c */
[----:B------:R-:W-:Y:S02]  /*0470*/  ISETP.NE.U32.AND P0, PT, R11, 0x1, PT ;  /* 0x000000010b00780c */ /* 0x000fe40003f05070 */
[----:B------:R-:W-:Y:S02]  /*0480*/  LEA.HI R12, R7, R180, RZ, 0x7 ;  /* 0x000000b4070c7211 */ /* 0x000fe400078f38ff */
[----:B------:R-:W-:Y:S02]  /*0490*/  SHF.R.S32.HI R9, RZ, 0x6, R9 ;  /* 0x00000006ff097819 */ /* 0x000fe40000011409 */
[----:B------:R-:W-:-:S02]  /*04a0*/  LEA.HI R2, R2, R13, RZ, 0x3 ;  /* 0x0000000d02027211 */ /* 0x000fc400078f18ff */
[----:B------:R-:W-:Y:S01]  /*04b0*/  LOP3.LUT R11, R176, 0xffffffe0, RZ, 0xc0, !PT ;  /* 0xffffffe0b00b7812 */ /* 0x000fe200078ec0ff */
[----:B------:R-:W-:Y:S01]  /*04c0*/  IMAD R6, R9, 0x800, R10 ;  /* 0x0000080009067824 */ /* 0x000fe200078e020a */
[----:B------:R-:W-:Y:S01]  /*04d0*/  LOP3.LUT R5, R5, 0x7ffffffc, RZ, 0xc0, !PT ;  /* 0x7ffffffc05057812 */ /* 0x000fe200078ec0ff */
[----:B------:R-:W-:Y:S01]  /*04e0*/  IMAD R184, R9, 0x200, R184 ;  /* 0x0000020009b87824 */ /* 0x000fe200078e02b8 */
[----:B------:R-:W-:Y:S01]  /*04f0*/  SHF.R.S32.HI R12, RZ, 0x7, R12 ;  /* 0x00000007ff0c7819 */ /* 0x000fe2000001140c */
[----:B------:R-:W-:Y:S01]  /*0500*/  IMAD.IADD R182, R180, 0x1, -R11 ;  /* 0x00000001b4b67824 */ /* 0x000fe200078e0a0b */
[C---:B------:R-:W-:Y:S01]  /*0510*/  R2P PR, R192.reuse, 0x6 ;  /* 0x00000006c0007804 */ /* 0x040fe20000000000 */
[----:B------:R-:W-:Y:S01]  /*0520*/  IMAD.SHL.U32 R192, R192, 0x40, RZ ;  /* 0x00000040c0c07824 */ /* 0x000fe200078e00ff */
[----:B------:R-:W-:Y:S01]  /*0530*/  LOP3.LUT R4, R2, 0xfffffff8, RZ, 0xc0, !PT ;  /* 0xfffffff802047812 */ /* 0x000fe200078ec0ff */
[----:B------:R-:W-:Y:S01]  /*0540*/  IMAD.IADD R7, R180, 0x1, -R5 ;  /* 0x00000001b4077824 */ /* 0x000fe200078e0a05 */
[----:B------:R-:W-:Y:S01]  /*0550*/  LEA.HI R176, R176, R183, RZ, 0x1 ;  /* 0x000000b7b0b07211 */ /* 0x000fe200078f08ff */
[----:B------:R-:W-:Y:S01]  /*0560*/  IMAD.SHL.U32 R180, R180, 0x2, RZ ;  /* 0x00000002b4b47824 */ /* 0x000fe200078e00ff */
[----:B------:R-:W-:Y:S01]  /*0570*/  LOP3.LUT R169, R169, R8, RZ, 0x3c, !PT ;  /* 0x00000008a9a97212 */ /* 0x000fe200078e3cff */
[----:B------:R-:W-:Y:S01]  /*0580*/  IMAD.SHL.U32 R9, R9, 0x20, RZ ;  /* 0x0000002009097824 */ /* 0x000fe200078e00ff */
[----:B------:R-:W-:Y:S01]  /*0590*/  LOP3.LUT R176, R176, 0xfffffffe, RZ, 0xc0, !PT ;  /* 0xfffffffeb0b07812 */ /* 0x000fe200078ec0ff */
[----:B------:R-:W-:Y:S01]  /*05a0*/  IMAD.SHL.U32 R11, R12, 0x8, RZ ;  /* 0x000000080c0b7824 */ /* 0x000fe200078e00ff */
[----:B------:R-:W-:Y:S01]  /*05b0*/  LOP3.LUT R192, R192, 0x1c0, RZ, 0xc0, !PT ;  /* 0x000001c0c0c07812 */ /* 0x000fe200078ec0ff */
[----:B------:R-:W-:Y:S01]  /*05c0*/  IMAD.IADD R4, R13, 0x1, -R4 ;  /* 0x000000010d047824 */ /* 0x000fe200078e0a04 */
[----:B------:R-:W-:Y:S01]  /*05d0*/  LOP3.LUT R180, R9, 0x6, R180, 0xf8, !PT ;  /* 0x0000000609b47812 */ /* 0x000fe200078ef8b4 */
[----:B------:R-:W-:Y:S01]  /*05e0*/  IMAD.SHL.U32 R7, R7, 0x2, RZ ;  /* 0x0000000207077824 */ /* 0x000fe200078e00ff */
[----:B------:R-:W-:Y:S01]  /*05f0*/  LOP3.LUT R11, R11, 0x8, RZ, 0xc0, !PT ;  /* 0x000000080b0b7812 */ /* 0x000fe200078ec0ff */
[----:B------:R-:W-:Y:S01]  /*0600*/  IMAD.IADD R169, R6, 0x1, R169 ;  /* 0x0000000106a97824 */ /* 0x000fe200078e02a9 */
[----:B------:R-:W-:Y:S01]  /*0610*/  SHF.R.U32.HI R6, RZ, 0x3, R192 ;  /* 0x00000003ff067819 */ /* 0x000fe200000116c0 */
[----:B------:R-:W-:Y:S01]  /*0620*/  IMAD.IADD R176, R183, 0x1, -R176 ;  /* 0x00000001b7b07824 */ /* 0x000fe200078e0ab0 */
[----:B------:R-:W-:Y:S01]  /*0630*/  LOP3.LUT R9, R192, 0x20, R9, 0xf8, !PT ;  /* 0x00000020c0097812 */ /* 0x000fe200078ef809 */
[----:B------:R-:W-:Y:S01]  /*0640*/  IMAD R5, R12, 0x1000, R7 ;  /* 0x000010000c057824 */ /* 0x000fe200078e0207 */
[----:B------:R-:W-:Y:S01]  /*0650*/  LOP3.LUT R192, R6, R192, R11, 0x1e, !PT ;  /* 0x000000c006c07212 */ /* 0x000fe200078e1e0b */
[----:B------:R-:W-:Y:S01]  /*0660*/  IMAD.SHL.U32 R4, R4, 0x40, RZ ;  /* 0x0000004004047824 */ /* 0x000fe200078e00ff */
[----:B------:R-:W-:Y:S01]  /*0670*/  LOP3.LUT R9, R9, R6, RZ, 0x3c, !PT ;  /* 0x0000000609097212 */ /* 0x000fe200078e3cff */
[----:B------:R-:W-:Y:S01]  /*0680*/  IMAD R6, R176, 0x400, R5 ;  /* 0x00000400b0067824 */ /* 0x000fe200078e0205 */
[----:B------:R-:W-:Y:S01]  /*0690*/  SHF.R.S32.HI R181, RZ, 0x1f, R182 ;  /* 0x0000001fffb57819 */ /* 0x000fe200000114b6 */
[----:B------:R-:W-:Y:S01]  /*06a0*/  IMAD R7, R0, 0x400, R7 ;  /* 0x0000040000077824 */ /* 0x000fe200078e0207 */
[----:B------:R-:W-:Y:S01]  /*06b0*/  LOP3.LUT R5, R4, 0x1c0, RZ, 0xc0, !PT ;  /* 0x000001c004057812 */ /* 0x000fe200078ec0ff */
[----:B------:R-:W-:Y:S01]  /*06c0*/  IMAD.SHL.U32 R4, R3, 0x8, RZ ;  /* 0x0000000803047824 */ /* 0x000fe200078e00ff */
[----:B------:R-:W-:Y:S01]  /*06d0*/  LEA.HI R181, R181, R182, RZ, 0x2 ;  /* 0x000000b6b5b57211 */ /* 0x000fe200078f10ff */
[----:B------:R-:W-:Y:S01]  /*06e0*/  IMAD.SHL.U32 R3, R2, 0x40, RZ ;  /* 0x0000004002037824 */ /* 0x000fe200078e00ff */
[----:B------:R-:W-:Y:S01]  /*06f0*/  LOP3.LUT R174, R11, 0x10, R174, 0xf8, !PT ;  /* 0x000000100bae7812 */ /* 0x000fe200078ef8ae */
[----:B------:R-:W-:Y:S01]  /*0700*/  IMAD.IADD R193, R9, 0x1, R6 ;  /* 0x0000000109c17824 */ /* 0x000fe200078e0206 */
[----:B------:R-:W-:Y:S01]  /*0710*/  SHF.R.U32.HI R175, RZ, 0x3, R5 ;  /* 0x00000003ffaf7819 */ /* 0x000fe20000011605 */
[----:B------:R-:W1:Y:S01]  /*0720*/  LDC R6, c[0x0][0x2c4] ;  /* 0x0000b100ff067b82 */ /* 0x000e620000000800 */
[----:B------:R-:W-:Y:S01]  /*0730*/  SHF.R.S32.HI R181, RZ, 0x2, R181 ;  /* 0x00000002ffb57819 */ /* 0x000fe200000114b5 */
[----:B------:R-:W-:Y:S01]  /*0740*/  IMAD.IADD R192, R7, 0x1, R192 ;  /* 0x0000000107c07824 */ /* 0x000fe200078e02c0 */
[----:B------:R-:W-:-:S02]  /*0750*/  LOP3.LUT R4, R5, 0x8, R4, 0xf8, !PT ;  /* 0x0000000805047812 */ /* 0x000fc400078ef804 */
[----:B------:R-:W-:Y:S01]  /*0760*/  LOP3.LUT R3, R3, 0xfffffe00, RZ, 0xc0, !PT ;  /* 0xfffffe0003037812 */ /* 0x000fe200078ec0ff */
[----:B------:R-:W-:Y:S01]  /*0770*/  IMAD R181, R176, 0x10, R181 ;  /* 0x00000010b0b57824 */ /* 0x000fe200078e02b5 */
[----:B------:R-:W-:Y:S01]  /*0780*/  LOP3.LUT R174, R175, R174, R5, 0x1e, !PT ;  /* 0x000000aeafae7212 */ /* 0x000fe200078e1e05 */
[----:B------:R-:W-:Y:S01]  /*0790*/  IMAD.MOV.U32 R5, RZ, RZ, 0x20 ;  /* 0x00000020ff057424 */ /* 0x000fe200078e00ff */
[----:B------:R-:W-:Y:S01]  /*07a0*/  LOP3.LUT R175, R4, R175, RZ, 0x3c, !PT ;  /* 0x000000af04af7212 */ /* 0x000fe200078e3cff */
[--C-:B------:R-:W-:Y:S01]  /*07b0*/  IMAD R176, R176, 0x400, R3.reuse ;  /* 0x00000400b0b07824 */ /* 0x100fe200078e0203 */
[----:B------:R-:W-:Y:S01]  /*07c0*/  LEA R192, R192, UR6, 0x1 ;  /* 0x00000006c0c07c11 */ /* 0x000fe2000f8e08ff */
[----:B------:R-:W-:Y:S01]  /*07d0*/  IMAD R0, R0, 0x400, R3 ;  /* 0x0000040000007824 */ /* 0x000fe200078e0203 */
[C---:B------:R-:W-:Y:S01]  /*07e0*/  SEL R2, R5.reuse, 0xffffffe0, !P4 ;  /* 0xffffffe005027807 */ /* 0x040fe20006000000 */
[----:B------:R-:W-:Y:S01]  /*07f0*/  IMAD.IADD R176, R176, 0x1, R175 ;  /* 0x00000001b0b07824 */ /* 0x000fe200078e02af */
[----:B------:R-:W-:Y:S01]  /*0800*/  SEL R5, R5, 0xffffffe0, !P1 ;  /* 0xffffffe005057807 */ /* 0x000fe20004800000 */
[----:B------:R-:W-:Y:S01]  /*0810*/  IMAD.IADD R175, R175, 0x1, R0 ;  /* 0x00000001afaf7824 */ /* 0x000fe200078e0200 */
[----:B------:R-:W-:Y:S01]  /*0820*/  LEA R169, R169, UR5, 0x1 ;  /* 0x00000005a9a97c11 */ /* 0x000fe2000f8e08ff */
[----:B------:R-:W-:Y:S01]  /*0830*/  IMAD.MOV.U32 R0, RZ, RZ, 0x40 ;  /* 0x00000040ff007424 */ /* 0x000fe200078e00ff */
[----:B------:R-:W-:Y:S01]  /*0840*/  LEA R193, R193, UR5, 0x1 ;  /* 0x00000005c1c17c11 */ /* 0x000fe2000f8e08ff */
[----:B------:R-:W-:Y:S01]  /*0850*/  IMAD.MOV.U32 R4, RZ, RZ, -0x10 ;  /* 0xfffffff0ff047424 */ /* 0x000fe200078e00ff */
[----:B------:R-:W-:Y:S01]  /*0860*/  LOP3.LUT R174, R174, R3, RZ, 0xfc, !PT ;  /* 0x00000003aeae7212 */ /* 0x000fe200078efcff */
[----:B------:R-:W-:Y:S01]  /*0870*/  VIADD R191, R181, 0xffffffc0 ;  /* 0xffffffc0b5bf7836 */ /* 0x000fe20000000000 */
[----:B------:R-:W-:Y:S01]  /*0880*/  SEL R0, R0, 0xffffffc0, !P3 ;  /* 0xffffffc000007807 */ /* 0x000fe20005800000 */
[----:B------:R-:W-:Y:S01]  /*0890*/  VIADD R194, R192, 0x40 ;  /* 0x00000040c0c27836 */ /* 0x000fe20000000000 */
[----:B------:R-:W-:Y:S01]  /*08a0*/  SEL R4, R4, 0x10, !P0 ;  /* 0x0000001004047807 */ /* 0x000fe20004000000 */
[----:B------:R-:W-:Y:S01]  /*08b0*/  IMAD.IADD R197, R193, 0x1, R5 ;  /* 0x00000001c1c57824 */ /* 0x000fe200078e0205 */
[----:B------:R-:W-:Y:S01]  /*08c0*/  SHF.R.S32.HI R190, RZ, 0x1f, R191 ;  /* 0x0000001fffbe7819 */ /* 0x000fe200000114bf */
[--C-:B------:R-:W-:Y:S01]  /*08d0*/  IMAD.IADD R3, R0, 0x1, R169.reuse ;  /* 0x0000000100037824 */ /* 0x100fe200078e02a9 */
[----:B------:R-:W-:Y:S01]  /*08e0*/  LOP3.LUT R173, R10, R173, R8, 0xf6, !PT ;  /* 0x000000ad0aad7212 */ /* 0x000fe200078ef608 */
[----:B------:R-:W-:Y:S01]  /*08f0*/  @P2 VIADD R194, R192, 0xffffffc0 ;  /* 0xffffffc0c0c22836 */ /* 0x000fe20000000000 */
[----:B------:R-:W-:Y:S01]  /*0900*/  SHF.L.U64.HI R190, R191, 0x2, R190 ;  /* 0x00000002bfbe7819 */ /* 0x000fe200000102be */
[----:B------:R-:W-:Y:S01]  /*0910*/  IMAD.IADD R168, R2, 0x1, R169 ;  /* 0x0000000102a87824 */ /* 0x000fe200078e02a9 */
[----:B------:R-:W-:Y:S01]  /*0920*/  SHF.R.S32.HI R188, RZ, 0x1f, R181 ;  /* 0x0000001fffbc7819 */ /* 0x000fe200000114b5 */
[----:B------:R-:W-:Y:S01]  /*0930*/  VIADD R195, R192, 0x420 ;  /* 0x00000420c0c37836 */ /* 0x000fe20000000000 */
[----:B-1----:R-:W-:Y:S01]  /*0940*/  IADD3 R189, R181, 0x1, -R6 ;  /* 0x00000001b5bd7810 */ /* 0x002fe20007ffe806 */
[----:B------:R-:W-:Y:S01]  /*0950*/  IMAD.SHL.U32 R191, R191, 0x4, RZ ;  /* 0x00000004bfbf7824 */ /* 0x000fe200078e00ff */
[----:B------:R-:W-:Y:S01]  /*0960*/  LEA R173, R173, UR5, 0x1 ;  /* 0x00000005adad7c11 */ /* 0x000fe2000f8e08ff */
[----:B------:R-:W-:Y:S01]  /*0970*/  IMAD.IADD R2, R2, 0x1, R3 ;  /* 0x0000000102027824 */ /* 0x000fe200078e0203 */
[----:B------:R-:W-:Y:S01]  /*0980*/  LEA R175, R175, UR4, 0x1 ;  /* 0x00000004afaf7c11 */ /* 0x000fe2000f8e08ff */
[----:B------:R-:W-:-:S02]  /*0990*/  IMAD.IADD R198, R193, 0x1, R4 ;  /* 0x00000001c1c67824 */ /* 0x000fc400078e0204 */
[C---:B------:R-:W-:Y:S02]  /*09a0*/  IMAD.IADD R196, R5.reuse, 0x1, R192 ;  /* 0x0000000105c47824 */ /* 0x040fe400078e02c0 */
[----:B------:R-:W-:Y:S02]  /*09b0*/  @P1 VIADD R195, R192, 0x3e0 ;  /* 0x000003e0c0c31836 */ /* 0x000fe40000000000 */
[----:B------:R-:W-:Y:S02]  /*09c0*/  IMAD.IADD R213, R4, 0x1, R197 ;  /* 0x0000000104d57824 */ /* 0x000fe400078e02c5 */
[----:B------:R-:W-:-:S07]  /*09d0*/  IMAD.IADD R206, R5, 0x1, R194 ;  /* 0x0000000105ce7824 */ /* 0x000fce00078e02c2 */
.L_x_78:
[----:B------:R-:W-:Y:S02]  /*09e0*/  ULDC.64 UR6, c[0x0][0x308] ;  /* 0x0000c20000067ab9 */ /* 0x000fe40000000a00 */
[----:B------:R-:W-:-:S04]  /*09f0*/  UISETP.NE.U32.AND UP1, UPT, UR6, URZ, UPT ;  /* 0x0000003f0600728c */ /* 0x000fc8000bf25070 */
[----:B------:R-:W-:-:S03]  /*0a00*/  UISETP.NE.AND.EX UP1, UPT, UR7, URZ, UPT, UP1 ;  /* 0x0000003f0700728c */ /* 0x000fc6000bf25310 */
[----:B------:R-:W-:Y:S02]  /*0a10*/  ULDC.64 UR6, c[0x0][0x300] ;  /* 0x0000c00000067ab9 */ /* 0x000fe40000000a00 */
[----:B------:R-:W-:Y:S02]  /*0a20*/  ISETP.NE.U32.AND P1, PT, RZ, UR6, PT ;  /* 0x00000006ff007c0c */ /* 0x000fe4000bf25070 */
[----:B------:R-:W-:Y:S02]  /*0a30*/  PLOP3.LUT P0, PT, PT, PT, UP1, 0x80, 0x0 ;  /* 0x000000000000781c */ /* 0x000fe40003f0f018 */
[----:B------:R-:W-:Y:S02]  /*0a40*/  ISETP.NE.AND.EX P1, PT, RZ, UR7, PT, P1 ;  /* 0x00000007ff007c0c */ /* 0x000fe4000bf25310 */
[----:B------:R-:W-:-:S09]  /*0a50*/  @UP1 ULDC.64 UR6, c[0x0][0x308] ;  /* 0x0000c20000061ab9 */ /* 0x000fd20000000a00 */
[----:B------:R-:W1:Y:S02]  /*0a60*/  @P0 S2R R0, SR_CTAID.Y ;  /* 0x0000000000000919 */ /* 0x000e640000002600 */
[----:B--2---:R-:W2:Y:S01]  /*0a70*/  @P1 LDC.64 R6, c[0x0][0x300] ;  /* 0x0000c000ff061b82 */ /* 0x004ea20000000a00 */
[----:B------:R-:W2:Y:S01]  /*0a80*/  @P1 S2R R4, SR_CTAID.Y ;  /* 0x0000000000041919 */ /* 0x000ea20000002600 */
[----:B-1----:R-:W-:Y:S01]  /*0a90*/  @P0 R2UR UR4, R0 ;  /* 0x00000000000402ca */ /* 0x002fe200000e0000 */
[----:B--2---:R-:W-:-:S06]  /*0aa0*/  @P1 IMAD.WIDE R4, R4, 0x4, R6 ;  /* 0x0000000404041825 */ /* 0x004fcc00078e0206 */
[----:B------:R-:W2:Y:S06]  /*0ab0*/  @P1 LDG.E R4, desc[UR40][R4.64] ;  /* 0x0000002804041981 */ /* 0x000eac000c1e1900 */
[----:B------:R-:W-:-:S06]  /*0ac0*/  @UP1 UIMAD.WIDE UR6, UR4, 0x4, UR6 ;  /* 0x00000004040618a5 */ /* 0x000fcc000f8e0206 */
[----:B------:R-:W-:Y:S02]  /*0ad0*/  IMAD.U32 R6, RZ, RZ, UR6 ;  /* 0x00000006ff067e24 */ /* 0x000fe4000f8e00ff */
[----:B------:R-:W-:Y:S01]  /*0ae0*/  IMAD.U32 R7, RZ, RZ, UR7 ;  /* 0x00000007ff077e24 */ /* 0x000fe2000f8e00ff */
[----:B------:R-:W-:Y:S01]  /*0af0*/  UMOV UR23, URZ ;  /* 0x0000003f00177c82 */ /* 0x000fe20008000000 */
[----:B------:R-:W-:-:S03]  /*0b00*/  @!UP1 ULDC.64 UR6, c[0x0][0x318] ;  /* 0x0000c60000069ab9 */ /* 0x000fc60000000a00 */
[----:B------:R-:W3:Y:S01]  /*0b10*/  @P0 LDG.E R0, desc[UR40][R6.64] ;  /* 0x0000002806000981 */ /* 0x000ee2000c1e1900 */
[----:B------:R-:W-:-:S04]  /*0b20*/  @!UP1 UISETP.NE.U32.AND UP0, UPT, UR6, URZ, UPT ;  /* 0x0000003f0600928c */ /* 0x000fc8000bf05070 */
[----:B------:R-:W-:-:S03]  /*0b30*/  @!UP1 UISETP.NE.AND.EX UP0, UPT, UR7, URZ, UPT, UP0 ;  /* 0x0000003f0700928c */ /* 0x000fc6000bf05300 */
[----:B------:R-:W-:Y:S02]  /*0b40*/  @!UP1 ULDC.64 UR6, c[0x0][0x2c8] ;  /* 0x0000b20000069ab9 */ /* 0x000fe40000000a00 */
[----:B------:R-:W-:Y:S02]  /*0b50*/  @!UP1 USEL UR7, UR7, URZ, UP0 ;  /* 0x0000003f07079287 */ /* 0x000fe40008000000 */
[----:B------:R-:W-:Y:S01]  /*0b60*/  USHF.L.U32 UR37, UR18, 0x7, URZ ;  /* 0x0000000712257899 */ /* 0x000fe2000800063f */
[----:B--2---:R-:W-:Y:S02]  /*0b70*/  @P1 R2UR UR23, R4 ;  /* 0x00000000041712ca */ /* 0x004fe400000e0000 */
[----:B---3--:R-:W-:-:S13]  /*0b80*/  @P0 R2UR UR38, R0 ;  /* 0x00000000002602ca */ /* 0x008fda00000e0000 */
[----:B------:R-:W-:Y:S02]  /*0b90*/  @UP1 UIADD3 UR38, UR38, -UR23, URZ ;  /* 0x8000001726261290 */ /* 0x000fe4000fffe03f */
[----:B------:R-:W-:-:S04]  /*0ba0*/  @!UP1 UIADD3 UR38, UR7, UR6, -UR23 ;  /* 0x0000000607269290 */ /* 0x000fc8000fffe817 */
[----:B------:R-:W-:-:S06]  /*0bb0*/  UISETP.GE.AND UP0, UPT, UR37, UR38, UPT ;  /* 0x000000262500728c */ /* 0x000fcc000bf06270 */
[----:B------:R-:W-:-:S13]  /*0bc0*/  PLOP3.LUT P0, PT, PT, PT, UP0, 0x80, 0x0 ;  /* 0x000000000000781c */ /* 0x000fda0003f0f008 */
[----:B-----5:R-:W-:Y:S05]  /*0bd0*/  @P0 BRA `(.L_x_70) ;  /* 0x0000004c00340947 */ /* 0x020fea0003800000 */
[----:B------:R-:W1:Y:S01]  /*0be0*/  LDC R0, c[0x0][0x278] ;  /* 0x00009e00ff007b82 */ /* 0x000e620000000800 */
[----:B------:R-:W2:Y:S01]  /*0bf0*/  S2R R4, SR_CTAID.Z ;  /* 0x0000000000047919 */ /* 0x000ea20000002700 */
[----:B------:R-:W-:Y:S01]  /*0c00*/  IMAD.MOV.U32 R8, RZ, RZ, RZ ;  /* 0x000000ffff087224 */ /* 0x000fe200078e00ff */
[----:B------:R-:W-:Y:S01]  /*0c10*/  ULDC.64 UR6, c[0x0][0x2f0] ;  /* 0x0000bc0000067ab9 */ /* 0x000fe20000000a00 */
[----:B------:R-:W-:Y:S01]  /*0c20*/  ULDC UR4, c[0x0][0x2c4] ;  /* 0x0000b10000047ab9 */ /* 0x000fe20000000800 */
[----:B------:R-:W-:Y:S02]  /*0c30*/  UISETP.NE.U32.AND UP1, UPT, UR6, URZ, UPT ;  /* 0x0000003f0600728c */ /* 0x000fe4000bf25070 */
[----:B------:R-:W-:Y:S01]  /*0c40*/  UIADD3 UR9, UR4, 0x3f, URZ ;  /* 0x0000003f04097890 */ /* 0x000fe2000fffe03f */
[----:B------:R-:W-:Y:S01]  /*0c50*/  ULDC.U8 UR6, c[0x0][0x3d8] ;  /* 0x0000f60000067ab9 */ /* 0x000fe20000000000 */
[----:B------:R-:W-:Y:S01]  /*0c60*/  ULDC UR27, c[0x0][0x270] ;  /* 0x00009c00001b7ab9 */ /* 0x000fe20000000800 */
[----:B------:R-:W-:-:S02]  /*0c70*/  UISETP.NE.AND UP0, UPT, UR6, URZ, UPT ;  /* 0x0000003f0600728c */ /* 0x000fc4000bf05270 */
[----:B------:R-:W-:Y:S01]  /*0c80*/  USHF.R.S32.HI UR36, URZ, 0x1f, UR9 ;  /* 0x0000001f3f247899 */ /* 0x000fe20008011409 */
[----:B------:R-:W-:Y:S01]  /*0c90*/  ULDC UR26, c[0x0][0x2dc] ;  /* 0x0000b700001a7ab9 */ /* 0x000fe20000000800 */
[----:B------:R-:W-:Y:S02]  /*0ca0*/  UISETP.NE.AND.EX UP1, UPT, UR7, URZ, UPT, UP1 ;  /* 0x0000003f0700728c */ /* 0x000fe4000bf25310 */
[----:B------:R-:W-:Y:S02]  /*0cb0*/  ULEA.HI UR36, UR36, UR9, URZ, 0x6 ;  /* 0x0000000924247291 */ /* 0x000fe4000f8f303f */
[----:B------:R-:W-:Y:S02]  /*0cc0*/  UIMAD UR33, UR17, UR26, URZ ;  /* 0x0000001a112172a4 */ /* 0x000fe4000f8e023f */
[----:B------:R-:W-:Y:S01]  /*0cd0*/  ULOP3.LUT UR42, UR36, 0xffffffc0, URZ, 0xc0, !UPT ;  /* 0xffffffc0242a7892 */ /* 0x000fe2000f8ec03f */
[----:B-1----:R-:W-:Y:S01]  /*0ce0*/  IABS R7, R0 ;  /* 0x0000000000077213 */ /* 0x002fe20000000000 */
[----:B------:R-:W-:Y:S01]  /*0cf0*/  @UP0 UIMAD UR8, UR16, UR4, URZ ;  /* 0x00000004100802a4 */ /* 0x000fe2000f8e023f */
[----:B------:R-:W-:Y:S01]  /*0d00*/  ISETP.NE.AND P1, PT, R0, RZ, PT ;  /* 0x000000ff0000720c */ /* 0x000fe20003f25270 */
[----:B------:R-:W-:Y:S01]  /*0d10*/  @!UP0 UIMAD UR6, UR16, UR27, UR17 ;  /* 0x0000001b100682a4 */ /* 0x000fe2000f8e0211 */
[----:B------:R-:W1:Y:S01]  /*0d20*/  I2F.RP R6, R7 ;  /* 0x0000000700067306 */ /* 0x000e620000209400 */
[----:B------:R-:W-:Y:S01]  /*0d30*/  UIADD3 UR42, UR42, -0x40, URZ ;  /* 0xffffffc02a2a7890 */ /* 0x000fe2000fffe03f */
[----:B------:R-:W-:Y:S01]  /*0d40*/  ULDC.U8 UR7, c[0x0][0x480] ;  /* 0x0001200000077ab9 */ /* 0x000fe20000000000 */
[----:B------:R-:W-:Y:S01]  /*0d50*/  @UP0 ULDC UR44, c[0x0][0x2e4] ;  /* 0x0000b900002c0ab9 */ /* 0x000fe20000000800 */
[----:B--2---:R-:W-:Y:S01]  /*0d60*/  IABS R4, R4 ;  /* 0x0000000400047213 */ /* 0x004fe20000000000 */
[----:B------:R-:W-:-:S02]  /*0d70*/  @UP0 UIMAD UR44, UR17, UR44, UR8 ;  /* 0x0000002c112c02a4 */ /* 0x000fc4000f8e0208 */
[----:B------:R-:W-:Y:S02]  /*0d80*/  USHF.R.S32.HI UR47, URZ, 0x1f, UR23 ;  /* 0x0000001f3f2f7899 */ /* 0x000fe40008011417 */
[----:B------:R-:W-:Y:S02]  /*0d90*/  USHF.R.S32.HI UR39, URZ, 0x1f, UR37 ;  /* 0x0000001f3f277899 */ /* 0x000fe40008011425 */
[----:B------:R-:W-:Y:S02]  /*0da0*/  USHF.R.S32.HI UR31, URZ, 0x1f, UR27 ;  /* 0x0000001f3f1f7899 */ /* 0x000fe4000801141b */
[----:B------:R-:W-:Y:S01]  /*0db0*/  USHF.R.S32.HI UR30, URZ, 0x1f, UR33 ;  /* 0x0000001f3f1e7899 */ /* 0x000fe20008011421 */
[----:B-1----:R-:W1:Y:S01]  /*0dc0*/  MUFU.RCP R9, R6 ;  /* 0x0000000600097308 */ /* 0x002e620000001000 */
[----:B------:R-:W-:Y:S02]  /*0dd0*/  USEL UR29, UR34, URZ, UP1 ;  /* 0x0000003f221d7287 */ /* 0x000fe40008800000 */
[----:B------:R-:W-:-:S02]  /*0de0*/  USEL UR28, UR35, URZ, UP1 ;  /* 0x0000003f231c7287 */ /* 0x000fc40008800000 */
[----:B------:R-:W-:Y:S02]  /*0df0*/  USHF.R.S32.HI UR36, URZ, 0x6, UR36 ;  /* 0x000000063f247899 */ /* 0x000fe40008011424 */
[----:B------:R-:W-:Y:S02]  /*0e00*/  @!UP0 UIMAD UR44, UR6, UR4, URZ ;  /* 0x00000004062c82a4 */ /* 0x000fe4000f8e023f */
[----:B------:R-:W-:Y:S01]  /*0e10*/  USHF.R.S32.HI UR43, URZ, 0x1f, UR42 ;  /* 0x0000001f3f2b7899 */ /* 0x000fe2000801142a */
[----:B-1----:R-:W-:Y:S01]  /*0e20*/  VIADD R9, R9, 0xffffffe ;  /* 0x0ffffffe09097836 */ /* 0x002fe20000000000 */
[----:B------:R-:W1:Y:S05]  /*0e30*/  S2R R6, SR_CTAID.X ;  /* 0x0000000000067919 */ /* 0x000e6a0000002500 */
[----:B------:R-:W2:Y:S02]  /*0e40*/  F2I.FTZ.U32.TRUNC.NTZ R9, R9 ;  /* 0x0000000900097305 */ /* 0x000ea4000021f000 */
[----:B--2---:R-:W-:-:S04]  /*0e50*/  IMAD.MOV R5, RZ, RZ, -R9 ;  /* 0x000000ffff057224 */ /* 0x004fc800078e0a09 */
[----:B------:R-:W-:-:S04]  /*0e60*/  IMAD R5, R5, R7, RZ ;  /* 0x0000000705057224 */ /* 0x000fc800078e02ff */
[----:B------:R-:W-:-:S06]  /*0e70*/  IMAD.HI.U32 R5, R9, R5, R8 ;  /* 0x0000000509057227 */ /* 0x000fcc00078e0008 */
[----:B------:R-:W-:-:S04]  /*0e80*/  IMAD.HI.U32 R16, R5, R4, RZ ;  /* 0x0000000405107227 */ /* 0x000fc800078e00ff */
[----:B------:R-:W-:-:S04]  /*0e90*/  IMAD.MOV R8, RZ, RZ, -R16 ;  /* 0x000000ffff087224 */ /* 0x000fc800078e0a10 */
[C---:B------:R-:W-:Y:S02]  /*0ea0*/  IMAD R8, R7.reuse, R8, R4 ;  /* 0x0000000807087224 */ /* 0x040fe400078e0204 */
[----:B------:R-:W1:Y:S03]  /*0eb0*/  LDC.64 R4, c[0x0][0x488] ;  /* 0x00012200ff047b82 */ /* 0x000e660000000a00 */
[----:B------:R-:W-:-:S13]  /*0ec0*/  ISETP.GT.U32.AND P2, PT, R7, R8, PT ;  /* 0x000000080700720c */ /* 0x000fda0003f44070 */
[----:B------:R-:W-:Y:S01]  /*0ed0*/  @!P2 IADD3 R8, R8, -R7, RZ ;  /* 0x800000070808a210 */ /* 0x000fe20007ffe0ff */
[----:B------:R-:W-:-:S03]  /*0ee0*/  @!P2 VIADD R16, R16, 0x1 ;  /* 0x000000011010a836 */ /* 0x000fc60000000000 */
[----:B------:R-:W-:Y:S02]  /*0ef0*/  ISETP.GE.U32.AND P3, PT, R8, R7, PT ;  /* 0x000000070800720c */ /* 0x000fe40003f66070 */
[----:B------:R-:W-:Y:S01]  /*0f00*/  LOP3.LUT R7, R0, UR17, RZ, 0x3c, !PT ;  /* 0x0000001100077c12 */ /* 0x000fe2000f8e3cff */
[----:B-1----:R-:W-:-:S03]  /*0f10*/  IMAD.WIDE.U32 R14, R6, R4, RZ ;  /* 0x00000004060e7225 */ /* 0x002fc600078e00ff */
[----:B------:R-:W-:Y:S01]  /*0f20*/  ISETP.GE.AND P0, PT, R7, RZ, PT ;  /* 0x000000ff0700720c */ /* 0x000fe20003f06270 */
[----:B------:R-:W-:-:S06]  /*0f30*/  IMAD R5, R6, R5, R15 ;  /* 0x0000000506057224 */ /* 0x000fcc00078e020f */
[----:B------:R-:W-:Y:S01]  /*0f40*/  @P3 VIADD R16, R16, 0x1 ;  /* 0x0000000110103836 */ /* 0x000fe20000000000 */
[----:B------:R-:W-:-:S04]  /*0f50*/  ISETP.NE.AND P3, PT, RZ, UR7, PT ;  /* 0x00000007ff007c0c */ /* 0x000fc8000bf65270 */
[----:B------:R-:W-:Y:S02]  /*0f60*/  SEL R14, R14, RZ, P3 ;  /* 0x000000ff0e0e7207 */ /* 0x000fe40001800000 */
[----:B------:R-:W-:Y:S02]  /*0f70*/  @!P0 IADD3 R16, -R16, RZ, RZ ;  /* 0x000000ff10108210 */ /* 0x000fe40007ffe1ff */
[----:B------:R-:W-:Y:S02]  /*0f80*/  PLOP3.LUT P0, PT, PT, PT, UP0, 0x80, 0x0 ;  /* 0x000000000000781c */ /* 0x000fe40003f0f008 */
[----:B------:R-:W-:Y:S02]  /*0f90*/  @!P1 LOP3.LUT R16, RZ, R0, RZ, 0x33, !PT ;  /* 0x00000000ff109212 */ /* 0x000fe400078e33ff */
[----:B------:R-:W-:Y:S02]  /*0fa0*/  SEL R0, R5, RZ, P3 ;  /* 0x000000ff05007207 */ /* 0x000fe40001800000 */
[----:B------:R-:W-:-:S07]  /*0fb0*/  SHF.R.S32.HI R15, RZ, 0x1f, R16 ;  /* 0x0000001fff0f7819 */ /* 0x000fce0000011410 */
[----:B------:R-:W-:Y:S05]  /*0fc0*/  @!P0 BRA `(.L_x_71) ;  /* 0x0000000000208947 */ /* 0x000fea0003800000 */
[----:B------:R-:W-:Y:S01]  /*0fd0*/  ULDC UR25, c[0x0][0x2d4] ;  /* 0x0000b50000197ab9 */ /* 0x000fe20000000800 */
[----:B------:R-:W-:Y:S01]  /*0fe0*/  ULDC UR7, c[0x0][0x2c0] ;  /* 0x0000b00000077ab9 */ /* 0x000fe20000000800 */
[----:B------:R-:W-:Y:S01]  /*0ff0*/  UIADD3 UR8, UR25, 0x80, URZ ;  /* 0x0000008019087890 */ /* 0x000fe2000fffe03f */
[----:B------:R-:W-:Y:S02]  /*1000*/  ULDC UR6, c[0x0][0x2e4] ;  /* 0x0000b90000067ab9 */ /* 0x000fe40000000800 */
[----:B------:R-:W-:Y:S02]  /*1010*/  ULEA UR6, UR7, UR6, 0x7 ;  /* 0x0000000607067291 */ /* 0x000fe4000f8e383f */
[----:B------:R-:W-:-:S04]  /*1020*/  UIMAD UR8, UR8, UR16, URZ ;  /* 0x00000010080872a4 */ /* 0x000fc8000f8e023f */
[----:B------:R-:W-:Y:S01]  /*1030*/  UIMAD UR32, UR6, UR17, UR8 ;  /* 0x00000011062072a4 */ /* 0x000fe2000f8e0208 */
[----:B------:R-:W-:Y:S11]  /*1040*/  BRA `(.L_x_72) ;  /* 0x00000000000c7947 */ /* 0x000ff60003800000 */
.L_x_71:
[----:B------:R-:W-:Y:S01]  /*1050*/  UIMAD UR32, UR16, UR27, UR17 ;  /* 0x0000001b102072a4 */ /* 0x000fe2000f8e0211 */
[----:B------:R-:W-:-:S03]  /*1060*/  ULDC UR25, c[0x0][0x2d4] ;  /* 0x0000b50000197ab9 */ /* 0x000fc60000000800 */
[----:B------:R-:W-:-:S12]  /*1070*/  UIMAD UR32, UR32, UR25, URZ ;  /* 0x00000019202072a4 */ /* 0x000fd8000f8e023f */
.L_x_72:
[----:B------:R-:W1:Y:S01]  /*1080*/  LDC.64 R8, c[0x0][0x240] ;  /* 0x00009000ff087b82 */ /* 0x000e620000000a00 */
[----:B------:R-:W-:Y:S01]  /*1090*/  SHF.R.S32.HI R4, RZ, 0x1f, R185 ;  /* 0x0000001fff047819 */ /* 0x000fe200000114b9 */
[----:B------:R-:W-:Y:S01]  /*10a0*/  ULDC.64 UR8, c[0x0][0x250] ;  /* 0x0000940000087ab9 */ /* 0x000fe20000000a00 */
[C---:B------:R-:W-:Y:S01]  /*10b0*/  IADD3 R23, P0, R185.reuse, UR42, RZ ;  /* 0x0000002ab9177c10 */ /* 0x040fe2000ff1e0ff */
[----:B------:R-:W-:Y:S01]  /*10c0*/  ULDC.64 UR6, c[0x0][0x248] ;  /* 0x0000920000067ab9 */ /* 0x000fe20000000a00 */
[----:B------:R-:W-:Y:S01]  /*10d0*/  SHF.R.S32.HI R187, RZ, 0x1f, R186 ;  /* 0x0000001fffbb7819 */ /* 0x000fe200000114ba */
[C---:B------:R-:W-:Y:S01]  /*10e0*/  IMAD R24, R4.reuse, UR8, RZ ;  /* 0x0000000804187c24 */ /* 0x040fe2000f8e02ff */
[C---:B------:R-:W-:Y:S01]  /*10f0*/  IADD3.X R21, R4.reuse, UR43, RZ, P0, !PT ;  /* 0x0000002b04157c10 */ /* 0x040fe200087fe4ff */
[----:B------:R-:W2:Y:S01]  /*1100*/  LDC.64 R10, c[0x0][0x418] ;  /* 0x00010600ff0a7b82 */ /* 0x000ea20000000a00 */
[----:B------:R-:W-:Y:S01]  /*1110*/  IMAD R4, R4, UR6, RZ ;  /* 0x0000000604047c24 */ /* 0x000fe2000f8e02ff */
[----:B------:R-:W-:Y:S01]  /*1120*/  ULDC.64 UR10, c[0x0][0x258] ;  /* 0x00009600000a7ab9 */ /* 0x000fe20000000a00 */
[C---:B------:R-:W-:Y:S01]  /*1130*/  IMAD.WIDE.U32 R26, R185.reuse, UR6, RZ ;  /* 0x00000006b91a7c25 */ /* 0x040fe2000f8e00ff */
[----:B------:R-:W-:Y:S01]  /*1140*/  UIMAD UR45, UR21, UR10, URZ ;  /* 0x0000000a152d72a4 */ /* 0x000fe2000f8e023f */
[----:B------:R-:W-:Y:S01]  /*1150*/  LEA R212, R184, UR5, 0x1 ;  /* 0x00000005b8d47c11 */ /* 0x000fe2000f8e08ff */
[----:B------:R-:W-:Y:S01]  /*1160*/  ULDC.64 UR12, c[0x0][0x428] ;  /* 0x00010a00000c7ab9 */ /* 0x000fe20000000a00 */
[C---:B------:R-:W-:Y:S01]  /*1170*/  IMAD R19, R185.reuse, UR7, R4 ;  /* 0x00000007b9137c24 */ /* 0x040fe2000f8e0204 */
[----:B------:R-:W3:Y:S01]  /*1180*/  LDC.64 R12, c[0x0][0x228] ;  /* 0x00008a00ff0c7b82 */ /* 0x000ee20000000a00 */
[----:B------:R-:W-:Y:S01]  /*1190*/  IMAD.WIDE.U32 R28, R185, UR8, RZ ;  /* 0x00000008b91c7c25 */ /* 0x000fe2000f8e00ff */
[----:B------:R-:W-:-:S02]  /*11a0*/  UIMAD UR46, UR21, UR12, URZ ;  /* 0x0000000c152e72a4 */ /* 0x000fc4000f8e023f */
[----:B------:R-:W-:Y:S01]  /*11b0*/  UIADD3 UR23, UP0, UR37, UR23, URZ ;  /* 0x0000001725177290 */ /* 0x000fe2000ff1e03f */
[----:B------:R-:W-:Y:S01]  /*11c0*/  IMAD R24, R185, UR9, R24 ;  /* 0x00000009b9187c24 */ /* 0x000fe2000f8e0218 */
[----:B------:R-:W-:Y:S01]  /*11d0*/  UIMAD UR45, UR17, UR11, UR45 ;  /* 0x0000000b112d72a4 */ /* 0x000fe2000f8e022d */
[----:B------:R-:W-:Y:S01]  /*11e0*/  IMAD.IADD R19, R27, 0x1, R19 ;  /* 0x000000011b137824 */ /* 0x000fe200078e0213 */
[----:B------:R-:W4:Y:S01]  /*11f0*/  LDC.64 R6, c[0x0][0x420] ;  /* 0x00010800ff067b82 */ /* 0x000f220000000a00 */
[-C--:B-1----:R-:W-:Y:S01]  /*1200*/  IMAD R18, R21, R8.reuse, RZ ;  /* 0x0000000815127224 */ /* 0x082fe200078e02ff */
[----:B------:R-:W-:Y:S01]  /*1210*/  UIMAD UR46, UR17, UR13, UR46 ;  /* 0x0000000d112e72a4 */ /* 0x000fe2000f8e022e */
[C---:B------:R-:W-:Y:S01]  /*1220*/  IMAD.WIDE.U32 R30, R23.reuse, R8, R186 ;  /* 0x00000008171e7225 */ /* 0x040fe200078e00ba */
[----:B------:R-:W-:Y:S01]  /*1230*/  UIADD3.X UR39, UR47, UR39, URZ, UP0, !UPT ;  /* 0x000000272f277290 */ /* 0x000fe200087fe43f */
[----:B------:R-:W-:Y:S02]  /*1240*/  ULDC.64 UR48, c[0x0][0x2b0] ;  /* 0x0000ac0000307ab9 */ /* 0x000fe40000000a00 */
[----:B------:R-:W-:Y:S01]  /*1250*/  IMAD R17, R23, R9, R18 ;  /* 0x0000000917117224 */ /* 0x000fe200078e0212 */
[----:B------:R-:W1:Y:S01]  /*1260*/  LDC.64 R4, c[0x0][0x238] ;  /* 0x00008e00ff047b82 */ /* 0x000e620000000a00 */
[----:B--2---:R-:W-:Y:S01]  /*1270*/  IMAD R20, R10, UR22, RZ ;  /* 0x000000160a147c24 */ /* 0x004fe2000f8e02ff */
[----:B------:R-:W-:Y:S01]  /*1280*/  UIMAD UR47, UR39, UR8, URZ ;  /* 0x00000008272f72a4 */ /* 0x000fe2000f8e023f */
[----:B------:R-:W-:-:S02]  /*1290*/  IMAD.MOV.U32 R18, RZ, RZ, R26 ;  /* 0x000000ffff127224 */ /* 0x000fc400078e001a */
[----:B------:R-:W-:Y:S01]  /*12a0*/  IMAD.WIDE.U32 R26, R10, UR16, R186 ;  /* 0x000000100a1a7c25 */ /* 0x000fe2000f8e00ba */
[----:B------:R-:W-:-:S03]  /*12b0*/  UIMAD UR47, UR23, UR9, UR47 ;  /* 0x00000009172f72a4 */ /* 0x000fc6000f8e022f */
[----:B------:R-:W-:Y:S02]  /*12c0*/  IMAD.IADD R31, R31, 0x1, R17 ;  /* 0x000000011f1f7824 */ /* 0x000fe400078e0211 */
[----:B---3--:R-:W-:Y:S02]  /*12d0*/  IMAD R10, R12, UR22, RZ ;  /* 0x000000160c0a7c24 */ /* 0x008fe4000f8e02ff */
[----:B------:R-:W-:Y:S02]  /*12e0*/  IMAD R11, R11, UR16, R20 ;  /* 0x000000100b0b7c24 */ /* 0x000fe4000f8e0214 */
[----:B------:R-:W-:Y:S02]  /*12f0*/  IMAD.IADD R25, R29, 0x1, R24 ;  /* 0x000000011d197824 */ /* 0x000fe400078e0218 */
[----:B------:R-:W-:Y:S02]  /*1300*/  IMAD.MOV.U32 R24, RZ, RZ, R28 ;  /* 0x000000ffff187224 */ /* 0x000fe400078e001c */
[----:B------:R-:W-:-:S02]  /*1310*/  IMAD R10, R13, UR16, R10 ;  /* 0x000000100d0a7c24 */ /* 0x000fc4000f8e020a */
[----:B------:R-:W-:-:S04]  /*1320*/  IMAD.WIDE.U32 R28, R12, UR16, R30 ;  /* 0x000000100c1c7c25 */ /* 0x000fc8000f8e001e */
[----:B------:R-:W-:Y:S02]  /*1330*/  IMAD.IADD R27, R27, 0x1, R11 ;  /* 0x000000011b1b7824 */ /* 0x000fe400078e020b */
[-C--:B----4-:R-:W-:Y:S02]  /*1340*/  IMAD R12, R21, R6.reuse, RZ ;  /* 0x00000006150c7224 */ /* 0x090fe400078e02ff */
[----:B------:R-:W-:Y:S02]  /*1350*/  IMAD.IADD R29, R29, 0x1, R10 ;  /* 0x000000011d1d7824 */ /* 0x000fe400078e020a */
[----:B-1----:R-:W-:Y:S02]  /*1360*/  IMAD R10, R4, UR22, RZ ;  /* 0x00000016040a7c24 */ /* 0x002fe4000f8e02ff */
[C---:B------:R-:W-:Y:S02]  /*1370*/  IMAD R11, R23.reuse, R7, R12 ;  /* 0x00000007170b7224 */ /* 0x040fe400078e020c */
[----:B------:R-:W-:-:S04]  /*1380*/  IMAD.WIDE.U32 R26, R23, R6, R26 ;  /* 0x00000006171a7225 */ /* 0x000fc800078e001a */
[----:B------:R-:W-:Y:S02]  /*1390*/  IMAD R5, R5, UR16, R10 ;  /* 0x0000001005057c24 */ /* 0x000fe4000f8e020a */
[----:B------:R-:W-:Y:S02]  /*13a0*/  IMAD.IADD R27, R27, 0x1, R11 ;  /* 0x000000011b1b7824 */ /* 0x000fe400078e020b */
[----:B------:R-:W-:-:S04]  /*13b0*/  IMAD.WIDE.U32 R10, R4, UR16, R186 ;  /* 0x00000010040a7c25 */ /* 0x000fc8000f8e00ba */
[----:B------:R-:W-:Y:S02]  /*13c0*/  IMAD.IADD R11, R11, 0x1, R5 ;  /* 0x000000010b0b7824 */ /* 0x000fe400078e0205 */
[----:B------:R-:W1:Y:S01]  /*13d0*/  LDC.64 R4, c[0x0][0x230] ;  /* 0x00008c00ff047b82 */ /* 0x000e620000000a00 */
[----:B------:R-:W-:Y:S01]  /*13e0*/  IMAD.U32 R20, RZ, RZ, UR10 ;  /* 0x0000000aff147e24 */ /* 0x000fe2000f8e00ff */
[----:B------:R-:W-:Y:S01]  /*13f0*/  ULDC.64 UR10, c[0x0][0x268] ;  /* 0x00009a00000a7ab9 */ /* 0x000fe20000000a00 */
[----:B------:R-:W-:Y:S01]  /*1400*/  IMAD.U32 R22, RZ, RZ, UR12 ;  /* 0x0000000cff167e24 */ /* 0x000fe2000f8e00ff */
[----:B------:R-:W-:Y:S01]  /*1410*/  ULDC.64 UR12, c[0x0][0x210] ;  /* 0x00008400000c7ab9 */ /* 0x000fe20000000a00 */
[----:B------:R-:W-:Y:S02]  /*1420*/  IMAD R13, R15, UR10, RZ ;  /* 0x0000000a0f0d7c24 */ /* 0x000fe4000f8e02ff */
[----:B------:R-:W-:Y:S02]  /*1430*/  IMAD.U32 R17, RZ, RZ, UR8 ;  /* 0x00000008ff117e24 */ /* 0x000fe4000f8e00ff */
[----:B------:R-:W-:-:S04]  /*1440*/  IMAD.WIDE.U32 R22, R22, UR17, R26 ;  /* 0x0000001116167c25 */ /* 0x000fc8000f8e001a */
[C---:B------:R-:W-:Y:S02]  /*1450*/  IMAD R13, R16.reuse, UR11, R13 ;  /* 0x0000000b100d7c24 */ /* 0x040fe4000f8e020d */
[----:B------:R-:W-:Y:S01]  /*1460*/  IMAD.WIDE.U32 R26, R16, UR10, R10 ;  /* 0x0000000a101a7c25 */ /* 0x000fe2000f8e000a */
[----:B------:R-:W-:Y:S02]  /*1470*/  ULDC.64 UR10, c[0x0][0x3e0] ;  /* 0x0000f800000a7ab9 */ /* 0x000fe40000000a00 */
[----:B------:R-:W-:Y:S01]  /*1480*/  LEA R216, P1, R22, UR10, 0x1 ;  /* 0x0000000a16d87c11 */ /* 0x000fe2000f8208ff */
[----:B------:R-:W-:-:S04]  /*1490*/  IMAD.WIDE.U32 R24, R17, UR23, R24 ;  /* 0x0000001711187c25 */ /* 0x000fc8000f8e0018 */
[----:B------:R-:W-:Y:S01]  /*14a0*/  IMAD.WIDE.U32 R20, R20, UR17, R28 ;  /* 0x0000001114147c25 */ /* 0x000fe2000f8e001c */
[----:B------:R-:W-:-:S03]  /*14b0*/  IADD3 R17, P0, R26, R24, RZ ;  /* 0x000000181a117210 */ /* 0x000fc60007f1e0ff */
[----:B------:R-:W-:Y:S01]  /*14c0*/  VIADD R12, R23, UR46 ;  /* 0x0000002e170c7c36 */ /* 0x000fe20008000000 */
[----:B------:R-:W-:Y:S01]  /*14d0*/  LEA R218, P2, R20, UR12, 0x1 ;  /* 0x0000000c14da7c11 */ /* 0x000fe2000f8408ff */
[----:B------:R-:W-:Y:S01]  /*14e0*/  VIADD R10, R21, UR45 ;  /* 0x0000002d150a7c36 */ /* 0x000fe20008000000 */
[----:B------:R-:W-:Y:S01]  /*14f0*/  USHF.L.U32 UR12, UR8, 0x6, URZ ;  /* 0x00000006080c7899 */ /* 0x000fe2000800063f */
[----:B------:R-:W-:Y:S01]  /*1500*/  IMAD.IADD R13, R27, 0x1, R13 ;  /* 0x000000011b0d7824 */ /* 0x000fe200078e020d */
[----:B------:R-:W-:Y:S01]  /*1510*/  LEA.HI.X R217, R22, UR11, R12, 0x1, P1 ;  /* 0x0000000b16d97c11 */ /* 0x000fe200088f0c0c */
[----:B------:R-:W-:Y:S01]  /*1520*/  IMAD.U32 R11, RZ, RZ, UR6 ;  /* 0x00000006ff0b7e24 */ /* 0x000fe2000f8e00ff */
[----:B------:R-:W-:Y:S01]  /*1530*/  LEA R12, P1, R6, R216, 0x6 ;  /* 0x000000d8060c7211 */ /* 0x000fe200078230ff */
[----:B------:R-:W-:Y:S01]  /*1540*/  ULDC.64 UR10, c[0x0][0x220] ;  /* 0x00008800000a7ab9 */ /* 0x000fe20000000a00 */
[----:B------:R-:W-:Y:S01]  /*1550*/  LEA.HI.X R219, R20, UR13, R10, 0x1, P2 ;  /* 0x0000000d14db7c11 */ /* 0x000fe200090f0c0a */
[----:B------:R-:W-:Y:S01]  /*1560*/  IMAD.WIDE.U32 R18, R11, UR23, R18 ;  /* 0x000000170b127c25 */ /* 0x000fe2000f8e0012 */
[----:B------:R-:W-:Y:S01]  /*1570*/  IADD3.X R24, R13, UR47, R25, P0, !PT ;  /* 0x0000002f0d187c10 */ /* 0x000fe200087fe419 */
[----:B------:R-:W-:Y:S01]  /*1580*/  USHF.L.U64.HI UR45, UR8, 0x6, UR9 ;  /* 0x00000006082d7899 */ /* 0x000fe20008010209 */
[----:B------:R-:W-:Y:S01]  /*1590*/  LEA R10, P0, R8, R218, 0x6 ;  /* 0x000000da080a7211 */ /* 0x000fe200078030ff */
[----:B-1----:R-:W-:Y:S01]  /*15a0*/  IMAD.WIDE.U32 R22, R4, UR16, R186 ;  /* 0x0000001004167c25 */ /* 0x002fe2000f8e00ba */
[----:B------:R-:W-:Y:S01]  /*15b0*/  LEA.HI.X R13, R6, R217, R7, 0x6, P1 ;  /* 0x000000d9060d7211 */ /* 0x000fe200008f3407 */
[----:B------:R-:W-:Y:S01]  /*15c0*/  UIADD3 UR13, UR36, -0x1, URZ ;  /* 0xffffffff240d7890 */ /* 0x000fe2000fffe03f */
[C---:B------:R-:W-:Y:S01]  /*15d0*/  LEA R20, P2, R17.reuse, UR10, 0x1 ;  /* 0x0000000a11147c11 */ /* 0x040fe2000f8408ff */
[----:B------:R-:W-:Y:S01]  /*15e0*/  IMAD R6, R4, UR22, RZ ;  /* 0x0000001604067c24 */ /* 0x000fe2000f8e02ff */
[----:B------:R-:W-:Y:S01]  /*15f0*/  LEA.HI.X R11, R8, R219, R9, 0x6, P0 ;  /* 0x000000db080b7211 */ /* 0x000fe200000f3409 */
[----:B------:R-:W-:Y:S01]  /*1600*/  UIADD3 UR46, UR42, UR44, URZ ;  /* 0x0000002c2a2e7290 */ /* 0x000fe2000fffe03f */
[----:B------:R-:W-:Y:S01]  /*1610*/  LEA.HI.X R21, R17, UR11, R24, 0x1, P2 ;  /* 0x0000000b11157c11 */ /* 0x000fe200090f0c18 */
[----:B------:R-:W-:Y:S01]  /*1620*/  @P3 BAR.SYNC.DEFER_BLOCKING 0x0 ;  /* 0x0000000000003b1d */ /* 0x000fe20000010000 */
[----:B------:R-:W-:Y:S01]  /*1630*/  IADD3 R8, P0, R20, UR12, RZ ;  /* 0x0000000c14087c10 */ /* 0x000fe2000ff1e0ff */
[----:B------:R-:W-:Y:S01]  /*1640*/  IMAD R5, R5, UR16, R6 ;  /* 0x0000001005057c24 */ /* 0x000fe2000f8e0206 */
[----:B------:R-:W-:-:S02]  /*1650*/  USHF.L.U32 UR44, UR6, 0x6, URZ ;  /* 0x00000006062c7899 */ /* 0x000fc4000800063f */
[----:B------:R-:W-:Y:S01]  /*1660*/  IADD3.X R9, R21, UR45, RZ, P0, !PT ;  /* 0x0000002d15097c10 */ /* 0x000fe200087fe4ff */
[----:B------:R-:W-:Y:S01]  /*1670*/  ULDC.64 UR10, c[0x0][0x260] ;  /* 0x00009800000a7ab9 */ /* 0x000fe20000000a00 */
[----:B------:R-:W-:Y:S01]  /*1680*/  IMAD.IADD R23, R23, 0x1, R5 ;  /* 0x0000000117177824 */ /* 0x000fe200078e0205 */
[----:B------:R-:W-:Y:S01]  /*1690*/  IADD3 R6, P0, R8, UR12, RZ ;  /* 0x0000000c08067c10 */ /* 0x000fe2000ff1e0ff */
[----:B------:R-:W-:Y:S01]  /*16a0*/  IMAD R15, R15, UR10, RZ ;  /* 0x0000000a0f0f7c24 */ /* 0x000fe2000f8e02ff */
[----:B------:R-:W-:Y:S01]  /*16b0*/  ULDC.64 UR8, c[0x0][0x218] ;  /* 0x0000860000087ab9 */ /* 0x000fe20000000a00 */
[C---:B------:R-:W-:Y:S01]  /*16c0*/  IMAD.WIDE.U32 R4, R16.reuse, UR10, R22 ;  /* 0x0000000a10047c25 */ /* 0x040fe2000f8e0016 */
[----:B------:R-:W-:Y:S01]  /*16d0*/  IADD3.X R7, R9, UR45, RZ, P0, !PT ;  /* 0x0000002d09077c10 */ /* 0x000fe200087fe4ff */
[----:B------:R-:W-:Y:S02]  /*16e0*/  UIMAD UR10, UR39, UR6, URZ ;  /* 0x00000006270a72a4 */ /* 0x000fe4000f8e023f */
[----:B------:R-:W-:Y:S01]  /*16f0*/  IMAD R15, R16, UR11, R15 ;  /* 0x0000000b100f7c24 */ /* 0x000fe2000f8e020f */
[----:B------:R-:W-:Y:S01]  /*1700*/  IADD3 R16, P0, R6, UR12, RZ ;  /* 0x0000000c06107c10 */ /* 0x000fe2000ff1e0ff */
[----:B------:R-:W-:-:S02]  /*1710*/  UIMAD UR10, UR23, UR7, UR10 ;  /* 0x00000007170a72a4 */ /* 0x000fc4000f8e020a */
[----:B------:R-:W-:Y:S01]  /*1720*/  ULEA.HI UR11, UR13, UR13, URZ, 0x1 ;  /* 0x0000000d0d0b7291 */ /* 0x000fe2000f8f083f */
[----:B------:R-:W-:Y:S01]  /*1730*/  IADD3.X R17, R7, UR45, RZ, P0, !PT ;  /* 0x0000002d07117c10 */ /* 0x000fe200087fe4ff */
[----:B------:R-:W-:Y:S01]  /*1740*/  IMAD.IADD R15, R5, 0x1, R15 ;  /* 0x00000001050f7824 */ /* 0x000fe200078e020f */
[----:B------:R-:W-:Y:S01]  /*1750*/  IADD3 R4, P0, R4, R18, RZ ;  /* 0x0000001204047210 */ /* 0x000fe20007f1e0ff */
[----:B------:R-:W-:Y:S01]  /*1760*/  ULOP3.LUT UR11, UR11, 0xfffffffe, URZ, 0xc0, !UPT ;  /* 0xfffffffe0b0b7892 */ /* 0x000fe2000f8ec03f */
[----:B------:R-:W-:Y:S01]  /*1770*/  @!PT LDS RZ, [RZ] ;  /* 0x00000000fffff984 */ /* 0x000fe20000000800 */
[----:B------:R-:W-:Y:S01]  /*1780*/  @!PT LDS RZ, [RZ] ;  /* 0x00000000fffff984 */ /* 0x000fe20000000800 */
[----:B------:R-:W-:Y:S01]  /*1790*/  @!PT LDS RZ, [RZ] ;  /* 0x00000000fffff984 */ /* 0x000fe20000000800 */
[----:B------:R-:W-:Y:S01]  /*17a0*/  LDGSTS.E.BYPASS.LTC128B.128 [R212+0xa000], desc[UR40][R20.64] ;  /* 0x0a00000014d47fae */ /* 0x000fe2000b901d68 */
[----:B------:R-:W-:Y:S01]  /*17b0*/  USHF.L.U64.HI UR6, UR6, 0x6, UR7 ;  /* 0x0000000606067899 */ /* 0x000fe20008010207 */
[----:B------:R-:W-:Y:S01]  /*17c0*/  IADD3.X R15, R15, UR10, R19, P0, !PT ;  /* 0x0000000a0f0f7c10 */ /* 0x000fe200087fe413 */
[----:B------:R-:W-:Y:S01]  /*17d0*/  UIADD3 UR11, UR13, -UR11, URZ ;  /* 0x8000000b0d0b7290 */ /* 0x000fe2000fffe03f */
[----:B------:R1:W-:Y:S01]  /*17e0*/  LDGSTS.E.BYPASS.LTC128B.128 [R212+0xb000], desc[UR40][R8.64] ;  /* 0x0b00000008d47fae */ /* 0x0003e2000b901d68 */
[----:B------:R-:W-:Y:S01]  /*17f0*/  UIMAD.WIDE UR46, UR46, 0x4, UR48 ;  /* 0x000000042e2e78a5 */ /* 0x000fe2000f8e0230 */
[----:B------:R-:W-:Y:S01]  /*1800*/  VIADD R5, R184, 0x1000 ;  /* 0x00001000b8057836 */ /* 0x000fe20000000000 */
[----:B------:R-:W-:Y:S01]  /*1810*/  UISETP.NE.AND UP0, UPT, UR11, 0x1, UPT ;  /* 0x000000010b00788c */ /* 0x000fe2000bf05270 */
[----:B------:R2:W-:Y:S04]  /*1820*/  LDGSTS.E.BYPASS.LTC128B.128 [R212+0xc000], desc[UR40][R6.64] ;  /* 0x0c00000006d47fae */ /* 0x0005e8000b901d68 */
[----:B------:R3:W-:Y:S01]  /*1830*/  LDGSTS.E.BYPASS.LTC128B.128 [R212+0xd000], desc[UR40][R16.64] ;  /* 0x0d00000010d47fae */ /* 0x0007e2000b901d68 */
[----:B------:R-:W-:-:S03]  /*1840*/  PLOP3.LUT P2, PT, PT, PT, UP0, 0x80, 0x0 ;  /* 0x000000000000781c */ /* 0x000fc60003f4f008 */
[----:B------:R-:W0:Y:S01]  /*1850*/  LDGDEPBAR ;  /* 0x00000000000079af */ /* 0x000e220000000000 */
[----:B------:R-:W-:Y:S01]  /*1860*/  UIMAD UR10, UR27, UR26, URZ ;  /* 0x0000001a1b0a72a4 */ /* 0x000fe2000f8e023f */
[----:B------:R-:W-:Y:S02]  /*1870*/  SEL R5, R5, R184, !P2 ;  /* 0x000000b805057207 */ /* 0x000fe40005000000 */
[----:B------:R-:W-:Y:S01]  /*1880*/  LDGSTS.E.BYPASS.LTC128B.128 [R212+0x4000], desc[UR40][R216.64] ;  /* 0x04000000d8d47fae */ /* 0x000fe2000b901d68 */
[----:B------:R-:W-:Y:S01]  /*1890*/  USHF.R.S32.HI UR7, URZ, 0x1f, UR26 ;  /* 0x0000001f3f077899 */ /* 0x000fe2000801141a */
[----:B------:R-:W-:Y:S02]  /*18a0*/  LEA R211, R5, UR5, 0x1 ;  /* 0x0000000505d37c11 */ /* 0x000fe4000f8e08ff */
[----:B------:R4:W-:Y:S01]  /*18b0*/  LDGSTS.E.BYPASS.LTC128B.128 [R212+0x5000], desc[UR40][R12.64] ;  /* 0x050000000cd47fae */ /* 0x0009e2000b901d68 */
[----:B-1----:R-:W-:Y:S01]  /*18c0*/  LEA R8, P0, R4, UR8, 0x1 ;  /* 0x0000000804087c11 */ /* 0x002fe2000f8008ff */
[----:B------:R-:W-:Y:S01]  /*18d0*/  UMOV UR8, UR46 ;  /* 0x0000002e00087c82 */ /* 0x000fe20008000000 */
[----:B--2---:R-:W-:-:S02]  /*18e0*/  IMAD.SHL.U32 R6, R181, 0x4, RZ ;  /* 0x00000004b5067824 */ /* 0x004fc400078e00ff */
[----:B------:R-:W-:Y:S01]  /*18f0*/  LEA.HI.X R9, R4, UR9, R15, 0x1, P0 ;  /* 0x0000000904097c11 */ /* 0x000fe200080f0c0f */
[----:B------:R-:W-:Y:S01]  /*1900*/  IMAD.U32 R5, RZ, RZ, UR33 ;  /* 0x00000021ff057e24 */ /* 0x000fe2000f8e00ff */
[----:B------:R-:W-:Y:S01]  /*1910*/  IADD3 R18, P0, R8, UR44, RZ ;  /* 0x0000002c08127c10 */ /* 0x000fe2000ff1e0ff */
[----:B------:R-:W-:Y:S01]  /*1920*/  UMOV UR9, UR47 ;  /* 0x0000002f00097c82 */ /* 0x000fe20008000000 */
[----:B------:R-:W-:Y:S01]  /*1930*/  SHF.L.U64.HI R4, R181, 0x2, R188 ;  /* 0x00000002b5047819 */ /* 0x000fe200000102bc */
[----:B------:R-:W-:Y:S01]  /*1940*/  UIMAD UR7, UR7, UR27, URZ ;  /* 0x0000001b070772a4 */ /* 0x000fe2000f8e023f */
[----:B------:R-:W-:Y:S01]  /*1950*/  IADD3.X R19, R9, UR6, RZ, P0, !PT ;  /* 0x0000000609137c10 */ /* 0x000fe200087fe4ff */
[----:B------:R1:W-:Y:S01]  /*1960*/  LDGSTS.E.BYPASS.LTC128B.128 [R211], desc[UR40][R218.64] ;  /* 0x00000000dad37fae */ /* 0x0003e2000b901d68 */
[----:B---3--:R-:W-:Y:S02]  /*1970*/  IADD3 R16, P1, R6, UR8, RZ ;  /* 0x0000000806107c10 */ /* 0x008fe4000ff3e0ff */
[----:B----4-:R-:W-:Y:S01]  /*1980*/  IADD3 R12, P0, R18, UR44, RZ ;  /* 0x0000002c120c7c10 */ /* 0x010fe2000ff1e0ff */
[----:B------:R-:W-:Y:S01]  /*1990*/  IMAD R6, R183, UR10, R182 ;  /* 0x0000000ab7067c24 */ /* 0x000fe2000f8e02b6 */
[----:B------:R-:W-:Y:S01]  /*19a0*/  IADD3.X R17, R4, UR9, RZ, P1, !PT ;  /* 0x0000000904117c10 */ /* 0x000fe20008ffe4ff */
[----:B------:R-:W-:Y:S01]  /*19b0*/  UIMAD.WIDE.U32 UR46, UR26, UR27, URZ ;  /* 0x0000001b1a2e72a5 */ /* 0x000fe2000f8e003f */
[----:B------:R-:W-:Y:S01]  /*19c0*/  IADD3.X R13, R19, UR6, RZ, P0, !PT ;  /* 0x00000006130d7c10 */ /* 0x000fe200087fe4ff */
[----:B------:R-:W-:Y:S01]  /*19d0*/  UIMAD UR7, UR31, UR26, UR7 ;  /* 0x0000001a1f0772a4 */ /* 0x000fe2000f8e0207 */
[----:B------:R-:W-:Y:S01]  /*19e0*/  IADD3 R20, P0, R12, UR44, RZ ;  /* 0x0000002c0c147c10 */ /* 0x000fe2000ff1e0ff */
[----:B------:R-:W-:Y:S01]  /*19f0*/  IMAD.U32 R4, RZ, RZ, UR30 ;  /* 0x0000001eff047e24 */ /* 0x000fe2000f8e00ff */
[----:B------:R-:W-:Y:S01]  /*1a00*/  ULDC.64 UR26, c[0x0][0x478] ;  /* 0x00011e00001a7ab9 */ /* 0x000fe20000000a00 */
[----:B------:R-:W-:Y:S01]  /*1a10*/  SHF.R.S32.HI R7, RZ, 0x1f, R6 ;  /* 0x0000001fff077819 */ /* 0x000fe20000011406 */
[----:B------:R1:W-:Y:S01]  /*1a20*/  LDGSTS.E.BYPASS.LTC128B.128 [R211+0x1000], desc[UR40][R10.64] ;  /* 0x010000000ad37fae */ /* 0x0003e2000b901d68 */
[----:B------:R-:W-:Y:S01]  /*1a30*/  IADD3.X R21, R13, UR6, RZ, P0, !PT ;  /* 0x000000060d157c10 */ /* 0x000fe200087fe4ff */
[----:B------:R-:W-:-:S02]  /*1a40*/  USHF.L.U32 UR6, UR10, 0x6, URZ ;  /* 0x000000060a067899 */ /* 0x000fc4000800063f */
[----:B------:R-:W-:Y:S01]  /*1a50*/  UIMAD.WIDE UR44, UR16, UR25, UR42 ;  /* 0x00000019102c72a5 */ /* 0x000fe2000f8e022a */
[----:B------:R1:W-:Y:S01]  /*1a60*/  LDGSTS.E.BYPASS.LTC128B.128 [R212+0x6000], desc[UR40][R8.64] ;  /* 0x0600000008d47fae */ /* 0x0003e2000b901d68 */
[----:B------:R-:W-:Y:S02]  /*1a70*/  USHF.R.S32.HI UR11, URZ, 0x1f, UR6 ;  /* 0x0000001f3f0b7899 */ /* 0x000fe40008011406 */
[----:B------:R-:W-:Y:S01]  /*1a80*/  IADD3 R5, P1, P0, R6, UR6, R5 ;  /* 0x0000000606057c10 */ /* 0x000fe2000f83e005 */
[----:B------:R-:W-:Y:S01]  /*1a90*/  UIADD3 UR29, UP0, UR44, UR29, URZ ;  /* 0x0000001d2c1d7290 */ /* 0x000fe2000ff1e03f */
[----:B------:R1:W-:Y:S01]  /*1aa0*/  LDGSTS.E.BYPASS.LTC128B.128 [R212+0x7000], desc[UR40][R18.64] ;  /* 0x0700000012d47fae */ /* 0x0003e2000b901d68 */
[----:B------:R-:W-:Y:S01]  /*1ab0*/  UIADD3 UR7, UR47, UR7, URZ ;  /* 0x000000072f077290 */ /* 0x000fe2000fffe03f */
[----:B------:R-:W-:Y:S02]  /*1ac0*/  IADD3.X R7, R7, UR11, R4, P1, P0 ;  /* 0x0000000b07077c10 */ /* 0x000fe40008fe0404 */
[----:B------:R-:W-:Y:S01]  /*1ad0*/  IADD3 R14, P0, R5, R14, RZ ;  /* 0x0000000e050e7210 */ /* 0x000fe20007f1e0ff */
[----:B------:R-:W-:Y:S01]  /*1ae0*/  UIADD3.X UR28, UR45, UR28, URZ, UP0, !UPT ;  /* 0x0000001c2d1c7290 */ /* 0x000fe200087fe43f */
[----:B------:R1:W-:Y:S01]  /*1af0*/  LDGSTS.E.BYPASS.LTC128B.128 [R212+0x8000], desc[UR40][R12.64] ;  /* 0x080000000cd47fae */ /* 0x0003e2000b901d68 */
[----:B------:R-:W-:Y:S01]  /*1b00*/  UIMAD UR7, UR7, UR29, URZ ;  /* 0x0000001d070772a4 */ /* 0x000fe2000f8e023f */
[----:B------:R-:W-:-:S02]  /*1b10*/  IMAD.U32 R4, RZ, RZ, UR46 ;  /* 0x0000002eff047e24 */ /* 0x000fc4000f8e00ff */
[----:B------:R-:W-:Y:S01]  /*1b20*/  IMAD.X R15, R7, 0x1, R0, P0 ;  /* 0x00000001070f7824 */ /* 0x000fe200000e0600 */
[----:B------:R-:W-:Y:S01]  /*1b30*/  UIMAD UR28, UR28, UR46, UR7 ;  /* 0x0000002e1c1c72a4 */ /* 0x000fe2000f8e0207 */
[----:B------:R1:W-:Y:S01]  /*1b40*/  LDGSTS.E.BYPASS.LTC128B.128 [R212+0x9000], desc[UR40][R20.64] ;  /* 0x0900000014d47fae */ /* 0x0003e2000b901d68 */
[----:B------:R-:W-:Y:S01]  /*1b50*/  IMAD.WIDE.U32 R14, R4, UR29, R14 ;  /* 0x0000001d040e7c25 */ /* 0x000fe2000f8e000e */
[----:B------:R-:W-:Y:S02]  /*1b60*/  ULDC.64 UR6, c[0x0][0x400] ;  /* 0x0001000000067ab9 */ /* 0x000fe40000000a00 */
[----:B------:R-:W0:Y:S01]  /*1b70*/  LDGDEPBAR ;  /* 0x00000000000079af */ /* 0x000e220000000000 */
[----:B------:R-:W-:Y:S01]  /*1b80*/  VIADD R0, R15, UR28 ;  /* 0x0000001c0f007c36 */ /* 0x000fe20008000000 */
[C---:B------:R-:W-:Y:S01]  /*1b90*/  LEA R214, P0, R14.reuse, UR6, 0x2 ;  /* 0x000000060ed67c11 */ /* 0x040fe2000f8010ff */
[----:B------:R-:W-:Y:S01]  /*1ba0*/  UIADD3 UR6, -UR38, UR4, UR37 ;  /* 0x0000000426067290 */ /* 0x000fe2000fffe125 */
[----:B------:R1:W5:Y:S02]  /*1bb0*/  LDG.E R210, desc[UR40][R16.64] ;  /* 0x0000002810d27981 */ /* 0x000364000c1e1900 */
[----:B------:R-:W-:Y:S01]  /*1bc0*/  LEA.HI.X R215, R14, UR7, R0, 0x2, P0 ;  /* 0x000000070ed77c11 */ /* 0x000fe200080f1400 */
[----:B------:R-:W-:Y:S01]  /*1bd0*/  ULDC UR7, c[0x0][0x398] ;  /* 0x0000e60000077ab9 */ /* 0x000fe20000000800 */
[----:B------:R1:W5:Y:S01]  /*1be0*/  LDG.E R209, desc[UR40][R16.64+0x20] ;  /* 0x0000202810d17981 */ /* 0x000362000c1e1900 */
[----:B------:R-:W-:-:S03]  /*1bf0*/  UIADD3 UR7, UR6, -UR7, URZ ;  /* 0x8000000706077290 */ /* 0x000fc6000fffe03f */
[----:B------:R1:W5:Y:S01]  /*1c00*/  LDG.E R208, desc[UR40][R16.64+0x80] ;  /* 0x0000802810d07981 */ /* 0x000362000c1e1900 */
[----:B------:R-:W-:-:S03]  /*1c10*/  USHF.R.S32.HI UR6, URZ, 0x1f, UR7 ;  /* 0x0000001f3f067899 */ /* 0x000fc60008011407 */
[----:B------:R1:W5:Y:S01]  /*1c20*/  LDG.E R207, desc[UR40][R16.64+0xa0] ;  /* 0x0000a02810cf7981 */ /* 0x000362000c1e1900 */
[----:B------:R-:W-:Y:S01]  /*1c30*/  ULEA.HI UR6, UR6, UR7, URZ, 0x6 ;  /* 0x0000000706067291 */ /* 0x000fe2000f8f303f */
[----:B------:R-:W-:Y:S01]  /*1c40*/  IMAD.U32 R5, RZ, RZ, UR47 ;  /* 0x0000002fff057e24 */ /* 0x000fe2000f8e00ff */
[----:B------:R-:W-:Y:S01]  /*1c50*/  UIADD3 UR32, UR42, UR32, URZ ;  /* 0x000000202a207290 */ /* 0x000fe2000fffe03f */
[----:B------:R-:W-:Y:S01]  /*1c60*/  CS2R R94, SRZ ;  /* 0x00000000005e7805 */ /* 0x000fe2000001ff00 */
[----:B------:R-:W-:Y:S01]  /*1c70*/  USHF.R.S32.HI UR6, URZ, 0x6, UR6 ;  /* 0x000000063f067899 */ /* 0x000fe20008011406 */
[----:B------:R-:W-:Y:S01]  /*1c80*/  CS2R R92, SRZ ;  /* 0x00000000005c7805 */ /* 0x000fe2000001ff00 */
[----:B------:R-:W-:-:S04]  /*1c90*/  DEPBAR.LE SB0, 0x1 ;  /* 0x000080400000791a */ /* 0x000fc80000000000 */
[----:B------:R-:W-:Y:S01]  /*1ca0*/  UISETP.LT.AND UP0, UPT, URZ, UR6, UPT ;  /* 0x000000063f00728c */ /* 0x000fe2000bf01270 */
[----:B------:R-:W-:Y:S01]  /*1cb0*/  BAR.SYNC.DEFER_BLOCKING 0x0 ;  /* 0x0000000000007b1d */ /* 0x000fe20000010000 */
[----:B------:R-:W-:Y:S01]  /*1cc0*/  UIMAD.WIDE UR26, UR32, 0x4, UR26 ;  /* 0x00000004201a78a5 */ /* 0x000fe2000f8e021a */
[----:B------:R-:W-:Y:S01]  /*1cd0*/  CS2R R98, SRZ ;  /* 0x0000000000627805 */ /* 0x000fe2000001ff00 */
[----:B------:R-:W-:Y:S01]  /*1ce0*/  USEL UR6, URZ, UR6, !UP0 ;  /* 0x000000063f067287 */ /* 0x000fe2000c000000 */
[----:B------:R-:W-:Y:S02]  /*1cf0*/  CS2R R96, SRZ ;  /* 0x0000000000607805 */ /* 0x000fe4000001ff00 */
[----:B------:R-:W-:Y:S02]  /*1d00*/  CS2R R90, SRZ ;  /* 0x00000000005a7805 */ /* 0x000fe4000001ff00 */
[----:B------:R-:W-:Y:S01]  /*1d10*/  CS2R R88, SRZ ;  /* 0x0000000000587805 */ /* 0x000fe2000001ff00 */
[----:B------:R-:W-:Y:S01]  /*1d20*/  UISETP.GT.AND UP0, UPT, UR36, UR6, UPT ;  /* 0x000000062400728c */ /* 0x000fe2000bf04270 */
[----:B------:R-:W-:-:S02]  /*1d30*/  CS2R R86, SRZ ;  /* 0x0000000000567805 */ /* 0x000fc4000001ff00 */
[----:B------:R-:W-:Y:S02]  /*1d40*/  CS2R R84, SRZ ;  /* 0x0000000000547805 */ /* 0x000fe4000001ff00 */
[----:B------:R-:W-:Y:S02]  /*1d50*/  CS2R R78, SRZ ;  /* 0x00000000004e7805 */ /* 0x000fe4000001ff00 */
[----:B------:R-:W-:Y:S02]  /*1d60*/  CS2R R76, SRZ ;  /* 0x00000000004c7805 */ /* 0x000fe4000001ff00 */
[----:B------:R-:W-:Y:S02]  /*1d70*/  CS2R R82, SRZ ;  /* 0x0000000000527805 */ /* 0x000fe4000001ff00 */
[----:B------:R-:W-:Y:S02]  /*1d80*/  PLOP3.LUT P0, PT, PT, PT, UP0, 0x80, 0x0 ;  /* 0x000000000000781c */ /* 0x000fe40003f0f008 */
[----:B------:R-:W-:-:S02]  /*1d90*/  CS2R R80, SRZ ;  /* 0x0000000000507805 */ /* 0x000fc4000001ff00 */
[----:B------:R-:W-:Y:S02]  /*1da0*/  CS2R R74, SRZ ;  /* 0x00000000004a7805 */ /* 0x000fe4000001ff00 */
[----:B------:R-:W-:Y:S02]  /*1db0*/  CS2R R72, SRZ ;  /* 0x0000000000487805 */ /* 0x000fe4000001ff00 */
[----:B------:R-:W-:Y:S02]  /*1dc0*/  CS2R R70, SRZ ;  /* 0x0000000000467805 */ /* 0x000fe4000001ff00 */
[----:B------:R-:W-:Y:S02]  /*1dd0*/  CS2R R68, SRZ ;  /* 0x0000000000447805 */ /* 0x000fe4000001ff00 */
[----:B------:R-:W-:Y:S02]  /*1de0*/  CS2R R62, SRZ ;  /* 0x00000000003e7805 */ /* 0x000fe4000001ff00 */
[----:B------:R-:W-:-:S02]  /*1df0*/  CS2R R60, SRZ ;  /* 0x00000000003c7805 */ /* 0x000fc4000001ff00 */
[----:B------:R-:W-:Y:S02]  /*1e00*/  CS2R R66, SRZ ;  /* 0x0000000000427805 */ /* 0x000fe4000001ff00 */
[----:B------:R-:W-:Y:S02]  /*1e10*/  CS2R R64, SRZ ;  /* 0x0000000000407805 */ /* 0x000fe4000001ff00 */
[----:B------:R-:W-:Y:S01]  /*1e20*/  CS2R R58, SRZ ;  /* 0x00000000003a7805 */ /* 0x000fe2000001ff00 */
[----:B------:R1:W2:Y:S01]  /*1e30*/  LDSM.16.M88.4 R136, [R169+0xa000] ;  /* 0x00a00000a988783b */ /* 0x0002a20000000200 */
[----:B------:R-:W-:Y:S02]  /*1e40*/  CS2R R56, SRZ ;  /* 0x0000000000387805 */ /* 0x000fe4000001ff00 */
[----:B------:R-:W-:Y:S02]  /*1e50*/  CS2R R54, SRZ ;  /* 0x0000000000367805 */ /* 0x000fe4000001ff00 */
[----:B------:R-:W-:Y:S01]  /*1e60*/  CS2R R52, SRZ ;  /* 0x0000000000347805 */ /* 0x000fe2000001ff00 */
[----:B------:R1:W3:Y:S01]  /*1e70*/  LDSM.16.M88.4 R140, [R169+0xa800] ;  /* 0x00a80000a98c783b */ /* 0x0002e20000000200 */
[----:B------:R-:W-:-:S02]  /*1e80*/  CS2R R46, SRZ ;  /* 0x00000000002e7805 */ /* 0x000fc4000001ff00 */
[----:B------:R-:W-:Y:S02]  /*1e90*/  CS2R R44, SRZ ;  /* 0x00000000002c7805 */ /* 0x000fe4000001ff00 */
[----:B------:R-:W-:Y:S01]  /*1ea0*/  CS2R R50, SRZ ;  /* 0x0000000000327805 */ /* 0x000fe2000001ff00 */
[----:B------:R1:W4:Y:S01]  /*1eb0*/  LDSM.16.M88.4 R144, [R168+0xa000] ;  /* 0x00a00000a890783b */ /* 0x0003220000000200 */
[----:B------:R-:W-:Y:S02]  /*1ec0*/  CS2R R48, SRZ ;  /* 0x0000000000307805 */ /* 0x000fe4000001ff00 */
[----:B------:R-:W-:Y:S02]  /*1ed0*/  CS2R R42, SRZ ;  /* 0x00000000002a7805 */ /* 0x000fe4000001ff00 */
[----:B------:R-:W-:Y:S01]  /*1ee0*/  CS2R R40, SRZ ;  /* 0x0000000000287805 */ /* 0x000fe2000001ff00 */
[----:B------:R1:W1:Y:S01]  /*1ef0*/  LDSM.16.M88.4 R148, [R168+0xa800] ;  /* 0x00a80000a894783b */ /* 0x0002620000000200 */
[----:B------:R-:W-:-:S02]  /*1f00*/  CS2R R38, SRZ ;  /* 0x0000000000267805 */ /* 0x000fc4000001ff00 */
[----:B------:R-:W-:Y:S01]  /*1f10*/  CS2R R36, SRZ ;  /* 0x0000000000247805 */ /* 0x000fe2000001ff00 */
[----:B------:R1:W1:Y:S04]  /*1f20*/  LDSM.16.M88.4 R152, [R3+0xa000] ;  /* 0x00a000000398783b */ /* 0x0002680000000200 */
[----:B------:R1:W1:Y:S04]  /*1f30*/  LDSM.16.M88.4 R156, [R3+0xa800] ;  /* 0x00a80000039c783b */ /* 0x0002680000000200 */
[----:B------:R1:W1:Y:S04]  /*1f40*/  LDSM.16.M88.4 R160, [R2+0xa000] ;  /* 0x00a0000002a0783b */ /* 0x0002680000000200 */
[----:B------:R1:W1:Y:S01]  /*1f50*/  LDSM.16.M88.4 R164, [R2+0xa800] ;  /* 0x00a8000002a4783b */ /* 0x0002620000000200 */
[----:B------:R-:W-:Y:S05]  /*1f60*/  @!P0 BRA `(.L_x_73) ;  /* 0x0000002c00708947 */ /* 0x000fea0003800000 */
[----:B------:R-:W2:Y:S01]  /*1f70*/  S2R R0, SR_TID.X ;  /* 0x0000000000007919 */ /* 0x000ea20000002100 */
[----:B------:R-:W1:Y:S01]  /*1f80*/  LDC R204, c[0x0][0x2dc] ;  /* 0x0000b700ffcc7b82 */ /* 0x000e620000000800 */
[----:B------:R-:W-:Y:S01]  /*1f90*/  UMOV UR7, UR27 ;  /* 0x0000001b00077c82 */ /* 0x000fe20008000000 */
[----:B------:R-:W-:Y:S01]  /*1fa0*/  USHF.L.U32 UR27, UR10, 0x4, URZ ;  /* 0x000000040a1b7899 */ /* 0x000fe2000800063f */
[----:B------:R-:W-:Y:S01]  /*1fb0*/  VIADD R171, R176, 0x1000 ;  /* 0x00001000b0ab7836 */ /* 0x000fe20000000000 */
[----:B------:R-:W-:Y:S01]  /*1fc0*/  USHF.L.U32 UR28, UR10, 0x3, URZ ;  /* 0x000000030a1c7899 */ /* 0x000fe2000800063f */
[----:B------:R-:W-:Y:S01]  /*1fd0*/  IMAD.MOV.U32 R170, RZ, RZ, 0x20 ;  /* 0x00000020ffaa7424 */ /* 0x000fe200078e00ff */
[----:B------:R-:W-:Y:S01]  /*1fe0*/  UIADD3 UR43, UR27, 0x20, URZ ;  /* 0x000000201b2b7890 */ /* 0x000fe2000fffe03f */
[----:B------:R-:W-:Y:S01]  /*1ff0*/  IMAD.MOV.U32 R177, RZ, RZ, 0x40 ;  /* 0x00000040ffb17424 */ /* 0x000fe200078e00ff */
[----:B------:R-:W-:Y:S01]  /*2000*/  UIADD3 UR30, UR37, UR4, URZ ;  /* 0x00000004251e7290 */ /* 0x000fe2000fffe03f */
[C---:B------:R-:W-:Y:S01]  /*2010*/  SHF.L.U64.HI R203, R181.reuse, 0x2, R188 ;  /* 0x00000002b5cb7819 */ /* 0x040fe200000102bc */
[----:B------:R-:W-:Y:S01]  /*2020*/  UIADD3 UR42, UR28, UR43, URZ ;  /* 0x0000002b1c2a7290 */ /* 0x000fe2000fffe03f */
[----:B------:R-:W-:Y:S01]  /*2030*/  SHF.L.U32 R202, R181, 0x2, RZ ;  /* 0x00000002b5ca7819 */ /* 0x000fe200000006ff */
[----:B------:R-:W-:Y:S01]  /*2040*/  IMAD.MOV.U32 R201, RZ, RZ, 0x8 ;  /* 0x00000008ffc97424 */ /* 0x000fe200078e00ff */
[----:B------:R-:W-:Y:S01]  /*2050*/  MOV R205, 0x40 ;  /* 0x0000004000cd7802 */ /* 0x000fe20000000f00 */
[----:B------:R-:W-:Y:S01]  /*2060*/  UIADD3 UR37, UR28, UR42, URZ ;  /* 0x0000002a1c257290 */ /* 0x000fe2000fffe03f */
[----:B------:R-:W-:Y:S01]  /*2070*/  IMAD.MOV.U32 R200, RZ, RZ, 0x20 ;  /* 0x00000020ffc87424 */ /* 0x000fe200078e00ff */
[----:B------:R-:W-:Y:S01]  /*2080*/  SEL R171, R171, R176, !P2 ;  /* 0x000000b0abab7207 */ /* 0x000fe20005000000 */
[----:B------:R-:W-:Y:S01]  /*2090*/  IMAD.MOV.U32 R199, RZ, RZ, 0x28 ;  /* 0x00000028ffc77424 */ /* 0x000fe200078e00ff */
[----:B------:R-:W-:Y:S01]  /*20a0*/  UIADD3 UR36, UR28, UR37, URZ ;  /* 0x000000251c247290 */ /* 0x000fe2000fffe03f */
[----:B------:R-:W-:Y:S01]  /*20b0*/  IMAD.MOV.U32 R95, RZ, RZ, RZ ;  /* 0x000000ffff5f7224 */ /* 0x000fe200078e00ff */
[----:B------:R-:W-:Y:S01]  /*20c0*/  UMOV UR12, UR26 ;  /* 0x0000001a000c7c82 */ /* 0x000fe20008000000 */
[----:B------:R-:W-:-:S02]  /*20d0*/  UIMAD UR26, UR10, 0x18, URZ ;  /* 0x000000180a1a78a4 */ /* 0x000fc4000f8e023f */
[----:B------:R-:W-:Y:S02]  /*20e0*/  USHF.L.U32 UR25, UR10, 0x5, URZ ;  /* 0x000000050a197899 */ /* 0x000fe4000800063f */
[----:B------:R-:W-:Y:S02]  /*20f0*/  UIMAD UR11, UR10, 0x28, URZ ;  /* 0x000000280a0b78a4 */ /* 0x000fe4000f8e023f */
[----:B------:R-:W-:Y:S02]  /*2100*/  UIMAD UR4, UR10, 0x30, URZ ;  /* 0x000000300a0478a4 */ /* 0x000fe4000f8e023f */
[----:B------:R-:W-:Y:S01]  /*2110*/  UIMAD UR44, UR10, 0x38, URZ ;  /* 0x000000380a2c78a4 */ /* 0x000fe2000f8e023f */
[----:B--2---:R-:W-:Y:S01]  /*2120*/  SHF.R.S32.HI R5, RZ, 0x1f, R0 ;  /* 0x0000001fff057819 */ /* 0x004fe20000011400 */
[----:B------:R-:W-:Y:S02]  /*2130*/  UIADD3 UR30, -UR38, 0x80, UR30 ;  /* 0x00000080261e7890 */ /* 0x000fe4000fffe11e */
[----:B------:R-:W-:Y:S01]  /*2140*/  UIADD3 UR33, UR28, UR36, URZ ;  /* 0x000000241c217290 */ /* 0x000fe2000fffe03f */
[----:B------:R-:W-:-:S04]  /*2150*/  LEA.HI R5, R5, R0, RZ, 0x4 ;  /* 0x0000000005057211 */ /* 0x000fc800078f20ff */
[----:B------:R-:W-:-:S05]  /*2160*/  LOP3.LUT R5, R5, 0xfffffff0, RZ, 0xc0, !PT ;  /* 0xfffffff005057812 */ /* 0x000fca00078ec0ff */
[----:B------:R-:W-:-:S05]  /*2170*/  IMAD.IADD R5, R0, 0x1, -R5 ;  /* 0x0000000100057824 */ /* 0x000fca00078e0a05 */
[----:B------:R-:W-:-:S04]  /*2180*/  SHF.R.S32.HI R0, RZ, 0x1f, R5 ;  /* 0x0000001fff007819 */ /* 0x000fc80000011405 */
[----:B------:R-:W-:-:S04]  /*2190*/  LEA.HI R0, R0, R5, RZ, 0x3 ;  /* 0x0000000500007211 */ /* 0x000fc800078f18ff */
[----:B------:R-:W-:-:S05]  /*21a0*/  LOP3.LUT R0, R0, 0xfffffff8, RZ, 0xc0, !PT ;  /* 0xfffffff800007812 */ /* 0x000fca00078ec0ff */
[----:B------:R-:W-:Y:S02]  /*21b0*/  IMAD.IADD R0, R5, 0x1, -R0 ;  /* 0x0000000105007824 */ /* 0x000fe400078e0a00 */
[----:B------:R-:W-:-:S03]  /*21c0*/  VIADD R5, R174, 0x1000 ;  /* 0x00001000ae057836 */ /* 0x000fc60000000000 */
[C---:B------:R-:W-:Y:S02]  /*21d0*/  LOP3.LUT P0, RZ, R0.reuse, 0x2, RZ, 0xc0, !PT ;  /* 0x0000000200ff7812 */ /* 0x040fe4000780c0ff */
[----:B------:R-:W-:Y:S02]  /*21e0*/  LOP3.LUT P1, RZ, R0, 0x4, RZ, 0xc0, !PT ;  /* 0x0000000400ff7812 */ /* 0x000fe4000782c0ff */
[----:B------:R-:W-:Y:S02]  /*21f0*/  SEL R172, R5, R174, !P2 ;  /* 0x000000ae05ac7207 */ /* 0x000fe40005000000 */
[----:B------:R-:W-:Y:S01]  /*2200*/  SEL R170, R170, 0xffffffe0, !P0 ;  /* 0xffffffe0aaaa7807 */ /* 0x000fe20004000000 */
[----:B------:R-:W-:Y:S01]  /*2210*/  UIADD3 UR32, UR28, UR33, URZ ;  /* 0x000000211c207290 */ /* 0x000fe2000fffe03f */
[----:B------:R-:W-:Y:S01]  /*2220*/  LEA R172, R172, UR5, 0x1 ;  /* 0x00000005acac7c11 */ /* 0x000fe2000f8e08ff */
[----:B------:R-:W-:Y:S01]  /*2230*/  ULDC UR29, c[0x0][0x270] ;  /* 0x00009c00001d7ab9 */ /* 0x000fe20000000800 */
[----:B------:R-:W-:Y:S01]  /*2240*/  LEA R171, R171, UR5, 0x1 ;  /* 0x00000005abab7c11 */ /* 0x000fe2000f8e08ff */
[----:B------:R-:W-:Y:S01]  /*2250*/  IMAD.IADD R0, R175, 0x1, R170 ;  /* 0x00000001af007824 */ /* 0x000fe200078e02aa */
[----:B------:R-:W-:Y:S01]  /*2260*/  SEL R177, R177, 0xffffffc0, !P1 ;  /* 0xffffffc0b1b17807 */ /* 0x000fe20004800000 */
[----:B-1----:R-:W-:-:S06]  /*2270*/  ULDC UR31, c[0x0][0x2ec] ;  /* 0x0000bb00001f7ab9 */ /* 0x002fcc0000000800 */
.L_x_76:
[----:B------:R-:W0:Y:S01]  /*2280*/  LDGDEPBAR ;  /* 0x00000000000079af */ /* 0x000e220000000000 */
[C---:B------:R-:W-:Y:S01]  /*2290*/  IMAD.IADD R178, R171.reuse, 0x1, R170 ;  /* 0x00000001abb27824 */ /* 0x040fe200078e02aa */
[----:B------:R-:W-:Y:S01]  /*22a0*/  USHF.L.U32 UR10, UR13, 0x6, URZ ;  /* 0x000000060d0a7899 */ /* 0x000fe2000800063f */
[--C-:B------:R-:W-:Y:S02]  /*22b0*/  IMAD.IADD R179, R171, 0x1, R177.reuse ;  /* 0x00000001abb37824 */ /* 0x100fe400078e02b1 */
[----:B-----5:R-:W-:Y:S01]  /*22c0*/  FMUL.FTZ R251, R210, 1.4426950216293334961 ;  /* 0x3fb8aa3bd2fb7820 */ /* 0x020fe20000410000 */
[----:B------:R-:W-:Y:S01]  /*22d0*/  IMAD.IADD R177, R178, 0x1, R177 ;  /* 0x00000001b2b17824 */ /* 0x000fe200078e02b1 */
[----:B------:R-:W-:Y:S01]  /*22e0*/  UISETP.GE.AND UP0, UPT, UR10, UR30, UPT ;  /* 0x0000001e0a00728c */ /* 0x000fe2000bf06270 */
[----:B------:R-:W-:Y:S01]  /*22f0*/  IMAD.U32 R221, RZ, RZ, UR18 ;  /* 0x00000012ffdd7e24 */ /* 0x000fe2000f8e00ff */
[----:B------:R-:W-:Y:S01]  /*2300*/  FSETP.NEU.FTZ.AND P2, PT, R210, -INF , PT ;  /* 0xff800000d200780b */ /* 0x000fe20003f5d000 */
[----:B------:R-:W-:Y:S02]  /*2310*/  IMAD.U32 R224, RZ, RZ, UR10 ;  /* 0x0000000affe07e24 */ /* 0x000fe4000f8e00ff */
[----:B------:R-:W-:Y:S01]  /*2320*/  FMUL.FTZ R220, R209, 1.4426950216293334961 ;  /* 0x3fb8aa3bd1dc7820 */ /* 0x000fe20000410000 */
[----:B------:R-:W-:Y:S01]  /*2330*/  FMUL.FTZ R250, R208, 1.4426950216293334961 ;  /* 0x3fb8aa3bd0fa7820 */ /* 0x000fe20000410000 */
[----:B------:R-:W-:Y:S01]  /*2340*/  PLOP3.LUT P0, PT, PT, PT, UP0, 0x80, 0x0 ;  /* 0x000000000000781c */ /* 0x000fe20003f0f008 */
[----:B------:R-:W-:Y:S01]  /*2350*/  FMUL.FTZ R225, R207, 1.4426950216293334961 ;  /* 0x3fb8aa3bcfe17820 */ /* 0x000fe20000410000 */
[----:B------:R-:W-:Y:S01]  /*2360*/  FSEL R251, R251, RZ, P2 ;  /* 0x000000fffbfb7208 */ /* 0x000fe20001000000 */
[----:B------:R-:W-:Y:S01]  /*2370*/  UISETP.GT.AND UP3, UPT, UR13, UR6, UPT ;  /* 0x000000060d00728c */ /* 0x000fe2000bf64270 */
[----:B------:R-:W-:Y:S01]  /*2380*/  FSETP.NEU.FTZ.AND P2, PT, R209, -INF , PT ;  /* 0xff800000d100780b */ /* 0x000fe20003f5d000 */
[----:B------:R-:W-:Y:S04]  /*2390*/  DEPBAR.LE SB0, 0x0 ;  /* 0x000080000000791a */ /* 0x000fe80000000000 */
[----:B------:R-:W-:Y:S04]  /*23a0*/  BAR.SYNC.DEFER_BLOCKING 0x0 ;  /* 0x0000000000007b1d */ /* 0x000fe80000010000 */
[----:B------:R-:W-:Y:S01]  /*23b0*/  @!P0 IMAD R248, R221, 0x80, R180 ;  /* 0x00000080ddf88824 */ /* 0x000fe200078e02b4 */
[----:B------:R-:W-:Y:S03]  /*23c0*/  @!P0 IADD3 R224, R224, UR38, R189 ;  /* 0x00000026e0e08c10 */ /* 0x000fe6000fffe0bd */
[----:B------:R-:W-:Y:S01]  /*23d0*/  @!P0 VIADD R226, R248, 0x1 ;  /* 0x00000001f8e28836 */ /* 0x000fe20000000000 */
[----:B------:R-:W-:Y:S01]  /*23e0*/  @!P0 VIADDMNMX R247, R224, R200, UR38, PT ;  /* 0x00000026e0f78e46 */ /* 0x000fe2000b8001c8 */
[----:B------:R-:W-:Y:S01]  /*23f0*/  @!P0 VIADD R234, R248, 0x8 ;  /* 0x00000008f8ea8836 */ /* 0x000fe20000000000 */
[----:B------:R-:W-:Y:S01]  /*2400*/  @!P0 VIMNMX R249, R224, UR38, PT ;  /* 0x00000026e0f98c48 */ /* 0x000fe2000bfe0100 */
[C---:B------:R-:W-:Y:S02]  /*2410*/  @!P0 VIADD R236, R248.reuse, 0x9 ;  /* 0x00000009f8ec8836 */ /* 0x040fe40000000000 */
[C---:B------:R-:W-:Y:S01]  /*2420*/  @!P0 VIADD R246, R248.reuse, 0x10 ;  /* 0x00000010f8f68836 */ /* 0x040fe20000000000 */
[C---:B------:R-:W-:Y:S01]  /*2430*/  @!P0 ISETP.GE.AND P3, PT, R248.reuse, R249, PT ;  /* 0x000000f9f800820c */ /* 0x040fe20003f66270 */
[----:B------:R-:W-:Y:S01]  /*2440*/  @!P0 VIADD R252, R248, 0x11 ;  /* 0x00000011f8fc8836 */ /* 0x000fe20000000000 */
[----:B------:R-:W-:Y:S08]  /*2450*/  LDSM.16.M88.4 R100, [R171] ;  /* 0x00000000ab64783b */ /* 0x000ff00000000200 */
[----:B------:R-:W1:Y:S08]  /*2460*/  LDSM.16.M88.4 R104, [R169+0x6000] ;  /* 0x00600000a968783b */ /* 0x000e700000000200 */
[----:B------:R-:W2:Y:S08]  /*2470*/  LDSM.16.M88.4 R108, [R171+0x1000] ;  /* 0x00100000ab6c783b */ /* 0x000eb00000000200 */
[----:B------:R-:W3:Y:S08]  /*2480*/  LDSM.16.M88.4 R112, [R169+0x6800] ;  /* 0x00680000a970783b */ /* 0x000ef00000000200 */
[----:B------:R-:W-:Y:S08]  /*2490*/  LDSM.16.M88.4 R116, [R178] ;  /* 0x00000000b274783b */ /* 0x000ff00000000200 */
[----:B------:R-:W4:Y:S01]  /*24a0*/  LDSM.16.M88.4 R120, [R168+0x6000] ;  /* 0x00600000a878783b */ /* 0x000f220000000200 */
[-C--:B-1----:R-:W-:Y:S07]  /*24b0*/  HMMA.16816.F32 R4, R100, R104.reuse, RZ ;  /* 0x000000686404723c */ /* 0x082fee00000018ff */
[----:B------:R-:W1:Y:S01]  /*24c0*/  LDSM.16.M88.4 R124, [R178+0x1000] ;  /* 0x00100000b27c783b */ /* 0x000e620000000200 */
[C---:B--2---:R-:W-:Y:S07]  /*24d0*/  HMMA.16816.F32 R8, R108.reuse, R104, RZ ;  /* 0x000000686c08723c */ /* 0x044fee00000018ff */
[----:B------:R-:W2:Y:S01]  /*24e0*/  LDSM.16.M88.4 R128, [R168+0x6800] ;  /* 0x00680000a880783b */ /* 0x000ea20000000200 */
[-C--:B------:R-:W-:Y:S07]  /*24f0*/  HMMA.16816.F32 R12, R108, R106.reuse, RZ ;  /* 0x0000006a6c0c723c */ /* 0x080fee00000018ff */
[----:B------:R-:W-:Y:S01]  /*2500*/  LDSM.16.M88.4 R132, [R3+0x6000] ;  /* 0x006000000384783b */ /* 0x000fe20000000200 */
[C---:B------:R-:W-:Y:S07]  /*2510*/  HMMA.16816.F32 R16, R100.reuse, R106, RZ ;  /* 0x0000006a6410723c */ /* 0x040fee00000018ff */
[----:B------:R-:W2:Y:S01]  /*2520*/  LDSM.16.M88.4 R104, [R179] ;  /* 0x00000000b368783b */ /* 0x000ea20000000200 */
[-C--:B---3--:R-:W-:Y:S06]  /*2530*/  HMMA.16816.F32 R20, R100, R112.reuse, RZ ;  /* 0x000000706414723c */ /* 0x088fec00000018ff */
[C---:B------:R-:W-:Y:S06]  /*2540*/  HMMA.16816.F32 R24, R108.reuse, R112, RZ ;  /* 0x000000706c18723c */ /* 0x040fec00000018ff */
[-C--:B------:R-:W-:Y:S01]  /*2550*/  HMMA.16816.F32 R28, R108, R114.reuse, RZ ;  /* 0x000000726c1c723c */ /* 0x080fe200000018ff */
[----:B------:R-:W3:Y:S05]  /*2560*/  LDSM.16.M88.4 R108, [R179+0x1000] ;  /* 0x00100000b36c783b */ /* 0x000eea0000000200 */
[----:B------:R-:W-:Y:S03]  /*2570*/  HMMA.16816.F32 R32, R100, R114, RZ ;  /* 0x000000726420723c */ /* 0x000fe600000018ff */
[----:B------:R-:W3:Y:S03]  /*2580*/  LDSM.16.M88.4 R100, [R3+0x6800] ;  /* 0x006800000364783b */ /* 0x000ee60000000200 */
[-C--:B----4-:R-:W-:Y:S05]  /*2590*/  HMMA.16816.F32 R4, R116, R120.reuse, R4 ;  /* 0x000000787404723c */ /* 0x090fea0000001804 */
[----:B------:R-:W-:Y:S01]  /*25a0*/  LDSM.16.M88.4 R112, [R177] ;  /* 0x00000000b170783b */ /* 0x000fe20000000200 */
[C---:B-1----:R-:W-:Y:S06]  /*25b0*/  HMMA.16816.F32 R8, R124.reuse, R120, R8 ;  /* 0x000000787c08723c */ /* 0x042fec0000001808 */
[-C--:B------:R-:W-:Y:S06]  /*25c0*/  HMMA.16816.F32 R12, R124, R122.reuse, R12 ;  /* 0x0000007a7c0c723c */ /* 0x080fec000000180c */
[C---:B------:R-:W-:Y:S01]  /*25d0*/  HMMA.16816.F32 R16, R116.reuse, R122, R16 ;  /* 0x0000007a7410723c */ /* 0x040fe20000001810 */
[----:B------:R-:W1:Y:S05]  /*25e0*/  LDSM.16.M88.4 R120, [R2+0x6000] ;  /* 0x006000000278783b */ /* 0x000e6a0000000200 */
[-C--:B--2---:R-:W-:Y:S06]  /*25f0*/  HMMA.16816.F32 R20, R116, R128.reuse, R20 ;  /* 0x000000807414723c */ /* 0x084fec0000001814 */
[C---:B------:R-:W-:Y:S06]  /*2600*/  HMMA.16816.F32 R24, R124.reuse, R128, R24 ;  /* 0x000000807c18723c */ /* 0x040fec0000001818 */
[-C--:B------:R-:W-:Y:S06]  /*2610*/  HMMA.16816.F32 R28, R124, R130.reuse, R28 ;  /* 0x000000827c1c723c */ /* 0x080fec000000181c */
[----:B------:R-:W-:Y:S01]  /*2620*/  HMMA.16816.F32 R32, R116, R130, R32 ;  /* 0x000000827420723c */ /* 0x000fe20000001820 */
[----:B------:R2:W4:Y:S05]  /*2630*/  LDSM.16.M88.4 R116, [R177+0x1000] ;  /* 0x00100000b174783b */ /* 0x00052a0000000200 */
[-C--:B------:R-:W-:Y:S05]  /*2640*/  HMMA.16816.F32 R4, R104, R132.reuse, R4 ;  /* 0x000000846804723c */ /* 0x080fea0000001804 */
[C---:B------:R-:W-:Y:S01]  /*2650*/  @!P0 VIADDMNMX R131, R224.reuse, R199, UR38, PT ;  /* 0x00000026e0838e46 */ /* 0x040fe2000b8001c7 */
[C---:B---3--:R-:W-:Y:S06]  /*2660*/  HMMA.16816.F32 R8, R108.reuse, R132, R8 ;  /* 0x000000846c08723c */ /* 0x048fec0000001808 */
[-C--:B------:R-:W-:Y:S06]  /*2670*/  HMMA.16816.F32 R12, R108, R134.reuse, R12 ;  /* 0x000000866c0c723c */ /* 0x080fec000000180c */
[C---:B------:R-:W-:Y:S05]  /*2680*/  HMMA.16816.F32 R16, R104.reuse, R134, R16 ;  /* 0x000000866810723c */ /* 0x040fea0000001810 */
[----:B--2---:R-:W-:Y:S01]  /*2690*/  SEL R177, R205, 0xffffffc0, !P1 ;  /* 0xffffffc0cdb17807 */ /* 0x004fe20004800000 */
[-C--:B------:R-:W-:Y:S05]  /*26a0*/  HMMA.16816.F32 R20, R104, R100.reuse, R20 ;  /* 0x000000646814723c */ /* 0x080fea0000001814 */
[----:B------:R-:W-:Y:S01]  /*26b0*/  @!P0 VIADDMNMX R135, R224, R201, UR38, PT ;  /* 0x00000026e0878e46 */ /* 0x000fe2000b8001c9 */
[C---:B------:R-:W-:Y:S05]  /*26c0*/  HMMA.16816.F32 R24, R108.reuse, R100, R24 ;  /* 0x000000646c18723c */ /* 0x040fea0000001818 */
[----:B------:R-:W-:Y:S01]  /*26d0*/  FSEL R134, R220, RZ, P2 ;  /* 0x000000ffdc867208 */ /* 0x000fe20001000000 */
[-C--:B------:R-:W-:Y:S03]  /*26e0*/  HMMA.16816.F32 R28, R108, R102.reuse, R28 ;  /* 0x000000666c1c723c */ /* 0x080fe6000000181c */
[----:B------:R-:W-:Y:S03]  /*26f0*/  @!P0 ISETP.GE.AND P2, PT, R226, R135, PT ;  /* 0x00000087e200820c */ /* 0x000fe60003f46270 */
[----:B------:R-:W-:Y:S01]  /*2700*/  HMMA.16816.F32 R32, R104, R102, R32 ;  /* 0x000000666820723c */ /* 0x000fe20000001820 */
[----:B------:R-:W2:Y:S05]  /*2710*/  LDSM.16.M88.4 R100, [R2+0x6800] ;  /* 0x006800000264783b */ /* 0x000eaa0000000200 */
[-C--:B-1----:R-:W-:Y:S06]  /*2720*/  HMMA.16816.F32 R4, R112, R120.reuse, R4 ;  /* 0x000000787004723c */ /* 0x082fec0000001804 */
[C---:B----4-:R-:W-:Y:S06]  /*2730*/  HMMA.16816.F32 R8, R116.reuse, R120, R8 ;  /* 0x000000787408723c */ /* 0x050fec0000001808 */
[-C--:B------:R-:W-:Y:S05]  /*2740*/  HMMA.16816.F32 R12, R116, R122.reuse, R12 ;  /* 0x0000007a740c723c */ /* 0x080fea000000180c */
[----:B------:R-:W-:Y:S01]  /*2750*/  LEA R120, R176, UR5, 0x1 ;  /* 0x00000005b0787c11 */ /* 0x000fe2000f8e08ff */
[C---:B------:R-:W-:Y:S05]  /*2760*/  HMMA.16816.F32 R16, R112.reuse, R122, R16 ;  /* 0x0000007a7010723c */ /* 0x040fea0000001810 */
[--C-:B------:R-:W-:Y:S01]  /*2770*/  IMAD.IADD R124, R170, 0x1, R120.reuse ;  /* 0x00000001aa7c7824 */ /* 0x100fe200078e0278 */
[----:B------:R-:W-:Y:S01]  /*2780*/  @!P0 FSEL R7, R7, -INF , !P2 ;  /* 0xff80000007078808 */ /* 0x000fe20005000000 */
[----:B------:R-:W-:Y:S01]  /*2790*/  IMAD.IADD R125, R177, 0x1, R120 ;  /* 0x00000001b17d7824 */ /* 0x000fe200078e0278 */
[----:B------:R-:W-:Y:S03]  /*27a0*/  FSETP.NEU.FTZ.AND P2, PT, R208, -INF , PT ;  /* 0xff800000d000780b */ /* 0x000fe60003f5d000 */
[----:B------:R-:W-:Y:S01]  /*27b0*/  @!P0 FSEL R4, R4, -INF , !P3 ;  /* 0xff80000004048808 */ /* 0x000fe20005800000 */
[----:B------:R-:W-:Y:S01]  /*27c0*/  FFMA.FTZ R223, R7, UR31, -R134 ;  /* 0x0000001f07df7c23 */ /* 0x000fe20008010886 */
[----:B------:R-:W-:Y:S02]  /*27d0*/  FSEL R250, R250, RZ, P2 ;  /* 0x000000fffafa7208 */ /* 0x000fe40001000000 */
[----:B------:R-:W-:Y:S01]  /*27e0*/  @!P0 ISETP.GE.AND P2, PT, R226, R247, PT ;  /* 0x000000f7e200820c */ /* 0x000fe20003f46270 */
[--C-:B------:R-:W-:Y:S01]  /*27f0*/  FFMA.FTZ R221, R4, UR31, -R251.reuse ;  /* 0x0000001f04dd7c23 */ /* 0x100fe200080108fb */
[-C--:B--2---:R-:W-:Y:S01]  /*2800*/  HMMA.16816.F32 R20, R112, R100.reuse, R20 ;  /* 0x000000647014723c */ /* 0x084fe20000001814 */
[----:B------:R-:W-:Y:S02]  /*2810*/  MUFU.EX2 R223, R223 ;  /* 0x000000df00df7308 */ /* 0x000fe40000000800 */
[----:B------:R-:W-:Y:S02]  /*2820*/  @!P0 FSEL R9, R9, -INF , !P2 ;  /* 0xff80000009098808 */ /* 0x000fe40005000000 */
[----:B------:R-:W-:Y:S01]  /*2830*/  FSETP.NEU.FTZ.AND P2, PT, R207, -INF , PT ;  /* 0xff800000cf00780b */ /* 0x000fe20003f5d000 */
[C---:B------:R-:W-:Y:S05]  /*2840*/  HMMA.16816.F32 R24, R116.reuse, R100, R24 ;  /* 0x000000647418723c */ /* 0x040fea0000001818 */
[----:B------:R-:W-:Y:S01]  /*2850*/  MUFU.EX2 R221, R221 ;  /* 0x000000dd00dd7308 */ /* 0x000fe20000000800 */
[C---:B------:R-:W-:Y:S01]  /*2860*/  @!P0 ISETP.GE.AND P3, PT, R226.reuse, R249, PT ;  /* 0x000000f9e200820c */ /* 0x040fe20003f66270 */
[--C-:B------:R-:W-:Y:S01]  /*2870*/  FFMA.FTZ R228, R9, UR31, -R250.reuse ;  /* 0x0000001f09e47c23 */ /* 0x100fe200080108fa */
[----:B------:R-:W-:Y:S01]  /*2880*/  FSEL R129, R225, RZ, P2 ;  /* 0x000000ffe1817208 */ /* 0x000fe20001000000 */
[-C--:B------:R-:W-:Y:S03]  /*2890*/  HMMA.16816.F32 R28, R116, R102.reuse, R28 ;  /* 0x00000066741c723c */ /* 0x080fe6000000181c */
[----:B------:R-:W-:Y:S03]  /*28a0*/  @!P0 ISETP.GE.AND P2, PT, R226, R131, PT ;  /* 0x00000083e200820c */ /* 0x000fe60003f46270 */
[----:B------:R1:W-:Y:S01]  /*28b0*/  MUFU.EX2 R225, R228 ;  /* 0x000000e400e17308 */ /* 0x0003e20000000800 */
[----:B------:R-:W-:Y:S01]  /*28c0*/  @!P0 FSEL R5, R5, -INF , !P3 ;  /* 0xff80000005058808 */ /* 0x000fe20005800000 */
[----:B------:R-:W-:Y:S04]  /*28d0*/  HMMA.16816.F32 R32, R112, R102, R32 ;  /* 0x000000667020723c */ /* 0x000fe80000001820 */
[----:B------:R-:W-:Y:S01]  /*28e0*/  @!P0 ISETP.GE.AND P3, PT, R248, R135, PT ;  /* 0x00000087f800820c */ /* 0x000fe20003f66270 */
[----:B------:R-:W-:Y:S01]  /*28f0*/  FFMA.FTZ R222, R5, UR31, -R251 ;  /* 0x0000001f05de7c23 */ /* 0x000fe200080108fb */
[----:B------:R-:W-:Y:S02]  /*2900*/  @!P0 FSEL R11, R11, -INF , !P2 ;  /* 0xff8000000b0b8808 */ /* 0x000fe40005000000 */
[-C--:B------:R-:W-:Y:S03]  /*2910*/  @!P0 ISETP.GE.AND P2, PT, R234, R247.reuse, PT ;  /* 0x000000f7ea00820c */ /* 0x080fe60003f46270 */
[----:B------:R-:W-:Y:S01]  /*2920*/  MUFU.EX2 R222, R222 ;  /* 0x000000de00de7308 */ /* 0x000fe20000000800 */
[----:B------:R-:W-:Y:S02]  /*2930*/  @!P0 FSEL R12, R12, -INF , !P2 ;  /* 0xff8000000c0c8808 */ /* 0x000fe40005000000 */
[----:B------:R-:W-:Y:S02]  /*2940*/  @!P0 ISETP.GE.AND P2, PT, R236, R247, PT ;  /* 0x000000f7ec00820c */ /* 0x000fe40003f46270 */
[----:B------:R-:W-:Y:S01]  /*2950*/  @!P0 FSEL R6, R6, -INF , !P3 ;  /* 0xff80000006068808 */ /* 0x000fe20005800000 */
[----:B-1----:R-:W-:Y:S01]  /*2960*/  FFMA.FTZ R228, R12, UR31, -R250 ;  /* 0x0000001f0ce47c23 */ /* 0x002fe200080108fa */
[----:B------:R-:W-:Y:S02]  /*2970*/  @!P0 FSEL R13, R13, -INF , !P2 ;  /* 0xff8000000d0d8808 */ /* 0x000fe40005000000 */
[----:B------:R-:W-:Y:S01]  /*2980*/  @!P0 ISETP.GE.AND P2, PT, R234, R131, PT ;  /* 0x00000083ea00820c */ /* 0x000fe20003f46270 */
[----:B------:R-:W-:Y:S01]  /*2990*/  FFMA.FTZ R220, R6, UR31, -R134 ;  /* 0x0000001f06dc7c23 */ /* 0x000fe20008010886 */
[----:B------:R-:W-:Y:S01]  /*29a0*/  @!P0 ISETP.GE.AND P3, PT, R248, R247, PT ;  /* 0x000000f7f800820c */ /* 0x000fe20003f66270 */
[----:B------:R-:W-:Y:S01]  /*29b0*/  MUFU.EX2 R228, R228 ;  /* 0x000000e400e47308 */ /* 0x000fe20000000800 */
[----:B------:R-:W-:Y:S01]  /*29c0*/  @!P0 FSEL R14, R14, -INF , !P2 ;  /* 0xff8000000e0e8808 */ /* 0x000fe20005000000 */
[--C-:B------:R-:W-:Y:S01]  /*29d0*/  FFMA.FTZ R229, R13, UR31, -R250.reuse ;  /* 0x0000001f0de57c23 */ /* 0x100fe200080108fa */
[-C--:B------:R-:W-:Y:S02]  /*29e0*/  @!P0 ISETP.GE.AND P2, PT, R236, R131.reuse, PT ;  /* 0x00000083ec00820c */ /* 0x080fe40003f46270 */
[----:B------:R-:W-:Y:S01]  /*29f0*/  @!P0 FSEL R8, R8, -INF , !P3 ;  /* 0xff80000008088808 */ /* 0x000fe20005800000 */
[--C-:B------:R-:W-:Y:S01]  /*2a00*/  FFMA.FTZ R230, R14, UR31, -R129.reuse ;  /* 0x0000001f0ee67c23 */ /* 0x100fe20008010881 */
[----:B------:R-:W-:Y:S03]  /*2a10*/  @!P0 FSEL R15, R15, -INF , !P2 ;  /* 0xff8000000f0f8808 */ /* 0x000fe60005000000 */
[----:B------:R-:W-:Y:S01]  /*2a20*/  MUFU.EX2 R220, R220 ;  /* 0x000000dc00dc7308 */ /* 0x000fe20000000800 */
[----:B------:R-:W-:Y:S01]  /*2a30*/  IADD3 R178, P2, R202, UR12, RZ ;  /* 0x0000000ccab27c10 */ /* 0x000fe2000ff5e0ff */
[----:B------:R-:W-:Y:S01]  /*2a40*/  FFMA.FTZ R227, R8, UR31, -R250 ;  /* 0x0000001f08e37c23 */ /* 0x000fe200080108fa */
[----:B------:R-:W-:Y:S01]  /*2a50*/  @!P0 ISETP.GE.AND P3, PT, R248, R131, PT ;  /* 0x00000083f800820c */ /* 0x000fe20003f66270 */
[--C-:B------:R-:W-:Y:S01]  /*2a60*/  FFMA.FTZ R231, R15, UR31, -R129.reuse ;  /* 0x0000001f0fe77c23 */ /* 0x100fe20008010881 */
[----:B------:R-:W-:Y:S02]  /*2a70*/  IADD3.X R179, R203, UR7, RZ, P2, !PT ;  /* 0x00000007cbb37c10 */ /* 0x000fe400097fe4ff */
[----:B------:R-:W-:Y:S03]  /*2a80*/  @!P0 ISETP.GE.AND P2, PT, R236, R249, PT ;  /* 0x000000f9ec00820c */ /* 0x000fe60003f46270 */
[----:B------:R1:W-:Y:S01]  /*2a90*/  MUFU.EX2 R224, R227 ;  /* 0x000000e300e07308 */ /* 0x0003e20000000800 */
[----:B------:R-:W-:Y:S01]  /*2aa0*/  @!P0 FSEL R10, R10, -INF , !P3 ;  /* 0xff8000000a0a8808 */ /* 0x000fe20005800000 */
[----:B------:R-:W2:Y:S01]  /*2ab0*/  LDG.E R232, desc[UR40][R178.64] ;  /* 0x00000028b2e87981 */ /* 0x000ea2000c1e1900 */
[----:B------:R-:W-:Y:S02]  /*2ac0*/  @!P0 FSEL R17, R17, -INF , !P2 ;  /* 0xff80000011118808 */ /* 0x000fe40005000000 */
[----:B------:R-:W-:Y:S01]  /*2ad0*/  @!P0 ISETP.GE.AND P2, PT, R234, R135, PT ;  /* 0x00000087ea00820c */ /* 0x000fe20003f46270 */
[----:B------:R-:W-:Y:S01]  /*2ae0*/  FFMA.FTZ R226, R10, UR31, -R129 ;  /* 0x0000001f0ae27c23 */ /* 0x000fe20008010881 */
[----:B------:R-:W-:Y:S03]  /*2af0*/  @!P0 ISETP.GE.AND P3, PT, R234, R249, PT ;  /* 0x000000f9ea00820c */ /* 0x000fe60003f66270 */
[----:B------:R-:W-:Y:S01]  /*2b00*/  MUFU.EX2 R229, R229 ;  /* 0x000000e500e57308 */ /* 0x000fe20000000800 */
[----:B------:R-:W-:Y:S01]  /*2b10*/  @!P0 FSEL R18, R18, -INF , !P2 ;  /* 0xff80000012128808 */ /* 0x000fe20005000000 */
[--C-:B------:R-:W-:Y:S01]  /*2b20*/  FFMA.FTZ R234, R17, UR31, -R251.reuse ;  /* 0x0000001f11ea7c23 */ /* 0x100fe200080108fb */
[----:B------:R-:W-:Y:S01]  /*2b30*/  @!P0 ISETP.GE.AND P2, PT, R236, R135, PT ;  /* 0x00000087ec00820c */ /* 0x000fe20003f46270 */
[----:B------:R3:W5:Y:S01]  /*2b40*/  LDG.E R242, desc[UR40][R178.64+0x80] ;  /* 0x00008028b2f27981 */ /* 0x000762000c1e1900 */
[----:B------:R-:W-:Y:S01]  /*2b50*/  @!P0 FSEL R16, R16, -INF , !P3 ;  /* 0xff80000010108808 */ /* 0x000fe20005800000 */
[--C-:B------:R-:W-:Y:S01]  /*2b60*/  FFMA.FTZ R233, R18, UR31, -R134.reuse ;  /* 0x0000001f12e97c23 */ /* 0x100fe20008010886 */
[----:B------:R-:W-:Y:S03]  /*2b70*/  @!P0 FSEL R19, R19, -INF , !P2 ;  /* 0xff80000013138808 */ /* 0x000fe60005000000 */
[----:B------:R-:W-:Y:S01]  /*2b80*/  MUFU.EX2 R234, R234 ;  /* 0x000000ea00ea7308 */ /* 0x000fe20000000800 */
[-C--:B------:R-:W-:Y:S01]  /*2b90*/  @!P0 ISETP.GE.AND P2, PT, R246, R249.reuse, PT ;  /* 0x000000f9f600820c */ /* 0x080fe20003f46270 */
[----:B------:R-:W-:Y:S02]  /*2ba0*/  @!P0 VIADD R18, R248, 0x18 ;  /* 0x00000018f8128836 */ /* 0x000fe40000000000 */
[----:B------:R-:W-:Y:S01]  /*2bb0*/  FFMA.FTZ R235, R16, UR31, -R251 ;  /* 0x0000001f10eb7c23 */ /* 0x000fe200080108fb */
[--C-:B------:R-:W-:Y:S01]  /*2bc0*/  FFMA.FTZ R238, R19, UR31, -R134.reuse ;  /* 0x0000001f13ee7c23 */ /* 0x100fe20008010886 */
[----:B------:R-:W-:Y:S01]  /*2bd0*/  @!P0 FSEL R20, R20, -INF , !P2 ;  /* 0xff80000014148808 */ /* 0x000fe20005000000 */
[----:B-1----:R-:W-:Y:S01]  /*2be0*/  FFMA.FTZ R227, R11, UR31, -R129 ;  /* 0x0000001f0be37c23 */ /* 0x002fe20008010881 */
[----:B------:R-:W-:Y:S02]  /*2bf0*/  @!P0 ISETP.GE.AND P2, PT, R252, R249, PT ;  /* 0x000000f9fc00820c */ /* 0x000fe40003f46270 */
[----:B------:R-:W-:Y:S01]  /*2c00*/  MUFU.EX2 R233, R233 ;  /* 0x000000e900e97308 */ /* 0x000fe20000000800 */
[----:B------:R-:W-:Y:S01]  /*2c10*/  @!P0 ISETP.GE.AND P3, PT, R18, R131, PT ;  /* 0x000000831200820c */ /* 0x000fe20003f66270 */
[----:B------:R-:W4:Y:S01]  /*2c20*/  LDG.E R236, desc[UR40][R178.64+0x20] ;  /* 0x00002028b2ec7981 */ /* 0x000f22000c1e1900 */
[----:B------:R-:W-:Y:S01]  /*2c30*/  @!P0 FSEL R21, R21, -INF , !P2 ;  /* 0xff80000015158808 */ /* 0x000fe20005000000 */
[--C-:B------:R-:W-:Y:S01]  /*2c40*/  FFMA.FTZ R237, R20, UR31, -R251.reuse ;  /* 0x0000001f14ed7c23 */ /* 0x100fe200080108fb */
[-C--:B------:R-:W-:Y:S01]  /*2c50*/  @!P0 ISETP.GE.AND P2, PT, R246, R135.reuse, PT ;  /* 0x00000087f600820c */ /* 0x080fe20003f46270 */
[----:B------:R3:W5:Y:S01]  /*2c60*/  LDG.E R241, desc[UR40][R178.64+0xa0] ;  /* 0x0000a028b2f17981 */ /* 0x000762000c1e1900 */
[----:B------:R-:W-:Y:S03]  /*2c70*/  @!P0 FSEL R30, R30, -INF , !P3 ;  /* 0xff8000001e1e8808 */ /* 0x000fe60005800000 */
[----:B------:R-:W1:Y:S01]  /*2c80*/  MUFU.EX2 R235, R235 ;  /* 0x000000eb00eb7308 */ /* 0x000e620000000800 */
[----:B------:R-:W-:Y:S01]  /*2c90*/  @!P0 FSEL R22, R22, -INF , !P2 ;  /* 0xff80000016168808 */ /* 0x000fe20005000000 */
[----:B------:R-:W-:Y:S01]  /*2ca0*/  FFMA.FTZ R240, R21, UR31, -R251 ;  /* 0x0000001f15f07c23 */ /* 0x000fe200080108fb */
[----:B------:R-:W-:Y:S01]  /*2cb0*/  @!P0 ISETP.GE.AND P2, PT, R252, R135, PT ;  /* 0x00000087fc00820c */ /* 0x000fe20003f46270 */
[--C-:B------:R-:W-:Y:S02]  /*2cc0*/  FFMA.FTZ R19, R30, UR31, -R129.reuse ;  /* 0x0000001f1e137c23 */ /* 0x100fe40008010881 */
[--C-:B------:R-:W-:Y:S01]  /*2cd0*/  FFMA.FTZ R239, R22, UR31, -R134.reuse ;  /* 0x0000001f16ef7c23 */ /* 0x100fe20008010886 */
[----:B------:R-:W-:Y:S01]  /*2ce0*/  @!P0 FSEL R23, R23, -INF , !P2 ;  /* 0xff80000017178808 */ /* 0x000fe20005000000 */
[----:B------:R-:W-:Y:S01]  /*2cf0*/  @!P0 VIADD R22, R248, 0x19 ;  /* 0x00000019f8168836 */ /* 0x000fe20000000000 */
[-C--:B------:R-:W-:Y:S01]  /*2d00*/  @!P0 ISETP.GE.AND P2, PT, R246, R247.reuse, PT ;  /* 0x000000f7f600820c */ /* 0x080fe20003f46270 */
[----:B------:R-:W3:Y:S02]  /*2d10*/  MUFU.EX2 R238, R238 ;  /* 0x000000ee00ee7308 */ /* 0x000ee40000000800 */
[----:B------:R-:W-:Y:S01]  /*2d20*/  FFMA.FTZ R244, R23, UR31, -R134 ;  /* 0x0000001f17f47c23 */ /* 0x000fe20008010886 */
[----:B------:R-:W-:Y:S02]  /*2d30*/  @!P0 FSEL R24, R24, -INF , !P2 ;  /* 0xff80000018188808 */ /* 0x000fe40005000000 */
[----:B------:R-:W-:Y:S02]  /*2d40*/  @!P0 ISETP.GE.AND P2, PT, R252, R247, PT ;  /* 0x000000f7fc00820c */ /* 0x000fe40003f46270 */
[----:B-1----:R-:W-:Y:S03]  /*2d50*/  F2FP.F16.F32.PACK_AB R17, R234, R235 ;  /* 0x000000ebea11723e */ /* 0x002fe600000000ff */
[----:B------:R-:W-:Y:S01]  /*2d60*/  MUFU.EX2 R226, R226 ;  /* 0x000000e200e27308 */ /* 0x000fe20000000800 */
[----:B------:R-:W-:Y:S01]  /*2d70*/  @!P0 FSEL R25, R25, -INF , !P2 ;  /* 0xff80000019198808 */ /* 0x000fe20005000000 */
[--C-:B------:R-:W-:Y:S01]  /*2d80*/  FFMA.FTZ R243, R24, UR31, -R250.reuse ;  /* 0x0000001f18f37c23 */ /* 0x100fe200080108fa */
[-C--:B------:R-:W-:Y:S03]  /*2d90*/  @!P0 ISETP.GE.AND P2, PT, R246, R131.reuse, PT ;  /* 0x00000083f600820c */ /* 0x080fe60003f46270 */
[--C-:B------:R-:W-:Y:S01]  /*2da0*/  FFMA.FTZ R246, R25, UR31, -R250.reuse ;  /* 0x0000001f19f67c23 */ /* 0x100fe200080108fa */
[----:B------:R-:W-:Y:S03]  /*2db0*/  @!P0 FSEL R26, R26, -INF , !P2 ;  /* 0xff8000001a1a8808 */ /* 0x000fe60005000000 */
[----:B------:R-:W1:Y:S01]  /*2dc0*/  MUFU.EX2 R227, R227 ;  /* 0x000000e300e37308 */ /* 0x000e620000000800 */
[----:B------:R-:W-:Y:S02]  /*2dd0*/  @!P0 ISETP.GE.AND P2, PT, R252, R131, PT ;  /* 0x00000083fc00820c */ /* 0x000fe40003f46270 */
[----:B------:R-:W-:Y:S01]  /*2de0*/  F2FP.F16.F32.PACK_AB R25, R229, R228 ;  /* 0x000000e4e519723e */ /* 0x000fe200000000ff */
[--C-:B------:R-:W-:Y:S01]  /*2df0*/  FFMA.FTZ R245, R26, UR31, -R129.reuse ;  /* 0x0000001f1af57c23 */ /* 0x100fe20008010881 */
[----:B------:R-:W-:Y:S02]  /*2e00*/  @!P0 FSEL R27, R27, -INF , !P2 ;  /* 0xff8000001b1b8808 */ /* 0x000fe40005000000 */
[-C--:B------:R-:W-:Y:S03]  /*2e10*/  @!P0 ISETP.GE.AND P2, PT, R18, R247.reuse, PT ;  /* 0x000000f71200820c */ /* 0x080fe60003f46270 */
[----:B------:R-:W-:Y:S01]  /*2e20*/  MUFU.EX2 R230, R230 ;  /* 0x000000e600e67308 */ /* 0x000fe20000000800 */
[----:B------:R-:W-:Y:S01]  /*2e30*/  F2FP.F16.F32.PACK_AB R26, R223, R220 ;  /* 0x000000dcdf1a723e */ /* 0x000fe200000000ff */
[----:B------:R-:W-:Y:S01]  /*2e40*/  FFMA.FTZ R252, R27, UR31, -R129 ;  /* 0x0000001f1bfc7c23 */ /* 0x000fe20008010881 */
[----:B------:R-:W-:Y:S02]  /*2e50*/  @!P0 FSEL R28, R28, -INF , !P2 ;  /* 0xff8000001c1c8808 */ /* 0x000fe40005000000 */
[----:B------:R-:W-:Y:S01]  /*2e60*/  @!P0 ISETP.GE.AND P2, PT, R22, R247, PT ;  /* 0x000000f71600820c */ /* 0x000fe20003f46270 */
[----:B------:R-:W-:Y:S01]  /*2e70*/  STS [R193+0xe400], R26 ;  /* 0x00e4001ac1007388 */ /* 0x000fe20000000800 */
[----:B---3--:R-:W-:Y:S03]  /*2e80*/  F2FP.F16.F32.PACK_AB R27, R238, R233 ;  /* 0x000000e9ee1b723e */ /* 0x008fe600000000ff */
[----:B------:R-:W3:Y:S01]  /*2e90*/  MUFU.EX2 R231, R231 ;  /* 0x000000e700e77308 */ /* 0x000ee20000000800 */
[----:B------:R-:W-:Y:S01]  /*2ea0*/  @!P0 FSEL R29, R29, -INF , !P2 ;  /* 0xff8000001d1d8808 */ /* 0x000fe20005000000 */
[--C-:B------:R-:W-:Y:S01]  /*2eb0*/  FFMA.FTZ R247, R28, UR31, -R250.reuse ;  /* 0x0000001f1cf77c23 */ /* 0x100fe200080108fa */
[-C--:B------:R-:W-:Y:S03]  /*2ec0*/  @!P0 ISETP.GE.AND P2, PT, R18, R249.reuse, PT ;  /* 0x000000f91200820c */ /* 0x080fe60003f46270 */
[----:B------:R-:W-:Y:S01]  /*2ed0*/  FFMA.FTZ R250, R29, UR31, -R250 ;  /* 0x0000001f1dfa7c23 */ /* 0x000fe200080108fa */
[----:B------:R-:W-:Y:S03]  /*2ee0*/  @!P0 FSEL R32, R32, -INF , !P2 ;  /* 0xff80000020208808 */ /* 0x000fe60005000000 */
[----:B------:R-:W-:Y:S01]  /*2ef0*/  MUFU.EX2 R248, R252 ;  /* 0x000000fc00f87308 */ /* 0x000fe20000000800 */
[----:B------:R-:W-:Y:S01]  /*2f00*/  @!P0 ISETP.GE.AND P2, PT, R22, R249, PT ;  /* 0x000000f91600820c */ /* 0x000fe20003f46270 */
[--C-:B------:R-:W-:Y:S03]  /*2f10*/  FFMA.FTZ R249, R32, UR31, -R251.reuse ;  /* 0x0000001f20f97c23 */ /* 0x100fe600080108fb */
[----:B------:R-:W-:Y:S02]  /*2f20*/  @!P0 FSEL R33, R33, -INF , !P2 ;  /* 0xff80000021218808 */ /* 0x000fe40005000000 */
[-C--:B------:R-:W-:Y:S03]  /*2f30*/  @!P0 ISETP.GE.AND P2, PT, R18, R135.reuse, PT ;  /* 0x000000871200820c */ /* 0x080fe60003f46270 */
[----:B------:R-:W-:Y:S01]  /*2f40*/  MUFU.EX2 R237, R237 ;  /* 0x000000ed00ed7308 */ /* 0x000fe20000000800 */
[----:B-1----:R-:W-:Y:S01]  /*2f50*/  F2FP.F16.F32.PACK_AB R18, R227, R226 ;  /* 0x000000e2e312723e */ /* 0x002fe200000000ff */
[----:B------:R-:W-:Y:S01]  /*2f60*/  FFMA.FTZ R251, R33, UR31, -R251 ;  /* 0x0000001f21fb7c23 */ /* 0x000fe200080108fb */
[----:B------:R-:W-:Y:S02]  /*2f70*/  @!P0 FSEL R34, R34, -INF , !P2 ;  /* 0xff80000022228808 */ /* 0x000fe40005000000 */
[----:B------:R-:W-:Y:S02]  /*2f80*/  @!P0 ISETP.GE.AND P2, PT, R22, R135, PT ;  /* 0x000000871600820c */ /* 0x000fe40003f46270 */
[----:B---3--:R-:W-:Y:S01]  /*2f90*/  F2FP.F16.F32.PACK_AB R23, R231, R230 ;  /* 0x000000e6e717723e */ /* 0x008fe200000000ff */
[--C-:B------:R-:W-:Y:S01]  /*2fa0*/  FFMA.FTZ R135, R34, UR31, -R134.reuse ;  /* 0x0000001f22877c23 */ /* 0x100fe20008010886 */
[----:B------:R-:W-:Y:S01]  /*2fb0*/  F2FP.F16.F32.PACK_AB R34, R222, R221 ;  /* 0x000000ddde22723e */ /* 0x000fe200000000ff */
[----:B------:R-:W-:Y:S01]  /*2fc0*/  MUFU.EX2 R252, R251 ;  /* 0x000000fb00fc7308 */ /* 0x000fe20000000800 */
[----:B------:R-:W-:Y:S02]  /*2fd0*/  @!P0 FSEL R35, R35, -INF , !P2 ;  /* 0xff80000023238808 */ /* 0x000fe40005000000 */
[----:B------:R-:W-:Y:S01]  /*2fe0*/  @!P0 ISETP.GE.AND P2, PT, R22, R131, PT ;  /* 0x000000831600820c */ /* 0x000fe20003f46270 */
[----:B------:R-:W-:Y:S01]  /*2ff0*/  STS [R193+0xe000], R34 ;  /* 0x00e00022c1007388 */ /* 0x000fe20000000800 */
[----:B------:R-:W-:Y:S01]  /*3000*/  F2FP.F16.F32.PACK_AB R22, R225, R224 ;  /* 0x000000e0e116723e */ /* 0x000fe200000000ff */
[----:B------:R-:W-:Y:S01]  /*3010*/  FFMA.FTZ R134, R35, UR31, -R134 ;  /* 0x0000001f23867c23 */ /* 0x000fe20008010886 */
[----:B------:R-:W-:Y:S01]  /*3020*/  @!P0 FSEL R31, R31, -INF , !P2 ;  /* 0xff8000001f1f8808 */ /* 0x000fe20005000000 */
[----:B------:R1:W-:Y:S02]  /*3030*/  STS [R198+0xe000], R17 ;  /* 0x00e00011c6007388 */ /* 0x0003e40000000800 */
[----:B------:R-:W-:Y:S01]  /*3040*/  MUFU.EX2 R251, R135 ;  /* 0x0000008700fb7308 */ /* 0x000fe20000000800 */
[----:B------:R-:W-:Y:S01]  /*3050*/  PLOP3.LUT P2, PT, PT, PT, UP3, 0x80, 0x0 ;  /* 0x000000000000781c */ /* 0x000fe20003f4f038 */
[----:B------:R-:W-:Y:S01]  /*3060*/  STS [R198+0xe400], R27 ;  /* 0x00e4001bc6007388 */ /* 0x000fe20000000800 */
[----:B------:R-:W-:Y:S03]  /*3070*/  FFMA.FTZ R129, R31, UR31, -R129 ;  /* 0x0000001f1f817c23 */ /* 0x000fe60008010881 */
[----:B------:R3:W-:Y:S04]  /*3080*/  STS [R193+0xf000], R22 ;  /* 0x00f00016c1007388 */ /* 0x0007e80000000800 */
[----:B------:R-:W1:Y:S01]  /*3090*/  MUFU.EX2 R240, R240 ;  /* 0x000000f000f07308 */ /* 0x000e620000000800 */
[----:B------:R3:W-:Y:S04]  /*30a0*/  STS [R193+0xf400], R18 ;  /* 0x00f40012c1007388 */ /* 0x0007e80000000800 */
[----:B------:R-:W-:Y:S05]  /*30b0*/  STS [R198+0xf000], R25 ;  /* 0x00f00019c6007388 */ /* 0x000fea0000000800 */
[----:B------:R-:W-:Y:S01]  /*30c0*/  MUFU.EX2 R239, R239 ;  /* 0x000000ef00ef7308 */ /* 0x000fe20000000800 */
[----:B------:R-:W-:Y:S09]  /*30d0*/  STS [R198+0xf400], R23 ;  /* 0x00f40017c6007388 */ /* 0x000ff20000000800 */
[----:B------:R-:W3:Y:S01]  /*30e0*/  MUFU.EX2 R244, R244 ;  /* 0x000000f400f47308 */ /* 0x000ee20000000800 */
[----:B-1----:R-:W-:Y:S05]  /*30f0*/  F2FP.F16.F32.PACK_AB R21, R240, R237 ;  /* 0x000000edf015723e */ /* 0x002fea00000000ff */
[----:B------:R-:W-:Y:S04]  /*3100*/  STS [R197+0xe000], R21 ;  /* 0x00e00015c5007388 */ /* 0x000fe80000000800 */
[----:B------:R3:W-:Y:S10]  /*3110*/  MUFU.EX2 R135, R19 ;  /* 0x0000001300877308 */ /* 0x0007f40000000800 */
[----:B------:R-:W1:Y:S10]  /*3120*/  MUFU.EX2 R249, R249 ;  /* 0x000000f900f97308 */ /* 0x000e740000000800 */
[----:B------:R-:W1:Y:S01]  /*3130*/  MUFU.EX2 R134, R134 ;  /* 0x0000008600867308 */ /* 0x000e620000000800 */
[----:B---3--:R-:W-:Y:S05]  /*3140*/  F2FP.F16.F32.PACK_AB R19, R244, R239 ;  /* 0x000000eff413723e */ /* 0x008fea00000000ff */
[----:B------:R-:W-:Y:S04]  /*3150*/  STS [R197+0xe400], R19 ;  /* 0x00e40013c5007388 */ /* 0x000fe80000000800 */
[----:B------:R-:W-:Y:S01]  /*3160*/  MUFU.EX2 R243, R243 ;  /* 0x000000f300f37308 */ /* 0x000fe20000000800 */
[----:B-1----:R-:W-:Y:S05]  /*3170*/  F2FP.F16.F32.PACK_AB R17, R252, R249 ;  /* 0x000000f9fc11723e */ /* 0x002fea00000000ff */
[----:B------:R-:W-:Y:S04]  /*3180*/  STS [R213+0xe000], R17 ;  /* 0x00e00011d5007388 */ /* 0x000fe80000000800 */
[----:B------:R-:W1:Y:S01]  /*3190*/  MUFU.EX2 R246, R246 ;  /* 0x000000f600f67308 */ /* 0x000e620000000800 */
[----:B------:R-:W-:Y:S05]  /*31a0*/  F2FP.F16.F32.PACK_AB R34, R134, R251 ;  /* 0x000000fb8622723e */ /* 0x000fea00000000ff */
[----:B------:R-:W-:Y:S04]  /*31b0*/  STS [R213+0xe400], R34 ;  /* 0x00e40022d5007388 */ /* 0x000fe80000000800 */
[----:B------:R-:W3:Y:S10]  /*31c0*/  MUFU.EX2 R245, R245 ;  /* 0x000000f500f57308 */ /* 0x000ef40000000800 */
[----:B------:R-:W-:Y:S01]  /*31d0*/  MUFU.EX2 R247, R247 ;  /* 0x000000f700f77308 */ /* 0x000fe20000000800 */
[----:B-1----:R-:W-:Y:S05]  /*31e0*/  F2FP.F16.F32.PACK_AB R30, R246, R243 ;  /* 0x000000f3f61e723e */ /* 0x002fea00000000ff */
[----:B------:R-:W-:Y:S04]  /*31f0*/  STS [R197+0xf000], R30 ;  /* 0x00f0001ec5007388 */ /* 0x000fe80000000800 */
[----:B------:R-:W1:Y:S01]  /*3200*/  MUFU.EX2 R250, R250 ;  /* 0x000000fa00fa7308 */ /* 0x000e620000000800 */
[----:B---3--:R-:W-:Y:S05]  /*3210*/  F2FP.F16.F32.PACK_AB R26, R248, R245 ;  /* 0x000000f5f81a723e */ /* 0x008fea00000000ff */
[----:B------:R-:W-:Y:S04]  /*3220*/  STS [R197+0xf400], R26 ;  /* 0x00f4001ac5007388 */ /* 0x000fe80000000800 */
[----:B------:R-:W3:Y:S01]  /*3230*/  MUFU.EX2 R130, R129 ;  /* 0x0000008100827308 */ /* 0x000ee20000000800 */
[----:B-1----:R-:W-:Y:S05]  /*3240*/  F2FP.F16.F32.PACK_AB R22, R250, R247 ;  /* 0x000000f7fa16723e */ /* 0x002fea00000000ff */
[----:B------:R-:W-:Y:S01]  /*3250*/  STS [R213+0xf000], R22 ;  /* 0x00f00016d5007388 */ /* 0x000fe20000000800 */
[----:B---3--:R-:W-:Y:S05]  /*3260*/  F2FP.F16.F32.PACK_AB R18, R130, R135 ;  /* 0x000000878212723e */ /* 0x008fea00000000ff */
[----:B------:R-:W-:Y:S04]  /*3270*/  STS [R213+0xf400], R18 ;  /* 0x00f40012d5007388 */ /* 0x000fe80000000800 */
[----:B------:R-:W1:Y:S08]  /*3280*/  LDSM.16.M88.4 R100, [R120+0x4000] ;  /* 0x004000007864783b */ /* 0x000e700000000200 */
[----:B------:R-:W3:Y:S08]  /*3290*/  LDSM.16.M88.4 R104, [R120+0x5000] ;  /* 0x005000007868783b */ /* 0x000ef00000000200 */
[----:B------:R-:W2:Y:S08]  /*32a0*/  LDSM.16.M88.4 R108, [R124+0x4000] ;  /* 0x004000007c6c783b */ /* 0x000eb00000000200 */
[----:B------:R3:W4:Y:S08]  /*32b0*/  LDSM.16.M88.4 R112, [R124+0x5000] ;  /* 0x005000007c70783b */ /* 0x0007300000000200 */
[----:B------:R-:W4:Y:S01]  /*32c0*/  LDSM.16.M88.4 R116, [R125+0x4000] ;  /* 0x004000007d74783b */ /* 0x000f220000000200 */
[-C--:B-1----:R-:W-:Y:S07]  /*32d0*/  HMMA.16816.F32 R4, R100, R136.reuse, RZ ;  /* 0x000000886404723c */ /* 0x082fee00000018ff */
[----:B------:R-:W1:Y:S01]  /*32e0*/  LDSM.16.M88.4 R120, [R125+0x5000] ;  /* 0x005000007d78783b */ /* 0x000e620000000200 */
[----:B---3--:R-:W-:Y:S01]  /*32f0*/  IMAD.IADD R124, R177, 0x1, R124 ;  /* 0x00000001b17c7824 */ /* 0x008fe200078e027c */
[C---:B------:R-:W-:Y:S06]  /*3300*/  HMMA.16816.F32 R8, R104.reuse, R136, RZ ;  /* 0x000000886808723c */ /* 0x040fec00000018ff */
[-C--:B------:R-:W-:Y:S06]  /*3310*/  HMMA.16816.F32 R12, R104, R138.reuse, RZ ;  /* 0x0000008a680c723c */ /* 0x080fec00000018ff */
[C---:B------:R-:W-:Y:S06]  /*3320*/  HMMA.16816.F32 R16, R100.reuse, R138, RZ ;  /* 0x0000008a6410723c */ /* 0x040fec00000018ff */
[-C--:B------:R-:W-:Y:S06]  /*3330*/  HMMA.16816.F32 R20, R100, R140.reuse, RZ ;  /* 0x0000008c6414723c */ /* 0x080fec00000018ff */
[C---:B------:R-:W-:Y:S06]  /*3340*/  HMMA.16816.F32 R24, R104.reuse, R140, RZ ;  /* 0x0000008c6818723c */ /* 0x040fec00000018ff */
[-C--:B------:R-:W-:Y:S01]  /*3350*/  HMMA.16816.F32 R28, R104, R142.reuse, RZ ;  /* 0x0000008e681c723c */ /* 0x080fe200000018ff */
[----:B------:R-:W-:Y:S05]  /*3360*/  LDSM.16.M88.4 R104, [R124+0x5000] ;  /* 0x005000007c68783b */ /* 0x000fea0000000200 */
[----:B------:R-:W-:Y:S03]  /*3370*/  HMMA.16816.F32 R32, R100, R142, RZ ;  /* 0x0000008e6420723c */ /* 0x000fe600000018ff */
[----:B------:R-:W3:Y:S03]  /*3380*/  LDSM.16.M88.4 R100, [R124+0x4000] ;  /* 0x004000007c64783b */ /* 0x000ee60000000200 */
[-C--:B--2---:R-:W-:Y:S06]  /*3390*/  HMMA.16816.F32 R4, R108, R144.reuse, R4 ;  /* 0x000000906c04723c */ /* 0x084fec0000001804 */
[C---:B----4-:R-:W-:Y:S06]  /*33a0*/  HMMA.16816.F32 R8, R112.reuse, R144, R8 ;  /* 0x000000907008723c */ /* 0x050fec0000001808 */
[-C--:B------:R-:W-:Y:S06]  /*33b0*/  HMMA.16816.F32 R12, R112, R146.reuse, R12 ;  /* 0x00000092700c723c */ /* 0x080fec000000180c */
[C---:B------:R-:W-:Y:S06]  /*33c0*/  HMMA.16816.F32 R16, R108.reuse, R146, R16 ;  /* 0x000000926c10723c */ /* 0x040fec0000001810 */
[-C--:B------:R-:W-:Y:S06]  /*33d0*/  HMMA.16816.F32 R20, R108, R148.reuse, R20 ;  /* 0x000000946c14723c */ /* 0x080fec0000001814 */
[C---:B------:R-:W-:Y:S06]  /*33e0*/  HMMA.16816.F32 R24, R112.reuse, R148, R24 ;  /* 0x000000947018723c */ /* 0x040fec0000001818 */
[-C--:B------:R-:W-:Y:S06]  /*33f0*/  HMMA.16816.F32 R28, R112, R150.reuse, R28 ;  /* 0x00000096701c723c */ /* 0x080fec000000181c */
[----:B------:R-:W-:Y:S06]  /*3400*/  HMMA.16816.F32 R32, R108, R150, R32 ;  /* 0x000000966c20723c */ /* 0x000fec0000001820 */
[-C--:B------:R-:W-:Y:S06]  /*3410*/  HMMA.16816.F32 R4, R116, R152.reuse, R4 ;  /* 0x000000987404723c */ /* 0x080fec0000001804 */
[C---:B-1----:R-:W-:Y:S06]  /*3420*/  HMMA.16816.F32 R8, R120.reuse, R152, R8 ;  /* 0x000000987808723c */ /* 0x042fec0000001808 */
[-C--:B------:R-:W-:Y:S06]  /*3430*/  HMMA.16816.F32 R12, R120, R154.reuse, R12 ;  /* 0x0000009a780c723c */ /* 0x080fec000000180c */
[C---:B------:R-:W-:Y:S06]  /*3440*/  HMMA.16816.F32 R16, R116.reuse, R154, R16 ;  /* 0x0000009a7410723c */ /* 0x040fec0000001810 */
[-C--:B------:R-:W-:Y:S06]  /*3450*/  HMMA.16816.F32 R20, R116, R156.reuse, R20 ;  /* 0x0000009c7414723c */ /* 0x080fec0000001814 */
[C---:B------:R-:W-:Y:S06]  /*3460*/  HMMA.16816.F32 R24, R120.reuse, R156, R24 ;  /* 0x0000009c7818723c */ /* 0x040fec0000001818 */
[-C--:B------:R-:W-:Y:S06]  /*3470*/  HMMA.16816.F32 R28, R120, R158.reuse, R28 ;  /* 0x0000009e781c723c */ /* 0x080fec000000181c */
[----:B------:R-:W-:Y:S06]  /*3480*/  HMMA.16816.F32 R32, R116, R158, R32 ;  /* 0x0000009e7420723c */ /* 0x000fec0000001820 */
[-C--:B---3--:R-:W-:Y:S05]  /*3490*/  HMMA.16816.F32 R4, R100, R160.reuse, R4 ;  /* 0x000000a06404723c */ /* 0x088fea0000001804 */
[----:B------:R-:W-:Y:S01]  /*34a0*/  LEA R116, R174, UR5, 0x1 ;  /* 0x00000005ae747c11 */ /* 0x000fe2000f8e08ff */
[C---:B------:R-:W-:Y:S06]  /*34b0*/  HMMA.16816.F32 R8, R104.reuse, R160, R8 ;  /* 0x000000a06808723c */ /* 0x040fec0000001808 */
[-C--:B------:R-:W-:Y:S06]  /*34c0*/  HMMA.16816.F32 R12, R104, R162.reuse, R12 ;  /* 0x000000a2680c723c */ /* 0x080fec000000180c */
[C---:B------:R-:W-:Y:S06]  /*34d0*/  HMMA.16816.F32 R16, R100.reuse, R162, R16 ;  /* 0x000000a26410723c */ /* 0x040fec0000001810 */
[-C--:B------:R-:W-:Y:S05]  /*34e0*/  HMMA.16816.F32 R20, R100, R164.reuse, R20 ;  /* 0x000000a46414723c */ /* 0x080fea0000001814 */
[C---:B------:R-:W-:Y:S01]  /*34f0*/  FADD.FTZ R129, -R232.reuse, R4 ;  /* 0x00000004e8817221 */ /* 0x040fe20000010100 */
[C---:B------:R-:W-:Y:S05]  /*3500*/  HMMA.16816.F32 R24, R104.reuse, R164, R24 ;  /* 0x000000a46818723c */ /* 0x040fea0000001818 */
[C---:B------:R-:W-:Y:S01]  /*3510*/  FADD.FTZ R131, -R232.reuse, R5 ;  /* 0x00000005e8837221 */ /* 0x040fe20000010100 */
[-C--:B------:R-:W-:Y:S05]  /*3520*/  HMMA.16816.F32 R28, R104, R166.reuse, R28 ;  /* 0x000000a6681c723c */ /* 0x080fea000000181c */
[----:B------:R-:W-:Y:S01]  /*3530*/  FMUL.FTZ R221, R221, R129 ;  /* 0x00000081dddd7220 */ /* 0x000fe20000410000 */
[----:B------:R-:W-:Y:S05]  /*3540*/  HMMA.16816.F32 R32, R100, R166, R32 ;  /* 0x000000a66420723c */ /* 0x000fea0000001820 */
[C---:B------:R-:W-:Y:S01]  /*3550*/  FADD.FTZ R17, -R232.reuse, R17 ;  /* 0x00000011e8117221 */ /* 0x040fe20000010100 */
[----:B------:R-:W-:Y:S01]  /*3560*/  FADD.FTZ R133, -R232, R16 ;  /* 0x00000010e8857221 */ /* 0x000fe20000010100 */
[----:B------:R-:W-:Y:S04]  /*3570*/  VIADD R100, R116, 0x4040 ;  /* 0x0000404074647836 */ /* 0x000fe80000000000 */
[----:B------:R-:W-:Y:S01]  /*3580*/  FADD.FTZ R129, -R232, R21 ;  /* 0x00000015e8817221 */ /* 0x000fe20000010100 */
[----:B------:R-:W-:Y:S01]  /*3590*/  FMUL.FTZ R234, R234, R17 ;  /* 0x00000011eaea7220 */ /* 0x000fe20000410000 */
[----:B------:R-:W-:Y:S01]  /*35a0*/  FADD.FTZ R17, -R232, R20 ;  /* 0x00000014e8117221 */ /* 0x000fe20000010100 */
[----:B------:R-:W-:Y:S01]  /*35b0*/  FMUL.FTZ R222, R222, R131 ;  /* 0x00000083dede7220 */ /* 0x000fe20000410000 */
[----:B------:R-:W-:Y:S01]  /*35c0*/  FMUL.FTZ R235, R235, R133 ;  /* 0x00000085ebeb7220 */ /* 0x000fe20000410000 */
[----:B------:R-:W-:Y:S01]  /*35d0*/  FMUL.FTZ R240, R240, R129 ;  /* 0x00000081f0f07220 */ /* 0x000fe20000410000 */
[----:B------:R-:W-:Y:S01]  /*35e0*/  FMUL.FTZ R237, R237, R17 ;  /* 0x00000011eded7220 */ /* 0x000fe20000410000 */
[----:B------:R-:W-:Y:S01]  /*35f0*/  VIADD R21, R116, 0x4000 ;  /* 0x0000400074157836 */ /* 0x000fe20000000000 */
[----:B------:R-:W-:Y:S02]  /*3600*/  F2FP.F16.F32.PACK_AB R222, R222, R221 ;  /* 0x000000dddede723e */ /* 0x000fe400000000ff */
[----:B------:R-:W-:Y:S01]  /*3610*/  F2FP.F16.F32.PACK_AB R235, R234, R235 ;  /* 0x000000ebeaeb723e */ /* 0x000fe200000000ff */
[----:B------:R-:W-:Y:S01]  /*3620*/  @P1 VIADD R100, R21, 0xffffffc0 ;  /* 0xffffffc015641836 */ /* 0x000fe20000000000 */
[----:B------:R-:W-:Y:S01]  /*3630*/  F2FP.F16.F32.PACK_AB R240, R240, R237 ;  /* 0x000000edf0f0723e */ /* 0x000fe200000000ff */
[----:B------:R-:W-:Y:S01]  /*3640*/  FADD.FTZ R237, -R236, R6 ;  /* 0x00000006eced7221 */ /* 0x000fe20000010100 */
[C---:B------:R-:W-:Y:S01]  /*3650*/  FADD.FTZ R234, -R232.reuse, R32 ;  /* 0x00000020e8ea7221 */ /* 0x040fe20000010100 */
[----:B------:R-:W-:Y:S01]  /*3660*/  FADD.FTZ R221, -R232, R33 ;  /* 0x00000021e8dd7221 */ /* 0x000fe20000010100 */
[----:B------:R-:W-:Y:S01]  /*3670*/  FADD.FTZ R232, -R236, R7 ;  /* 0x00000007ece87221 */ /* 0x000fe20000010100 */
[----:B------:R-:W-:Y:S01]  /*3680*/  FMUL.FTZ R237, R220, R237 ;  /* 0x000000eddced7220 */ /* 0x000fe20000410000 */
[----:B------:R-:W-:Y:S01]  /*3690*/  FMUL.FTZ R234, R249, R234 ;  /* 0x000000eaf9ea7220 */ /* 0x000fe20000410000 */
[----:B------:R-:W-:Y:S01]  /*36a0*/  FMUL.FTZ R221, R252, R221 ;  /* 0x000000ddfcdd7220 */ /* 0x000fe20000410000 */
[----:B------:R-:W-:Y:S01]  /*36b0*/  FMUL.FTZ R232, R223, R232 ;  /* 0x000000e8dfe87220 */ /* 0x000fe20000410000 */
[C---:B------:R-:W-:Y:S01]  /*36c0*/  FADD.FTZ R220, -R236.reuse, R18 ;  /* 0x00000012ecdc7221 */ /* 0x040fe20000010100 */
[C---:B------:R-:W-:Y:S01]  /*36d0*/  FADD.FTZ R223, -R236.reuse, R19 ;  /* 0x00000013ecdf7221 */ /* 0x040fe20000010100 */
[----:B------:R-:W-:Y:S01]  /*36e0*/  FADD.FTZ R252, -R236, R34 ;  /* 0x00000022ecfc7221 */ /* 0x000fe20000010100 */
[----:B------:R-:W-:Y:S01]  /*36f0*/  F2FP.F16.F32.PACK_AB R234, R221, R234 ;  /* 0x000000eaddea723e */ /* 0x000fe200000000ff */
        /* <DEDUP_REMOVED lines=8> */
[----:B------:R-:W-:Y:S01]  /*3780*/  FMUL.FTZ R252, R251, R252 ;  /* 0x000000fcfbfc7220 */ /* 0x000fe20000410000 */
[----:B------:R-:W-:Y:S01]  /*3790*/  FMUL.FTZ R233, R134, R233 ;  /* 0x000000e986e97220 */ /* 0x000fe20000410000 */
[----:B------:R-:W-:Y:S06]  /*37a0*/  @!P2 BRA `(.L_x_74) ;  /* 0x000000000048a947 */ /* 0x000fec0003800000 */
[----:B------:R-:W1:Y:S01]  /*37b0*/  LDC R7, c[0x0][0x240] ;  /* 0x00009000ff077b82 */ /* 0x000e620000000800 */
[----:B------:R-:W-:Y:S04]  /*37c0*/  ULOP3.LUT UR10, UR13, 0x1, URZ, 0xc0, !UPT ;  /* 0x000000010d0a7892 */ /* 0x000fe8000f8ec03f */
[----:B------:R-:W-:Y:S03]  /*37d0*/  UISETP.NE.U32.AND UP0, UPT, UR10, 0x1, UPT ;  /* 0x000000010a00788c */ /* 0x000fe6000bf05070 */
[----:B------:R-:W2:Y:S01]  /*37e0*/  LDC R5, c[0x0][0x244] ;  /* 0x00009100ff057b82 */ /* 0x000ea20000000800 */
[----:B------:R-:W-:Y:S06]  /*37f0*/  USEL UR10, UR24, 0x2000, !UP0 ;  /* 0x00002000180a7887 */ /* 0x000fec000c000000 */
[----:B------:R-:W-:Y:S02]  /*3800*/  VIADD R211, R211, UR10 ;  /* 0x0000000ad3d37c36 */ /* 0x000fe40008000000 */
[----:B------:R-:W-:Y:S02]  /*3810*/  VIADD R171, R171, UR10 ;  /* 0x0000000aabab7c36 */ /* 0x000fe40008000000 */
[----:B-1----:R-:W-:Y:S05]  /*3820*/  IMAD.U32 R17, R7, -0x40, RZ ;  /* 0xffffffc007117824 */ /* 0x002fea00078e00ff */
[C---:B------:R-:W-:Y:S04]  /*3830*/  LEA R218, P0, R17.reuse, R218, 0x1 ;  /* 0x000000da11da7211 */ /* 0x040fe800078008ff */
[----:B------:R-:W-:Y:S02]  /*3840*/  LEA.HI.X.SX32 R219, R17, R219, 0x1, P0 ;  /* 0x000000db11db7211 */ /* 0x000fe400000f0eff */
[C---:B------:R-:W-:Y:S03]  /*3850*/  LEA R4, P0, R7.reuse, R218, 0x6 ;  /* 0x000000da07047211 */ /* 0x040fe600078030ff */
[----:B------:R-:W-:Y:S01]  /*3860*/  @!PT LDS RZ, [RZ] ;  /* 0x00000000fffff984 */ /* 0x000fe20000000800 */
[----:B------:R-:W-:Y:S01]  /*3870*/  @!PT LDS RZ, [RZ] ;  /* 0x00000000fffff984 */ /* 0x000fe20000000800 */
[----:B------:R-:W-:Y:S01]  /*3880*/  @!PT LDS RZ, [RZ] ;  /* 0x00000000fffff984 */ /* 0x000fe20000000800 */
[----:B------:R1:W-:Y:S01]  /*3890*/  LDGSTS.E.BYPASS.LTC128B.128 [R211], desc[UR40][R218.64] ;  /* 0x00000000dad37fae */ /* 0x0003e2000b901d68 */
[----:B--2---:R-:W-:Y:S05]  /*38a0*/  LEA.HI.X R5, R7, R219, R5, 0x6, P0 ;  /* 0x000000db07057211 */ /* 0x004fea00000f3405 */
[----:B------:R1:W-:Y:S04]  /*38b0*/  LDGSTS.E.BYPASS.LTC128B.128 [R211+0x1000], desc[UR40][R4.64] ;  /* 0x0100000004d37fae */ /* 0x0003e8000b901d68 */
[----:B------:R-:W0:Y:S02]  /*38c0*/  LDGDEPBAR ;  /* 0x00000000000079af */ /* 0x000e240000000000 */
.L_x_74:
[C---:B-----5:R-:W-:Y:S01]  /*38d0*/  FADD.FTZ R7, -R242.reuse, R12 ;  /* 0x0000000cf2077221 */ /* 0x060fe20000010100 */
[C---:B------:R-:W-:Y:S01]  /*38e0*/  FADD.FTZ R6, -R242.reuse, R13 ;  /* 0x0000000df2067221 */ /* 0x040fe20000010100 */
[C---:B-1----:R-:W-:Y:S01]  /*38f0*/  FADD.FTZ R5, -R242.reuse, R8 ;  /* 0x00000008f2057221 */ /* 0x042fe20000010100 */
[----:B------:R-:W-:Y:S01]  /*3900*/  FADD.FTZ R4, -R242, R9 ;  /* 0x00000009f2047221 */ /* 0x000fe20000010100 */
[----:B------:R-:W-:Y:S01]  /*3910*/  FMUL.FTZ R7, R228, R7 ;  /* 0x00000007e4077220 */ /* 0x000fe20000410000 */
[----:B------:R-:W-:Y:S01]  /*3920*/  FMUL.FTZ R6, R229, R6 ;  /* 0x00000006e5067220 */ /* 0x000fe20000410000 */
[----:B------:R-:W-:Y:S01]  /*3930*/  FMUL.FTZ R5, R224, R5 ;  /* 0x00000005e0057220 */ /* 0x000fe20000410000 */
[----:B------:R-:W-:Y:S01]  /*3940*/  FMUL.FTZ R4, R225, R4 ;  /* 0x00000004e1047220 */ /* 0x000fe20000410000 */
[C---:B------:R-:W-:Y:S01]  /*3950*/  FADD.FTZ R9, -R241.reuse, R14 ;  /* 0x0000000ef1097221 */ /* 0x040fe20000010100 */
[C---:B------:R-:W-:Y:S01]  /*3960*/  FADD.FTZ R8, -R241.reuse, R15 ;  /* 0x0000000ff1087221 */ /* 0x040fe20000010100 */
[----:B------:R-:W-:Y:S01]  /*3970*/  F2FP.F16.F32.PACK_AB R7, R6, R7 ;  /* 0x000000070607723e */ /* 0x000fe200000000ff */
[C---:B------:R-:W-:Y:S01]  /*3980*/  FADD.FTZ R6, -R241.reuse, R11 ;  /* 0x0000000bf1067221 */ /* 0x040fe20000010100 */
[----:B------:R-:W-:Y:S01]  /*3990*/  F2FP.F16.F32.PACK_AB R4, R4, R5 ;  /* 0x000000050404723e */ /* 0x000fe200000000ff */
[----:B------:R-:W-:Y:S01]  /*39a0*/  FADD.FTZ R5, -R241, R10 ;  /* 0x0000000af1057221 */ /* 0x000fe20000010100 */
[----:B------:R-:W-:Y:S01]  /*39b0*/  F2FP.F16.F32.PACK_AB R223, R223, R220 ;  /* 0x000000dcdfdf723e */ /* 0x000fe200000000ff */
[----:B------:R-:W-:Y:S01]  /*39c0*/  FMUL.FTZ R6, R227, R6 ;  /* 0x00000006e3067220 */ /* 0x000fe20000410000 */
[----:B------:R-:W-:Y:S01]  /*39d0*/  STS [R193+0xa000], R222 ;  /* 0x00a000dec1007388 */ /* 0x000fe20000000800 */
[----:B------:R-:W-:Y:S01]  /*39e0*/  FMUL.FTZ R5, R226, R5 ;  /* 0x00000005e2057220 */ /* 0x000fe20000410000 */
[----:B------:R-:W-:Y:S01]  /*39f0*/  FMUL.FTZ R8, R231, R8 ;  /* 0x00000008e7087220 */ /* 0x000fe20000410000 */
[----:B------:R-:W-:Y:S01]  /*3a00*/  FMUL.FTZ R9, R230, R9 ;  /* 0x00000009e6097220 */ /* 0x000fe20000410000 */
[----:B------:R-:W-:Y:S01]  /*3a10*/  STS [R193+0xa400], R232 ;  /* 0x00a400e8c1007388 */ /* 0x000fe20000000800 */
[----:B------:R-:W-:Y:S01]  /*3a20*/  FADD.FTZ R24, -R242, R24 ;  /* 0x00000018f2187221 */ /* 0x000fe20000010100 */
[----:B------:R-:W-:Y:S01]  /*3a30*/  F2FP.F16.F32.PACK_AB R6, R6, R5 ;  /* 0x000000050606723e */ /* 0x000fe200000000ff */
[----:B------:R-:W-:Y:S01]  /*3a40*/  FADD.FTZ R25, -R242, R25 ;  /* 0x00000019f2197221 */ /* 0x000fe20000010100 */
[----:B------:R-:W-:Y:S01]  /*3a50*/  STS [R198+0xa000], R235 ;  /* 0x00a000ebc6007388 */ /* 0x000fe20000000800 */
[----:B------:R-:W-:Y:S01]  /*3a60*/  F2FP.F16.F32.PACK_AB R9, R8, R9 ;  /* 0x000000090809723e */ /* 0x000fe200000000ff */
[C---:B------:R-:W-:Y:S01]  /*3a70*/  FADD.FTZ R26, -R241.reuse, R26 ;  /* 0x0000001af11a7221 */ /* 0x040fe20000010100 */
[----:B------:R-:W-:Y:S01]  /*3a80*/  FADD.FTZ R27, -R241, R27 ;  /* 0x0000001bf11b7221 */ /* 0x000fe20000010100 */
[----:B------:R-:W-:Y:S01]  /*3a90*/  STS [R198+0xa400], R223 ;  /* 0x00a400dfc6007388 */ /* 0x000fe20000000800 */
[----:B------:R-:W-:Y:S01]  /*3aa0*/  F2FP.F16.F32.PACK_AB R238, R221, R238 ;  /* 0x000000eeddee723e */ /* 0x000fe200000000ff */
[----:B------:R-:W-:Y:S01]  /*3ab0*/  FMUL.FTZ R24, R243, R24 ;  /* 0x00000018f3187220 */ /* 0x000fe20000410000 */
[----:B------:R-:W-:Y:S01]  /*3ac0*/  FMUL.FTZ R25, R246, R25 ;  /* 0x00000019f6197220 */ /* 0x000fe20000410000 */
[----:B------:R-:W-:Y:S01]  /*3ad0*/  STS [R193+0xb000], R4 ;  /* 0x00b00004c1007388 */ /* 0x000fe20000000800 */
[----:B------:R-:W-:Y:S01]  /*3ae0*/  FMUL.FTZ R26, R245, R26 ;  /* 0x0000001af51a7220 */ /* 0x000fe20000410000 */
[----:B------:R-:W-:Y:S01]  /*3af0*/  FMUL.FTZ R27, R248, R27 ;  /* 0x0000001bf81b7220 */ /* 0x000fe20000410000 */
[C---:B------:R-:W-:Y:S01]  /*3b00*/  FADD.FTZ R28, -R242.reuse, R28 ;  /* 0x0000001cf21c7221 */ /* 0x040fe20000010100 */
[----:B------:R-:W-:Y:S01]  /*3b10*/  STS [R193+0xb400], R6 ;  /* 0x00b40006c1007388 */ /* 0x000fe20000000800 */
[----:B------:R-:W-:Y:S01]  /*3b20*/  FADD.FTZ R29, -R242, R29 ;  /* 0x0000001df21d7221 */ /* 0x000fe20000010100 */
        /* <DEDUP_REMOVED lines=9> */
[----:B------:R-:W-:Y:S01]  /*3bc0*/  F2FP.F16.F32.PACK_AB R32, R25, R24 ;  /* 0x000000181920723e */ /* 0x000fe200000000ff */
[----:B------:R-:W-:Y:S01]  /*3bd0*/  STS [R197+0xa000], R240 ;  /* 0x00a000f0c5007388 */ /* 0x000fe20000000800 */
[----:B------:R-:W-:Y:S02]  /*3be0*/  F2FP.F16.F32.PACK_AB R34, R27, R26 ;  /* 0x0000001a1b22723e */ /* 0x000fe400000000ff */
[----:B------:R-:W-:Y:S01]  /*3bf0*/  F2FP.F16.F32.PACK_AB R102, R29, R28 ;  /* 0x0000001c1d66723e */ /* 0x000fe200000000ff */
[----:B------:R-:W-:Y:S01]  /*3c00*/  STS [R197+0xa400], R238 ;  /* 0x00a400eec5007388 */ /* 0x000fe20000000800 */
[----:B------:R-:W-:Y:S03]  /*3c10*/  F2FP.F16.F32.PACK_AB R104, R31, R30 ;  /* 0x0000001e1f68723e */ /* 0x000fe600000000ff */
[----:B------:R-:W-:Y:S04]  /*3c20*/  STS [R213+0xa000], R234 ;  /* 0x00a000ead5007388 */ /* 0x000fe80000000800 */
[----:B------:R-:W-:Y:S04]  /*3c30*/  STS [R213+0xa400], R252 ;  /* 0x00a400fcd5007388 */ /* 0x000fe80000000800 */
[----:B------:R-:W-:Y:S04]  /*3c40*/  STS [R197+0xb000], R32 ;  /* 0x00b00020c5007388 */ /* 0x000fe80000000800 */
[----:B------:R-:W-:Y:S04]  /*3c50*/  STS [R197+0xb400], R34 ;  /* 0x00b40022c5007388 */ /* 0x000fe80000000800 */
[----:B------:R-:W-:Y:S04]  /*3c60*/  STS [R213+0xb000], R102 ;  /* 0x00b00066d5007388 */ /* 0x000fe80000000800 */
[----:B------:R-:W-:Y:S01]  /*3c70*/  STS [R213+0xb400], R104 ;  /* 0x00b40068d5007388 */ /* 0x000fe20000000800 */
[----:B------:R-:W-:Y:S06]  /*3c80*/  BAR.SYNC.DEFER_BLOCKING 0x0 ;  /* 0x0000000000007b1d */ /* 0x000fec0000010000 */
[----:B------:R-:W-:Y:S04]  /*3c90*/  LDSM.16.MT88.4 R4, [R173+0xe000] ;  /* 0x00e00000ad04783b */ /* 0x000fe80000004200 */
[----:B------:R-:W1:Y:S04]  /*3ca0*/  LDSM.16.MT88.4 R8, [R116+0x4000] ;  /* 0x004000007408783b */ /* 0x000e680000004200 */
        /* <DEDUP_REMOVED lines=39> */
[-C--:B---3--:R-:W-:Y:S05]  /*3f20*/  HMMA.16816.F32 R36, R20, R24.reuse, R36 ;  /* 0x000000181424723c */ /* 0x088fea0000001824 */
[----:B------:R-:W-:Y:S01]  /*3f30*/  IMAD R5, R204, UR29, RZ ;  /* 0x0000001dcc057c24 */ /* 0x000fe2000f8e02ff */
[C---:B------:R-:W-:Y:S05]  /*3f40*/  HMMA.16816.F32 R40, R28.reuse, R24, R40 ;  /* 0x000000181c28723c */ /* 0x040fea0000001828 */
[----:B------:R-:W-:Y:S01]  /*3f50*/  LEA R5, -R5, RZ, 0x6 ;  /* 0x000000ff05057211 */ /* 0x000fe200078e31ff */
[-C--:B------:R-:W-:Y:S05]  /*3f60*/  HMMA.16816.F32 R44, R28, R26.reuse, R44 ;  /* 0x0000001a1c2c723c */ /* 0x080fea000000182c */
[C---:B------:R-:W-:Y:S01]  /*3f70*/  LEA R214, P0, R5.reuse, R214, 0x2 ;  /* 0x000000d605d67211 */ /* 0x040fe200078010ff */
[C---:B------:R-:W-:Y:S05]  /*3f80*/  HMMA.16816.F32 R48, R20.reuse, R26, R48 ;  /* 0x0000001a1430723c */ /* 0x040fea0000001830 */
[----:B------:R-:W-:Y:S01]  /*3f90*/  LEA.HI.X.SX32 R215, R5, R215, 0x2, P0 ;  /* 0x000000d705d77211 */ /* 0x000fe200000f16ff */
[-C--:B----4-:R-:W-:Y:S06]  /*3fa0*/  HMMA.16816.F32 R52, R20, R32.reuse, R52 ;  /* 0x000000201434723c */ /* 0x090fec0000001834 */
[C---:B------:R-:W-:Y:S06]  /*3fb0*/  HMMA.16816.F32 R56, R28.reuse, R32, R56 ;  /* 0x000000201c38723c */ /* 0x040fec0000001838 */
[-C--:B------:R-:W-:Y:S06]  /*3fc0*/  HMMA.16816.F32 R60, R28, R34.reuse, R60 ;  /* 0x000000221c3c723c */ /* 0x080fec000000183c */
[----:B------:R-:W-:Y:S01]  /*3fd0*/  HMMA.16816.F32 R64, R20, R34, R64 ;  /* 0x000000221440723c */ /* 0x000fe20000001840 */
[----:B------:R-:W-:Y:S11]  /*3fe0*/  @!UPT UIADD3 URZ, URZ, URZ, URZ ;  /* 0x0000003f3f3ff290 */ /* 0x000ff6000fffe03f */
[----:B------:R-:W-:Y:S01]  /*3ff0*/  @!UPT UIADD3 URZ, URZ, URZ, URZ ;  /* 0x0000003f3f3ff290 */ /* 0x000fe2000fffe03f */
[----:B------:R-:W-:Y:S11]  /*4000*/  @!P2 BRA `(.L_x_75) ;  /* 0x000000000034a947 */ /* 0x000ff60003800000 */
[----:B------:R-:W1:Y:S08]  /*4010*/  LDC R7, c[0x0][0x420] ;  /* 0x00010800ff077b82 */ /* 0x000e700000000800 */
[----:B------:R-:W2:Y:S01]  /*4020*/  LDC R5, c[0x0][0x424] ;  /* 0x00010900ff057b82 */ /* 0x000ea20000000800 */
[----:B-1----:R-:W-:Y:S05]  /*4030*/  IMAD.U32 R9, R7, -0x40, RZ ;  /* 0xffffffc007097824 */ /* 0x002fea00078e00ff */
[C---:B------:R-:W-:Y:S04]  /*4040*/  LEA R216, P0, R9.reuse, R216, 0x1 ;  /* 0x000000d809d87211 */ /* 0x040fe800078008ff */
[----:B------:R-:W-:Y:S02]  /*4050*/  LEA.HI.X.SX32 R217, R9, R217, 0x1, P0 ;  /* 0x000000d909d97211 */ /* 0x000fe400000f0eff */
[C---:B------:R-:W-:Y:S03]  /*4060*/  LEA R10, P0, R7.reuse, R216, 0x6 ;  /* 0x000000d8070a7211 */ /* 0x040fe600078030ff */
[----:B------:R-:W-:Y:S01]  /*4070*/  @!PT LDS RZ, [RZ] ;  /* 0x00000000fffff984 */ /* 0x000fe20000000800 */
[----:B------:R-:W-:Y:S01]  /*4080*/  @!PT LDS RZ, [RZ] ;  /* 0x00000000fffff984 */ /* 0x000fe20000000800 */
[----:B------:R-:W-:Y:S01]  /*4090*/  @!PT LDS RZ, [RZ] ;  /* 0x00000000fffff984 */ /* 0x000fe20000000800 */
[----:B------:R1:W-:Y:S01]  /*40a0*/  LDGSTS.E.BYPASS.LTC128B.128 [R212+0x4000], desc[UR40][R216.64] ;  /* 0x04000000d8d47fae */ /* 0x0003e2000b901d68 */
[----:B--2---:R-:W-:Y:S05]  /*40b0*/  LEA.HI.X R11, R7, R217, R5, 0x6, P0 ;  /* 0x000000d9070b7211 */ /* 0x004fea00000f3405 */
[----:B------:R1:W-:Y:S04]  /*40c0*/  LDGSTS.E.BYPASS.LTC128B.128 [R212+0x5000], desc[UR40][R10.64] ;  /* 0x050000000ad47fae */ /* 0x0003e8000b901d68 */
[----:B------:R-:W0:Y:S02]  /*40d0*/  LDGDEPBAR ;  /* 0x00000000000079af */ /* 0x000e240000000000 */
.L_x_75:
[----:B------:R-:W-:Y:S01]  /*40e0*/  LDSM.16.M88.4 R20, [R175] ;  /* 0x00000000af14783b */ /* 0x000fe20000000200 */
[----:B------:R-:W-:Y:S01]  /*40f0*/  VIADD R4, R116, 0x6000 ;  /* 0x0000600074047836 */ /* 0x000fe20000000000 */
[----:B------:R-:W-:Y:S01]  /*4100*/  ULOP3.LUT UR10, UR13, 0x1, URZ, 0xc0, !UPT ;  /* 0x000000010d0a7892 */ /* 0x000fe2000f8ec03f */
[--C-:B------:R-:W-:Y:S01]  /*4110*/  IMAD.IADD R119, R175, 0x1, R177.reuse ;  /* 0x00000001af777824 */ /* 0x100fe200078e02b1 */
[----:B-1----:R-:W1:Y:S01]  /*4120*/  LDSM.16.MT88.4 R8, [R116+0x6000] ;  /* 0x006000007408783b */ /* 0x002e620000004200 */
[----:B------:R-:W-:Y:S01]  /*4130*/  IMAD.IADD R117, R4, 0x1, R177 ;  /* 0x0000000104757824 */ /* 0x000fe200078e02b1 */
[----:B------:R-:W-:Y:S01]  /*4140*/  UISETP.NE.U32.AND UP0, UPT, UR10, 0x1, UPT ;  /* 0x000000010a00788c */ /* 0x000fe2000bf05070 */
[C---:B------:R-:W-:Y:S01]  /*4150*/  IMAD.IADD R118, R177.reuse, 0x1, R0 ;  /* 0x00000001b1767824 */ /* 0x040fe200078e0200 */
[----:B------:R-:W-:Y:S01]  /*4160*/  LDSM.16.M88.4 R24, [R0] ;  /* 0x000000000018783b */ /* 0x000fe20000000200 */
[----:B------:R-:W-:Y:S02]  /*4170*/  UISETP.GT.AND UP2, UPT, UR13, UR6, UPT ;  /* 0x000000060d00728c */ /* 0x000fe4000bf44270 */
[----:B------:R-:W-:Y:S01]  /*4180*/  UIADD3 UR13, UR13, -0x1, URZ ;  /* 0xffffffff0d0d7890 */ /* 0x000fe2000fffe03f */
[----:B------:R-:W2:Y:S04]  /*4190*/  LDSM.16.MT88.4 R16, [R117] ;  /* 0x000000007510783b */ /* 0x000ea80000004200 */
[----:B------:R-:W3:Y:S04]  /*41a0*/  LDSM.16.MT88.4 R28, [R116+0x6800] ;  /* 0x00680000741c783b */ /* 0x000ee80000004200 */
[----:B------:R-:W4:Y:S04]  /*41b0*/  LDSM.16.MT88.4 R32, [R117+0x800] ;  /* 0x000800007520783b */ /* 0x000f280000004200 */
[----:B------:R-:W-:Y:S04]  /*41c0*/  LDSM.16.MT88.4 R104, [R116+0x7000] ;  /* 0x007000007468783b */ /* 0x000fe80000004200 */
[----:B------:R-:W4:Y:S04]  /*41d0*/  LDSM.16.M88.4 R100, [R119] ;  /* 0x000000007764783b */ /* 0x000f280000000200 */
[----:B------:R-:W-:Y:S04]  /*41e0*/  LDSM.16.MT88.4 R112, [R116+0x7800] ;  /* 0x007800007470783b */ /* 0x000fe80000004200 */
[----:B------:R-:W-:Y:S01]  /*41f0*/  LDSM.16.M88.4 R108, [R118] ;  /* 0x00000000766c783b */ /* 0x000fe20000000200 */
[C---:B-1----:R-:W-:Y:S06]  /*4200*/  HMMA.16816.F32 R4, R20.reuse, R8, RZ ;  /* 0x000000081404723c */ /* 0x042fec00000018ff */
[C---:B------:R-:W-:Y:S06]  /*4210*/  HMMA.16816.F32 R8, R20.reuse, R10, RZ ;  /* 0x0000000a1408723c */ /* 0x040fec00000018ff */
[C---:B--2---:R-:W-:Y:S06]  /*4220*/  HMMA.16816.F32 R12, R20.reuse, R16, RZ ;  /* 0x00000010140c723c */ /* 0x044fec00000018ff */
        /* <DEDUP_REMOVED lines=34> */
[----:B------:R-:W2:Y:S05]  /*4450*/  LDSM.16.MT88.4 R24, [R117+0x3800] ;  /* 0x003800007518783b */ /* 0x000eaa0000004200 */
[C---:B------:R-:W-:Y:S01]  /*4460*/  HMMA.16816.F32 R4, R108.reuse, R112, R4 ;  /* 0x000000706c04723c */ /* 0x040fe20000001804 */
[----:B------:R-:W-:Y:S05]  /*4470*/  IMAD.U32 R101, RZ, RZ, UR28 ;  /* 0x0000001cff657e24 */ /* 0x000fea000f8e00ff */
[C---:B------:R-:W-:Y:S06]  /*4480*/  HMMA.16816.F32 R8, R108.reuse, R114, R8 ;  /* 0x000000726c08723c */ /* 0x040fec0000001808 */
[C---:B-1----:R-:W-:Y:S06]  /*4490*/  HMMA.16816.F32 R12, R108.reuse, R20, R12 ;  /* 0x000000146c0c723c */ /* 0x042fec000000180c */
[----:B------:R-:W-:Y:S06]  /*44a0*/  HMMA.16816.F32 R16, R108, R22, R16 ;  /* 0x000000166c10723c */ /* 0x000fec0000001810 */
[C---:B---3--:R-:W-:Y:S05]  /*44b0*/  HMMA.16816.F32 R4, R28.reuse, R32, R4 ;  /* 0x000000201c04723c */ /* 0x048fea0000001804 */
[----:B------:R-:W-:Y:S01]  /*44c0*/  IMAD.IADD R108, R177, 0x1, R172 ;  /* 0x00000001b16c7824 */ /* 0x000fe200078e02ac */
[C---:B------:R-:W-:Y:S04]  /*44d0*/  HMMA.16816.F32 R8, R28.reuse, R34, R8 ;  /* 0x000000221c08723c */ /* 0x040fe80000001808 */
[----:B------:R-:W-:Y:S01]  /*44e0*/  LDSM.16.MT88.4 R20, [R108] ;  /* 0x000000006c14783b */ /* 0x000fe20000004200 */
[----:B------:R-:W-:Y:S01]  /*44f0*/  @P2 IADD3 R32, P0, R191, UR8, RZ ;  /* 0x00000008bf202c10 */ /* 0x000fe2000ff1e0ff */
[C---:B--2---:R-:W-:Y:S01]  /*4500*/  HMMA.16816.F32 R12, R28.reuse, R24, R12 ;  /* 0x000000181c0c723c */ /* 0x044fe2000000180c */
[----:B------:R-:W-:Y:S01]  /*4510*/  IMAD.U32 R35, RZ, RZ, UR27 ;  /* 0x0000001bff237e24 */ /* 0x000fe2000f8e00ff */
[----:B------:R-:W-:Y:S03]  /*4520*/  @UP3 UIADD3 UR8, UP1, UR8, -0x100, URZ ;  /* 0xffffff0008083890 */ /* 0x000fe6000ff3e03f */
[----:B------:R-:W-:Y:S01]  /*4530*/  @P2 IADD3.X R33, R190, UR9, RZ, P0, !PT ;  /* 0x00000009be212c10 */ /* 0x000fe200087fe4ff */
[----:B------:R-:W-:Y:S01]  /*4540*/  HMMA.16816.F32 R16, R28, R26, R16 ;  /* 0x0000001a1c10723c */ /* 0x000fe20000001810 */
[----:B------:R-:W-:Y:S01]  /*4550*/  IMAD.U32 R25, RZ, RZ, UR28 ;  /* 0x0000001cff197e24 */ /* 0x000fe2000f8e00ff */
[----:B------:R-:W-:Y:S02]  /*4560*/  @UP3 UIADD3.X UR9, UR9, -0x1, URZ, UP1, !UPT ;  /* 0xffffffff09093890 */ /* 0x000fe40008ffe43f */
[----:B------:R-:W5:Y:S01]  /*4570*/  @P2 LDG.E R210, desc[UR40][R32.64] ;  /* 0x0000002820d22981 */ /* 0x000f62000c1e1900 */
[-C--:B------:R-:W-:Y:S02]  /*4580*/  LEA R102, P3, R35, R214.reuse, 0x2 ;  /* 0x000000d623667211 */ /* 0x080fe400078610ff */
[-C--:B------:R-:W-:Y:S01]  /*4590*/  LEA R34, P0, R25, R214.reuse, 0x2 ;  /* 0x000000d619227211 */ /* 0x080fe200078010ff */
[----:B------:R-:W5:Y:S03]  /*45a0*/  @P2 LDG.E R209, desc[UR40][R32.64+0x20] ;  /* 0x0000202820d12981 */ /* 0x000f66000c1e1900 */
[-C--:B------:R-:W-:Y:S01]  /*45b0*/  LEA.HI.X.SX32 R35, R101, R215.reuse, 0x2, P0 ;  /* 0x000000d765237211 */ /* 0x080fe200000f16ff */
[----:B------:R-:W5:Y:S01]  /*45c0*/  @P2 LDG.E R208, desc[UR40][R32.64+0x80] ;  /* 0x0000802820d02981 */ /* 0x000f62000c1e1900 */
[----:B------:R-:W-:Y:S02]  /*45d0*/  IMAD.U32 R29, RZ, RZ, UR26 ;  /* 0x0000001aff1d7e24 */ /* 0x000fe4000f8e00ff */
[----:B------:R-:W-:Y:S01]  /*45e0*/  IMAD.U32 R31, RZ, RZ, UR27 ;  /* 0x0000001bff1f7e24 */ /* 0x000fe2000f8e00ff */
[----:B------:R1:W5:Y:S01]  /*45f0*/  @P2 LDG.E R207, desc[UR40][R32.64+0xa0] ;  /* 0x0000a02820cf2981 */ /* 0x000362000c1e1900 */
[----:B------:R-:W-:Y:S01]  /*4600*/  IMAD.U32 R25, RZ, RZ, UR26 ;  /* 0x0000001aff197e24 */ /* 0x000fe2000f8e00ff */
[-C--:B------:R-:W-:Y:S01]  /*4610*/  LEA R104, P2, R29, R214.reuse, 0x2 ;  /* 0x000000d61d687211 */ /* 0x080fe200078410ff */
[----:B------:R-:W-:Y:S01]  /*4620*/  IMAD.U32 R27, RZ, RZ, UR25 ;  /* 0x00000019ff1b7e24 */ /* 0x000fe2000f8e00ff */
[----:B------:R2:W-:Y:S01]  /*4630*/  REDG.E.ADD.F32.FTZ.RN.STRONG.GPU desc[UR40][R214.64], R4 ;  /* 0x00000004d60079a6 */ /* 0x0005e2000c10f3a8 */
[-C--:B------:R-:W-:Y:S01]  /*4640*/  LEA.HI.X.SX32 R103, R31, R215.reuse, 0x2, P3 ;  /* 0x000000d71f677211 */ /* 0x080fe200018f16ff */
[----:B------:R-:W-:Y:S01]  /*4650*/  IMAD.U32 R101, RZ, RZ, UR11 ;  /* 0x0000000bff657e24 */ /* 0x000fe2000f8e00ff */
[-C--:B------:R-:W-:Y:S01]  /*4660*/  LEA.HI.X.SX32 R105, R25, R215.reuse, 0x2, P2 ;  /* 0x000000d719697211 */ /* 0x080fe200010f16ff */
[----:B------:R3:W-:Y:S01]  /*4670*/  REDG.E.ADD.F32.FTZ.RN.STRONG.GPU desc[UR40][R34.64], R5 ;  /* 0x00000005220079a6 */ /* 0x0007e2000c10f3a8 */
[----:B------:R-:W-:Y:S01]  /*4680*/  IMAD.U32 R25, RZ, RZ, UR11 ;  /* 0x0000000bff197e24 */ /* 0x000fe2000f8e00ff */
[-C--:B------:R-:W-:Y:S01]  /*4690*/  LEA R106, P0, R27, R214.reuse, 0x2 ;  /* 0x000000d61b6a7211 */ /* 0x080fe200078010ff */
[----:B------:R-:W-:Y:S01]  /*46a0*/  IMAD.U32 R31, RZ, RZ, UR4 ;  /* 0x00000004ff1f7e24 */ /* 0x000fe2000f8e00ff */
[----:B------:R-:W-:Y:S01]  /*46b0*/  MOV R29, UR25 ;  /* 0x00000019001d7c02 */ /* 0x000fe20008000f00 */
[----:B------:R4:W-:Y:S01]  /*46c0*/  REDG.E.ADD.F32.FTZ.RN.STRONG.GPU desc[UR40][R102.64], R6 ;  /* 0x00000006660079a6 */ /* 0x0009e2000c10f3a8 */
[-C--:B------:R-:W-:Y:S01]  /*46d0*/  LEA R24, P3, R25, R214.reuse, 0x2 ;  /* 0x000000d619187211 */ /* 0x080fe200078610ff */
[----:B------:R-:W-:Y:S01]  /*46e0*/  IMAD.U32 R27, RZ, RZ, UR43 ;  /* 0x0000002bff1b7e24 */ /* 0x000fe2000f8e00ff */
[-C--:B------:R-:W-:Y:S01]  /*46f0*/  LEA.HI.X.SX32 R107, R29, R215.reuse, 0x2, P0 ;  /* 0x000000d71d6b7211 */ /* 0x080fe200000f16ff */
[----:B------:R4:W-:Y:S01]  /*4700*/  REDG.E.ADD.F32.FTZ.RN.STRONG.GPU desc[UR40][R104.64], R7 ;  /* 0x00000007680079a6 */ /* 0x0009e2000c10f3a8 */
[----:B------:R-:W-:Y:S01]  /*4710*/  IMAD.U32 R29, RZ, RZ, UR44 ;  /* 0x0000002cff1d7e24 */ /* 0x000fe2000f8e00ff */
[-C--:B------:R-:W-:Y:S01]  /*4720*/  LEA.HI.X.SX32 R25, R101, R215.reuse, 0x2, P3 ;  /* 0x000000d765197211 */ /* 0x080fe200018f16ff */
[----:B------:R-:W-:Y:S01]  /*4730*/  IMAD.U32 R101, RZ, RZ, UR42 ;  /* 0x0000002aff657e24 */ /* 0x000fe2000f8e00ff */
[----:B------:R-:W-:Y:S01]  /*4740*/  REDG.E.ADD.F32.FTZ.RN.STRONG.GPU desc[UR40][R106.64], R8 ;  /* 0x000000086a0079a6 */ /* 0x000fe2000c10f3a8 */
[----:B-1----:R-:W-:Y:S03]  /*4750*/  IMAD.U32 R33, RZ, RZ, UR4 ;  /* 0x00000004ff217e24 */ /* 0x002fe6000f8e00ff */
[----:B------:R1:W-:Y:S02]  /*4760*/  REDG.E.ADD.F32.FTZ.RN.STRONG.GPU desc[UR40][R24.64], R9 ;  /* 0x00000009180079a6 */ /* 0x0003e4000c10f3a8 */
[-C--:B------:R-:W-:Y:S01]  /*4770*/  LEA R28, P2, R33, R214.reuse, 0x2 ;  /* 0x000000d6211c7211 */ /* 0x080fe200078410ff */
[----:B------:R-:W-:Y:S01]  /*4780*/  IMAD.U32 R33, RZ, RZ, UR37 ;  /* 0x00000025ff217e24 */ /* 0x000fe2000f8e00ff */
[-C--:B--2---:R-:W-:Y:S02]  /*4790*/  LEA R4, P0, R29, R214.reuse, 0x2 ;  /* 0x000000d61d047211 */ /* 0x084fe400078010ff */
[-C--:B------:R-:W-:Y:S01]  /*47a0*/  LEA.HI.X.SX32 R29, R31, R215.reuse, 0x2, P2 ;  /* 0x000000d71f1d7211 */ /* 0x080fe200010f16ff */
[----:B---3--:R-:W-:Y:S01]  /*47b0*/  IMAD.U32 R5, RZ, RZ, UR44 ;  /* 0x0000002cff057e24 */ /* 0x008fe2000f8e00ff */
[-C--:B------:R-:W-:Y:S01]  /*47c0*/  LEA R32, P4, R33, R214.reuse, 0x2 ;  /* 0x000000d621207211 */ /* 0x080fe200078810ff */
[----:B------:R-:W-:Y:S02]  /*47d0*/  IMAD.U32 R31, RZ, RZ, UR36 ;  /* 0x00000024ff1f7e24 */ /* 0x000fe4000f8e00ff */
[----:B------:R2:W-:Y:S01]  /*47e0*/  REDG.E.ADD.F32.FTZ.RN.STRONG.GPU desc[UR40][R28.64], R10 ;  /* 0x0000000a1c0079a6 */ /* 0x0005e2000c10f3a8 */
[-C--:B------:R-:W-:Y:S02]  /*47f0*/  LEA.HI.X.SX32 R5, R5, R215.reuse, 0x2, P0 ;  /* 0x000000d705057211 */ /* 0x080fe400000f16ff */
[-C--:B----4-:R-:W-:Y:S01]  /*4800*/  LEA R6, P2, R27, R214.reuse, 0x2 ;  /* 0x000000d61b067211 */ /* 0x090fe200078410ff */
[----:B------:R-:W-:Y:S01]  /*4810*/  IMAD.U32 R27, RZ, RZ, UR42 ;  /* 0x0000002aff1b7e24 */ /* 0x000fe2000f8e00ff */
[----:B------:R-:W-:Y:S01]  /*4820*/  MOV R7, UR43 ;  /* 0x0000002b00077c02 */ /* 0x000fe20008000f00 */
[----:B------:R3:W-:Y:S01]  /*4830*/  REDG.E.ADD.F32.FTZ.RN.STRONG.GPU desc[UR40][R4.64], R11 ;  /* 0x0000000b040079a6 */ /* 0x0007e2000c10f3a8 */
[-C--:B------:R-:W-:Y:S02]  /*4840*/  LEA R100, P3, R31, R214.reuse, 0x2 ;  /* 0x000000d61f647211 */ /* 0x080fe400078610ff */
[-C--:B------:R-:W-:Y:S01]  /*4850*/  LEA.HI.X.SX32 R7, R7, R215.reuse, 0x2, P2 ;  /* 0x000000d707077211 */ /* 0x080fe200010f16ff */
[----:B------:R-:W-:Y:S01]  /*4860*/  REDG.E.ADD.F32.FTZ.RN.STRONG.GPU desc[UR40][R214.64+0x80], R12 ;  /* 0x0000800cd60079a6 */ /* 0x000fe2000c10f3a8 */
[-C--:B------:R-:W-:Y:S03]  /*4870*/  LEA R26, P0, R27, R214.reuse, 0x2 ;  /* 0x000000d61b1a7211 */ /* 0x080fe600078010ff */
[----:B------:R4:W-:Y:S01]  /*4880*/  REDG.E.ADD.F32.FTZ.RN.STRONG.GPU desc[UR40][R34.64+0x80], R13 ;  /* 0x0000800d220079a6 */ /* 0x0009e2000c10f3a8 */
[-C--:B------:R-:W-:Y:S01]  /*4890*/  LEA.HI.X.SX32 R27, R101, R215.reuse, 0x2, P0 ;  /* 0x000000d7651b7211 */ /* 0x080fe200000f16ff */
[----:B-1----:R-:W-:Y:S02]  /*48a0*/  IMAD.U32 R25, RZ, RZ, UR33 ;  /* 0x00000021ff197e24 */ /* 0x002fe4000f8e00ff */
[----:B------:R-:W-:Y:S01]  /*48b0*/  REDG.E.ADD.F32.FTZ.RN.STRONG.GPU desc[UR40][R6.64], R14 ;  /* 0x0000000e060079a6 */ /* 0x000fe2000c10f3a8 */
[----:B------:R-:W-:Y:S02]  /*48c0*/  IMAD.U32 R9, RZ, RZ, UR32 ;  /* 0x00000020ff097e24 */ /* 0x000fe4000f8e00ff */
[-C--:B------:R-:W-:Y:S01]  /*48d0*/  LEA R104, P2, R25, R214.reuse, 0x2 ;  /* 0x000000d619687211 */ /* 0x080fe200078410ff */
[----:B------:R-:W-:Y:S02]  /*48e0*/  REDG.E.ADD.F32.FTZ.RN.STRONG.GPU desc[UR40][R26.64], R15 ;  /* 0x0000000f1a0079a6 */ /* 0x000fe4000c10f3a8 */
[----:B------:R-:W-:Y:S02]  /*48f0*/  LEA R106, P0, R9, R214, 0x2 ;  /* 0x000000d6096a7211 */ /* 0x000fe400078010ff */
[----:B------:R-:W-:Y:S01]  /*4900*/  LDSM.16.MT88.4 R24, [R173+0xa800] ;  /* 0x00a80000ad18783b */ /* 0x000fe20000004200 */
[----:B--2---:R-:W-:Y:S05]  /*4910*/  IMAD.U32 R29, RZ, RZ, UR37 ;  /* 0x00000025ff1d7e24 */ /* 0x004fea000f8e00ff */
[-C--:B------:R-:W-:Y:S01]  /*4920*/  LEA.HI.X.SX32 R33, R29, R215.reuse, 0x2, P4 ;  /* 0x000000d71d217211 */ /* 0x080fe200020f16ff */
[----:B---3--:R-:W-:Y:S01]  /*4930*/  IMAD.U32 R11, RZ, RZ, UR32 ;  /* 0x00000020ff0b7e24 */ /* 0x008fe2000f8e00ff */
[----:B------:R-:W-:Y:S01]  /*4940*/  MOV R5, UR36 ;  /* 0x0000002400057c02 */ /* 0x000fe20008000f00 */
[----:B------:R-:W-:Y:S03]  /*4950*/  LDSM.16.MT88.4 R28, [R172+0x800] ;  /* 0x00080000ac1c783b */ /* 0x000fe60000004200 */
[-C--:B------:R-:W-:Y:S01]  /*4960*/  LEA.HI.X.SX32 R101, R5, R215.reuse, 0x2, P3 ;  /* 0x000000d705657211 */ /* 0x080fe200018f16ff */
[----:B------:R-:W-:Y:S01]  /*4970*/  REDG.E.ADD.F32.FTZ.RN.STRONG.GPU desc[UR40][R32.64], R16 ;  /* 0x00000010200079a6 */ /* 0x000fe2000c10f3a8 */
[-C--:B------:R-:W-:Y:S01]  /*4980*/  LEA.HI.X.SX32 R107, R11, R215.reuse, 0x2, P0 ;  /* 0x000000d70b6b7211 */ /* 0x080fe200000f16ff */
[----:B----4-:R-:W-:Y:S01]  /*4990*/  IMAD.U32 R13, RZ, RZ, UR33 ;  /* 0x00000021ff0d7e24 */ /* 0x010fe2000f8e00ff */
[----:B------:R-:W-:Y:S01]  /*49a0*/  PLOP3.LUT P0, PT, PT, PT, UP2, 0x80, 0x0 ;  /* 0x000000000000781c */ /* 0x000fe20003f0f028 */
[----:B------:R-:W-:Y:S03]  /*49b0*/  REDG.E.ADD.F32.FTZ.RN.STRONG.GPU desc[UR40][R100.64], R17 ;  /* 0x00000011640079a6 */ /* 0x000fe6000c10f3a8 */
[----:B------:R-:W-:Y:S01]  /*49c0*/  LEA.HI.X.SX32 R105, R13, R215, 0x2, P2 ;  /* 0x000000d70d697211 */ /* 0x000fe200010f16ff */
[----:B------:R-:W-:Y:S01]  /*49d0*/  LDSM.16.MT88.4 R4, [R173+0xa000] ;  /* 0x00a00000ad04783b */ /* 0x000fe20000004200 */
[----:B------:R-:W-:Y:S01]  /*49e0*/  PLOP3.LUT P2, PT, PT, PT, UP0, 0x80, 0x0 ;  /* 0x000000000000781c */ /* 0x000fe20003f4f008 */
[----:B------:R-:W-:Y:S02]  /*49f0*/  @UP3 UIADD3 UR12, UP0, UR12, -0x100, URZ ;  /* 0xffffff000c0c3890 */ /* 0x000fe4000ff1e03f */
[----:B------:R-:W-:Y:S02]  /*4a00*/  REDG.E.ADD.F32.FTZ.RN.STRONG.GPU desc[UR40][R104.64], R18 ;  /* 0x00000012680079a6 */ /* 0x000fe4000c10f3a8 */
[----:B------:R-:W-:Y:S02]  /*4a10*/  @UP3 UIADD3.X UR7, UR7, -0x1, URZ, UP0, !UPT ;  /* 0xffffffff07073890 */ /* 0x000fe400087fe43f */
[----:B------:R-:W-:Y:S04]  /*4a20*/  REDG.E.ADD.F32.FTZ.RN.STRONG.GPU desc[UR40][R106.64], R19 ;  /* 0x000000136a0079a6 */ /* 0x000fe8000c10f3a8 */
[----:B------:R-:W1:Y:S04]  /*4a30*/  LDSM.16.MT88.4 R8, [R172] ;  /* 0x00000000ac08783b */ /* 0x000e680000004200 */
[----:B------:R-:W2:Y:S04]  /*4a40*/  LDSM.16.MT88.4 R12, [R173+0xc000] ;  /* 0x00c00000ad0c783b */ /* 0x000ea80000004200 */
[----:B------:R-:W3:Y:S04]  /*4a50*/  LDSM.16.MT88.4 R32, [R173+0xc800] ;  /* 0x00c80000ad20783b */ /* 0x000ee80000004200 */
[----:B------:R-:W4:Y:S04]  /*4a60*/  LDSM.16.MT88.4 R100, [R108+0x800] ;  /* 0x000800006c64783b */ /* 0x000f280000004200 */
[----:B------:R-:W-:Y:S04]  /*4a70*/  LDSM.16.MT88.4 R16, [R172+0x1000] ;  /* 0x00100000ac10783b */ /* 0x000fe80000004200 */
[----:B------:R-:W-:Y:S01]  /*4a80*/  LDSM.16.MT88.4 R104, [R173+0xd000] ;  /* 0x00d00000ad68783b */ /* 0x000fe20000004200 */
[-C--:B-1----:R-:W-:Y:S06]  /*4a90*/  HMMA.16816.F32 R68, R4, R8.reuse, R68 ;  /* 0x000000080444723c */ /* 0x082fec0000001844 */
[C---:B--2---:R-:W-:Y:S06]  /*4aa0*/  HMMA.16816.F32 R72, R12.reuse, R8, R72 ;  /* 0x000000080c48723c */ /* 0x044fec0000001848 */
[-C--:B------:R-:W-:Y:S06]  /*4ab0*/  HMMA.16816.F32 R76, R12, R10.reuse, R76 ;  /* 0x0000000a0c4c723c */ /* 0x080fec000000184c */
[C---:B------:R-:W-:Y:S01]  /*4ac0*/  HMMA.16816.F32 R80, R4.reuse, R10, R80 ;  /* 0x0000000a0450723c */ /* 0x040fe20000001850 */
[----:B------:R-:W1:Y:S05]  /*4ad0*/  LDSM.16.MT88.4 R8, [R173+0xb000] ;  /* 0x00b00000ad08783b */ /* 0x000e6a0000004200 */
[-C--:B------:R-:W-:Y:S06]  /*4ae0*/  HMMA.16816.F32 R84, R4, R20.reuse, R84 ;  /* 0x000000140454723c */ /* 0x080fec0000001854 */
[C---:B------:R-:W-:Y:S06]  /*4af0*/  HMMA.16816.F32 R88, R12.reuse, R20, R88 ;  /* 0x000000140c58723c */ /* 0x040fec0000001858 */
[-C--:B------:R-:W-:Y:S01]  /*4b00*/  HMMA.16816.F32 R92, R12, R22.reuse, R92 ;  /* 0x000000160c5c723c */ /* 0x080fe2000000185c */
[----:B------:R-:W2:Y:S05]  /*4b10*/  LDSM.16.MT88.4 R12, [R108+0x1000] ;  /* 0x001000006c0c783b */ /* 0x000eaa0000004200 */
[----:B------:R-:W-:Y:S01]  /*4b20*/  HMMA.16816.F32 R96, R4, R22, R96 ;  /* 0x000000160460723c */ /* 0x000fe20000001860 */
[----:B------:R-:W-:Y:S04]  /*4b30*/  LDSM.16.MT88.4 R4, [R173+0xb800] ;  /* 0x00b80000ad04783b */ /* 0x000fe80000004200 */
[----:B------:R-:W2:Y:S01]  /*4b40*/  LDSM.16.MT88.4 R20, [R172+0x1800] ;  /* 0x00180000ac14783b */ /* 0x000ea20000004200 */
[-C--:B------:R-:W-:Y:S06]  /*4b50*/  HMMA.16816.F32 R68, R24, R28.reuse, R68 ;  /* 0x0000001c1844723c */ /* 0x080fec0000001844 */
[C---:B---3--:R-:W-:Y:S06]  /*4b60*/  HMMA.16816.F32 R72, R32.reuse, R28, R72 ;  /* 0x0000001c2048723c */ /* 0x048fec0000001848 */
[-C--:B------:R-:W-:Y:S06]  /*4b70*/  HMMA.16816.F32 R76, R32, R30.reuse, R76 ;  /* 0x0000001e204c723c */ /* 0x080fec000000184c */
[C---:B------:R-:W-:Y:S01]  /*4b80*/  HMMA.16816.F32 R80, R24.reuse, R30, R80 ;  /* 0x0000001e1850723c */ /* 0x040fe20000001850 */
[----:B------:R-:W3:Y:S05]  /*4b90*/  LDSM.16.MT88.4 R28, [R173+0xd800] ;  /* 0x00d80000ad1c783b */ /* 0x000eea0000004200 */
[-C--:B----4-:R-:W-:Y:S06]  /*4ba0*/  HMMA.16816.F32 R84, R24, R100.reuse, R84 ;  /* 0x000000641854723c */ /* 0x090fec0000001854 */
[C---:B------:R-:W-:Y:S06]  /*4bb0*/  HMMA.16816.F32 R88, R32.reuse, R100, R88 ;  /* 0x000000642058723c */ /* 0x040fec0000001858 */
[-C--:B------:R-:W-:Y:S01]  /*4bc0*/  HMMA.16816.F32 R92, R32, R102.reuse, R92 ;  /* 0x00000066205c723c */ /* 0x080fe2000000185c */
[----:B------:R-:W4:Y:S05]  /*4bd0*/  LDSM.16.MT88.4 R32, [R108+0x1800] ;  /* 0x001800006c20783b */ /* 0x000f2a0000004200 */
[----:B------:R-:W-:Y:S06]  /*4be0*/  HMMA.16816.F32 R96, R24, R102, R96 ;  /* 0x000000661860723c */ /* 0x000fec0000001860 */
[-C--:B-1----:R-:W-:Y:S06]  /*4bf0*/  HMMA.16816.F32 R68, R8, R16.reuse, R68 ;  /* 0x000000100844723c */ /* 0x082fec0000001844 */
[C---:B------:R-:W-:Y:S06]  /*4c00*/  HMMA.16816.F32 R72, R104.reuse, R16, R72 ;  /* 0x000000106848723c */ /* 0x040fec0000001848 */
[-C--:B------:R-:W-:Y:S06]  /*4c10*/  HMMA.16816.F32 R76, R104, R18.reuse, R76 ;  /* 0x00000012684c723c */ /* 0x080fec000000184c */
[C---:B------:R-:W-:Y:S06]  /*4c20*/  HMMA.16816.F32 R80, R8.reuse, R18, R80 ;  /* 0x000000120850723c */ /* 0x040fec0000001850 */
[-C--:B--2---:R-:W-:Y:S06]  /*4c30*/  HMMA.16816.F32 R84, R8, R12.reuse, R84 ;  /* 0x0000000c0854723c */ /* 0x084fec0000001854 */
[C---:B------:R-:W-:Y:S06]  /*4c40*/  HMMA.16816.F32 R88, R104.reuse, R12, R88 ;  /* 0x0000000c6858723c */ /* 0x040fec0000001858 */
[-C--:B------:R-:W-:Y:S06]  /*4c50*/  HMMA.16816.F32 R92, R104, R14.reuse, R92 ;  /* 0x0000000e685c723c */ /* 0x080fec000000185c */
[----:B------:R-:W-:Y:S06]  /*4c60*/  HMMA.16816.F32 R96, R8, R14, R96 ;  /* 0x0000000e0860723c */ /* 0x000fec0000001860 */
[-C--:B------:R-:W-:Y:S06]  /*4c70*/  HMMA.16816.F32 R68, R4, R20.reuse, R68 ;  /* 0x000000140444723c */ /* 0x080fec0000001844 */
[C---:B---3--:R-:W-:Y:S06]  /*4c80*/  HMMA.16816.F32 R72, R28.reuse, R20, R72 ;  /* 0x000000141c48723c */ /* 0x048fec0000001848 */
[-C--:B------:R-:W-:Y:S06]  /*4c90*/  HMMA.16816.F32 R76, R28, R22.reuse, R76 ;  /* 0x000000161c4c723c */ /* 0x080fec000000184c */
[C---:B------:R-:W-:Y:S06]  /*4ca0*/  HMMA.16816.F32 R80, R4.reuse, R22, R80 ;  /* 0x000000160450723c */ /* 0x040fec0000001850 */
[-C--:B----4-:R-:W-:Y:S06]  /*4cb0*/  HMMA.16816.F32 R84, R4, R32.reuse, R84 ;  /* 0x000000200454723c */ /* 0x090fec0000001854 */
[C---:B------:R-:W-:Y:S06]  /*4cc0*/  HMMA.16816.F32 R88, R28.reuse, R32, R88 ;  /* 0x000000201c58723c */ /* 0x040fec0000001858 */
[-C--:B------:R-:W-:Y:S06]  /*4cd0*/  HMMA.16816.F32 R92, R28, R34.reuse, R92 ;  /* 0x000000221c5c723c */ /* 0x080fec000000185c */
[----:B------:R-:W-:Y:S07]  /*4ce0*/  HMMA.16816.F32 R96, R4, R34, R96 ;  /* 0x000000220460723c */ /* 0x000fee0000001860 */
[C---:B------:R-:W-:Y:S04]  /*4cf0*/  VIADD R4, R172.reuse, 0xffffe000 ;  /* 0xffffe000ac047836 */ /* 0x040fe80000000000 */
[----:B------:R-:W-:Y:S04]  /*4d00*/  @P2 VIADD R4, R172, 0x2000 ;  /* 0x00002000ac042836 */ /* 0x000fe80000000000 */
[----:B------:R-:W-:Y:S01]  /*4d10*/  IMAD.MOV.U32 R172, RZ, RZ, R4 ;  /* 0x000000ffffac7224 */ /* 0x000fe200078e0004 */
[----:B------:R-:W-:Y:S08]  /*4d20*/  @P0 BRA `(.L_x_76) ;  /* 0xffffffd400540947 */ /* 0x000ff0000383ffff */
.L_x_73:
[----:B------:R-:W-:Y:S01]  /*4d30*/  BAR.SYNC.DEFER_BLOCKING 0x0 ;  /* 0x0000000000007b1d */ /* 0x000fe20000010000 */
[----:B------:R-:W-:Y:S01]  /*4d40*/  SHF.R.S32.HI R0, RZ, 0x1f, R185 ;  /* 0x0000001fff007819 */ /* 0x000fe200000114b9 */
[----:B-1----:R-:W-:Y:S01]  /*4d50*/  IMAD.MOV.U32 R16, RZ, RZ, R186 ;  /* 0x000000ffff107224 */ /* 0x002fe200078e00ba */
[----:B------:R-:W-:Y:S02]  /*4d60*/  F2FP.F16.F32.PACK_AB R37, R37, R36 ;  /* 0x000000242525723e */ /* 0x000fe400000000ff */
[----:B------:R-:W-:Y:S01]  /*4d70*/  F2FP.F16.F32.PACK_AB R39, R39, R38 ;  /* 0x000000262727723e */ /* 0x000fe200000000ff */
[----:B------:R-:W-:Y:S01]  /*4d80*/  ULDC.64 UR6, c[0x0][0x458] ;  /* 0x0001160000067ab9 */ /* 0x000fe20000000a00 */
[----:B------:R-:W-:Y:S01]  /*4d90*/  ULDC UR4, c[0x0][0x390] ;  /* 0x0000e40000047ab9 */ /* 0x000fe20000000800 */
[----:B------:R-:W-:Y:S02]  /*4da0*/  IMAD R10, R0, UR6, RZ ;  /* 0x00000006000a7c24 */ /* 0x000fe4000f8e02ff */
[----:B------:R-:W-:Y:S01]  /*4db0*/  FMUL.FTZ R68, R68, UR4 ;  /* 0x0000000444447c20 */ /* 0x000fe20008410000 */
[----:B------:R-:W-:-:S04]  /*4dc0*/  IMAD.WIDE.U32 R4, R185, UR6, RZ ;  /* 0x00000006b9047c25 */ /* 0x000fc8000f8e00ff */
[----:B------:R-:W-:Y:S01]  /*4dd0*/  FMUL.FTZ R69, R69, UR4 ;  /* 0x0000000445457c20 */ /* 0x000fe20008410000 */
[----:B------:R-:W-:Y:S01]  /*4de0*/  FMUL.FTZ R70, R70, UR4 ;  /* 0x0000000446467c20 */ /* 0x000fe20008410000 */
[----:B------:R-:W-:Y:S01]  /*4df0*/  FMUL.FTZ R71, R71, UR4 ;  /* 0x0000000447477c20 */ /* 0x000fe20008410000 */
[----:B------:R-:W-:Y:S02]  /*4e00*/  IMAD R10, R185, UR7, R10 ;  /* 0x00000007b90a7c24 */ /* 0x000fe4000f8e020a */
[----:B------:R-:W-:Y:S01]  /*4e10*/  FMUL.FTZ R80, R80, UR4 ;  /* 0x0000000450507c20 */ /* 0x000fe20008410000 */
[----:B------:R-:W-:Y:S01]  /*4e20*/  FMUL.FTZ R81, R81, UR4 ;  /* 0x0000000451517c20 */ /* 0x000fe20008410000 */
[----:B------:R-:W-:Y:S01]  /*4e30*/  FMUL.FTZ R82, R82, UR4 ;  /* 0x0000000452527c20 */ /* 0x000fe20008410000 */
[----:B------:R-:W-:Y:S01]  /*4e40*/  FMUL.FTZ R83, R83, UR4 ;  /* 0x0000000453537c20 */ /* 0x000fe20008410000 */
[----:B------:R-:W-:Y:S01]  /*4e50*/  IADD3 R11, R5, R10, RZ ;  /* 0x0000000a050b7210 */ /* 0x000fe20007ffe0ff */
[----:B------:R-:W-:Y:S01]  /*4e60*/  FMUL.FTZ R72, R72, UR4 ;  /* 0x0000000448487c20 */ /* 0x000fe20008410000 */
[----:B------:R-:W-:Y:S01]  /*4e70*/  MOV R10, R4 ;  /* 0x00000004000a7202 */ /* 0x000fe20000000f00 */
[----:B------:R-:W-:Y:S01]  /*4e80*/  FMUL.FTZ R73, R73, UR4 ;  /* 0x0000000449497c20 */ /* 0x000fe20008410000 */
[----:B------:R-:W-:Y:S01]  /*4e90*/  FMUL.FTZ R74, R74, UR4 ;  /* 0x000000044a4a7c20 */ /* 0x000fe20008410000 */
[----:B------:R-:W-:Y:S01]  /*4ea0*/  FMUL.FTZ R75, R75, UR4 ;  /* 0x000000044b4b7c20 */ /* 0x000fe20008410000 */
[----:B------:R-:W1:Y:S01]  /*4eb0*/  LDC.64 R4, c[0x0][0x438] ;  /* 0x00010e00ff047b82 */ /* 0x000e620000000a00 */
        /* <DEDUP_REMOVED lines=16> */
[----:B------:R-:W-:Y:S01]  /*4fc0*/  FMUL.FTZ R89, R89, UR4 ;  /* 0x0000000459597c20 */ /* 0x000fe20008410000 */
[----:B------:R-:W-:Y:S01]  /*4fd0*/  FMUL.FTZ R90, R90, UR4 ;  /* 0x000000045a5a7c20 */ /* 0x000fe20008410000 */
[----:B------:R-:W-:Y:S01]  /*4fe0*/  FMUL.FTZ R91, R91, UR4 ;  /* 0x000000045b5b7c20 */ /* 0x000fe20008410000 */
[----:B------:R-:W-:Y:S01]  /*4ff0*/  F2FP.F16.F32.PACK_AB R82, R83, R82 ;  /* 0x000000525352723e */ /* 0x000fe200000000ff */
[----:B------:R-:W-:Y:S01]  /*5000*/  ULDC.64 UR8, c[0x0][0x450] ;  /* 0x0001140000087ab9 */ /* 0x000fe20000000a00 */
[----:B------:R-:W-:Y:S01]  /*5010*/  FMUL.FTZ R92, R92, UR4 ;  /* 0x000000045c5c7c20 */ /* 0x000fe20008410000 */
[----:B------:R-:W-:Y:S01]  /*5020*/  FMUL.FTZ R93, R93, UR4 ;  /* 0x000000045d5d7c20 */ /* 0x000fe20008410000 */
[----:B------:R-:W-:Y:S01]  /*5030*/  FMUL.FTZ R94, R94, UR4 ;  /* 0x000000045e5e7c20 */ /* 0x000fe20008410000 */
[----:B------:R-:W-:Y:S01]  /*5040*/  FMUL.FTZ R95, R95, UR4 ;  /* 0x000000045f5f7c20 */ /* 0x000fe20008410000 */
[----:B------:R-:W-:Y:S01]  /*5050*/  F2FP.F16.F32.PACK_AB R73, R73, R72 ;  /* 0x000000484949723e */ /* 0x000fe200000000ff */
[----:B------:R-:W-:Y:S01]  /*5060*/  IMAD R6, R0, UR8, RZ ;  /* 0x0000000800067c24 */ /* 0x000fe2000f8e02ff */
[----:B------:R-:W-:Y:S01]  /*5070*/  F2FP.F16.F32.PACK_AB R75, R75, R74 ;  /* 0x0000004a4b4b723e */ /* 0x000fe200000000ff */
[----:B------:R-:W-:Y:S01]  /*5080*/  STS [R192], R69 ;  /* 0x00000045c0007388 */ /* 0x000fe20000000800 */
[----:B------:R-:W-:Y:S01]  /*5090*/  F2FP.F16.F32.PACK_AB R77, R77, R76 ;  /* 0x0000004c4d4d723e */ /* 0x000fe200000000ff */
[----:B------:R-:W-:Y:S01]  /*50a0*/  IMAD.WIDE.U32 R8, R185, UR8, RZ ;  /* 0x00000008b9087c25 */ /* 0x000fe2000f8e00ff */
[----:B------:R-:W-:Y:S01]  /*50b0*/  F2FP.F16.F32.PACK_AB R79, R79, R78 ;  /* 0x0000004e4f4f723e */ /* 0x000fe200000000ff */
[----:B------:R-:W-:Y:S01]  /*50c0*/  STS [R192+0x400], R71 ;  /* 0x00040047c0007388 */ /* 0x000fe20000000800 */
[----:B------:R-:W-:Y:S01]  /*50d0*/  F2FP.F16.F32.PACK_AB R85, R85, R84 ;  /* 0x000000545555723e */ /* 0x000fe200000000ff */
[----:B------:R-:W-:Y:S01]  /*50e0*/  IMAD R0, R185, UR9, R6 ;  /* 0x00000009b9007c24 */ /* 0x000fe2000f8e0206 */
[----:B------:R-:W-:Y:S01]  /*50f0*/  F2FP.F16.F32.PACK_AB R87, R87, R86 ;  /* 0x000000565757723e */ /* 0x000fe200000000ff */
[----:B------:R-:W-:Y:S01]  /*5100*/  STS [R196], R81 ;  /* 0x00000051c4007388 */ /* 0x000fe20000000800 */
[----:B------:R-:W-:Y:S01]  /*5110*/  F2FP.F16.F32.PACK_AB R97, R97, R96 ;  /* 0x000000606161723e */ /* 0x000fe200000000ff */
[----:B------:R-:W-:Y:S01]  /*5120*/  IMAD.IADD R9, R9, 0x1, R0 ;  /* 0x0000000109097824 */ /* 0x000fe200078e0200 */
[----:B------:R-:W-:Y:S01]  /*5130*/  F2FP.F16.F32.PACK_AB R99, R99, R98 ;  /* 0x000000626363723e */ /* 0x000fe200000000ff */
[----:B------:R-:W-:Y:S01]  /*5140*/  STS [R195], R82 ;  /* 0x00000052c3007388 */ /* 0x000fe20000000800 */
[----:B------:R-:W-:Y:S01]  /*5150*/  F2FP.F16.F32.PACK_AB R89, R89, R88 ;  /* 0x000000585959723e */ /* 0x000fe200000000ff */
[----:B------:R-:W-:Y:S01]  /*5160*/  IMAD.U32 R24, RZ, RZ, UR8 ;  /* 0x00000008ff187e24 */ /* 0x000fe2000f8e00ff */
[----:B------:R-:W-:Y:S01]  /*5170*/  F2FP.F16.F32.PACK_AB R91, R91, R90 ;  /* 0x0000005a5b5b723e */ /* 0x000fe200000000ff */
[----:B------:R-:W-:Y:S01]  /*5180*/  STS [R192+0x2000], R73 ;  /* 0x00200049c0007388 */ /* 0x000fe20000000800 */
[----:B------:R-:W-:Y:S01]  /*5190*/  F2FP.F16.F32.PACK_AB R93, R93, R92 ;  /* 0x0000005c5d5d723e */ /* 0x000fe200000000ff */
[----:B------:R-:W2:Y:S01]  /*51a0*/  LDC.64 R6, c[0x0][0x468] ;  /* 0x00011a00ff067b82 */ /* 0x000ea20000000a00 */
[----:B------:R-:W-:Y:S01]  /*51b0*/  F2FP.F16.F32.PACK_AB R95, R95, R94 ;  /* 0x0000005e5f5f723e */ /* 0x000fe200000000ff */
[----:B------:R-:W-:Y:S01]  /*51c0*/  STS [R192+0x2400], R75 ;  /* 0x0024004bc0007388 */ /* 0x000fe20000000800 */
[----:B------:R-:W-:Y:S01]  /*51d0*/  F2FP.F16.F32.PACK_AB R49, R49, R48 ;  /* 0x000000303131723e */ /* 0x000fe200000000ff */
[----:B------:R-:W-:Y:S01]  /*51e0*/  IMAD.WIDE.U32 R24, R24, UR23, R8 ;  /* 0x0000001718187c25 */ /* 0x000fe2000f8e0008 */
[----:B------:R-:W-:Y:S01]  /*51f0*/  F2FP.F16.F32.PACK_AB R50, R51, R50 ;  /* 0x000000323332723e */ /* 0x000fe200000000ff */
[----:B------:R-:W-:Y:S01]  /*5200*/  STS [R196+0x2000], R77 ;  /* 0x0020004dc4007388 */ /* 0x000fe20000000800 */
[----:B------:R-:W-:Y:S01]  /*5210*/  F2FP.F16.F32.PACK_AB R41, R41, R40 ;  /* 0x000000282929723e */ /* 0x000fe200000000ff */
[----:B------:R-:W3:Y:S01]  /*5220*/  LDC.64 R8, c[0x0][0x440] ;  /* 0x00011000ff087b82 */ /* 0x000ee20000000a00 */
[----:B------:R-:W-:Y:S01]  /*5230*/  F2FP.F16.F32.PACK_AB R43, R43, R42 ;  /* 0x0000002a2b2b723e */ /* 0x000fe200000000ff */
[----:B------:R-:W-:Y:S01]  /*5240*/  STS [R196+0x2400], R79 ;  /* 0x0024004fc4007388 */ /* 0x000fe20000000800 */
[----:B------:R-:W-:Y:S01]  /*5250*/  F2FP.F16.F32.PACK_AB R45, R45, R44 ;  /* 0x0000002c2d2d723e */ /* 0x000fe200000000ff */
[----:B-1----:R-:W-:Y:S01]  /*5260*/  IMAD R0, R4, UR19, RZ ;  /* 0x0000001304007c24 */ /* 0x002fe2000f8e02ff */
[----:B------:R-:W-:Y:S01]  /*5270*/  F2FP.F16.F32.PACK_AB R47, R47, R46 ;  /* 0x0000002e2f2f723e */ /* 0x000fe200000000ff */
[----:B------:R-:W-:Y:S01]  /*5280*/  STS [R194], R85 ;  /* 0x00000055c2007388 */ /* 0x000fe20000000800 */
[----:B------:R-:W-:Y:S01]  /*5290*/  F2FP.F16.F32.PACK_AB R53, R53, R52 ;  /* 0x000000343535723e */ /* 0x000fe200000000ff */
[----:B------:R-:W-:Y:S01]  /*52a0*/  IMAD R0, R5, UR14, R0 ;  /* 0x0000000e05007c24 */ /* 0x000fe2000f8e0200 */
[----:B------:R-:W-:Y:S01]  /*52b0*/  F2FP.F16.F32.PACK_AB R55, R55, R54 ;  /* 0x000000363737723e */ /* 0x000fe200000000ff */
[----:B------:R-:W-:Y:S01]  /*52c0*/  STS [R194+0x400], R87 ;  /* 0x00040057c2007388 */ /* 0x000fe20000000800 */
[----:B------:R-:W-:Y:S01]  /*52d0*/  F2FP.F16.F32.PACK_AB R65, R65, R64 ;  /* 0x000000404141723e */ /* 0x000fe200000000ff */
[----:B------:R-:W-:Y:S01]  /*52e0*/  UIMAD UR4, UR39, UR8, URZ ;  /* 0x00000008270472a4 */ /* 0x000fe2000f8e023f */
[----:B------:R-:W-:Y:S01]  /*52f0*/  F2FP.F16.F32.PACK_AB R67, R67, R66 ;  /* 0x000000424343723e */ /* 0x000fe200000000ff */
[----:B------:R-:W-:Y:S01]  /*5300*/  STS [R206], R97 ;  /* 0x00000061ce007388 */ /* 0x000fe20000000800 */
[----:B------:R-:W-:Y:S01]  /*5310*/  F2FP.F16.F32.PACK_AB R57, R57, R56 ;  /* 0x000000383939723e */ /* 0x000fe200000000ff */
[----:B------:R-:W-:Y:S01]  /*5320*/  UIMAD UR4, UR23, UR9, UR4 ;  /* 0x00000009170472a4 */ /* 0x000fe2000f8e0204 */
[----:B------:R-:W-:Y:S01]  /*5330*/  F2FP.F16.F32.PACK_AB R59, R59, R58 ;  /* 0x0000003a3b3b723e */ /* 0x000fe200000000ff */
[----:B------:R-:W-:Y:S01]  /*5340*/  STS [R206+0x400], R99 ;  /* 0x00040063ce007388 */ /* 0x000fe20000000800 */
[----:B------:R-:W-:Y:S01]  /*5350*/  F2FP.F16.F32.PACK_AB R61, R61, R60 ;  /* 0x0000003c3d3d723e */ /* 0x000fe200000000ff */
[----:B------:R-:W-:Y:S01]  /*5360*/  UIMAD UR39, UR39, UR6, URZ ;  /* 0x00000006272772a4 */ /* 0x000fe2000f8e023f */
[----:B------:R-:W-:Y:S01]  /*5370*/  F2FP.F16.F32.PACK_AB R63, R63, R62 ;  /* 0x0000003e3f3f723e */ /* 0x000fe200000000ff */
[----:B------:R-:W-:Y:S01]  /*5380*/  STS [R194+0x2000], R89 ;  /* 0x00200059c2007388 */ /* 0x000fe20000000800 */
[----:B------:R-:W-:Y:S01]  /*5390*/  SHF.R.S32.HI R17, RZ, 0x1f, R186 ;  /* 0x0000001fff117819 */ /* 0x000fe200000114ba */
[----:B------:R-:W-:-:S02]  /*53a0*/  ULDC.64 UR10, c[0x0][0x3f0] ;  /* 0x0000fc00000a7ab9 */ /* 0x000fc40000000a00 */
[----:B------:R-:W-:Y:S01]  /*53b0*/  STS [R194+0x2400], R91 ;  /* 0x0024005bc2007388 */ /* 0x000fe20000000800 */
[----:B------:R-:W-:-:S03]  /*53c0*/  IMAD.WIDE.U32 R18, R4, UR14, R16 ;  /* 0x0000000e04127c25 */ /* 0x000fc6000f8e0010 */
[----:B------:R-:W-:Y:S01]  /*53d0*/  STS [R206+0x2000], R93 ;  /* 0x0020005dce007388 */ /* 0x000fe20000000800 */
[----:B------:R-:W1:Y:S01]  /*53e0*/  LDC.64 R4, c[0x0][0x470] ;  /* 0x00011c00ff047b82 */ /* 0x000e620000000a00 */
[----:B---3--:R-:W-:Y:S01]  /*53f0*/  IMAD.WIDE.U32 R26, R8, UR14, R16 ;  /* 0x0000000e081a7c25 */ /* 0x008fe2000f8e0010 */
[----:B------:R-:W-:Y:S01]  /*5400*/  IADD3 R19, R19, R0, RZ ;  /* 0x0000000013137210 */ /* 0x000fe20007ffe0ff */
[----:B------:R-:W-:Y:S02]  /*5410*/  STS [R206+0x2400], R95 ;  /* 0x0024005fce007388 */ /* 0x000fe40000000800 */
[C---:B--2---:R-:W-:Y:S02]  /*5420*/  IMAD R0, R6.reuse, UR20, RZ ;  /* 0x0000001406007c24 */ /* 0x044fe4000f8e02ff */
[----:B------:R2:W-:Y:S01]  /*5430*/  STS [R192+0x4000], R37 ;  /* 0x00400025c0007388 */ /* 0x0005e20000000800 */
[----:B------:R-:W-:Y:S01]  /*5440*/  IMAD.WIDE.U32 R18, R6, UR15, R18 ;  /* 0x0000000f06127c25 */ /* 0x000fe2000f8e0012 */
[----:B------:R-:W-:-:S02]  /*5450*/  MOV R6, R26 ;  /* 0x0000001a00067202 */ /* 0x000fc40000000f00 */
[----:B------:R3:W-:Y:S01]  /*5460*/  STS [R192+0x4400], R39 ;  /* 0x00440027c0007388 */ /* 0x0007e20000000800 */
[----:B------:R-:W-:Y:S02]  /*5470*/  IMAD R7, R7, UR15, R0 ;  /* 0x0000000f07077c24 */ /* 0x000fe4000f8e0200 */
[----:B------:R-:W-:Y:S01]  /*5480*/  IMAD R0, R8, UR19, RZ ;  /* 0x0000001308007c24 */ /* 0x000fe2000f8e02ff */
[----:B------:R-:W-:Y:S03]  /*5490*/  STS [R196+0x4000], R49 ;  /* 0x00400031c4007388 */ /* 0x000fe60000000800 */
[----:B------:R-:W-:Y:S01]  /*54a0*/  IMAD R9, R9, UR14, R0 ;  /* 0x0000000e09097c24 */ /* 0x000fe2000f8e0200 */
[----:B------:R-:W-:Y:S01]  /*54b0*/  STS [R195+0x4000], R50 ;  /* 0x00400032c3007388 */ /* 0x000fe20000000800 */
[----:B------:R-:W-:-:S03]  /*54c0*/  IADD3 R0, P0, R18, R24, RZ ;  /* 0x0000001812007210 */ /* 0x000fc60007f1e0ff */
[----:B------:R4:W-:Y:S01]  /*54d0*/  STS [R192+0x6000], R41 ;  /* 0x00600029c0007388 */ /* 0x0009e20000000800 */
[----:B-1----:R-:W-:Y:S01]  /*54e0*/  IMAD R36, R4, UR20, RZ ;  /* 0x0000001404247c24 */ /* 0x002fe2000f8e02ff */
[----:B------:R-:W-:Y:S01]  /*54f0*/  LEA R40, P1, R0, UR10, 0x1 ;  /* 0x0000000a00287c11 */ /* 0x000fe2000f8208ff */
[----:B------:R-:W-:Y:S01]  /*5500*/  USHF.L.U64.HI UR10, UR8, 0x6, UR9 ;  /* 0x00000006080a7899 */ /* 0x000fe20008010209 */
[----:B------:R1:W-:Y:S01]  /*5510*/  STS [R192+0x6400], R43 ;  /* 0x0064002bc0007388 */ /* 0x0003e20000000800 */
[----:B------:R-:W-:-:S03]  /*5520*/  IMAD R36, R5, UR15, R36 ;  /* 0x0000000f05247c24 */ /* 0x000fc6000f8e0224 */
[----:B------:R-:W-:Y:S01]  /*5530*/  STS [R196+0x6000], R45 ;  /* 0x0060002dc4007388 */ /* 0x000fe20000000800 */
[----:B--2---:R-:W-:Y:S01]  /*5540*/  IADD3 R37, R19, R7, RZ ;  /* 0x0000000713257210 */ /* 0x004fe20007ffe0ff */
[----:B------:R-:W-:Y:S02]  /*5550*/  IMAD.IADD R7, R27, 0x1, R9 ;  /* 0x000000011b077824 */ /* 0x000fe400078e0209 */
[----:B------:R2:W-:Y:S01]  /*5560*/  STS [R196+0x6400], R47 ;  /* 0x0064002fc4007388 */ /* 0x0005e20000000800 */
[----:B---3--:R-:W-:Y:S01]  /*5570*/  IMAD.U32 R39, RZ, RZ, UR6 ;  /* 0x00000006ff277e24 */ /* 0x008fe2000f8e00ff */
[----:B------:R-:W-:Y:S01]  /*5580*/  IADD3.X R37, R37, UR4, R25, P0, !PT ;  /* 0x0000000425257c10 */ /* 0x000fe200087fe419 */
[----:B------:R-:W-:Y:S01]  /*5590*/  USHF.L.U32 UR4, UR8, 0x6, URZ ;  /* 0x0000000608047899 */ /* 0x000fe2000800063f */
[----:B------:R-:W-:Y:S01]  /*55a0*/  STS [R194+0x4000], R53 ;  /* 0x00400035c2007388 */ /* 0x000fe20000000800 */
[----:B------:R-:W-:Y:S01]  /*55b0*/  IMAD.WIDE.U32 R38, R39, UR23, R10 ;  /* 0x0000001727267c25 */ /* 0x000fe2000f8e000a */
[----:B------:R-:W-:-:S02]  /*55c0*/  UIMAD UR23, UR23, UR7, UR39 ;  /* 0x00000007171772a4 */ /* 0x000fc4000f8e0227 */
[----:B------:R-:W-:Y:S01]  /*55d0*/  STS [R194+0x4400], R55 ;  /* 0x00440037c2007388 */ /* 0x000fe20000000800 */
[----:B------:R-:W-:-:S03]  /*55e0*/  ULDC.64 UR8, c[0x0][0x3f8] ;  /* 0x0000fe0000087ab9 */ /* 0x000fc60000000a00 */
[----:B------:R-:W-:Y:S01]  /*55f0*/  STS [R206+0x4000], R65 ;  /* 0x00400041ce007388 */ /* 0x000fe20000000800 */
[----:B----4-:R-:W-:Y:S01]  /*5600*/  LEA.HI.X R41, R0, UR11, R37, 0x1, P1 ;  /* 0x0000000b00297c11 */ /* 0x010fe200088f0c25 */
[----:B------:R-:W-:Y:S02]  /*5610*/  USHF.L.U32 UR11, UR6, 0x6, URZ ;  /* 0x00000006060b7899 */ /* 0x000fe4000800063f */
[----:B------:R-:W-:Y:S01]  /*5620*/  STS [R206+0x4400], R67 ;  /* 0x00440043ce007388 */ /* 0x000fe20000000800 */
[----:B-1----:R-:W-:Y:S01]  /*5630*/  IMAD.WIDE.U32 R42, R4, UR15, R6 ;  /* 0x0000000f042a7c25 */ /* 0x002fe2000f8e0006 */
[----:B------:R-:W-:Y:S02]  /*5640*/  USHF.L.U64.HI UR6, UR6, 0x6, UR7 ;  /* 0x0000000606067899 */ /* 0x000fe40008010207 */
[----:B------:R-:W-:Y:S01]  /*5650*/  STS [R194+0x6000], R57 ;  /* 0x00600039c2007388 */ /* 0x000fe20000000800 */
[----:B------:R-:W-:Y:S01]  /*5660*/  IMAD.IADD R36, R43, 0x1, R36 ;  /* 0x000000012b247824 */ /* 0x000fe200078e0224 */
[----:B------:R-:W-:-:S02]  /*5670*/  IADD3 R38, P0, R42, R38, RZ ;  /* 0x000000262a267210 */ /* 0x000fc40007f1e0ff */
[----:B------:R-:W-:Y:S01]  /*5680*/  STS [R194+0x6400], R59 ;  /* 0x0064003bc2007388 */ /* 0x000fe20000000800 */
[----:B------:R-:W-:Y:S02]  /*5690*/  IADD3 R42, P1, R40, UR4, RZ ;  /* 0x00000004282a7c10 */ /* 0x000fe4000ff3e0ff */
[----:B------:R-:W-:Y:S01]  /*56a0*/  IADD3.X R37, R36, UR23, R39, P0, !PT ;  /* 0x0000001724257c10 */ /* 0x000fe200087fe427 */
[----:B------:R-:W-:Y:S01]  /*56b0*/  STS [R206+0x6000], R61 ;  /* 0x0060003dce007388 */ /* 0x000fe20000000800 */
[C---:B------:R-:W-:Y:S02]  /*56c0*/  LEA R36, P0, R38.reuse, UR8, 0x1 ;  /* 0x0000000826247c11 */ /* 0x040fe4000f8008ff */
[----:B------:R-:W-:Y:S01]  /*56d0*/  IADD3.X R43, R41, UR10, RZ, P1, !PT ;  /* 0x0000000a292b7c10 */ /* 0x000fe20008ffe4ff */
[----:B------:R-:W-:Y:S01]  /*56e0*/  STS [R206+0x6400], R63 ;  /* 0x0064003fce007388 */ /* 0x000fe20000000800 */
[----:B------:R-:W-:Y:S01]  /*56f0*/  LEA.HI.X R37, R38, UR9, R37, 0x1, P0 ;  /* 0x0000000926257c11 */ /* 0x000fe200080f0c25 */
[----:B------:R-:W-:Y:S01]  /*5700*/  BAR.SYNC.DEFER_BLOCKING 0x0 ;  /* 0x0000000000007b1d */ /* 0x000fe20000010000 */
[----:B------:R-:W-:-:S02]  /*5710*/  IADD3 R38, P0, R36, UR11, RZ ;  /* 0x0000000b24267c10 */ /* 0x000fc4000ff1e0ff */
[----:B------:R-:W-:Y:S02]  /*5720*/  IADD3 R46, P1, R42, UR4, RZ ;  /* 0x000000042a2e7c10 */ /* 0x000fe4000ff3e0ff */
[----:B------:R-:W-:Y:S02]  /*5730*/  IADD3.X R39, R37, UR6, RZ, P0, !PT ;  /* 0x0000000625277c10 */ /* 0x000fe400087fe4ff */
[----:B--2---:R-:W-:Y:S02]  /*5740*/  IADD3.X R47, R43, UR10, RZ, P1, !PT ;  /* 0x0000000a2b2f7c10 */ /* 0x004fe40008ffe4ff */
[----:B------:R-:W-:Y:S02]  /*5750*/  IADD3 R48, P0, R38, UR11, RZ ;  /* 0x0000000b26307c10 */ /* 0x000fe4000ff1e0ff */
[----:B------:R-:W-:Y:S02]  /*5760*/  IADD3 R44, P1, R46, UR4, RZ ;  /* 0x000000042e2c7c10 */ /* 0x000fe4000ff3e0ff */
[----:B------:R-:W-:-:S02]  /*5770*/  IADD3.X R49, R39, UR6, RZ, P0, !PT ;  /* 0x0000000627317c10 */ /* 0x000fc400087fe4ff */
[----:B------:R-:W-:Y:S01]  /*5780*/  IADD3.X R45, R47, UR10, RZ, P1, !PT ;  /* 0x0000000a2f2d7c10 */ /* 0x000fe20008ffe4ff */
[----:B------:R-:W1:Y:S04]  /*5790*/  LDS.128 R12, [R212+0x6000] ;  /* 0x00600000d40c7984 */ /* 0x000e680000000c00 */
[----:B------:R-:W2:Y:S04]  /*57a0*/  LDS.128 R20, [R212+0x7000] ;  /* 0x00700000d4147984 */ /* 0x000ea80000000c00 */
[----:B------:R-:W3:Y:S04]  /*57b0*/  LDS.128 R16, [R212+0x8000] ;  /* 0x00800000d4107984 */ /* 0x000ee80000000c00 */
[----:B------:R-:W4:Y:S04]  /*57c0*/  LDS.128 R8, [R212+0x9000] ;  /* 0x00900000d4087984 */ /* 0x000f280000000c00 */
[----:B------:R-:W4:Y:S04]  /*57d0*/  LDS.128 R28, [R212+0xa000] ;  /* 0x00a00000d41c7984 */ /* 0x000f280000000c00 */
[----:B------:R-:W4:Y:S04]  /*57e0*/  LDS.128 R24, [R212+0xb000] ;  /* 0x00b00000d4187984 */ /* 0x000f280000000c00 */
[----:B------:R-:W4:Y:S04]  /*57f0*/  LDS.128 R4, [R212+0xc000] ;  /* 0x00c00000d4047984 */ /* 0x000f280000000c00 */
[----:B------:R-:W4:Y:S04]  /*5800*/  LDS.128 R32, [R212+0xd000] ;  /* 0x00d00000d4207984 */ /* 0x000f280000000c00 */
[----:B-1----:R1:W-:Y:S04]  /*5810*/  STG.E.128 desc[UR40][R40.64], R12 ;  /* 0x0000000c28007986 */ /* 0x0023e8000c101d28 */
[----:B--2---:R2:W-:Y:S04]  /*5820*/  STG.E.128 desc[UR40][R42.64], R20 ;  /* 0x000000142a007986 */ /* 0x0045e8000c101d28 */
[----:B---3--:R2:W-:Y:S04]  /*5830*/  STG.E.128 desc[UR40][R46.64], R16 ;  /* 0x000000102e007986 */ /* 0x0085e8000c101d28 */
[----:B----4-:R2:W-:Y:S04]  /*5840*/  STG.E.128 desc[UR40][R44.64], R8 ;  /* 0x000000082c007986 */ /* 0x0105e8000c101d28 */
[----:B------:R2:W-:Y:S04]  /*5850*/  STG.E.128 desc[UR40][R36.64], R28 ;  /* 0x0000001c24007986 */ /* 0x0005e8000c101d28 */
[----:B------:R2:W-:Y:S04]  /*5860*/  STG.E.128 desc[UR40][R38.64], R24 ;  /* 0x0000001826007986 */ /* 0x0005e8000c101d28 */
[----:B------:R2:W-:Y:S01]  /*5870*/  STG.E.128 desc[UR40][R48.64], R4 ;  /* 0x0000000430007986 */ /* 0x0005e2000c101d28 */
[----:B-1----:R-:W-:-:S04]  /*5880*/  IADD3 R12, P0, R48, UR11, RZ ;  /* 0x0000000b300c7c10 */ /* 0x002fc8000ff1e0ff */
[----:B------:R-:W-:-:S05]  /*5890*/  IADD3.X R13, R49, UR6, RZ, P0, !PT ;  /* 0x00000006310d7c10 */ /* 0x000fca00087fe4ff */
[----:B------:R2:W-:Y:S04]  /*58a0*/  STG.E.128 desc[UR40][R12.64], R32 ;  /* 0x000000200c007986 */ /* 0x0005e8000c101d28 */
.L_x_70:
[----:B------:R-:W-:Y:S02]  /*58b0*/  ULDC UR6, c[0x0][0x2c8] ;  /* 0x0000b20000067ab9 */ /* 0x000fe40000000800 */
[----:B------:R-:W-:-:S04]  /*58c0*/  UIADD3 UR6, UR6, 0x7f, URZ ;  /* 0x0000007f06067890 */ /* 0x000fc8000fffe03f */
[----:B------:R-:W-:-:S04]  /*58d0*/  USHF.R.S32.HI UR4, URZ, 0x1f, UR6 ;  /* 0x0000001f3f047899 */ /* 0x000fc80008011406 */
[----:B------:R-:W-:-:S03]  /*58e0*/  ULEA.HI UR4, UR4, UR6, URZ, 0x7 ;  /* 0x0000000604047291 */ /* 0x000fc6000f8f383f */
[----:B------:R-:W-:Y:S01]  /*58f0*/  ULDC UR6, c[0x0][0xc] ;  /* 0x0000030000067ab9 */ /* 0x000fe20000000800 */
[----:B------:R-:W-:Y:S02]  /*5900*/  USHF.R.S32.HI UR4, URZ, 0x7, UR4 ;  /* 0x000000073f047899 */ /* 0x000fe40008011404 */
[----:B------:R-:W-:-:S04]  /*5910*/  UIADD3 UR18, UR6, UR18, URZ ;  /* 0x0000001206127290 */ /* 0x000fc8000fffe03f */
[----:B------:R-:W-:-:S06]  /*5920*/  UISETP.GE.AND UP0, UPT, UR18, UR4, UPT ;  /* 0x000000041200728c */ /* 0x000fcc000bf06270 */
[----:B------:R-:W-:-:S13]  /*5930*/  PLOP3.LUT P0, PT, PT, PT, UP0, 0x80, 0x0 ;  /* 0x000000000000781c */ /* 0x000fda0003f0f008 */
[----:B------:R-:W-:Y:S05]  /*5940*/  @P0 BRA `(.L_x_77) ;  /* 0x0000000000040947 */ /* 0x000fea0003800000 */
[----:B------:R-:W-:Y:S05]  /*5950*/  BRA `(.L_x_78) ;  /* 0xffffffb000207947 */ /* 0x000fea000383ffff */
.L_x_77:
[----:B------:R-:W-:Y:S05]  /*5960*/  EXIT ;  /* 0x000000000000794d */ /* 0x000fea0003800000 */
.L_x_79:
        /* <DEDUP_REMOVED lines=9> */
.L_x_1256:


//--------------------- .text._ZN5flash44flash_bwd_dq_dk_dv_loop_seqk_parallel_kernelI23Flash_bwd_kernel_traitsILi64ELi64ELi128ELi8ELi2ELi4ELi4ELb1ELb0EN7cutlass6half_tE19Flash_kernel_traitsILi64ELi64ELi128ELi8ES3_EELb0ELb1ELb0ELb0ELb0ELb1ELb0EEEvNS_16Flash_bwd_paramsE --------------------------
	.section	.text._ZN5flash44flash_bwd_dq_dk_dv_loop_seqk_parallel_kernelI23Flash_bwd_kernel_traitsILi64ELi64ELi128ELi8ELi2ELi4ELi4ELb1ELb0EN7cutlass6half_tE19Flash_kernel_traitsILi64ELi64ELi128ELi8ES3_EELb0ELb1ELb0ELb0ELb0ELb1ELb0EEEvNS_16Flash_bwd_paramsE,"ax",@progbits
	.align	128
        .global         _ZN5flash44flash_bwd_dq_dk_dv_loop_seqk_parallel_kernelI23Flash_bwd_kernel_traitsILi64ELi64ELi128ELi8ELi2ELi4ELi4ELb1ELb0EN7cutlass6half_tE19Flash_kernel_traitsILi64ELi64ELi128ELi8ES3_EELb0ELb1ELb0ELb0ELb0ELb1ELb0EEEvNS_16Flash_bwd_paramsE
        .type           _ZN5flash44flash_bwd_dq_dk_dv_loop_seqk_parallel_kernelI23Flash_bwd_kernel_traitsILi64ELi64ELi128ELi8ELi2ELi4ELi4ELb1ELb0EN7cutlass6half_tE19Flash_kernel_traitsILi64ELi64ELi128ELi8ES3_EELb0ELb1ELb0ELb0ELb0ELb1ELb0EEEvNS_16Flash_bwd_paramsE,@function
        .size           _ZN5flash44flash_bwd_dq_dk_dv_loop_seqk_parallel_kernelI23Flash_bwd_kernel_traitsILi64ELi64ELi128ELi8ELi2ELi4ELi4ELb1ELb0EN7cutlass6half_tE19Flash_kernel_traitsILi64ELi64ELi128ELi8ES3_EELb0ELb1ELb0ELb0ELb0ELb1ELb0EEEvNS_16Flash_bwd_paramsE,(.L_x_1257 - _ZN5flash44flash_bwd_dq_dk_dv_loop_seqk_parallel_kernelI23Flash_bwd_kernel_traitsILi64ELi64ELi128ELi8ELi2ELi4ELi4ELb1ELb0EN7cutlass6half_tE19Flash_kernel_traitsILi64ELi64ELi128ELi8ES3_EELb0ELb1ELb0ELb0ELb0ELb1ELb0EEEvNS_16Flash_bwd_paramsE)
        .other          _ZN5flash44flash_bwd_dq_dk_dv_loop_seqk_parallel_kernelI23Flash_bwd_kernel_traitsILi64ELi64ELi128ELi8ELi2ELi4ELi4ELb1ELb0EN7cutlass6half_tE19Flash_kernel_traitsILi64ELi64ELi128ELi8ES3_EELb0ELb1ELb0ELb0ELb0ELb1ELb0EEEvNS_16Flash_bwd_paramsE,@"STO_CUDA_ENTRY STV_DEFAULT"
_ZN5flash44flash_bwd_dq_dk_dv_loop_seqk_parallel_kernelI23Flash_bwd_kernel_traitsILi64ELi64ELi128ELi8ELi2ELi4ELi4ELb1ELb0EN7cutlass6half_tE19Flash_kernel_traitsILi64ELi64ELi128ELi8ES3_EELb0ELb1ELb0ELb0ELb0ELb1ELb0EEEvNS_16Flash_bwd_paramsE:
.text._ZN5flash44flash_bwd_dq_dk_dv_loop_seqk_parallel_kernelI23Flash_bwd_kernel_traitsILi64ELi64ELi128ELi8ELi2ELi4ELi4ELb1ELb0EN7cutlass6half_tE19Flash_kernel_traitsILi64ELi64ELi128ELi8ES3_EELb0ELb1ELb0ELb0ELb0ELb1ELb0EEEvNS_16Flash_bwd_paramsE:
        /* <DEDUP_REMOVED lines=57> */
[----:B------:R-:W-:Y:S01]  /*0390*/  LOP3.LUT R0, R0, 0x1c0, RZ, 0xc0, !PT ;  /* 0x000001c000007812 */ /* 0x000fe200078ec0ff */
[----:B------:R-:W-:Y:S01]  /*03a0*/  IMAD.SHL.U32 R3, R12, 0x10, RZ ;  /* 0x000000100c037824 */ /* 0x000fe200078e00ff */
[----:B------:R-:W-:Y:S02]  /*03b0*/  LEA.HI R14, R4, R2, RZ, 0x3 ;  /* 0x00000002040e7211 */ /* 0x000fe400078f18ff */
[C---:B------:R-:W-:Y:S02]  /*03c0*/  LOP3.LUT R182, R0.reuse, 0x8, R18, 0xf8, !PT ;  /* 0x0000000800b67812 */ /* 0x040fe400078ef812 */
[----:B------:R-:W-:Y:S01]  /*03d0*/  LOP3.LUT R8, R0, 0x30, R3, 0xf8, !PT ;  /* 0x0000003000087812 */ /* 0x000fe200078ef803 */
[----:B------:R-:W-:Y:S01]  /*03e0*/  IMAD.SHL.U32 R3, R13, 0x200, RZ ;  /* 0x000002000d037824 */ /* 0x000fe200078e00ff */
[----:B------:R-:W-:Y:S02]  /*03f0*/  SHF.R.S32.HI R5, RZ, 0x6, R5 ;  /* 0x00000006ff057819 */ /* 0x000fe40000011405 */
[----:B------:R-:W-:-:S02]  /*0400*/  SHF.R.U32.HI R0, RZ, 0x3, R0 ;  /* 0x00000003ff007819 */ /* 0x000fc40000011600 */
[----:B------:R-:W-:Y:S01]  /*0410*/  LOP3.LUT R7, R14, 0xfffffff8, RZ, 0xc0, !PT ;  /* 0xfffffff80e077812 */ /* 0x000fe200078ec0ff */
[----:B------:R-:W-:Y:S01]  /*0420*/  IMAD R6, R5, 0x800, R3 ;  /* 0x0000080005067824 */ /* 0x000fe200078e0203 */
[----:B------:R-:W-:Y:S01]  /*0430*/  LOP3.LUT R4, R9, 0x1, RZ, 0xc0, !PT ;  /* 0x0000000109047812 */ /* 0x000fe200078ec0ff */
[----:B------:R-:W-:Y:S01]  /*0440*/  IMAD R237, R5, 0x200, R237 ;  /* 0x0000020005ed7824 */ /* 0x000fe200078e02ed */
[----:B------:R-:W-:Y:S01]  /*0450*/  LOP3.LUT R182, R182, R0, RZ, 0x3c, !PT ;  /* 0x00000000b6b67212 */ /* 0x000fe200078e3cff */
[----:B------:R-:W-:Y:S01]  /*0460*/  IMAD.IADD R11, R2, 0x1, -R7 ;  /* 0x00000001020b7824 */ /* 0x000fe200078e0a07 */
[----:B------:R-:W-:Y:S02]  /*0470*/  LOP3.LUT R2, R8, 0x8, R18, 0xf8, !PT ;  /* 0x0000000808027812 */ /* 0x000fe400078ef812 */
[----:B------:R-:W-:Y:S01]  /*0480*/  ISETP.NE.U32.AND P0, PT, R4, 0x1, PT ;  /* 0x000000010400780c */ /* 0x000fe20003f05070 */
[----:B------:R-:W-:Y:S01]  /*0490*/  IMAD.IADD R182, R6, 0x1, R182 ;  /* 0x0000000106b67824 */ /* 0x000fe200078e02b6 */
[----:B------:R-:W-:-:S02]  /*04a0*/  LOP3.LUT R4, R17, 0x7ffffffc, RZ, 0xc0, !PT ;  /* 0x7ffffffc11047812 */ /* 0x000fc400078ec0ff */
[----:B------:R-:W-:Y:S02]  /*04b0*/  LOP3.LUT R6, R10, 0xffffffe0, RZ, 0xc0, !PT ;  /* 0xffffffe00a067812 */ /* 0x000fe400078ec0ff */
[----:B------:R-:W-:Y:S01]  /*04c0*/  LOP3.LUT R2, R3, R2, R0, 0xf6, !PT ;  /* 0x0000000203027212 */ /* 0x000fe200078ef600 */
[----:B------:R-:W-:Y:S01]  /*04d0*/  IMAD.IADD R7, R16, 0x1, -R4 ;  /* 0x0000000110077824 */ /* 0x000fe200078e0a04 */
[----:B------:R-:W-:Y:S01]  /*04e0*/  LEA.HI R0, R10, R20, RZ, 0x1 ;  /* 0x000000140a007211 */ /* 0x000fe200078f08ff */
[----:B------:R-:W-:Y:S01]  /*04f0*/  IMAD.IADD R19, R16, 0x1, -R6 ;  /* 0x0000000110137824 */ /* 0x000fe200078e0a06 */
[----:B------:R-:W-:Y:S01]  /*0500*/  LEA.HI R3, R15, R16, RZ, 0x7 ;  /* 0x000000100f037211 */ /* 0x000fe200078f38ff */
[----:B------:R-:W-:Y:S01]  /*0510*/  IMAD.SHL.U32 R4, R5, 0x20, RZ ;  /* 0x0000002005047824 */ /* 0x000fe200078e00ff */
[----:B------:R-:W-:Y:S01]  /*0520*/  LOP3.LUT R6, R0, 0xfffffffe, RZ, 0xc0, !PT ;  /* 0xfffffffe00067812 */ /* 0x000fe200078ec0ff */
[C---:B------:R-:W-:Y:S01]  /*0530*/  IMAD.SHL.U32 R0, R9.reuse, 0x40, RZ ;  /* 0x0000004009007824 */ /* 0x040fe200078e00ff */
[----:B------:R-:W-:Y:S01]  /*0540*/  SHF.R.S32.HI R3, RZ, 0x7, R3 ;  /* 0x00000007ff037819 */ /* 0x000fe20000011403 */
[----:B------:R1:W-:Y:S01]  /*0550*/  STL [R1], R19 ;  /* 0x0000001301007387 */ /* 0x0003e20000100800 */
[----:B------:R-:W-:Y:S01]  /*0560*/  R2P PR, R9, 0x6 ;  /* 0x0000000609007804 */ /* 0x000fe20000000000 */
[----:B------:R-:W-:Y:S01]  /*0570*/  IMAD.SHL.U32 R9, R7, 0x2, RZ ;  /* 0x0000000207097824 */ /* 0x000fe200078e00ff */
[----:B------:R-:W-:Y:S01]  /*0580*/  LOP3.LUT R0, R0, 0x1c0, RZ, 0xc0, !PT ;  /* 0x000001c000007812 */ /* 0x000fe200078ec0ff */
[----:B------:R-:W-:Y:S01]  /*0590*/  IMAD.IADD R180, R20, 0x1, -R6 ;  /* 0x0000000114b47824 */ /* 0x000fe200078e0a06 */
[----:B------:R-:W-:Y:S01]  /*05a0*/  LOP3.LUT R240, R4, 0x6, R240, 0xf8, !PT ;  /* 0x0000000604f07812 */ /* 0x000fe200078ef8f0 */
[C---:B------:R-:W-:Y:S01]  /*05b0*/  IMAD.SHL.U32 R5, R3.reuse, 0x8, RZ ;  /* 0x0000000803057824 */ /* 0x040fe200078e00ff */
[----:B------:R-:W-:Y:S01]  /*05c0*/  LOP3.LUT R4, R0, 0x20, R4, 0xf8, !PT ;  /* 0x0000002000047812 */ /* 0x000fe200078ef804 */
[----:B------:R-:W-:Y:S01]  /*05d0*/  IMAD R6, R3, 0x1000, R9 ;  /* 0x0000100003067824 */ /* 0x000fe200078e0209 */
[----:B------:R-:W-:Y:S01]  /*05e0*/  SHF.R.U32.HI R3, RZ, 0x3, R0 ;  /* 0x00000003ff037819 */ /* 0x000fe20000011600 */
[----:B------:R-:W-:Y:S01]  /*05f0*/  IMAD.SHL.U32 R7, R13, 0x10, RZ ;  /* 0x000000100d077824 */ /* 0x000fe200078e00ff */
[----:B------:R-:W-:Y:S01]  /*0600*/  LOP3.LUT R5, R5, 0x8, RZ, 0xc0, !PT ;  /* 0x0000000805057812 */ /* 0x000fe200078ec0ff */
[----:B------:R-:W-:Y:S01]  /*0610*/  IMAD R8, R180, 0x400, R6 ;  /* 0x00000400b4087824 */ /* 0x000fe200078e0206 */
[----:B------:R-:W-:Y:S01]  /*0620*/  LOP3.LUT R4, R4, R3, RZ, 0x3c, !PT ;  /* 0x0000000304047212 */ /* 0x000fe200078e3cff */
[----:B------:R-:W-:Y:S01]  /*0630*/  IMAD.SHL.U32 R6, R11, 0x40, RZ ;  /* 0x000000400b067824 */ /* 0x000fe200078e00ff */
[----:B------:R-:W-:Y:S01]  /*0640*/  LOP3.LUT R11, R3, R0, R5, 0x1e, !PT ;  /* 0x00000000030b7212 */ /* 0x000fe200078e1e05 */
[----:B------:R-:W-:Y:S01]  /*0650*/  IMAD R2, R2, 0x2, R181 ;  /* 0x0000000202027824 */ /* 0x000fe200078e02b5 */
[----:B------:R-:W-:Y:S01]  /*0660*/  LOP3.LUT R10, R5, 0x10, R7, 0xf8, !PT ;  /* 0x00000010050a7812 */ /* 0x000fe200078ef807 */
[----:B------:R-:W-:Y:S01]  /*0670*/  IMAD.IADD R189, R4, 0x1, R8 ;  /* 0x0000000104bd7824 */ /* 0x000fe200078e0208 */
[----:B------:R-:W-:Y:S01]  /*0680*/  LOP3.LUT R0, R6, 0x1c0, RZ, 0xc0, !PT ;  /* 0x000001c006007812 */ /* 0x000fe200078ec0ff */
[----:B------:R-:W-:Y:S01]  /*0690*/  IMAD.SHL.U32 R5, R13, 0x8, RZ ;  /* 0x000000080d057824 */ /* 0x000fe200078e00ff */
[----:B------:R-:W-:Y:S01]  /*06a0*/  SHF.R.S32.HI R6, RZ, 0x1f, R19 ;  /* 0x0000001fff067819 */ /* 0x000fe20000011413 */
[----:B------:R-:W-:Y:S01]  /*06b0*/  IMAD R189, R189, 0x2, R181 ;  /* 0x00000002bdbd7824 */ /* 0x000fe200078e02b5 */
[----:B------:R-:W-:-:S02]  /*06c0*/  SHF.R.U32.HI R3, RZ, 0x3, R0 ;  /* 0x00000003ff037819 */ /* 0x000fc40000011600 */
[----:B------:R-:W-:Y:S01]  /*06d0*/  LEA.HI R4, R6, R19, RZ, 0x2 ;  /* 0x0000001306047211 */ /* 0x000fe200078f10ff */
[----:B------:R-:W-:Y:S01]  /*06e0*/  IMAD.SHL.U32 R6, R14, 0x40, RZ ;  /* 0x000000400e067824 */ /* 0x000fe200078e00ff */
[----:B------:R-:W-:Y:S02]  /*06f0*/  LOP3.LUT R7, R0, 0x8, R5, 0xf8, !PT ;  /* 0x0000000800077812 */ /* 0x000fe400078ef805 */
[----:B------:R-:W-:Y:S02]  /*0700*/  LOP3.LUT R8, R3, R10, R0, 0x1e, !PT ;  /* 0x0000000a03087212 */ /* 0x000fe400078e1e00 */
[----:B------:R-:W-:Y:S01]  /*0710*/  SHF.R.S32.HI R5, RZ, 0x2, R4 ;  /* 0x00000002ff057819 */ /* 0x000fe20000011404 */
[----:B------:R-:W-:Y:S01]  /*0720*/  IMAD R4, R12, 0x400, R9 ;  /* 0x000004000c047824 */ /* 0x000fe200078e0209 */
[----:B------:R-:W-:Y:S02]  /*0730*/  LOP3.LUT R0, R6, 0xfffffe00, RZ, 0xc0, !PT ;  /* 0xfffffe0006007812 */ /* 0x000fe400078ec0ff */
[----:B------:R-:W-:Y:S01]  /*0740*/  LOP3.LUT R3, R7, R3, RZ, 0x3c, !PT ;  /* 0x0000000307037212 */ /* 0x000fe200078e3cff */
[----:B------:R-:W-:Y:S01]  /*0750*/  IMAD R244, R180, 0x10, R5 ;  /* 0x00000010b4f47824 */ /* 0x000fe200078e0205 */
[----:B------:R-:W-:Y:S01]  /*0760*/  LOP3.LUT R252, R8, R0, RZ, 0xfc, !PT ;  /* 0x0000000008fc7212 */ /* 0x000fe200078efcff */
[--C-:B------:R-:W-:Y:S01]  /*0770*/  IMAD R180, R180, 0x400, R0.reuse ;  /* 0x00000400b4b47824 */ /* 0x100fe200078e0200 */
[C---:B------:R-:W-:Y:S01]  /*0780*/  SEL R175, R247.reuse, 0xffffffe0, !P4 ;  /* 0xffffffe0f7af7807 */ /* 0x040fe20006000000 */
[----:B------:R-:W-:Y:S01]  /*0790*/  IMAD R5, R12, 0x400, R0 ;  /* 0x000004000c057824 */ /* 0x000fe200078e0200 */
[----:B------:R-:W-:Y:S01]  /*07a0*/  SEL R174, R174, 0xffffffc0, !P3 ;  /* 0xffffffc0aeae7807 */ /* 0x000fe20005800000 */
[----:B------:R-:W-:Y:S01]  /*07b0*/  IMAD.IADD R180, R180, 0x1, R3 ;  /* 0x00000001b4b47824 */ /* 0x000fe200078e0203 */
[----:B------:R-:W-:Y:S01]  /*07c0*/  SEL R247, R247, 0xffffffe0, !P1 ;  /* 0xffffffe0f7f77807 */ /* 0x000fe20004800000 */
[----:B------:R-:W-:Y:S01]  /*07d0*/  IMAD.IADD R0, R3, 0x1, R5 ;  /* 0x0000000103007824 */ /* 0x000fe200078e0205 */
[----:B------:R-:W-:Y:S01]  /*07e0*/  SEL R190, R190, 0x10, !P0 ;  /* 0x00000010bebe7807 */ /* 0x000fe20004000000 */
[----:B------:R-:W-:Y:S01]  /*07f0*/  IMAD.IADD R11, R4, 0x1, R11 ;  /* 0x00000001040b7824 */ /* 0x000fe200078e020b */
[----:B------:R-:W-:Y:S01]  /*0800*/  SHF.R.S32.HI R5, RZ, 0x1f, R244 ;  /* 0x0000001fff057819 */ /* 0x000fe200000114f4 */
[----:B------:R-:W-:-:S02]  /*0810*/  VIADD R3, R181, 0xa000 ;  /* 0x0000a000b5037836 */ /* 0x000fc40000000000 */
[----:B------:R-:W-:Y:S02]  /*0820*/  VIADD R4, R244, 0xffffffc0 ;  /* 0xffffffc0f4047836 */ /* 0x000fe40000000000 */
[----:B------:R-:W-:Y:S02]  /*0830*/  IMAD R173, R0, 0x2, R3 ;  /* 0x0000000200ad7824 */ /* 0x000fe400078e0203 */
[----:B------:R-:W-:Y:S01]  /*0840*/  IMAD R245, R11, 0x2, R179 ;  /* 0x000000020bf57824 */ /* 0x000fe200078e02b3 */
[----:B------:R-:W-:Y:S01]  /*0850*/  SHF.R.S32.HI R239, RZ, 0x1f, R4 ;  /* 0x0000001fffef7819 */ /* 0x000fe20000011404 */
[----:B------:R-:W-:Y:S02]  /*0860*/  IMAD R0, R182, 0x2, R3 ;  /* 0x00000002b6007824 */ /* 0x000fe400078e0203 */
[----:B------:R-:W-:Y:S01]  /*0870*/  VIADD R246, R245, 0x40 ;  /* 0x00000040f5f67836 */ /* 0x000fe20000000000 */
[----:B------:R-:W-:Y:S01]  /*0880*/  SHF.L.U64.HI R239, R4, 0x2, R239 ;  /* 0x0000000204ef7819 */ /* 0x000fe200000102ef */
[----:B------:R-:W-:-:S02]  /*0890*/  IMAD.SHL.U32 R3, R252, 0x2, RZ ;  /* 0x00000002fc037824 */ /* 0x000fc400078e00ff */
[C---:B------:R-:W-:Y:S02]  /*08a0*/  IMAD.IADD R174, R0.reuse, 0x1, R174 ;  /* 0x0000000100ae7824 */ /* 0x040fe400078e02ae */
[----:B------:R-:W-:Y:S02]  /*08b0*/  IMAD.IADD R188, R189, 0x1, R247 ;  /* 0x00000001bdbc7824 */ /* 0x000fe400078e02f7 */
[C---:B------:R-:W-:Y:S02]  /*08c0*/  @P2 VIADD R246, R245.reuse, 0xffffffc0 ;  /* 0xffffffc0f5f62836 */ /* 0x040fe40000000000 */
[----:B------:R-:W-:Y:S02]  /*08d0*/  IMAD.IADD R176, R0, 0x1, R175 ;  /* 0x0000000100b07824 */ /* 0x000fe400078e02af */
[----:B------:R-:W-:Y:S02]  /*08e0*/  VIADD R251, R245, 0x420 ;  /* 0x00000420f5fb7836 */ /* 0x000fe40000000000 */
[----:B------:R-:W-:-:S02]  /*08f0*/  IMAD.IADD R191, R189, 0x1, R190 ;  /* 0x00000001bdbf7824 */ /* 0x000fc400078e02be */
[----:B------:R-:W-:Y:S02]  /*0900*/  IMAD.IADD R248, R247, 0x1, R245 ;  /* 0x00000001f7f87824 */ /* 0x000fe400078e02f5 */
[----:B------:R-:W-:Y:S01]  /*0910*/  IMAD.IADD R179, R179, 0x1, R3 ;  /* 0x00000001b3b37824 */ /* 0x000fe200078e0203 */
[----:B------:R-:W-:Y:S01]  /*0920*/  IADD3 R3, R3, 0x4000, R181 ;  /* 0x0000400003037810 */ /* 0x000fe20007ffe0b5 */
[----:B------:R-:W-:Y:S02]  /*0930*/  IMAD.SHL.U32 R238, R4, 0x4, RZ ;  /* 0x0000000404ee7824 */ /* 0x000fe400078e00ff */
[----:B------:R-:W-:Y:S02]  /*0940*/  IMAD.IADD R175, R175, 0x1, R174 ;  /* 0x00000001afaf7824 */ /* 0x000fe400078e02ae */
[----:B------:R-:W-:Y:S02]  /*0950*/  @P1 VIADD R251, R245, 0x3e0 ;  /* 0x000003e0f5fb1836 */ /* 0x000fe40000000000 */
[----:B------:R-:W-:-:S02]  /*0960*/  IMAD.IADD R190, R190, 0x1, R188 ;  /* 0x00000001bebe7824 */ /* 0x000fc400078e02bc */
[----:B-1-3--:R-:W-:-:S07]  /*0970*/  IMAD.IADD R247, R247, 0x1, R246 ;  /* 0x00000001f7f77824 */ /* 0x00afce00078e02f6 */
.L_x_124:
[----:B--234-:R-:W1:Y:S01]  /*0980*/  LDC.64 R4, c[0x0][0x2f0] ;  /* 0x0000bc00ff047b82 */ /* 0x01ce620000000a00 */
[C---:B------:R-:W-:Y:S01]  /*0990*/  IMAD.SHL.U32 R14, R250.reuse, 0x4, RZ ;  /* 0x00000004fa0e7824 */ /* 0x040fe200078e00ff */
[----:B------:R-:W-:Y:S01]  /*09a0*/  SHF.R.S32.HI R43, RZ, 0x1f, R250 ;  /* 0x0000001fff2b7819 */ /* 0x000fe200000114fa */
[----:B------:R-:W-:Y:S01]  /*09b0*/  IMAD.MOV.U32 R0, RZ, RZ, -0x1 ;  /* 0xffffffffff007424 */ /* 0x000fe200078e00ff */
[----:B------:R-:W-:Y:S02]  /*09c0*/  ISETP.NE.U32.AND P3, PT, RZ, UR8, PT ;  /* 0x00000008ff007c0c */ /* 0x000fe4000bf65070 */
[----:B------:R-:W-:Y:S02]  /*09d0*/  SHF.L.U64.HI R13, R250, 0x2, R43 ;  /* 0x00000002fa0d7819 */ /* 0x000fe4000001022b */
[----:B------:R-:W2:Y:S01]  /*09e0*/  LDC.64 R10, c[0x0][0x308] ;  /* 0x0000c200ff0a7b82 */ /* 0x000ea20000000a00 */
[----:B------:R-:W-:-:S07]  /*09f0*/  ISETP.NE.AND.EX P3, PT, RZ, UR9, PT, P3 ;  /* 0x00000009ff007c0c */ /* 0x000fce000bf65330 */
[----:B------:R-:W3:Y:S01]  /*0a00*/  LDC.U8 R15, c[0x0][0x3c2] ;  /* 0x0000f080ff0f7b82 */ /* 0x000ee20000000000 */
[----:B-1----:R-:W-:-:S07]  /*0a10*/  ISETP.NE.U32.AND P4, PT, R4, RZ, PT ;  /* 0x000000ff0400720c */ /* 0x002fce0003f85070 */
[----:B------:R-:W1:Y:S01]  /*0a20*/  LDC.64 R6, c[0x0][0x2f8] ;  /* 0x0000be00ff067b82 */ /* 0x000e620000000a00 */
[----:B------:R-:W-:Y:S02]  /*0a30*/  IADD3 R4, P0, R14, R4, RZ ;  /* 0x000000040e047210 */ /* 0x000fe40007f1e0ff */
[----:B------:R-:W-:-:S03]  /*0a40*/  ISETP.NE.AND.EX P4, PT, R5, RZ, PT, P4 ;  /* 0x000000ff0500720c */ /* 0x000fc60003f85340 */
[----:B------:R-:W-:Y:S01]  /*0a50*/  IMAD.X R5, R13, 0x1, R5, P0 ;  /* 0x000000010d057824 */ /* 0x000fe200000e0605 */
[----:B--2---:R-:W-:-:S04]  /*0a60*/  ISETP.NE.U32.AND P2, PT, R10, RZ, PT ;  /* 0x000000ff0a00720c */ /* 0x004fc80003f45070 */
[----:B------:R-:W-:-:S05]  /*0a70*/  ISETP.NE.AND.EX P2, PT, R11, RZ, PT, P2 ;  /* 0x000000ff0b00720c */ /* 0x000fca0003f45320 */
[----:B------:R-:W2:Y:S04]  /*0a80*/  @P4 LDG.E R0, desc[UR12][R4.64] ;  /* 0x0000000c04004981 */ /* 0x000ea8000c1e1900 */
[----:B------:R4:W2:Y:S01]  /*0a90*/  @P4 LDG.E R12, desc[UR12][R4.64+0x4] ;  /* 0x0000040c040c4981 */ /* 0x0008a2000c1e1900 */
[----:B------:R-:W-:Y:S01]  /*0aa0*/  @P3 IADD3 R8, P1, R14, UR8, RZ ;  /* 0x000000080e083c10 */ /* 0x000fe2000ff3e0ff */
[----:B------:R-:W-:-:S03]  /*0ab0*/  IMAD.MOV.U32 R228, RZ, RZ, RZ ;  /* 0x000000ffffe47224 */ /* 0x000fc600078e00ff */
        /* <DEDUP_REMOVED lines=27> */
.L_x_80:
        /* <DEDUP_REMOVED lines=13> */
[----:B--2---:R-:W2:Y:S01]  /*0d40*/  I2F.RP R4, R14 ;  /* 0x0000000e00047306 */ /* 0x004ea20000209400 */
[----:B-1----:R-:W-:Y:S01]  /*0d50*/  IMAD R11, R43, R8, RZ ;  /* 0x000000082b0b7224 */ /* 0x002fe200078e02ff */
[----:B----4-:R-:W-:-:S05]  /*0d60*/  IABS R7, R46 ;  /* 0x0000002e00077213 */ /* 0x010fca0000000000 */
[----:B------:R-:W1:Y:S01]  /*0d70*/  LDC R42, c[0x0][0x2dc] ;  /* 0x0000b700ff2a7b82 */ /* 0x000e620000000800 */
[----:B------:R-:W-:Y:S01]  /*0d80*/  SHF.R.S32.HI R44, RZ, 0x1f, R46 ;  /* 0x0000001fff2c7819 */ /* 0x000fe2000001142e */
[C---:B------:R-:W-:Y:S02]  /*0d90*/  IMAD R11, R250.reuse, R9, R11 ;  /* 0x00000009fa0b7224 */ /* 0x040fe400078e020b */
[----:B------:R-:W-:-:S04]  /*0da0*/  IMAD.WIDE.U32 R8, R250, R8, RZ ;  /* 0x00000008fa087225 */ /* 0x000fc800078e00ff */
[----:B------:R-:W1:Y:S01]  /*0db0*/  LDC R221, c[0x0][0x270] ;  /* 0x00009c00ffdd7b82 */ /* 0x000e620000000800 */
[----:B--2---:R-:W2:Y:S01]  /*0dc0*/  MUFU.RCP R4, R4 ;  /* 0x0000000400047308 */ /* 0x004ea20000001000 */
[----:B-----5:R-:W-:Y:S01]  /*0dd0*/  IMAD R10, R0, R37, RZ ;  /* 0x00000025000a7224 */ /* 0x020fe200078e02ff */
[----:B------:R-:W-:Y:S01]  /*0de0*/  IADD3 R31, R9, R11, RZ ;  /* 0x0000000b091f7210 */ /* 0x000fe20007ffe0ff */
[----:B---3--:R-:W-:-:S04]  /*0df0*/  IMAD.WIDE.U32 R16, R250, R45, RZ ;  /* 0x0000002dfa107225 */ /* 0x008fc800078e00ff */
[----:B------:R-:W3:Y:S08]  /*0e00*/  @P0 LDC.64 R12, c[0x0][0x250] ;  /* 0x00009400ff0c0b82 */ /* 0x000ef00000000a00 */
[----:B------:R-:W4:Y:S01]  /*0e10*/  LDC.U8 R19, c[0x0][0x3d8] ;  /* 0x0000f600ff137b82 */ /* 0x000f220000000000 */
[----:B--2---:R-:W-:-:S04]  /*0e20*/  IADD3 R4, R4, 0xffffffe, RZ ;  /* 0x0ffffffe04047810 */ /* 0x004fc80007ffe0ff */
[----:B------:R-:W2:Y:S01]  /*0e30*/  F2I.FTZ.U32.TRUNC.NTZ R5, R4 ;  /* 0x0000000400057305 */ /* 0x000ea2000021f000 */
[----:B-1----:R-:W-:Y:S02]  /*0e40*/  IMAD.WIDE R28, R42, R221, RZ ;  /* 0x000000dd2a1c7225 */ /* 0x002fe400078e02ff */
[----:B------:R-:W1:Y:S08]  /*0e50*/  LDC R38, c[0x0][0x2c4] ;  /* 0x0000b100ff267b82 */ /* 0x000e700000000800 */
[----:B------:R-:W5:Y:S01]  /*0e60*/  LDC.64 R22, c[0x0][0x488] ;  /* 0x00012200ff167b82 */ /* 0x000f620000000a00 */
        /* <DEDUP_REMOVED lines=9> */
[----:B------:R-:W-:Y:S01]  /*0f00*/  VIADD R6, R35, 0x3f ;  /* 0x0000003f23067836 */ /* 0x000fe20000000000 */
[----:B--2---:R-:W-:Y:S02]  /*0f10*/  ISETP.NE.AND P6, PT, R40, RZ, PT ;  /* 0x000000ff2800720c */ /* 0x004fe40003fc5270 */
[----:B------:R-:W-:Y:S02]  /*0f20*/  ISETP.GT.U32.AND P5, PT, R14, R5, PT ;  /* 0x000000050e00720c */ /* 0x000fe40003fa4070 */
[----:B------:R-:W-:-:S04]  /*0f30*/  SHF.R.S32.HI R7, RZ, 0x1f, R6 ;  /* 0x0000001fff077819 */ /* 0x000fc80000011406 */
[----:B------:R-:W-:Y:S01]  /*0f40*/  LEA.HI R24, R7, R6, RZ, 0x6 ;  /* 0x0000000607187211 */ /* 0x000fe200078f30ff */
[----:B------:R-:W-:-:S03]  /*0f50*/  IMAD.WIDE.U32 R6, R0, R36, RZ ;  /* 0x0000002400067225 */ /* 0x000fc600078e00ff */
[----:B------:R-:W-:Y:S02]  /*0f60*/  SHF.R.S32.HI R183, RZ, 0x6, R24 ;  /* 0x00000006ffb77819 */ /* 0x000fe40000011418 */
[----:B------:R-:W-:Y:S01]  /*0f70*/  SEL R34, R8, R6, !P1 ;  /* 0x0000000608227207 */ /* 0x000fe20004800000 */
[----:B------:R-:W-:Y:S01]  /*0f80*/  @!P5 IMAD.IADD R5, R5, 0x1, -R14 ;  /* 0x000000010505d824 */ /* 0x000fe200078e0a0e */
[----:B------:R-:W-:Y:S02]  /*0f90*/  SHF.R.S32.HI R8, RZ, 0x1f, R45 ;  /* 0x0000001fff087819 */ /* 0x000fe4000001142d */
[----:B------:R-:W-:Y:S02]  /*0fa0*/  @P1 IADD3 R31, R7, R10, RZ ;  /* 0x0000000a071f1210 */ /* 0x000fe40007ffe0ff */
[----:B------:R-:W-:Y:S01]  /*0fb0*/  ISETP.GE.U32.AND P2, PT, R5, R14, PT ;  /* 0x0000000e0500720c */ /* 0x000fe20003f46070 */
[----:B------:R-:W-:Y:S01]  /*0fc0*/  IMAD R8, R8, R250, RZ ;  /* 0x000000fa08087224 */ /* 0x000fe200078e02ff */
[----:B------:R-:W-:Y:S01]  /*0fd0*/  @P0 IADD3 R5, R228, R241, RZ ;  /* 0x000000f1e4050210 */ /* 0x000fe20007ffe0ff */
[----:B------:R-:W2:Y:S01]  /*0fe0*/  @!P1 LDC.64 R14, c[0x0][0x418] ;  /* 0x00010600ff0e9b82 */ /* 0x000ea20000000a00 */
[----:B------:R-:W-:Y:S01]  /*0ff0*/  LOP3.LUT R10, R46, R18, RZ, 0x3c, !PT ;  /* 0x000000122e0a7212 */ /* 0x000fe200078e3cff */
[----:B------:R-:W-:Y:S01]  /*1000*/  IMAD R8, R43, R45, R8 ;  /* 0x0000002d2b087224 */ /* 0x000fe200078e0208 */
[----:B------:R-:W-:Y:S01]  /*1010*/  @!P5 IADD3 R4, R4, 0x1, RZ ;  /* 0x000000010404d810 */ /* 0x000fe20007ffe0ff */
[C---:B---3--:R-:W-:Y:S01]  /*1020*/  @P0 IMAD R9, R5.reuse, R13, RZ ;  /* 0x0000000d05090224 */ /* 0x048fe200078e02ff */
[----:B------:R-:W-:Y:S01]  /*1030*/  ISETP.GE.AND P3, PT, R10, RZ, PT ;  /* 0x000000ff0a00720c */ /* 0x000fe20003f66270 */
[----:B------:R-:W-:Y:S01]  /*1040*/  @P0 IMAD.WIDE.U32 R6, R5, R12, RZ ;  /* 0x0000000c05060225 */ /* 0x000fe200078e00ff */
[----:B------:R-:W-:-:S03]  /*1050*/  ISETP.NE.AND P5, PT, R18, RZ, PT ;  /* 0x000000ff1200720c */ /* 0x000fc60003fa5270 */
[----:B------:R-:W-:Y:S01]  /*1060*/  IMAD R10, R29, R16, RZ ;  /* 0x000000101d0a7224 */ /* 0x000fe200078e02ff */
[----:B------:R-:W-:Y:S01]  /*1070*/  @P0 IADD3 R33, R7, R9, RZ ;  /* 0x0000000907210210 */ /* 0x000fe20007ffe0ff */
[----:B------:R-:W-:Y:S01]  /*1080*/  IMAD.IADD R5, R17, 0x1, R8 ;  /* 0x0000000111057824 */ /* 0x000fe200078e0208 */
[----:B------:R-:W-:Y:S01]  /*1090*/  @P2 IADD3 R4, R4, 0x1, RZ ;  /* 0x0000000104042810 */ /* 0x000fe20007ffe0ff */
[----:B------:R-:W-:Y:S01]  /*10a0*/  @P0 IMAD.MOV.U32 R32, RZ, RZ, R6 ;  /* 0x000000ffff200224 */ /* 0x000fe200078e0006 */
[----:B----4-:R-:W-:Y:S01]  /*10b0*/  ISETP.NE.AND P2, PT, R19, RZ, PT ;  /* 0x000000ff1300720c */ /* 0x010fe20003f45270 */
[C---:B------:R-:W-:Y:S01]  /*10c0*/  IMAD R9, R28.reuse, R5, R10 ;  /* 0x000000051c097224 */ /* 0x040fe200078e020a */
[----:B------:R-:W-:Y:S01]  /*10d0*/  MOV R21, R4 ;  /* 0x0000000400157202 */ /* 0x000fe20000000f00 */
[----:B------:R-:W3:Y:S01]  /*10e0*/  @P1 LDC.64 R10, c[0x0][0x420] ;  /* 0x00010800ff0a1b82 */ /* 0x000ee20000000a00 */
[----:B------:R-:W-:-:S04]  /*10f0*/  IMAD.WIDE.U32 R6, R28, R16, RZ ;  /* 0x000000101c067225 */ /* 0x000fc800078e00ff */
[-C--:B------:R-:W-:Y:S01]  /*1100*/  IMAD.WIDE.U32 R4, R28, R0.reuse, RZ ;  /* 0x000000001c047225 */ /* 0x080fe200078e00ff */
[----:B------:R-:W-:Y:S02]  /*1110*/  IADD3 R26, R7, R9, RZ ;  /* 0x00000009071a7210 */ /* 0x000fe40007ffe0ff */
[----:B------:R-:W-:Y:S01]  /*1120*/  SHF.L.U64.HI R7, R250, 0x7, R43 ;  /* 0x00000007fa077819 */ /* 0x000fe2000001022b */
[----:B------:R-:W-:Y:S01]  /*1130*/  IMAD R8, R29, R0, RZ ;  /* 0x000000001d087224 */ /* 0x000fe200078e02ff */
[----:B------:R-:W4:Y:S01]  /*1140*/  @P2 LDC R27, c[0x0][0x2e4] ;  /* 0x0000b900ff1b2b82 */ /* 0x000f220000000800 */
[----:B------:R-:W-:Y:S01]  /*1150*/  @!P3 IMAD.MOV R21, RZ, RZ, -R21 ;  /* 0x000000ffff15b224 */ /* 0x000fe200078e0a15 */
[----:B------:R-:W-:Y:S02]  /*1160*/  @!P5 LOP3.LUT R21, RZ, R18, RZ, 0x33, !PT ;  /* 0x00000012ff15d212 */ /* 0x000fe400078e33ff */
[----:B------:R-:W-:Y:S01]  /*1170*/  SEL R30, R6, R4, !P1 ;  /* 0x00000004061e7207 */ /* 0x000fe20004800000 */
[----:B------:R-:W-:Y:S01]  /*1180*/  IMAD.SHL.U32 R6, R250, 0x80, RZ ;  /* 0x00000080fa067824 */ /* 0x000fe200078e00ff */
[----:B------:R-:W-:Y:S01]  /*1190*/  @P1 IADD3 R26, R5, R8, RZ ;  /* 0x00000008051a1210 */ /* 0x000fe20007ffe0ff */
[----:B--2---:R-:W-:Y:S01]  /*11a0*/  @!P1 IMAD R4, R43, R14, RZ ;  /* 0x0000000e2b049224 */ /* 0x004fe200078e02ff */
[----:B------:R-:W2:Y:S01]  /*11b0*/  @P0 LDC.64 R18, c[0x0][0x248] ;  /* 0x00009200ff120b82 */ /* 0x000ea20000000a00 */
[----:B------:R-:W-:-:S02]  /*11c0*/  LOP3.LUT R5, R24, 0xffffffc0, RZ, 0xc0, !PT ;  /* 0xffffffc018057812 */ /* 0x000fc400078ec0ff */
[----:B------:R-:W-:Y:S01]  /*11d0*/  @!P1 IMAD R15, R250, R15, R4 ;  /* 0x0000000ffa0f9224 */ /* 0x000fe200078e0204 */
[----:B------:R-:W-:Y:S01]  /*11e0*/  SEL R6, R6, RZ, P4 ;  /* 0x000000ff06067207 */ /* 0x000fe20002000000 */
[C---:B---3--:R-:W-:Y:S01]  /*11f0*/  @P1 IMAD.WIDE.U32 R8, R0.reuse, R10, RZ ;  /* 0x0000000a00081225 */ /* 0x048fe200078e00ff */
[----:B------:R-:W-:Y:S02]  /*1200*/  IADD3 R4, R5, -0x40, RZ ;  /* 0xffffffc005047810 */ /* 0x000fe40007ffe0ff */
[----:B------:R-:W-:Y:S01]  /*1210*/  SEL R10, R7, RZ, P4 ;  /* 0x000000ff070a7207 */ /* 0x000fe20002000000 */
[----:B------:R-:W-:Y:S01]  /*1220*/  @P1 IMAD R25, R0, R11, R9 ;  /* 0x0000000b00191224 */ /* 0x000fe200078e0209 */
[----:B------:R-:W-:Y:S01]  /*1230*/  IADD3 R5, P3, R4, R6, RZ ;  /* 0x0000000604057210 */ /* 0x000fe20007f7e0ff */
[C---:B-1----:R-:W-:Y:S01]  /*1240*/  @P2 IMAD R11, R250.reuse, R38, RZ ;  /* 0x00000026fa0b2224 */ /* 0x042fe200078e02ff */
[----:B------:R-:W-:Y:S01]  /*1250*/  SHF.R.S32.HI R20, RZ, 0x1f, R4 ;  /* 0x0000001fff147819 */ /* 0x000fe20000011404 */
[----:B------:R-:W-:-:S03]  /*1260*/  @!P1 IMAD.WIDE.U32 R6, R250, R14, RZ ;  /* 0x0000000efa069225 */ /* 0x000fc600078e00ff */
[----:B------:R-:W-:Y:S01]  /*1270*/  IADD3.X R10, R20, R10, RZ, P3, !PT ;  /* 0x0000000a140a7210 */ /* 0x000fe20001ffe4ff */
[----:B------:R-:W-:Y:S01]  /*1280*/  @P1 IMAD.MOV.U32 R14, RZ, RZ, R8 ;  /* 0x000000ffff0e1224 */ /* 0x000fe200078e0008 */
[----:B------:R-:W-:Y:S01]  /*1290*/  @P2 SEL R8, R11, R0, !P1 ;  /* 0x000000000b082207 */ /* 0x000fe20004800000 */
[----:B------:R-:W-:Y:S01]  /*12a0*/  IMAD R9, R29, R5, RZ ;  /* 0x000000051d097224 */ /* 0x000fe200078e02ff */
[----:B------:R-:W-:Y:S01]  /*12b0*/  @!P1 IADD3 R25, R7, R15, RZ ;  /* 0x0000000f07199210 */ /* 0x000fe20007ffe0ff */
[----:B------:R-:W-:Y:S01]  /*12c0*/  IMAD.WIDE.U32 R16, R28, R5, RZ ;  /* 0x000000051c107225 */ /* 0x000fe200078e00ff */
[----:B------:R-:W-:-:S03]  /*12d0*/  @!P1 MOV R14, R6 ;  /* 0x00000006000e9202 */ /* 0x000fc60000000f00 */
[----:B----4-:R-:W-:Y:S02]  /*12e0*/  @P2 IMAD R11, R46, R27, R8 ;  /* 0x0000001b2e0b2224 */ /* 0x010fe400078e0208 */
[----:B-----5:R-:W-:-:S04]  /*12f0*/  IMAD.WIDE.U32 R6, R39, R22, RZ ;  /* 0x0000001627067225 */ /* 0x020fc800078e00ff */
[----:B------:R-:W-:Y:S01]  /*1300*/  @!P2 IMAD R8, R250, R221, R46 ;  /* 0x000000ddfa08a224 */ /* 0x000fe200078e022e */
[----:B------:R-:W-:Y:S01]  /*1310*/  SEL R27, R6, RZ, P6 ;  /* 0x000000ff061b7207 */ /* 0x000fe20003000000 */
[----:B------:R-:W-:Y:S02]  /*1320*/  @P0 IMAD.IADD R5, R228, 0x1, R241 ;  /* 0x00000001e4050824 */ /* 0x000fe400078e02f1 */
[----:B------:R-:W-:Y:S02]  /*1330*/  IMAD R10, R28, R10, R9 ;  /* 0x0000000a1c0a7224 */ /* 0x000fe400078e0209 */
[----:B------:R-:W-:Y:S01]  /*1340*/  @!P2 IMAD R11, R8, R38, RZ ;  /* 0x00000026080ba224 */ /* 0x000fe200078e02ff */
[----:B------:R-:W-:Y:S01]  /*1350*/  SHF.R.S32.HI R38, RZ, 0x1f, R236 ;  /* 0x0000001fff267819 */ /* 0x000fe200000114ec */
[----:B------:R-:W-:Y:S02]  /*1360*/  IMAD R9, R39, R23, R7 ;  /* 0x0000001727097224 */ /* 0x000fe400078e0207 */
[----:B------:R-:W-:-:S02]  /*1370*/  IMAD R28, R46, R42, RZ ;  /* 0x0000002a2e1c7224 */ /* 0x000fc400078e02ff */
[----:B--2---:R-:W-:Y:S01]  /*1380*/  @P0 IMAD R8, R5, R19, RZ ;  /* 0x0000001305080224 */ /* 0x004fe200078e02ff */
        /* <DEDUP_REMOVED lines=18> */
.L_x_82:
        /* <DEDUP_REMOVED lines=13> */
.L_x_83:
        /* <DEDUP_REMOVED lines=10> */
.L_x_84:
[----:B------:R-:W-:-:S04]  /*1620*/  IMAD R0, R250, R221, R46 ;  /* 0x000000ddfa007224 */ /* 0x000fc800078e022e */
[----:B------:R-:W-:-:S07]  /*1630*/  IMAD R0, R0, R45, RZ ;  /* 0x0000002d00007224 */ /* 0x000fce00078e02ff */
.L_x_85:
[----:B------:R-:W2:Y:S01]  /*1640*/  LDL R47, [R1] ;  /* 0x00000000012f7983 */ /* 0x000ea20000100800 */
[----:B------:R-:W1:Y:S01]  /*1650*/  LDC.64 R22, c[0x0][0x420] ;  /* 0x00010800ff167b82 */ /* 0x000e620000000a00 */
[----:B------:R-:W-:Y:S01]  /*1660*/  IMAD R221, R42, R221, RZ ;  /* 0x000000dd2add7224 */ /* 0x000fe200078e02ff */
[----:B------:R-:W-:Y:S01]  /*1670*/  SHF.R.S32.HI R243, RZ, 0x1f, R242 ;  /* 0x0000001ffff37819 */ /* 0x000fe200000114f2 */
[----:B------:R-:W3:Y:S01]  /*1680*/  S2R R8, SR_TID.X ;  /* 0x0000000000087919 */ /* 0x000ee20000002100 */
[----:B------:R-:W-:Y:S01]  /*1690*/  SHF.R.S32.HI R42, RZ, 0x1f, R216 ;  /* 0x0000001fff2a7819 */ /* 0x000fe200000114d8 */
[----:B------:R-:W-:Y:S01]  /*16a0*/  IMAD.SHL.U32 R226, R221, 0x40, RZ ;  /* 0x00000040dde27824 */ /* 0x000fe200078e00ff */
[----:B------:R-:W-:Y:S01]  /*16b0*/  ULDC UR4, c[0x0][0x398] ;  /* 0x0000e60000047ab9 */ /* 0x000fe20000000800 */
[----:B------:R-:W4:Y:S01]  /*16c0*/  S2R R45, SR_TID.X ;  /* 0x00000000002d7919 */ /* 0x000f220000002100 */
[----:B------:R-:W-:Y:S01]  /*16d0*/  IMAD.IADD R24, R4, 0x1, R0 ;  /* 0x0000000104187824 */ /* 0x000fe200078e0200 */
[----:B------:R-:W-:Y:S01]  /*16e0*/  IADD3 R0, -R192, R35, R236 ;  /* 0x00000023c0007210 */ /* 0x000fe20007ffe1ec */
[----:B------:R-:W-:Y:S01]  /*16f0*/  IMAD.IADD R17, R4, 0x1, R11 ;  /* 0x0000000104117824 */ /* 0x000fe200078e020b */
[----:B------:R-:W-:Y:S01]  /*1700*/  IADD3 R6, P2, P1, R16, R226, R28 ;  /* 0x000000e210067210 */ /* 0x000fe2000795e01c */
[----:B------:R-:W-:Y:S01]  /*1710*/  ULDC.64 UR6, c[0x0][0x258] ;  /* 0x0000960000067ab9 */ /* 0x000fe20000000a00 */
[----:B------:R-:W-:Y:S01]  /*1720*/  SHF.R.S32.HI R5, RZ, 0x1f, R226 ;  /* 0x0000001fff057819 */ /* 0x000fe200000114e2 */
[----:B------:R-:W-:Y:S01]  /*1730*/  VIADD R0, R0, -UR4 ;  /* 0x8000000400007c36 */ /* 0x000fe20008000000 */
[----:B------:R-:W-:Y:S01]  /*1740*/  ULDC.64 UR4, c[0x0][0x428] ;  /* 0x00010a0000047ab9 */ /* 0x000fe20000000a00 */
[----:B------:R-:W-:Y:S01]  /*1750*/  BSSY B1, `(.L_x_81) ;  /* 0x00005db000017945 */ /* 0x000fe20003800000 */
[----:B------:R-:W-:-:S02]  /*1760*/  IADD3.X R5, R7, R5, R29, P2, P1 ;  /* 0x0000000507057210 */ /* 0x000fc400017e241d */
[----:B------:R-:W-:Y:S01]  /*1770*/  IADD3 R10, P2, P1, R27, R6, R30 ;  /* 0x000000061b0a7210 */ /* 0x000fe2000795e01e */
[----:B------:R-:W5:Y:S03]  /*1780*/  LDC.64 R28, c[0x0][0x2b0] ;  /* 0x0000ac00ff1c7b82 */ /* 0x000f660000000a00 */
[----:B------:R-:W-:Y:S01]  /*1790*/  IADD3.X R16, R15, R5, R26, P2, P1 ;  /* 0x000000050f107210 */ /* 0x000fe200017e241a */
[----:B-1----:R-:W-:Y:S01]  /*17a0*/  IMAD R5, R20, R22, RZ ;  /* 0x0000001614057224 */ /* 0x002fe200078e02ff */
[----:B------:R-:W-:Y:S02]  /*17b0*/  IADD3 R6, P1, R242, R14, RZ ;  /* 0x0000000ef2067210 */ /* 0x000fe40007f3e0ff */
[----:B------:R-:W-:Y:S01]  /*17c0*/  IADD3 R9, P2, R216, R4, RZ ;  /* 0x00000004d8097210 */ /* 0x000fe20007f5e0ff */
[----:B------:R-:W-:Y:S01]  /*17d0*/  IMAD R11, R4, R23, R5 ;  /* 0x00000017040b7224 */ /* 0x000fe200078e0205 */
[----:B------:R-:W-:Y:S01]  /*17e0*/  IADD3.X R7, R243, R25, RZ, P1, !PT ;  /* 0x00000019f3077210 */ /* 0x000fe20000ffe4ff */
[----:B------:R-:W1:Y:S01]  /*17f0*/  LDC.64 R26, c[0x0][0x478] ;  /* 0x00011e00ff1a7b82 */ /* 0x000e620000000a00 */
[----:B------:R-:W-:Y:S01]  /*1800*/  SHF.R.S32.HI R15, RZ, 0x1f, R0 ;  /* 0x0000001fff0f7819 */ /* 0x000fe20000011400 */
[----:B------:R-:W-:-:S02]  /*1810*/  IMAD.X R14, R42, 0x1, R20, P2 ;  /* 0x000000012a0e7824 */ /* 0x000fc400010e0614 */
[----:B------:R-:W-:Y:S01]  /*1820*/  IMAD.WIDE.U32 R4, R4, R22, R6 ;  /* 0x0000001604047225 */ /* 0x000fe200078e0006 */
[----:B---3--:R-:W-:Y:S02]  /*1830*/  SHF.R.S32.HI R8, RZ, 0x1f, R8 ;  /* 0x0000001fff087819 */ /* 0x008fe40000011408 */
[----:B------:R-:W-:Y:S01]  /*1840*/  LEA.HI R15, R15, R0, RZ, 0x6 ;  /* 0x000000000f0f7211 */ /* 0x000fe200078f30ff */
[-C--:B------:R-:W-:Y:S01]  /*1850*/  IMAD R14, R14, R36.reuse, RZ ;  /* 0x000000240e0e7224 */ /* 0x080fe200078e02ff */
[----:B----4-:R-:W-:Y:S01]  /*1860*/  LEA.HI R8, R8, R45, RZ, 0x5 ;  /* 0x0000002d08087211 */ /* 0x010fe200078f28ff */
[----:B------:R-:W-:-:S03]  /*1870*/  IMAD.WIDE.U32 R6, R9, R36, R242 ;  /* 0x0000002409067225 */ /* 0x000fc600078e00f2 */
[----:B------:R-:W-:Y:S01]  /*1880*/  SHF.R.S32.HI R8, RZ, 0x5, R8 ;  /* 0x00000005ff087819 */ /* 0x000fe20000011408 */
[----:B------:R-:W-:Y:S01]  /*1890*/  IMAD R14, R9, R37, R14 ;  /* 0x00000025090e7224 */ /* 0x000fe200078e020e */
[----:B------:R-:W-:Y:S01]  /*18a0*/  IADD3 R6, P2, R34, R6, RZ ;  /* 0x0000000622067210 */ /* 0x000fe20007f5e0ff */
[C---:B------:R-:W-:Y:S02]  /*18b0*/  IMAD R9, R44.reuse, UR6, RZ ;  /* 0x000000062c097c24 */ /* 0x040fe4000f8e02ff */
[----:B------:R-:W-:Y:S01]  /*18c0*/  IMAD.IADD R5, R5, 0x1, R11 ;  /* 0x0000000105057824 */ /* 0x000fe200078e020b */
[----:B------:R-:W-:Y:S01]  /*18d0*/  IADD3.X R7, R31, R7, R14, P2, !PT ;  /* 0x000000071f077210 */ /* 0x000fe200017fe40e */
[----:B------:R-:W-:Y:S02]  /*18e0*/  IMAD R0, R44, UR4, RZ ;  /* 0x000000042c007c24 */ /* 0x000fe4000f8e02ff */
[C---:B------:R-:W-:Y:S02]  /*18f0*/  IMAD R9, R46.reuse, UR7, R9 ;  /* 0x000000072e097c24 */ /* 0x040fe4000f8e0209 */
[----:B------:R-:W-:Y:S01]  /*1900*/  IMAD.WIDE.U32 R6, R46, UR6, R6 ;  /* 0x000000062e067c25 */ /* 0x000fe2000f8e0006 */
[----:B------:R-:W-:-:S03]  /*1910*/  ULDC.64 UR6, c[0x0][0x210] ;  /* 0x0000840000067ab9 */ /* 0x000fc60000000a00 */
[----:B------:R-:W-:Y:S01]  /*1920*/  IMAD R0, R46, UR5, R0 ;  /* 0x000000052e007c24 */ /* 0x000fe2000f8e0200 */
[----:B------:R-:W-:Y:S01]  /*1930*/  LEA R186, P2, R6, UR6, 0x1 ;  /* 0x0000000606ba7c11 */ /* 0x000fe2000f8408ff */
[----:B------:R-:W-:Y:S01]  /*1940*/  IMAD.WIDE.U32 R4, R46, UR4, R4 ;  /* 0x000000042e047c25 */ /* 0x000fe2000f8e0004 */
[----:B------:R-:W-:-:S03]  /*1950*/  ULDC.64 UR4, c[0x0][0x400] ;  /* 0x0001000000047ab9 */ /* 0x000fc60000000a00 */
[----:B------:R-:W-:Y:S01]  /*1960*/  IMAD.IADD R9, R7, 0x1, R9 ;  /* 0x0000000107097824 */ /* 0x000fe200078e0209 */
[----:B------:R-:W-:Y:S01]  /*1970*/  IADD3 R5, R5, R0, RZ ;  /* 0x0000000005057210 */ /* 0x000fe20007ffe0ff */
[----:B------:R-:W-:-:S03]  /*1980*/  IMAD R0, R42, R22, RZ ;  /* 0x000000162a007224 */ /* 0x000fc600078e02ff */
[----:B------:R-:W-:Y:S01]  /*1990*/  LEA.HI.X R187, R6, UR7, R9, 0x1, P2 ;  /* 0x0000000706bb7c11 */ /* 0x000fe200090f0c09 */
[C---:B------:R-:W-:Y:S02]  /*19a0*/  IMAD R0, R216.reuse, R23, R0 ;  /* 0x00000017d8007224 */ /* 0x040fe400078e0200 */
[----:B------:R-:W-:-:S04]  /*19b0*/  IMAD.WIDE.U32 R4, R216, R22, R4 ;  /* 0x00000016d8047225 */ /* 0x000fc800078e0004 */
[----:B------:R-:W-:Y:S02]  /*19c0*/  IMAD.IADD R0, R5, 0x1, R0 ;  /* 0x0000000105007824 */ /* 0x000fe400078e0200 */
[----:B-1----:R-:W-:-:S04]  /*19d0*/  IMAD.WIDE R6, R24, 0x4, R26 ;  /* 0x0000000418067825 */ /* 0x002fc800078e021a */
[----:B------:R-:W-:Y:S01]  /*19e0*/  IMAD.MOV.U32 R213, RZ, RZ, R6 ;  /* 0x000000ffffd57224 */ /* 0x000fe200078e0006 */
[----:B------:R-:W-:Y:S01]  /*19f0*/  MOV R212, R7 ;  /* 0x0000000700d47202 */ /* 0x000fe20000000f00 */
[----:B--2---:R-:W-:-:S05]  /*1a00*/  IMAD R8, R8, R221, R47 ;  /* 0x000000dd08087224 */ /* 0x004fca00078e022f */
[----:B------:R-:W-:-:S04]  /*1a10*/  IADD3 R10, P1, R8, R10, RZ ;  /* 0x0000000a080a7210 */ /* 0x000fc80007f3e0ff */
[----:B------:R-:W-:Y:S02]  /*1a20*/  LEA.HI.X.SX32 R16, R8, R16, 0x1, P1 ;  /* 0x0000001008107211 */ /* 0x000fe400008f0eff */
[----:B------:R-:W-:Y:S02]  /*1a30*/  SHF.R.S32.HI R8, RZ, 0x6, R15 ;  /* 0x00000006ff087819 */ /* 0x000fe4000001140f */
[C---:B------:R-:W-:Y:S02]  /*1a40*/  LEA R195, P1, R10.reuse, UR4, 0x2 ;  /* 0x000000040ac37c11 */ /* 0x040fe4000f8210ff */
[----:B------:R-:W-:Y:S02]  /*1a50*/  VIMNMX R227, RZ, R8, !PT ;  /* 0x00000008ffe37248 */ /* 0x000fe40007fe0100 */
[----:B------:R-:W-:Y:S01]  /*1a60*/  LEA.HI.X R194, R10, UR5, R16, 0x2, P1 ;  /* 0x000000050ac27c11 */ /* 0x000fe200088f1410 */
[----:B------:R-:W-:Y:S01]  /*1a70*/  ULDC.64 UR4, c[0x0][0x3e0] ;  /* 0x0000f80000047ab9 */ /* 0x000fe20000000a00 */
[----:B------:R-:W-:Y:S01]  /*1a80*/  ISETP.GT.AND P2, PT, R183, R227, PT ;  /* 0x000000e3b700720c */ /* 0x000fe20003f44270 */
[----:B-----5:R-:W-:Y:S01]  /*1a90*/  IMAD.WIDE R10, R17, 0x4, R28 ;  /* 0x00000004110a7825 */ /* 0x020fe200078e021c */
[----:B------:R-:W-:-:S03]  /*1aa0*/  LEA R184, P1, R4, UR4, 0x1 ;  /* 0x0000000404b87c11 */ /* 0x000fc6000f8208ff */
[----:B------:R-:W-:Y:S01]  /*1ab0*/  IMAD.MOV.U32 R210, RZ, RZ, R11 ;  /* 0x000000ffffd27224 */ /* 0x000fe200078e000b */
[----:B------:R-:W-:Y:S01]  /*1ac0*/  LEA.HI.X R185, R4, UR5, R0, 0x1, P1 ;  /* 0x0000000504b97c11 */ /* 0x000fe200088f0c00 */
[----:B------:R-:W-:Y:S01]  /*1ad0*/  VIADD R183, R183, 0xffffffff ;  /* 0xffffffffb7b77836 */ /* 0x000fe20000000000 */
[----:B------:R-:W-:-:S05]  /*1ae0*/  MOV R211, R10 ;  /* 0x0000000a00d37202 */ /* 0x000fca0000000f00 */
[----:B------:R-:W-:Y:S05]  /*1af0*/  @P2 BRA `(.L_x_86) ;  /* 0x0000000800d02947 */ /* 0x000fea0003800000 */
[----:B------:R-:W1:Y:S01]  /*1b00*/  @P0 LDC.64 R4, c[0x0][0x450] ;  /* 0x00011400ff040b82 */ /* 0x000e620000000a00 */
[CC--:B------:R-:W-:Y:S02]  /*1b10*/  @P0 IADD3 R8, R228.reuse, R241.reuse, RZ ;  /* 0x000000f1e4080210 */ /* 0x0c0fe40007ffe0ff */
[----:B------:R-:W-:Y:S02]  /*1b20*/  @P0 IADD3 R0, R228, R241, RZ ;  /* 0x000000f1e4000210 */ /* 0x000fe40007ffe0ff */
[----:B------:R-:W-:-:S03]  /*1b30*/  IADD3 R17, R216, 0x20, RZ ;  /* 0x00000020d8117810 */ /* 0x000fc60007ffe0ff */
[----:B------:R-:W2:Y:S01]  /*1b40*/  @P0 LDC.64 R12, c[0x0][0x458] ;  /* 0x00011600ff0c0b82 */ /* 0x000ea20000000a00 */
[C---:B-1----:R-:W-:Y:S02]  /*1b50*/  @P0 IMAD R11, R8.reuse, R5, RZ ;  /* 0x00000005080b0224 */ /* 0x042fe400078e02ff */
[----:B------:R-:W-:-:S05]  /*1b60*/  @P0 IMAD.WIDE.U32 R8, R8, R4, RZ ;  /* 0x0000000408080225 */ /* 0x000fca00078e00ff */
[----:B------:R-:W-:Y:S01]  /*1b70*/  @P0 IADD3 R14, R9, R11, RZ ;  /* 0x0000000b090e0210 */ /* 0x000fe20007ffe0ff */
[C---:B--2---:R-:W-:Y:S01]  /*1b80*/  @P0 IMAD R10, R0.reuse, R13, RZ ;  /* 0x0000000d000a0224 */ /* 0x044fe200078e02ff */
[----:B------:R-:W-:Y:S01]  /*1b90*/  @P0 MOV R11, R8 ;  /* 0x00000008000b0202 */ /* 0x000fe20000000f00 */
[----:B------:R-:W-:-:S04]  /*1ba0*/  @P0 IMAD.WIDE.U32 R6, R0, R12, RZ ;  /* 0x0000000c00060225 */ /* 0x000fc800078e00ff */
[----:B------:R-:W-:Y:S01]  /*1bb0*/  IMAD R0, R229, -0x80, R192 ;  /* 0xffffff80e5007824 */ /* 0x000fe200078e02c0 */
        /* <DEDUP_REMOVED lines=15> */
.L_x_87:
        /* <DEDUP_REMOVED lines=13> */
.L_x_88:
[----:B------:R-:W-:Y:S01]  /*1d80*/  IMAD R8, R38, R4, RZ ;  /* 0x0000000426087224 */ /* 0x000fe200078e02ff */
[----:B------:R-:W-:Y:S01]  /*1d90*/  ISETP.GE.AND P3, PT, R216, R0, PT ;  /* 0x00000000d800720c */ /* 0x000fe20003f66270 */
[----:B------:R-:W-:Y:S01]  /*1da0*/  IMAD.WIDE.U32 R6, R236, R4, R242 ;  /* 0x00000004ec067225 */ /* 0x000fe200078e00f2 */
[----:B------:R-:W-:Y:S01]  /*1db0*/  ULDC.64 UR4, c[0x0][0x468] ;  /* 0x00011a0000047ab9 */ /* 0x000fe20000000a00 */
[----:B------:R-:W-:Y:S01]  /*1dc0*/  IADD3 R10, R216, 0x40, RZ ;  /* 0x00000040d80a7810 */ /* 0x000fe20007ffe0ff */
[----:B------:R-:W-:Y:S01]  /*1dd0*/  BSSY B0, `(.L_x_89) ;  /* 0x0000017000007945 */ /* 0x000fe20003800000 */
[----:B------:R-:W-:Y:S01]  /*1de0*/  IMAD R8, R236, R5, R8 ;  /* 0x00000005ec087224 */ /* 0x000fe200078e0208 */
[----:B------:R-:W-:Y:S02]  /*1df0*/  IADD3 R6, P0, R11, R6, RZ ;  /* 0x000000060b067210 */ /* 0x000fe40007f1e0ff */
[----:B------:R-:W-:Y:S02]  /*1e00*/  IADD3 R9, R216, 0x60, RZ ;  /* 0x00000060d8097810 */ /* 0x000fe40007ffe0ff */
[----:B------:R-:W-:Y:S01]  /*1e10*/  IADD3.X R7, R14, R7, R8, P0, !PT ;  /* 0x000000070e077210 */ /* 0x000fe200007fe408 */
[----:B------:R-:W-:Y:S01]  /*1e20*/  IMAD R8, R44, UR4, RZ ;  /* 0x000000042c087c24 */ /* 0x000fe2000f8e02ff */
[----:B------:R-:W-:-:S02]  /*1e30*/  ISETP.GE.AND P2, PT, R17, R0, PT ;  /* 0x000000001100720c */ /* 0x000fc40003f46270 */
[-C--:B------:R-:W-:Y:S01]  /*1e40*/  ISETP.GE.AND P1, PT, R10, R0.reuse, PT ;  /* 0x000000000a00720c */ /* 0x080fe20003f26270 */
[----:B------:R-:W-:Y:S01]  /*1e50*/  IMAD.WIDE.U32 R6, R46, UR4, R6 ;  /* 0x000000042e067c25 */ /* 0x000fe2000f8e0006 */
[----:B------:R-:W-:-:S03]  /*1e60*/  ISETP.GE.AND P0, PT, R9, R0, PT ;  /* 0x000000000900720c */ /* 0x000fc60003f06270 */
        /* <DEDUP_REMOVED lines=13> */
.L_x_90:
[----:B------:R-:W-:Y:S05]  /*1f40*/  BSYNC B0 ;  /* 0x0000000000007941 */ /* 0x000fea0003800000 */
.L_x_89:
        /* <DEDUP_REMOVED lines=14> */
.L_x_92:
[----:B------:R-:W-:Y:S05]  /*2030*/  BSYNC B0 ;  /* 0x0000000000007941 */ /* 0x000fea0003800000 */
.L_x_91:
        /* <DEDUP_REMOVED lines=14> */
.L_x_94:
[----:B------:R-:W-:Y:S05]  /*2120*/  BSYNC B0 ;  /* 0x0000000000007941 */ /* 0x000fea0003800000 */
.L_x_93:
        /* <DEDUP_REMOVED lines=13> */
.L_x_96:
[----:B------:R-:W-:Y:S05]  /*2200*/  BSYNC B0 ;  /* 0x0000000000007941 */ /* 0x000fea0003800000 */
.L_x_95:
        /* <DEDUP_REMOVED lines=22> */
.L_x_98:
[----:B------:R-:W-:Y:S05]  /*2370*/  BSYNC B0 ;  /* 0x0000000000007941 */ /* 0x000fea0003800000 */
.L_x_97:
        /* <DEDUP_REMOVED lines=14> */
.L_x_100:
[----:B------:R-:W-:Y:S05]  /*2460*/  BSYNC B0 ;  /* 0x0000000000007941 */ /* 0x000fea0003800000 */
.L_x_99:
        /* <DEDUP_REMOVED lines=14> */
.L_x_102:
[----:B------:R-:W-:Y:S05]  /*2550*/  BSYNC B0 ;  /* 0x0000000000007941 */ /* 0x000fea0003800000 */
.L_x_101:
        /* <DEDUP_REMOVED lines=14> */
.L_x_86:
[----:B------:R-:W-:Y:S01]  /*2640*/  IMAD R0, R229, -0x80, R192 ;  /* 0xffffff80e5007824 */ /* 0x000fe200078e02c0 */
[----:B------:R-:W-:Y:S01]  /*2650*/  ULDC.64 UR4, c[0x0][0x268] ;  /* 0x00009a0000047ab9 */ /* 0x000fe20000000a00 */
[C---:B------:R-:W-:Y:S01]  /*2660*/  VIADD R9, R216.reuse, 0x20 ;  /* 0x00000020d8097836 */ /* 0x040fe20000000000 */
[----:B------:R-:W-:Y:S01]  /*2670*/  SHF.R.S32.HI R43, RZ, 0x1f, R244 ;  /* 0x0000001fff2b7819 */ /* 0x000fe200000114f4 */
[C---:B------:R-:W-:Y:S01]  /*2680*/  VIADD R7, R216.reuse, 0x40 ;  /* 0x00000040d8077836 */ /* 0x040fe20000000000 */
[----:B------:R-:W-:Y:S01]  /*2690*/  ISETP.GE.AND P5, PT, R216, R0, PT ;  /* 0x00000000d800720c */ /* 0x000fe20003fa6270 */
[----:B------:R-:W-:Y:S01]  /*26a0*/  IMAD R6, R38, R12, RZ ;  /* 0x0000000c26067224 */ /* 0x000fe200078e02ff */
[----:B------:R-:W-:Y:S01]  /*26b0*/  ISETP.GE.AND P4, PT, R9, R0, PT ;  /* 0x000000000900720c */ /* 0x000fe20003f86270 */
[----:B------:R-:W-:Y:S01]  /*26c0*/  IMAD.WIDE.U32 R4, R236, R12, R242 ;  /* 0x0000000cec047225 */ /* 0x000fe200078e00f2 */
[----:B------:R-:W-:-:S03]  /*26d0*/  ISETP.GE.AND P3, PT, R7, R0, PT ;  /* 0x000000000700720c */ /* 0x000fc60003f66270 */
[----:B------:R-:W-:Y:S01]  /*26e0*/  VIADD R8, R216, 0x60 ;  /* 0x00000060d8087836 */ /* 0x000fe20000000000 */
[----:B------:R-:W-:Y:S01]  /*26f0*/  IADD3 R4, P0, R32, R4, RZ ;  /* 0x0000000420047210 */ /* 0x000fe20007f1e0ff */
[----:B------:R-:W-:Y:S02]  /*2700*/  IMAD R6, R236, R13, R6 ;  /* 0x0000000dec067224 */ /* 0x000fe400078e0206 */
[----:B------:R-:W-:Y:S01]  /*2710*/  IMAD R34, R183, -0x40, R35 ;  /* 0xffffffc0b7227824 */ /* 0x000fe200078e0223 */
[----:B------:R-:W-:Y:S01]  /*2720*/  ISETP.GE.AND P1, PT, R8, R0, PT ;  /* 0x000000000800720c */ /* 0x000fe20003f26270 */
[----:B------:R-:W1:Y:S01]  /*2730*/  @!P5 LDC.64 R26, c[0x0][0x220] ;  /* 0x00008800ff1adb82 */ /* 0x000e620000000a00 */
[----:B------:R-:W-:Y:S01]  /*2740*/  IADD3.X R5, R33, R5, R6, P0, !PT ;  /* 0x0000000521057210 */ /* 0x000fe200007fe406 */
[----:B------:R-:W-:Y:S01]  /*2750*/  IMAD R0, R39, UR4, RZ ;  /* 0x0000000427007c24 */ /* 0x000fe2000f8e02ff */
[----:B------:R-:W-:-:S05]  /*2760*/  @!P4 IADD3 R8, P2, R216, 0x20, RZ ;  /* 0x00000020d808c810 */ /* 0x000fca0007f5e0ff */
[----:B------:R-:W-:Y:S01]  /*2770*/  @P6 BAR.SYNC.DEFER_BLOCKING 0x0 ;  /* 0x0000000000006b1d */ /* 0x000fe20000010000 */
[-C--:B------:R-:W-:Y:S01]  /*2780*/  ISETP.GE.AND P0, PT, R9, R34.reuse, PT ;  /* 0x000000220900720c */ /* 0x080fe20003f06270 */
[----:B------:R-:W-:Y:S01]  /*2790*/  IMAD R10, R21, UR5, R0 ;  /* 0x00000005150a7c24 */ /* 0x000fe2000f8e0200 */
[C---:B------:R-:W-:Y:S01]  /*27a0*/  ISETP.GE.AND P6, PT, R216.reuse, R34, PT ;  /* 0x00000022d800720c */ /* 0x040fe20003fc6270 */
[----:B------:R-:W-:Y:S01]  /*27b0*/  @!P4 IMAD.X R6, RZ, RZ, R42, P2 ;  /* 0x000000ffff06c224 */ /* 0x000fe200010e062a */
[----:B------:R-:W-:-:S03]  /*27c0*/  @!P3 IADD3 R0, P2, R216, 0x40, RZ ;  /* 0x00000040d800b810 */ /* 0x000fc60007f5e0ff */
[----:B------:R-:W2:Y:S01]  /*27d0*/  @!P4 LDC.64 R28, c[0x0][0x220] ;  /* 0x00008800ff1ccb82 */ /* 0x000ea20000000a00 */
[----:B------:R-:W-:Y:S01]  /*27e0*/  IMAD.WIDE.U32 R4, R21, UR4, R4 ;  /* 0x0000000415047c25 */ /* 0x000fe2000f8e0004 */
[----:B------:R-:W-:-:S03]  /*27f0*/  ULDC.64 UR4, c[0x0][0x260] ;  /* 0x0000980000047ab9 */ /* 0x000fc60000000a00 */
[----:B------:R-:W-:Y:S02]  /*2800*/  IMAD.IADD R5, R5, 0x1, R10 ;  /* 0x0000000105057824 */ /* 0x000fe400078e020a */
[-C--:B------:R-:W-:Y:S01]  /*2810*/  @!P5 IMAD R9, R42, R12.reuse, RZ ;  /* 0x0000000c2a09d224 */ /* 0x080fe200078e02ff */
[----:B------:R-:W3:Y:S01]  /*2820*/  @!P3 LDC.64 R30, c[0x0][0x220] ;  /* 0x00008800ff1ebb82 */ /* 0x000ee20000000a00 */
[----:B------:R-:W-:Y:S01]  /*2830*/  @!P3 IMAD.X R7, RZ, RZ, R42, P2 ;  /* 0x000000ffff07b224 */ /* 0x000fe200010e062a */
[----:B------:R-:W-:Y:S01]  /*2840*/  @!P4 MOV R11, R5 ;  /* 0x00000005000bc202 */ /* 0x000fe20000000f00 */
[-C--:B------:R-:W-:Y:S01]  /*2850*/  @!P4 IMAD R6, R6, R12.reuse, RZ ;  /* 0x0000000c0606c224 */ /* 0x080fe200078e02ff */
[C---:B------:R-:W-:Y:S01]  /*2860*/  @!P1 IADD3 R15, P2, R216.reuse, 0x60, RZ ;  /* 0x00000060d80f9810 */ /* 0x040fe20007f5e0ff */
[----:B------:R-:W-:Y:S02]  /*2870*/  @!P5 IMAD R14, R216, R13, R9 ;  /* 0x0000000dd80ed224 */ /* 0x000fe400078e0209 */
[----:B------:R-:W-:Y:S01]  /*2880*/  @!P3 IMAD R9, R7, R12, RZ ;  /* 0x0000000c0709b224 */ /* 0x000fe200078e02ff */
[----:B------:R-:W4:Y:S01]  /*2890*/  @!P1 LDC.64 R32, c[0x0][0x220] ;  /* 0x00008800ff209b82 */ /* 0x000f220000000a00 */
[----:B------:R-:W-:-:S02]  /*28a0*/  @!P4 IMAD.MOV.U32 R10, RZ, RZ, R4 ;  /* 0x000000ffff0ac224 */ /* 0x000fc400078e0004 */
[----:B------:R-:W-:Y:S02]  /*28b0*/  @!P4 IMAD R20, R8, R13, R6 ;  /* 0x0000000d0814c224 */ /* 0x000fe400078e0206 */
[----:B------:R-:W-:-:S04]  /*28c0*/  @!P5 IMAD.WIDE.U32 R6, R216, R12, R4 ;  /* 0x0000000cd806d225 */ /* 0x000fc800078e0004 */
[----:B------:R-:W-:-:S04]  /*28d0*/  @!P4 IMAD.WIDE.U32 R10, R8, R12, R10 ;  /* 0x0000000c080ac225 */ /* 0x000fc800078e000a */
[----:B------:R-:W-:Y:S02]  /*28e0*/  @!P3 IMAD R24, R0, R13, R9 ;  /* 0x0000000d0018b224 */ /* 0x000fe400078e0209 */
[----:B------:R-:W-:Y:S02]  /*28f0*/  @!P3 IMAD.MOV.U32 R8, RZ, RZ, R4 ;  /* 0x000000ffff08b224 */ /* 0x000fe400078e0004 */
[----:B------:R-:W-:Y:S02]  /*2900*/  @!P3 IMAD.MOV.U32 R9, RZ, RZ, R5 ;  /* 0x000000ffff09b224 */ /* 0x000fe400078e0005 */
[----:B------:R-:W-:Y:S01]  /*2910*/  @!P1 IMAD.X R17, RZ, RZ, R42, P2 ;  /* 0x000000ffff119224 */ /* 0x000fe200010e062a */
[----:B-1----:R-:W-:Y:S01]  /*2920*/  @!P5 LEA R16, P2, R6, R26, 0x1 ;  /* 0x0000001a0610d211 */ /* 0x002fe200078408ff */
[----:B------:R-:W-:Y:S02]  /*2930*/  @!P5 IMAD.IADD R14, R7, 0x1, R14 ;  /* 0x00000001070ed824 */ /* 0x000fe400078e020e */
[----:B------:R-:W-:-:S04]  /*2940*/  @!P3 IMAD.WIDE.U32 R8, R0, R12, R8 ;  /* 0x0000000c0008b225 */ /* 0x000fc800078e0008 */
[----:B------:R-:W-:Y:S01]  /*2950*/  @!P1 IMAD R0, R17, R12, RZ ;  /* 0x0000000c11009224 */ /* 0x000fe200078e02ff */
[----:B------:R-:W-:Y:S01]  /*2960*/  @!P5 LEA.HI.X R17, R6, R27, R14, 0x1, P2 ;  /* 0x0000001b0611d211 */ /* 0x000fe200010f0c0e */
[----:B------:R-:W-:Y:S01]  /*2970*/  @!P4 IMAD.IADD R6, R11, 0x1, R20 ;  /* 0x000000010b06c824 */ /* 0x000fe200078e0214 */
[C---:B--2---:R-:W-:Y:S01]  /*2980*/  @!P4 LEA R14, P2, R10.reuse, R28, 0x1 ;  /* 0x0000001c0a0ec211 */ /* 0x044fe200078408ff */
[C---:B------:R-:W-:Y:S01]  /*2990*/  @!P1 IMAD R13, R15.reuse, R13, R0 ;  /* 0x0000000d0f0d9224 */ /* 0x040fe200078e0200 */
[----:B------:R-:W1:Y:S01]  /*29a0*/  @!P3 LDC.64 R26, c[0x0][0x218] ;  /* 0x00008600ff1abb82 */ /* 0x000e620000000a00 */
[----:B------:R-:W-:Y:S01]  /*29b0*/  @!P1 IMAD.WIDE.U32 R4, R15, R12, R4 ;  /* 0x0000000c0f049225 */ /* 0x000fe200078e0004 */
[----:B------:R-:W-:Y:S02]  /*29c0*/  @!P4 LEA.HI.X R15, R10, R29, R6, 0x1, P2 ;  /* 0x0000001d0a0fc211 */ /* 0x000fe400010f0c06 */
[----:B---3--:R-:W-:Y:S01]  /*29d0*/  @!P3 LEA R10, P2, R8, R30, 0x1 ;  /* 0x0000001e080ab211 */ /* 0x008fe200078408ff */
[----:B------:R-:W-:-:S02]  /*29e0*/  @!P3 IMAD.IADD R0, R9, 0x1, R24 ;  /* 0x000000010900b824 */ /* 0x000fc400078e0218 */
[----:B------:R-:W-:Y:S01]  /*29f0*/  IMAD.SHL.U32 R23, R23, 0x40, RZ ;  /* 0x0000004017177824 */ /* 0x000fe200078e00ff */
[----:B------:R-:W2:Y:S01]  /*2a00*/  @!P4 LDC.64 R24, c[0x0][0x218] ;  /* 0x00008600ff18cb82 */ /* 0x000ea20000000a00 */
[----:B------:R-:W-:Y:S01]  /*2a10*/  IMAD.MOV.U32 R208, RZ, RZ, 0x7f800000 ;  /* 0x7f800000ffd07424 */ /* 0x000fe200078e00ff */
[----:B------:R-:W-:Y:S01]  /*2a20*/  @!P3 LEA.HI.X R11, R8, R31, R0, 0x1, P2 ;  /* 0x0000001f080bb211 */ /* 0x000fe200010f0c00 */
[----:B------:R-:W-:Y:S01]  /*2a30*/  IMAD.WIDE.U32 R8, R22, 0x40, RZ ;  /* 0x0000004016087825 */ /* 0x000fe200078e00ff */
[----:B------:R-:W-:Y:S02]  /*2a40*/  @!P1 IADD3 R0, R5, R13, RZ ;  /* 0x0000000d05009210 */ /* 0x000fe40007ffe0ff */
[----:B----4-:R-:W-:Y:S01]  /*2a50*/  @!P1 LEA R6, P2, R4, R32, 0x1 ;  /* 0x0000002004069211 */ /* 0x010fe200078408ff */
[----:B------:R-:W-:Y:S01]  /*2a60*/  IMAD.WIDE.U32 R12, R36, 0x40, RZ ;  /* 0x00000040240c7825 */ /* 0x000fe200078e00ff */
[----:B------:R-:W3:Y:S02]  /*2a70*/  @!P1 LDC.64 R28, c[0x0][0x218] ;  /* 0x00008600ff1c9b82 */ /* 0x000ee40000000a00 */
[----:B------:R-:W-:Y:S01]  /*2a80*/  @!P1 LEA.HI.X R7, R4, R33, R0, 0x1, P2 ;  /* 0x0000002104079211 */ /* 0x000fe200010f0c00 */
[----:B------:R-:W-:Y:S01]  /*2a90*/  IMAD.MOV.U32 R209, RZ, RZ, 0x7f800000 ;  /* 0x7f800000ffd17424 */ /* 0x000fe200078e00ff */
[----:B------:R-:W-:Y:S01]  /*2aa0*/  LEA.HI R0, R183, R183, RZ, 0x1 ;  /* 0x000000b7b7007211 */ /* 0x000fe200078f08ff */
[----:B------:R-:W-:Y:S01]  /*2ab0*/  IMAD.MOV.U32 R206, RZ, RZ, 0x7f800000 ;  /* 0x7f800000ffce7424 */ /* 0x000fe200078e00ff */
[----:B------:R-:W-:Y:S01]  /*2ac0*/  @!P0 IADD3 R4, P2, R184, R8, RZ ;  /* 0x00000008b8048210 */ /* 0x000fe20007f5e0ff */
[----:B------:R-:W-:Y:S01]  /*2ad0*/  IMAD.MOV.U32 R207, RZ, RZ, 0x7f800000 ;  /* 0x7f800000ffcf7424 */ /* 0x000fe200078e00ff */
[----:B------:R-:W-:-:S02]  /*2ae0*/  LOP3.LUT R0, R0, 0xfffffffe, RZ, 0xc0, !PT ;  /* 0xfffffffe00007812 */ /* 0x000fc400078ec0ff */
[----:B------:R-:W-:Y:S01]  /*2af0*/  @!P0 IADD3.X R5, R185, R9, R23, P2, !PT ;  /* 0x00000009b9058210 */ /* 0x000fe200017fe417 */
[----:B------:R-:W-:Y:S01]  /*2b00*/  IMAD.SHL.U32 R9, R37, 0x40, RZ ;  /* 0x0000004025097824 */ /* 0x000fe200078e00ff */
[----:B------:R-:W-:Y:S01]  /*2b10*/  @!P0 IADD3 R8, P2, R186, R12, RZ ;  /* 0x0000000cba088210 */ /* 0x000fe20007f5e0ff */
[----:B------:R-:W-:Y:S01]  /*2b20*/  IMAD.IADD R0, R183, 0x1, -R0 ;  /* 0x00000001b7007824 */ /* 0x000fe200078e0a00 */
[----:B------:R-:W4:Y:S01]  /*2b30*/  @!P5 LDC.64 R22, c[0x0][0x218] ;  /* 0x00008600ff16db82 */ /* 0x000f220000000a00 */
[----:B------:R-:W-:Y:S01]  /*2b40*/  IMAD R12, R237, 0x2, R181 ;  /* 0x00000002ed0c7824 */ /* 0x000fe200078e02b5 */
[----:B------:R-:W-:Y:S02]  /*2b50*/  @!P0 IADD3.X R9, R187, R13, R9, P2, !PT ;  /* 0x0000000dbb098210 */ /* 0x000fe400017fe409 */
[----:B------:R-:W-:Y:S01]  /*2b60*/  ISETP.NE.AND P2, PT, R0, 0x1, PT ;  /* 0x000000010000780c */ /* 0x000fe20003f45270 */
[----:B------:R-:W-:Y:S01]  /*2b70*/  VIADD R0, R237, 0x1000 ;  /* 0x00001000ed007836 */ /* 0x000fe20000000000 */
[----:B------:R1:W-:Y:S04]  /*2b80*/  @P5 STS.128 [R12+0xa000], RZ ;  /* 0x00a000ff0c005388 */ /* 0x0003e80000000c00 */
[----:B------:R-:W-:Y:S01]  /*2b90*/  @!PT LDS RZ, [RZ] ;  /* 0x00000000fffff984 */ /* 0x000fe20000000800 */
[----:B------:R-:W-:Y:S01]  /*2ba0*/  @!PT LDS RZ, [RZ] ;  /* 0x00000000fffff984 */ /* 0x000fe20000000800 */
[----:B------:R-:W-:Y:S01]  /*2bb0*/  @!PT LDS RZ, [RZ] ;  /* 0x00000000fffff984 */ /* 0x000fe20000000800 */
[----:B------:R-:W-:Y:S01]  /*2bc0*/  @!P5 LDGSTS.E.BYPASS.LTC128B.128 [R12+0xa000], desc[UR12][R16.64] ;  /* 0x0a000000100cdfae */ /* 0x000fe2000b901d4c */
[----:B------:R-:W-:-:S03]  /*2bd0*/  SEL R0, R0, R237, !P2 ;  /* 0x000000ed00007207 */ /* 0x000fc60005000000 */
[----:B------:R1:W-:Y:S02]  /*2be0*/  @P4 STS.128 [R12+0xb000], RZ ;  /* 0x00b000ff0c004388 */ /* 0x0003e40000000c00 */
[----:B------:R-:W-:Y:S01]  /*2bf0*/  IMAD R193, R0, 0x2, R181 ;  /* 0x0000000200c17824 */ /* 0x000fe200078e02b5 */
[----:B------:R-:W-:Y:S01]  /*2c00*/  IADD3 R0, R244, 0x28, RZ ;  /* 0x00000028f4007810 */ /* 0x000fe20007ffe0ff */
[----:B------:R-:W-:Y:S01]  /*2c10*/  @!PT LDS RZ, [RZ] ;  /* 0x00000000fffff984 */ /* 0x000fe20000000800 */
[----:B------:R-:W-:Y:S01]  /*2c20*/  @!PT LDS RZ, [RZ] ;  /* 0x00000000fffff984 */ /* 0x000fe20000000800 */
[----:B------:R-:W-:Y:S01]  /*2c30*/  @!PT LDS RZ, [RZ] ;  /* 0x00000000fffff984 */ /* 0x000fe20000000800 */
[----:B------:R-:W-:Y:S04]  /*2c40*/  @!P4 LDGSTS.E.BYPASS.LTC128B.128 [R12+0xb000], desc[UR12][R14.64] ;  /* 0x0b0000000e0ccfae */ /* 0x000fe8000b901d4c */
[----:B------:R1:W-:Y:S04]  /*2c50*/  @P3 STS.128 [R12+0xc000], RZ ;  /* 0x00c000ff0c003388 */ /* 0x0003e80000000c00 */
        /* <DEDUP_REMOVED lines=8> */
[----:B------:R2:W-:Y:S04]  /*2ce0*/  @!P1 LDGSTS.E.BYPASS.LTC128B.128 [R12+0xd000], desc[UR12][R6.64] ;  /* 0x0d000000060c9fae */ /* 0x0005e8000b901d4c */
[----:B------:R-:W0:Y:S04]  /*2cf0*/  LDGDEPBAR ;  /* 0x00000000000079af */ /* 0x000e280000000000 */
        /* <DEDUP_REMOVED lines=10> */
[----:B------:R1:W-:Y:S01]  /*2da0*/  @P6 STS [R193], RZ ;  /* 0x000000ffc1006388 */ /* 0x0003e20000000800 */
[----:B--2---:R-:W-:-:S03]  /*2db0*/  SHF.R.S32.HI R6, RZ, 0x1f, R0 ;  /* 0x0000001fff067819 */ /* 0x004fc60000011400 */
[----:B------:R2:W-:Y:S01]  /*2dc0*/  @P6 STS [R193+0x4], RZ ;  /* 0x000004ffc1006388 */ /* 0x0005e20000000800 */
[----:B------:R-:W-:-:S03]  /*2dd0*/  IMAD R7, R38, R18, RZ ;  /* 0x0000001226077224 */ /* 0x000fc600078e02ff */
[----:B------:R2:W-:Y:S04]  /*2de0*/  @P6 STS [R193+0x8], RZ ;  /* 0x000008ffc1006388 */ /* 0x0005e80000000800 */
[----:B------:R2:W-:Y:S04]  /*2df0*/  @P6 STS [R193+0xc], RZ ;  /* 0x00000cffc1006388 */ /* 0x0005e80000000800 */
[----:B------:R-:W-:Y:S01]  /*2e00*/  @!PT LDS RZ, [RZ] ;  /* 0x00000000fffff984 */ /* 0x000fe20000000800 */
[----:B------:R-:W-:Y:S01]  /*2e10*/  @!PT LDS RZ, [RZ] ;  /* 0x00000000fffff984 */ /* 0x000fe20000000800 */
[----:B------:R-:W-:Y:S01]  /*2e20*/  @!PT LDS RZ, [RZ] ;  /* 0x00000000fffff984 */ /* 0x000fe20000000800 */
[----:B------:R-:W-:Y:S01]  /*2e30*/  @!P6 LDGSTS.E.BYPASS.LTC128B.128 [R193], desc[UR12][R186.64] ;  /* 0x00000000bac1efae */ /* 0x000fe2000b901d4c */
[----:B------:R-:W-:-:S03]  /*2e40*/  ISETP.GE.AND P6, PT, R0, R34, PT ;  /* 0x000000220000720c */ /* 0x000fc60003fc6270 */
[----:B------:R2:W-:Y:S01]  /*2e50*/  @P0 STS [R193+0x1000], RZ ;  /* 0x001000ffc1000388 */ /* 0x0005e20000000800 */
[----:B---3--:R-:W-:-:S03]  /*2e60*/  IMAD.WIDE.U32 R4, R236, R18, R242 ;  /* 0x00000012ec047225 */ /* 0x008fc600078e00f2 */
[----:B------:R2:W-:Y:S04]  /*2e70*/  @P0 STS [R193+0x1004], RZ ;  /* 0x001004ffc1000388 */ /* 0x0005e80000000800 */
[----:B------:R2:W-:Y:S04]  /*2e80*/  @P0 STS [R193+0x1008], RZ ;  /* 0x001008ffc1000388 */ /* 0x0005e80000000800 */
[----:B------:R2:W-:Y:S04]  /*2e90*/  @P0 STS [R193+0x100c], RZ ;  /* 0x00100cffc1000388 */ /* 0x0005e80000000800 */
[----:B------:R-:W-:Y:S01]  /*2ea0*/  @!PT LDS RZ, [RZ] ;  /* 0x00000000fffff984 */ /* 0x000fe20000000800 */
[----:B------:R-:W-:Y:S01]  /*2eb0*/  @!PT LDS RZ, [RZ] ;  /* 0x00000000fffff984 */ /* 0x000fe20000000800 */
[----:B------:R-:W-:Y:S01]  /*2ec0*/  @!PT LDS RZ, [RZ] ;  /* 0x00000000fffff984 */ /* 0x000fe20000000800 */
[----:B------:R3:W-:Y:S01]  /*2ed0*/  @!P0 LDGSTS.E.BYPASS.LTC128B.128 [R193+0x1000], desc[UR12][R8.64] ;  /* 0x0100000008c18fae */ /* 0x0007e2000b901d4c */
[----:B------:R-:W-:-:S03]  /*2ee0*/  @!P6 LEA R16, P0, R0, R211, 0x2 ;  /* 0x000000d30010e211 */ /* 0x000fc600078010ff */
[----:B------:R2:W-:Y:S01]  /*2ef0*/  @P5 STS.128 [R12+0x6000], RZ ;  /* 0x006000ff0c005388 */ /* 0x0005e20000000c00 */
[----:B------:R-:W-:Y:S01]  /*2f00*/  @!P6 LEA.HI.X R17, R0, R210, R6, 0x2, P0 ;  /* 0x000000d20011e211 */ /* 0x000fe200000f1406 */
[----:B------:R-:W-:Y:S01]  /*2f10*/  IMAD R0, R236, R19, R7 ;  /* 0x00000013ec007224 */ /* 0x000fe200078e0207 */
[----:B------:R-:W-:Y:S01]  /*2f20*/  IADD3 R4, P0, R40, R4, RZ ;  /* 0x0000000428047210 */ /* 0x000fe20007f1e0ff */
[----:B------:R-:W-:Y:S02]  /*2f30*/  IMAD R6, R39, UR4, RZ ;  /* 0x0000000427067c24 */ /* 0x000fe4000f8e02ff */
[----:B------:R-:W5:Y:S01]  /*2f40*/  @!P6 LDG.E R207, desc[UR12][R16.64] ;  /* 0x0000000c10cfe981 */ /* 0x000f62000c1e1900 */
[----:B------:R-:W-:Y:S01]  /*2f50*/  IADD3.X R5, R41, R5, R0, P0, !PT ;  /* 0x0000000529057210 */ /* 0x000fe200007fe400 */
[C---:B------:R-:W-:Y:S02]  /*2f60*/  IMAD R6, R21.reuse, UR5, R6 ;  /* 0x0000000515067c24 */ /* 0x040fe4000f8e0206 */
[----:B------:R-:W-:-:S04]  /*2f70*/  IMAD.WIDE.U32 R4, R21, UR4, R4 ;  /* 0x0000000415047c25 */ /* 0x000fc8000f8e0004 */
[----:B------:R-:W-:Y:S02]  /*2f80*/  IMAD R140, R182, 0x2, R181 ;  /* 0x00000002b68c7824 */ /* 0x000fe400078e02b5 */
[C---:B------:R-:W-:Y:S02]  /*2f90*/  IMAD.SHL.U32 R215, R221.reuse, 0x10, RZ ;  /* 0x00000010ddd77824 */ /* 0x040fe400078e00ff */
[----:B------:R-:W-:Y:S02]  /*2fa0*/  IMAD.SHL.U32 R214, R221, 0x8, RZ ;  /* 0x00000008ddd67824 */ /* 0x000fe400078e00ff */
[----:B------:R-:W-:Y:S01]  /*2fb0*/  IMAD.MOV.U32 R178, RZ, RZ, 0x20 ;  /* 0x00000020ffb27424 */ /* 0x000fe200078e00ff */
[----:B---3--:R-:W-:Y:S01]  /*2fc0*/  @!P4 IADD3 R8, P0, R216, 0x20, RZ ;  /* 0x00000020d808c810 */ /* 0x008fe20007f1e0ff */
[----:B------:R-:W-:Y:S02]  /*2fd0*/  IMAD.IADD R5, R5, 0x1, R6 ;  /* 0x0000000105057824 */ /* 0x000fe400078e0206 */
[----:B------:R-:W-:-:S02]  /*2fe0*/  IMAD.MOV.U32 R132, RZ, RZ, 0x40 ;  /* 0x00000040ff847424 */ /* 0x000fc400078e00ff */
[----:B------:R-:W-:Y:S01]  /*2ff0*/  IMAD R170, R180, 0x2, R181 ;  /* 0x00000002b4aa7824 */ /* 0x000fe200078e02b5 */
[----:B------:R-:W-:Y:S01]  /*3000*/  SHF.L.U64.HI R232, R244, 0x2, R43 ;  /* 0x00000002f4e87819 */ /* 0x000fe2000001022b */
[--C-:B------:R-:W-:Y:S01]  /*3010*/  @!P4 IMAD.X R0, RZ, RZ, R42.reuse, P0 ;  /* 0x000000ffff00c224 */ /* 0x100fe200000e062a */
[----:B------:R-:W-:Y:S01]  /*3020*/  @!P3 IADD3 R11, P0, R216, 0x40, RZ ;  /* 0x00000040d80bb810 */ /* 0x000fe20007f1e0ff */
[-C--:B------:R-:W-:Y:S01]  /*3030*/  @!P5 IMAD R6, R42, R18.reuse, RZ ;  /* 0x000000122a06d224 */ /* 0x080fe200078e02ff */
[----:B------:R-:W-:Y:S01]  /*3040*/  IADD3 R231, R236, 0x80, RZ ;  /* 0x00000080ece77810 */ /* 0x000fe20007ffe0ff */
[-C--:B------:R-:W-:Y:S01]  /*3050*/  @!P4 IMAD R0, R0, R18.reuse, RZ ;  /* 0x000000120000c224 */ /* 0x080fe200078e02ff */
[----:B------:R-:W-:Y:S01]  /*3060*/  CS2R R94, SRZ ;  /* 0x00000000005e7805 */ /* 0x000fe2000001ff00 */
[----:B------:R-:W-:Y:S01]  /*3070*/  @!P3 IMAD.X R15, RZ, RZ, R42, P0 ;  /* 0x000000ffff0fb224 */ /* 0x000fe200000e062a */
[C---:B------:R-:W-:Y:S01]  /*3080*/  @!P1 IADD3 R13, P0, R216.reuse, 0x60, RZ ;  /* 0x00000060d80d9810 */ /* 0x040fe20007f1e0ff */
[-C--:B------:R-:W-:Y:S01]  /*3090*/  @!P5 IMAD R10, R216, R19.reuse, R6 ;  /* 0x00000013d80ad224 */ /* 0x080fe200078e0206 */
[----:B------:R-:W-:Y:S01]  /*30a0*/  CS2R R92, SRZ ;  /* 0x00000000005c7805 */ /* 0x000fe2000001ff00 */
[----:B------:R-:W-:Y:S01]  /*30b0*/  @!P5 IMAD.MOV.U32 R6, RZ, RZ, R4 ;  /* 0x000000ffff06d224 */ /* 0x000fe200078e0004 */
[----:B------:R-:W-:Y:S01]  /*30c0*/  CS2R R98, SRZ ;  /* 0x0000000000627805 */ /* 0x000fe2000001ff00 */
[----:B------:R-:W-:Y:S01]  /*30d0*/  @!P5 IMAD.MOV.U32 R7, RZ, RZ, R5 ;  /* 0x000000ffff07d224 */ /* 0x000fe200078e0005 */
[----:B------:R-:W-:Y:S01]  /*30e0*/  CS2R R96, SRZ ;  /* 0x0000000000607805 */ /* 0x000fe2000001ff00 */
[----:B------:R-:W-:Y:S01]  /*30f0*/  @!P4 IMAD R20, R8, R19, R0 ;  /* 0x000000130814c224 */ /* 0x000fe200078e0200 */
[----:B------:R-:W-:Y:S01]  /*3100*/  CS2R R90, SRZ ;  /* 0x00000000005a7805 */ /* 0x000fe2000001ff00 */
[----:B------:R-:W-:Y:S01]  /*3110*/  @!P5 IMAD.WIDE.U32 R6, R216, R18, R6 ;  /* 0x00000012d806d225 */ /* 0x000fe200078e0006 */
[----:B------:R-:W-:-:S02]  /*3120*/  CS2R R88, SRZ ;  /* 0x0000000000587805 */ /* 0x000fc4000001ff00 */
[----:B------:R-:W-:Y:S02]  /*3130*/  CS2R R86, SRZ ;  /* 0x0000000000567805 */ /* 0x000fe4000001ff00 */
[----:B------:R-:W-:Y:S01]  /*3140*/  CS2R R84, SRZ ;  /* 0x0000000000547805 */ /* 0x000fe2000001ff00 */
[----:B------:R-:W-:Y:S01]  /*3150*/  @!P1 IMAD.X R0, RZ, RZ, R42, P0 ;  /* 0x000000ffff009224 */ /* 0x000fe200000e062a */
[----:B------:R-:W-:Y:S01]  /*3160*/  @!P5 IADD3 R7, R7, R10, RZ ;  /* 0x0000000a0707d210 */ /* 0x000fe20007ffe0ff */
[----:B------:R-:W-:Y:S01]  /*3170*/  @!P3 IMAD R15, R15, R18, RZ ;  /* 0x000000120f0fb224 */ /* 0x000fe200078e02ff */
[----:B----4-:R-:W-:Y:S01]  /*3180*/  @!P5 LEA R14, P0, R6, R22, 0x1 ;  /* 0x00000016060ed211 */ /* 0x010fe200078008ff */
[-C--:B------:R-:W-:Y:S01]  /*3190*/  @!P1 IMAD R0, R0, R18.reuse, RZ ;  /* 0x0000001200009224 */ /* 0x080fe200078e02ff */
[----:B------:R-:W-:Y:S01]  /*31a0*/  CS2R R78, SRZ ;  /* 0x00000000004e7805 */ /* 0x000fe2000001ff00 */
[----:B------:R-:W-:Y:S01]  /*31b0*/  @!P4 IMAD.WIDE.U32 R8, R8, R18, R4 ;  /* 0x000000120808c225 */ /* 0x000fe200078e0004 */
[----:B------:R-:W-:-:S02]  /*31c0*/  CS2R R76, SRZ ;  /* 0x00000000004c7805 */ /* 0x000fc4000001ff00 */
[----:B------:R-:W-:Y:S02]  /*31d0*/  CS2R R82, SRZ ;  /* 0x0000000000527805 */ /* 0x000fe4000001ff00 */
[----:B------:R-:W-:Y:S01]  /*31e0*/  CS2R R80, SRZ ;  /* 0x0000000000507805 */ /* 0x000fe2000001ff00 */
[----:B------:R-:W-:Y:S01]  /*31f0*/  @!P3 IMAD R21, R11, R19, R15 ;  /* 0x000000130b15b224 */ /* 0x000fe200078e020f */
[----:B------:R-:W-:Y:S01]  /*3200*/  @!P5 LEA.HI.X R15, R6, R23, R7, 0x1, P0 ;  /* 0x00000017060fd211 */ /* 0x000fe200000f0c07 */
[----:B------:R-:W-:Y:S01]  /*3210*/  @!P1 IMAD R19, R13, R19, R0 ;  /* 0x000000130d139224 */ /* 0x000fe200078e0200 */
[----:B------:R-:W-:Y:S01]  /*3220*/  @!P4 LEA R10, P0, R8, R24, 0x1 ;  /* 0x00000018080ac211 */ /* 0x000fe200078008ff */
[----:B------:R-:W-:Y:S01]  /*3230*/  @!P4 IMAD.IADD R0, R9, 0x1, R20 ;  /* 0x000000010900c824 */ /* 0x000fe200078e0214 */
[----:B------:R-:W-:Y:S01]  /*3240*/  CS2R R74, SRZ ;  /* 0x00000000004a7805 */ /* 0x000fe2000001ff00 */
[--C-:B------:R-:W-:Y:S01]  /*3250*/  @!P3 IMAD.MOV.U32 R6, RZ, RZ, R4.reuse ;  /* 0x000000ffff06b224 */ /* 0x100fe200078e0004 */
[----:B------:R-:W-:Y:S01]  /*3260*/  @!PT LDS RZ, [RZ] ;  /* 0x00000000fffff984 */ /* 0x000fe20000000800 */
[----:B------:R-:W-:Y:S01]  /*3270*/  @!PT LDS RZ, [RZ] ;  /* 0x00000000fffff984 */ /* 0x000fe20000000800 */
[----:B------:R-:W-:Y:S01]  /*3280*/  @!PT LDS RZ, [RZ] ;  /* 0x00000000fffff984 */ /* 0x000fe20000000800 */
[----:B------:R-:W-:Y:S01]  /*3290*/  @!P5 LDGSTS.E.BYPASS.LTC128B.128 [R12+0x6000], desc[UR12][R14.64] ;  /* 0x060000000e0cdfae */ /* 0x000fe2000b901d4c */
[--C-:B------:R-:W-:Y:S01]  /*32a0*/  @!P3 IMAD.MOV.U32 R7, RZ, RZ, R5.reuse ;  /* 0x000000ffff07b224 */ /* 0x100fe200078e0005 */
[----:B------:R-:W-:Y:S01]  /*32b0*/  CS2R R72, SRZ ;  /* 0x0000000000487805 */ /* 0x000fe2000001ff00 */
[----:B------:R-:W-:Y:S01]  /*32c0*/  @!P1 IMAD.WIDE.U32 R4, R13, R18, R4 ;  /* 0x000000120d049225 */ /* 0x000fe200078e0004 */
[----:B------:R2:W-:Y:S01]  /*32d0*/  @P4 STS.128 [R12+0x7000], RZ ;  /* 0x007000ff0c004388 */ /* 0x0005e20000000c00 */
[----:B------:R-:W-:-:S02]  /*32e0*/  CS2R R70, SRZ ;  /* 0x0000000000467805 */ /* 0x000fc4000001ff00 */
[----:B------:R-:W-:Y:S01]  /*32f0*/  CS2R R68, SRZ ;  /* 0x0000000000447805 */ /* 0x000fe2000001ff00 */
[----:B------:R-:W-:Y:S01]  /*3300*/  @!P3 IMAD.WIDE.U32 R6, R11, R18, R6 ;  /* 0x000000120b06b225 */ /* 0x000fe200078e0006 */
[----:B------:R-:W-:Y:S02]  /*3310*/  @!P4 LEA.HI.X R11, R8, R25, R0, 0x1, P0 ;  /* 0x00000019080bc211 */ /* 0x000fe400000f0c00 */
[----:B------:R-:W-:Y:S02]  /*3320*/  CS2R R62, SRZ ;  /* 0x00000000003e7805 */ /* 0x000fe4000001ff00 */
[----:B------:R-:W-:Y:S01]  /*3330*/  @!P1 IADD3 R5, R5, R19, RZ ;  /* 0x0000001305059210 */ /* 0x000fe20007ffe0ff */
[----:B------:R-:W-:Y:S01]  /*3340*/  @!P3 IMAD.IADD R9, R7, 0x1, R21 ;  /* 0x000000010709b824 */ /* 0x000fe200078e0215 */
[----:B------:R-:W-:Y:S01]  /*3350*/  CS2R R60, SRZ ;  /* 0x00000000003c7805 */ /* 0x000fe2000001ff00 */
[----:B------:R-:W-:Y:S01]  /*3360*/  @!PT LDS RZ, [RZ] ;  /* 0x00000000fffff984 */ /* 0x000fe20000000800 */
[----:B------:R-:W-:Y:S01]  /*3370*/  @!PT LDS RZ, [RZ] ;  /* 0x00000000fffff984 */ /* 0x000fe20000000800 */
[----:B------:R-:W-:Y:S01]  /*3380*/  @!PT LDS RZ, [RZ] ;  /* 0x00000000fffff984 */ /* 0x000fe20000000800 */
[----:B------:R3:W-:Y:S01]  /*3390*/  @!P4 LDGSTS.E.BYPASS.LTC128B.128 [R12+0x7000], desc[UR12][R10.64] ;  /* 0x070000000a0ccfae */ /* 0x0007e2000b901d4c */
[----:B-1----:R-:W-:Y:S01]  /*33a0*/  @!P3 LEA R8, P4, R6, R26, 0x1 ;  /* 0x0000001a0608b211 */ /* 0x002fe200078808ff */
[C---:B------:R-:W-:Y:S01]  /*33b0*/  VIADD R0, R244.reuse, 0x8 ;  /* 0x00000008f4007836 */ /* 0x040fe20000000000 */
[----:B------:R-:W-:Y:S01]  /*33c0*/  CS2R R66, SRZ ;  /* 0x0000000000427805 */ /* 0x000fe2000001ff00 */
[----:B------:R-:W-:Y:S01]  /*33d0*/  VIADD R7, R244, 0x20 ;  /* 0x00000020f4077836 */ /* 0x000fe20000000000 */
[----:B------:R-:W-:Y:S01]  /*33e0*/  @!P3 LEA.HI.X R9, R6, R27, R9, 0x1, P4 ;  /* 0x0000001b0609b211 */ /* 0x000fe200020f0c09 */
[----:B------:R2:W-:Y:S01]  /*33f0*/  @P3 STS.128 [R12+0x8000], RZ ;  /* 0x008000ff0c003388 */ /* 0x0005e20000000c00 */
[-C--:B------:R-:W-:Y:S01]  /*3400*/  ISETP.GE.AND P5, PT, R0, R34.reuse, PT ;  /* 0x000000220000720c */ /* 0x080fe20003fa6270 */
[----:B------:R-:W-:Y:S01]  /*3410*/  IMAD R225, R221, 0x18, RZ ;  /* 0x00000018dde17824 */ /* 0x000fe200078e02ff */
[-C--:B------:R-:W-:Y:S01]  /*3420*/  ISETP.GE.AND P4, PT, R7, R34.reuse, PT ;  /* 0x000000220700720c */ /* 0x080fe20003f86270 */
[----:B------:R-:W-:Y:S01]  /*3430*/  @!PT LDS RZ, [RZ] ;  /* 0x00000000fffff984 */ /* 0x000fe20000000800 */
[----:B------:R-:W-:Y:S01]  /*3440*/  @!PT LDS RZ, [RZ] ;  /* 0x00000000fffff984 */ /* 0x000fe20000000800 */
[----:B------:R-:W-:Y:S01]  /*3450*/  @!PT LDS RZ, [RZ] ;  /* 0x00000000fffff984 */ /* 0x000fe20000000800 */
[----:B------:R-:W-:Y:S01]  /*3460*/  @!P3 LDGSTS.E.BYPASS.LTC128B.128 [R12+0x8000], desc[UR12][R8.64] ;  /* 0x08000000080cbfae */ /* 0x000fe2000b901d4c */
[C---:B------:R-:W-:Y:S01]  /*3470*/  ISETP.GE.AND P3, PT, R244.reuse, R34, PT ;  /* 0x00000022f400720c */ /* 0x040fe20003f66270 */
[C---:B------:R-:W-:Y:S01]  /*3480*/  IMAD.SHL.U32 R224, R221.reuse, 0x20, RZ ;  /* 0x00000020dde07824 */ /* 0x040fe200078e00ff */
[----:B------:R-:W-:Y:S01]  /*3490*/  SHF.L.U64.HI R0, R244, 0x2, R43 ;  /* 0x00000002f4007819 */ /* 0x000fe2000001022b */
[----:B------:R2:W-:Y:S01]  /*34a0*/  @P1 STS.128 [R12+0x9000], RZ ;  /* 0x009000ff0c001388 */ /* 0x0005e20000000c00 */
[C---:B------:R-:W-:Y:S01]  /*34b0*/  IMAD R223, R221.reuse, 0x28, RZ ;  /* 0x00000028dddf7824 */ /* 0x040fe200078e02ff */
[----:B------:R-:W-:Y:S01]  /*34c0*/  CS2R R64, SRZ ;  /* 0x0000000000407805 */ /* 0x000fe2000001ff00 */
[----:B------:R-:W-:Y:S01]  /*34d0*/  IMAD R222, R221, 0x30, RZ ;  /* 0x00000030ddde7824 */ /* 0x000fe200078e02ff */
[----:B------:R-:W-:Y:S01]  /*34e0*/  CS2R R58, SRZ ;  /* 0x00000000003a7805 */ /* 0x000fe2000001ff00 */
[----:B------:R-:W-:Y:S01]  /*34f0*/  IMAD.MOV R226, RZ, RZ, -R226 ;  /* 0x000000ffffe27224 */ /* 0x000fe200078e0ae2 */
[----:B------:R-:W-:Y:S01]  /*3500*/  CS2R R56, SRZ ;  /* 0x0000000000387805 */ /* 0x000fe2000001ff00 */
[----:B------:R-:W-:Y:S01]  /*3510*/  IMAD R177, R182, 0x2, R181 ;  /* 0x00000002b6b17824 */ /* 0x000fe200078e02b5 */
[----:B------:R-:W-:Y:S01]  /*3520*/  CS2R R54, SRZ ;  /* 0x0000000000367805 */ /* 0x000fe2000001ff00 */
[----:B------:R-:W-:Y:S01]  /*3530*/  IMAD.SHL.U32 R233, R244, 0x4, RZ ;  /* 0x00000004f4e97824 */ /* 0x000fe200078e00ff */
[----:B------:R-:W-:-:S02]  /*3540*/  CS2R R52, SRZ ;  /* 0x0000000000347805 */ /* 0x000fc4000001ff00 */
[----:B------:R-:W-:Y:S02]  /*3550*/  CS2R R46, SRZ ;  /* 0x00000000002e7805 */ /* 0x000fe4000001ff00 */
[----:B------:R-:W-:Y:S02]  /*3560*/  CS2R R44, SRZ ;  /* 0x00000000002c7805 */ /* 0x000fe4000001ff00 */
[----:B---3--:R-:W-:Y:S02]  /*3570*/  @!P1 LEA R10, P0, R4, R28, 0x1 ;  /* 0x0000001c040a9211 */ /* 0x008fe400078008ff */
[----:B------:R-:W-:Y:S02]  /*3580*/  CS2R R50, SRZ ;  /* 0x0000000000327805 */ /* 0x000fe4000001ff00 */
[----:B------:R-:W-:Y:S02]  /*3590*/  CS2R R48, SRZ ;  /* 0x0000000000307805 */ /* 0x000fe4000001ff00 */
[----:B------:R-:W-:-:S02]  /*35a0*/  CS2R R40, SRZ ;  /* 0x0000000000287805 */ /* 0x000fc4000001ff00 */
[----:B------:R-:W-:Y:S01]  /*35b0*/  @!P1 LEA.HI.X R11, R4, R29, R5, 0x1, P0 ;  /* 0x0000001d040b9211 */ /* 0x000fe200000f0c05 */
[----:B------:R-:W-:Y:S01]  /*35c0*/  IMAD.SHL.U32 R4, R244, 0x4, RZ ;  /* 0x00000004f4047824 */ /* 0x000fe200078e00ff */
[----:B------:R-:W-:Y:S02]  /*35d0*/  CS2R R38, SRZ ;  /* 0x0000000000267805 */ /* 0x000fe4000001ff00 */
[----:B------:R-:W-:Y:S01]  /*35e0*/  CS2R R36, SRZ ;  /* 0x0000000000247805 */ /* 0x000fe2000001ff00 */
[----:B------:R-:W-:Y:S01]  /*35f0*/  ULDC UR4, c[0x0][0x2ec] ;  /* 0x0000bb0000047ab9 */ /* 0x000fe20000000800 */
[----:B------:R-:W-:Y:S01]  /*3600*/  @!PT LDS RZ, [RZ] ;  /* 0x00000000fffff984 */ /* 0x000fe20000000800 */
[----:B------:R-:W-:Y:S01]  /*3610*/  @!PT LDS RZ, [RZ] ;  /* 0x00000000fffff984 */ /* 0x000fe20000000800 */
[----:B------:R-:W-:Y:S01]  /*3620*/  @!PT LDS RZ, [RZ] ;  /* 0x00000000fffff984 */ /* 0x000fe20000000800 */
[----:B------:R-:W-:Y:S01]  /*3630*/  @!P1 LDGSTS.E.BYPASS.LTC128B.128 [R12+0x9000], desc[UR12][R10.64] ;  /* 0x090000000a0c9fae */ /* 0x000fe2000b901d4c */
[----:B------:R-:W-:-:S03]  /*3640*/  IADD3 R4, P0, R4, R211, RZ ;  /* 0x000000d304047210 */ /* 0x000fc60007f1e0ff */
[----:B------:R-:W0:Y:S02]  /*3650*/  LDGDEPBAR ;  /* 0x00000000000079af */ /* 0x000e240000000000 */
[----:B------:R-:W-:-:S05]  /*3660*/  IMAD.X R5, R0, 0x1, R210, P0 ;  /* 0x0000000100057824 */ /* 0x000fca00000e06d2 */
[----:B------:R-:W5:Y:S04]  /*3670*/  @!P3 LDG.E R208, desc[UR12][R4.64] ;  /* 0x0000000c04d0b981 */ /* 0x000f68000c1e1900 */
[----:B------:R-:W5:Y:S04]  /*3680*/  @!P5 LDG.E R209, desc[UR12][R4.64+0x20] ;  /* 0x0000200c04d1d981 */ /* 0x000f68000c1e1900 */
[----:B------:R1:W5:Y:S01]  /*3690*/  @!P4 LDG.E R206, desc[UR12][R4.64+0x80] ;  /* 0x0000800c04cec981 */ /* 0x000362000c1e1900 */
[----:B------:R-:W-:-:S04]  /*36a0*/  DEPBAR.LE SB0, 0x1 ;  /* 0x000080400000791a */ /* 0x000fc80000000000 */
[----:B------:R-:W-:Y:S06]  /*36b0*/  BAR.SYNC.DEFER_BLOCKING 0x0 ;  /* 0x0000000000007b1d */ /* 0x000fec0000010000 */
[----:B-1----:R-:W1:Y:S01]  /*36c0*/  S2R R4, SR_TID.X ;  /* 0x0000000000047919 */ /* 0x002e620000002100 */
[----:B------:R2:W3:Y:S04]  /*36d0*/  LDSM.16.M88.4 R136, [R140+0xa000] ;  /* 0x00a000008c88783b */ /* 0x0004e80000000200 */
[----:B------:R-:W4:Y:S04]  /*36e0*/  LDSM.16.M88.4 R140, [R140+0xa800] ;  /* 0x00a800008c8c783b */ /* 0x000f280000000200 */
[----:B------:R2:W2:Y:S04]  /*36f0*/  LDSM.16.M88.4 R144, [R176] ;  /* 0x00000000b090783b */ /* 0x0004a80000000200 */
[----:B------:R2:W2:Y:S04]  /*3700*/  LDSM.16.M88.4 R148, [R176+0x800] ;  /* 0x00080000b094783b */ /* 0x0004a80000000200 */
[----:B------:R2:W2:Y:S01]  /*3710*/  LDSM.16.M88.4 R152, [R174] ;  /* 0x00000000ae98783b */ /* 0x0004a20000000200 */
[----:B-1----:R-:W-:-:S03]  /*3720*/  SHF.R.S32.HI R0, RZ, 0x1f, R4 ;  /* 0x0000001fff007819 */ /* 0x002fc60000011404 */
[----:B------:R1:W1:Y:S01]  /*3730*/  LDSM.16.M88.4 R156, [R174+0x800] ;  /* 0x00080000ae9c783b */ /* 0x0002620000000200 */
[----:B------:R-:W-:-:S03]  /*3740*/  LEA.HI R0, R0, R4, RZ, 0x4 ;  /* 0x0000000400007211 */ /* 0x000fc600078f20ff */
[----:B------:R1:W1:Y:S01]  /*3750*/  LDSM.16.M88.4 R160, [R175] ;  /* 0x00000000afa0783b */ /* 0x0002620000000200 */
[----:B------:R-:W-:-:S03]  /*3760*/  LOP3.LUT R0, R0, 0xfffffff0, RZ, 0xc0, !PT ;  /* 0xfffffff000007812 */ /* 0x000fc600078ec0ff */
[----:B------:R1:W1:Y:S01]  /*3770*/  LDSM.16.M88.4 R164, [R175+0x800] ;  /* 0x00080000afa4783b */ /* 0x0002620000000200 */
[----:B------:R-:W-:-:S04]  /*3780*/  IADD3 R0, -R0, R4, RZ ;  /* 0x0000000400007210 */ /* 0x000fc80007ffe1ff */
[----:B------:R-:W-:Y:S01]  /*3790*/  SHF.R.S32.HI R4, RZ, 0x1f, R0 ;  /* 0x0000001fff047819 */ /* 0x000fe20000011400 */
[----:B------:R-:W-:-:S03]  /*37a0*/  VIADD R235, R215, 0x20 ;  /* 0x00000020d7eb7836 */ /* 0x000fc60000000000 */
[----:B------:R-:W-:Y:S01]  /*37b0*/  LEA.HI R4, R4, R0, RZ, 0x3 ;  /* 0x0000000004047211 */ /* 0x000fe200078f18ff */
[----:B------:R-:W-:-:S03]  /*37c0*/  IMAD.IADD R249, R214, 0x1, R235 ;  /* 0x00000001d6f97824 */ /* 0x000fc600078e02eb */
[----:B------:R-:W-:Y:S01]  /*37d0*/  LOP3.LUT R4, R4, 0xfffffff8, RZ, 0xc0, !PT ;  /* 0xfffffff804047812 */ /* 0x000fe200078ec0ff */
[----:B------:R-:W-:-:S04]  /*37e0*/  IMAD.IADD R219, R214, 0x1, R249 ;  /* 0x00000001d6db7824 */ /* 0x000fc800078e02f9 */
[----:B------:R-:W-:Y:S02]  /*37f0*/  IMAD.IADD R0, R0, 0x1, -R4 ;  /* 0x0000000100007824 */ /* 0x000fe400078e0a04 */
[----:B------:R-:W-:Y:S02]  /*3800*/  VIADD R4, R244, 0x1 ;  /* 0x00000001f4047836 */ /* 0x000fe40000000000 */
[----:B------:R-:W-:Y:S01]  /*3810*/  IMAD.IADD R218, R214, 0x1, R219 ;  /* 0x00000001d6da7824 */ /* 0x000fe200078e02db */
[C---:B------:R-:W-:Y:S02]  /*3820*/  LOP3.LUT P0, RZ, R0.reuse, 0x2, RZ, 0xc0, !PT ;  /* 0x0000000200ff7812 */ /* 0x040fe4000780c0ff */
[----:B------:R-:W-:Y:S01]  /*3830*/  LOP3.LUT P1, RZ, R0, 0x4, RZ, 0xc0, !PT ;  /* 0x0000000400ff7812 */ /* 0x000fe2000782c0ff */
[----:B------:R-:W-:Y:S01]  /*3840*/  VIADD R0, R252, 0x1000 ;  /* 0x00001000fc007836 */ /* 0x000fe20000000000 */
[----:B------:R-:W-:Y:S02]  /*3850*/  IADD3 R234, R192, R4, -R35 ;  /* 0x00000004c0ea7210 */ /* 0x000fe40007ffe823 */
[----:B------:R-:W-:-:S02]  /*3860*/  IADD3 R4, R180, 0x1000, RZ ;  /* 0x00001000b4047810 */ /* 0x000fc40007ffe0ff */
[----:B------:R-:W-:Y:S02]  /*3870*/  IADD3 R35, R35, 0x80, R236 ;  /* 0x0000008023237810 */ /* 0x000fe40007ffe0ec */
[----:B------:R-:W-:Y:S02]  /*3880*/  SEL R4, R4, R180, !P2 ;  /* 0x000000b404047207 */ /* 0x000fe40005000000 */
[----:B------:R-:W-:Y:S02]  /*3890*/  SEL R0, R0, R252, !P2 ;  /* 0x000000fc00007207 */ /* 0x000fe40005000000 */
[----:B------:R-:W-:Y:S02]  /*38a0*/  IADD3 R217, R214, R218, RZ ;  /* 0x000000dad6d97210 */ /* 0x000fe40007ffe0ff */
[----:B------:R-:W-:Y:S01]  /*38b0*/  SEL R178, R178, 0xffffffe0, !P0 ;  /* 0xffffffe0b2b27807 */ /* 0x000fe20004000000 */
[----:B------:R-:W-:Y:S01]  /*38c0*/  IMAD R221, R221, 0x38, RZ ;  /* 0x00000038dddd7824 */ /* 0x000fe200078e02ff */
[----:B------:R-:W-:Y:S01]  /*38d0*/  CS2R R42, SRZ ;  /* 0x00000000002a7805 */ /* 0x000fe2000001ff00 */
[----:B------:R-:W-:Y:S01]  /*38e0*/  IMAD.IADD R230, R35, 0x1, -R192 ;  /* 0x0000000123e67824 */ /* 0x000fe200078e0ac0 */
[----:B------:R-:W-:Y:S01]  /*38f0*/  SEL R132, R132, 0xffffffc0, !P1 ;  /* 0xffffffc084847807 */ /* 0x000fe20004800000 */
[----:B------:R-:W-:-:S02]  /*3900*/  IMAD R169, R4, 0x2, R181 ;  /* 0x0000000204a97824 */ /* 0x000fc400078e02b5 */
[----:B------:R-:W-:Y:S02]  /*3910*/  IMAD R168, R0, 0x2, R181 ;  /* 0x0000000200a87824 */ /* 0x000fe400078e02b5 */
[----:B------:R-:W-:Y:S02]  /*3920*/  IMAD.IADD R220, R214, 0x1, R217 ;  /* 0x00000001d6dc7824 */ /* 0x000fe400078e02d9 */
[----:B------:R-:W-:Y:S02]  /*3930*/  IMAD.IADD R172, R178, 0x1, R170 ;  /* 0x00000001b2ac7824 */ /* 0x000fe400078e02aa */
[----:B-1234-:R-:W-:-:S07]  /*3940*/  IMAD.IADD R171, R173, 0x1, R178 ;  /* 0x00000001adab7824 */ /* 0x01efce00078e02b2 */
.L_x_106:
[----:B------:R-:W0:Y:S01]  /*3950*/  LDGDEPBAR ;  /* 0x00000000000079af */ /* 0x000e220000000000 */
[C---:B------:R-:W-:Y:S01]  /*3960*/  IMAD.IADD R0, R169.reuse, 0x1, R178 ;  /* 0x00000001a9007824 */ /* 0x040fe200078e02b2 */
[----:B-----5:R-:W-:Y:S01]  /*3970*/  FSETP.NEU.FTZ.AND P0, PT, R208, -INF , PT ;  /* 0xff800000d000780b */ /* 0x020fe20003f1d000 */
[--C-:B------:R-:W-:Y:S01]  /*3980*/  IMAD.IADD R128, R169, 0x1, R132.reuse ;  /* 0x00000001a9807824 */ /* 0x100fe200078e0284 */
[C---:B------:R-:W-:Y:S01]  /*3990*/  ISETP.GT.AND P6, PT, R183.reuse, R227, PT ;  /* 0x000000e3b700720c */ /* 0x040fe20003fc4270 */
        /* <DEDUP_REMOVED lines=48> */
[----:B------:R-:W-:Y:S01]  /*3ca0*/  @!P3 IMAD R100, R229, 0x80, R240 ;  /* 0x00000080e564b824 */ /* 0x000fe200078e02f0 */
[----:B------:R-:W-:Y:S01]  /*3cb0*/  @!P3 VIMNMX R116, R0, R192, PT ;  /* 0x000000c00074b248 */ /* 0x000fe20003fe0100 */
[----:B------:R-:W-:Y:S01]  /*3cc0*/  FMUL.FTZ R103, R208, 1.4426950216293334961 ;  /* 0x3fb8aa3bd0677820 */ /* 0x000fe20000410000 */
[----:B------:R-:W-:Y:S01]  /*3cd0*/  FMUL.FTZ R102, R209, 1.4426950216293334961 ;  /* 0x3fb8aa3bd1667820 */ /* 0x000fe20000410000 */
[C---:B------:R-:W-:Y:S04]  /*3ce0*/  HMMA.16816.F32 R8, R104.reuse, R132, R8 ;  /* 0x000000846808723c */ /* 0x040fe80000001808 */
[CC--:B------:R-:W-:Y:S01]  /*3cf0*/  @!P3 ISETP.GE.AND P2, PT, R100.reuse, R116.reuse, PT ;  /* 0x000000746400b20c */ /* 0x0c0fe20003f46270 */
[----:B------:R-:W-:Y:S01]  /*3d00*/  @!P3 VIADD R112, R100, 0x1 ;  /* 0x000000016470b836 */ /* 0x000fe20000000000 */
[----:B------:R-:W-:Y:S01]  /*3d10*/  FSEL R103, R103, RZ, P0 ;  /* 0x000000ff67677208 */ /* 0x000fe20000000000 */
[-C--:B------:R-:W-:Y:S01]  /*3d20*/  HMMA.16816.F32 R12, R104, R134.reuse, R12 ;  /* 0x00000086680c723c */ /* 0x080fe2000000180c */
[----:B------:R-:W-:Y:S02]  /*3d30*/  IMAD.MOV.U32 R132, RZ, RZ, 0x40 ;  /* 0x00000040ff847424 */ /* 0x000fe400078e00ff */
[----:B------:R-:W-:Y:S02]  /*3d40*/  FSETP.NEU.FTZ.AND P0, PT, R209, -INF , PT ;  /* 0xff800000d100780b */ /* 0x000fe40003f1d000 */
[----:B------:R-:W-:Y:S01]  /*3d50*/  @!P3 VIADDMNMX R115, R0, 0x8, R192, PT ;  /* 0x000000080073b846 */ /* 0x000fe200038001c0 */
[C---:B------:R-:W-:Y:S05]  /*3d60*/  HMMA.16816.F32 R16, R108.reuse, R134, R16 ;  /* 0x000000866c10723c */ /* 0x040fea0000001810 */
[----:B------:R-:W-:Y:S02]  /*3d70*/  @!P3 FSEL R4, R4, -INF , !P2 ;  /* 0xff8000000404b808 */ /* 0x000fe40005000000 */
[----:B------:R-:W-:Y:S04]  /*3d80*/  @!P3 ISETP.GE.AND P2, PT, R112, R116, PT ;  /* 0x000000747000b20c */ /* 0x000fe80003f46270 */
[----:B------:R-:W-:Y:S01]  /*3d90*/  @!P3 FSEL R5, R5, -INF , !P2 ;  /* 0xff8000000505b808 */ /* 0x000fe20005000000 */
[--C-:B------:R-:W-:Y:S01]  /*3da0*/  FFMA.FTZ R4, R4, UR4, -R103.reuse ;  /* 0x0000000404047c23 */ /* 0x100fe20008010867 */
[----:B------:R-:W-:Y:S02]  /*3db0*/  FSEL R102, R102, RZ, P0 ;  /* 0x000000ff66667208 */ /* 0x000fe40000000000 */
[-C--:B------:R-:W-:Y:S01]  /*3dc0*/  @!P3 ISETP.GE.AND P2, PT, R100, R115.reuse, PT ;  /* 0x000000736400b20c */ /* 0x080fe20003f46270 */
[----:B------:R1:W-:Y:S01]  /*3dd0*/  MUFU.EX2 R199, R4 ;  /* 0x0000000400c77308 */ /* 0x0003e20000000800 */
[----:B------:R-:W-:Y:S01]  /*3de0*/  @!P3 ISETP.GE.AND P0, PT, R112, R115, PT ;  /* 0x000000737000b20c */ /* 0x000fe20003f06270 */
[----:B------:R-:W-:Y:S01]  /*3df0*/  FFMA.FTZ R5, R5, UR4, -R103 ;  /* 0x0000000405057c23 */ /* 0x000fe20008010867 */
[----:B------:R-:W-:Y:S02]  /*3e00*/  @!P3 FSEL R6, R6, -INF , !P2 ;  /* 0xff8000000606b808 */ /* 0x000fe40005000000 */
[----:B------:R-:W-:Y:S02]  /*3e10*/  @!P3 FSEL R7, R7, -INF , !P0 ;  /* 0xff8000000707b808 */ /* 0x000fe40004000000 */
[----:B------:R-:W-:Y:S03]  /*3e20*/  FSETP.NEU.FTZ.AND P0, PT, R206, -INF , PT ;  /* 0xff800000ce00780b */ /* 0x000fe60003f1d000 */
[----:B------:R-:W2:Y:S01]  /*3e30*/  MUFU.EX2 R198, R5 ;  /* 0x0000000500c67308 */ /* 0x000ea20000000800 */
[--C-:B------:R-:W-:Y:S01]  /*3e40*/  FFMA.FTZ R6, R6, UR4, -R102.reuse ;  /* 0x0000000406067c23 */ /* 0x100fe20008010866 */
[----:B------:R-:W-:Y:S01]  /*3e50*/  FFMA.FTZ R7, R7, UR4, -R102 ;  /* 0x0000000407077c23 */ /* 0x000fe20008010866 */
[--C-:B------:R-:W-:Y:S02]  /*3e60*/  @!P3 VIADDMNMX R114, R0, 0x20, R192.reuse, PT ;  /* 0x000000200072b846 */ /* 0x100fe400038001c0 */
[----:B------:R-:W-:Y:S02]  /*3e70*/  FSEL R101, R101, RZ, P0 ;  /* 0x000000ff65657208 */ /* 0x000fe40000000000 */
[-C--:B------:R-:W-:Y:S03]  /*3e80*/  @!P3 ISETP.GE.AND P0, PT, R112, R114.reuse, PT ;  /* 0x000000727000b20c */ /* 0x080fe60003f06270 */
[----:B------:R-:W-:Y:S01]  /*3e90*/  MUFU.EX2 R196, R6 ;  /* 0x0000000600c47308 */ /* 0x000fe20000000800 */
[----:B-1----:R-:W-:Y:S01]  /*3ea0*/  FMUL.FTZ R4, R207, 1.4426950216293334961 ;  /* 0x3fb8aa3bcf047820 */ /* 0x002fe20000410000 */
[-C--:B------:R-:W-:Y:S02]  /*3eb0*/  @!P3 ISETP.GE.AND P2, PT, R100, R114.reuse, PT ;  /* 0x000000726400b20c */ /* 0x080fe40003f46270 */
[----:B------:R-:W-:Y:S02]  /*3ec0*/  @!P3 VIADDMNMX R113, R0, 0x28, R192, PT ;  /* 0x000000280071b846 */ /* 0x000fe400038001c0 */
[----:B------:R-:W-:Y:S04]  /*3ed0*/  SEL R132, R132, 0xffffffc0, !P1 ;  /* 0xffffffc084847807 */ /* 0x000fe80004800000 */
[----:B------:R1:W-:Y:S01]  /*3ee0*/  MUFU.EX2 R200, R7 ;  /* 0x0000000700c87308 */ /* 0x0003e20000000800 */
[----:B------:R-:W-:Y:S02]  /*3ef0*/  @!P3 FSEL R9, R9, -INF , !P0 ;  /* 0xff8000000909b808 */ /* 0x000fe40004000000 */
[----:B------:R-:W-:Y:S02]  /*3f00*/  FSETP.NEU.FTZ.AND P0, PT, R207, -INF , PT ;  /* 0xff800000cf00780b */ /* 0x000fe40003f1d000 */
[----:B------:R-:W-:Y:S01]  /*3f10*/  @!P3 FSEL R8, R8, -INF , !P2 ;  /* 0xff8000000808b808 */ /* 0x000fe20005000000 */
[--C-:B------:R-:W-:Y:S01]  /*3f20*/  FFMA.FTZ R9, R9, UR4, -R101.reuse ;  /* 0x0000000409097c23 */ /* 0x100fe20008010865 */
[----:B------:R-:W-:Y:S02]  /*3f30*/  FSEL R0, R4, RZ, P0 ;  /* 0x000000ff04007208 */ /* 0x000fe40000000000 */
[-C--:B------:R-:W-:Y:S01]  /*3f40*/  @!P3 ISETP.GE.AND P0, PT, R112, R113.reuse, PT ;  /* 0x000000717000b20c */ /* 0x080fe20003f06270 */
[----:B------:R3:W-:Y:S01]  /*3f50*/  MUFU.EX2 R123, R9 ;  /* 0x00000009007b7308 */ /* 0x0007e20000000800 */
[--C-:B------:R-:W-:Y:S01]  /*3f60*/  FFMA.FTZ R8, R8, UR4, -R101.reuse ;  /* 0x0000000408087c23 */ /* 0x100fe20008010865 */
[-C--:B------:R-:W-:Y:S02]  /*3f70*/  @!P3 ISETP.GE.AND P2, PT, R100, R113.reuse, PT ;  /* 0x000000716400b20c */ /* 0x080fe40003f46270 */
[----:B------:R-:W-:Y:S02]  /*3f80*/  @!P3 FSEL R11, R11, -INF , !P0 ;  /* 0xff8000000b0bb808 */ /* 0x000fe40004000000 */
[----:B------:R-:W-:Y:S01]  /*3f90*/  @!P3 FSEL R10, R10, -INF , !P2 ;  /* 0xff8000000a0ab808 */ /* 0x000fe20005000000 */
[----:B-1----:R-:W1:Y:S03]  /*3fa0*/  LDSM.16.M88.4 R4, [R175+-0x3800] ;  /* 0xffc80000af04783b */ /* 0x002e660000000200 */
[----:B------:R4:W2:Y:S01]  /*3fb0*/  MUFU.EX2 R124, R8 ;  /* 0x00000008007c7308 */ /* 0x0008a20000000800 */
[--C-:B------:R-:W-:Y:S01]  /*3fc0*/  FFMA.FTZ R11, R11, UR4, -R0.reuse ;  /* 0x000000040b0b7c23 */ /* 0x100fe20008010800 */
[--C-:B------:R-:W-:Y:S08]  /*3fd0*/  FFMA.FTZ R10, R10, UR4, -R0.reuse ;  /* 0x000000040a0a7c23 */ /* 0x100ff00008010800 */
[----:B------:R-:W-:Y:S01]  /*3fe0*/  MUFU.EX2 R128, R10 ;  /* 0x0000000a00807308 */ /* 0x000fe20000000800 */
[C---:B---3--:R-:W-:Y:S05]  /*3ff0*/  @!P3 VIADD R9, R100.reuse, 0x8 ;  /* 0x000000086409b836 */ /* 0x048fea0000000000 */
        /* <DEDUP_REMOVED lines=14> */
[----:B------:R-:W-:Y:S01]  /*40e0*/  @!P3 FSEL R15, R15, -INF , !P0 ;  /* 0xff8000000f0fb808 */ /* 0x000fe20004000000 */
[-C--:B-1----:R-:W-:Y:S03]  /*40f0*/  HMMA.16816.F32 R20, R108, R4.reuse, R20 ;  /* 0x000000046c14723c */ /* 0x082fe60000001814 */
[-C--:B------:R-:W-:Y:S01]  /*4100*/  @!P3 ISETP.GE.AND P0, PT, R9, R116.reuse, PT ;  /* 0x000000740900b20c */ /* 0x080fe20003f06270 */
[----:B------:R-:W-:Y:S03]  /*4110*/  FFMA.FTZ R15, R15, UR4, -R0 ;  /* 0x000000040f0f7c23 */ /* 0x000fe60008010800 */
[----:B------:R-:W-:Y:S01]  /*4120*/  MUFU.EX2 R126, R14 ;  /* 0x0000000e007e7308 */ /* 0x000fe20000000800 */
[C---:B------:R-:W-:Y:S04]  /*4130*/  HMMA.16816.F32 R24, R104.reuse, R4, R24 ;  /* 0x000000046818723c */ /* 0x040fe80000001818 */
[----:B------:R-:W-:Y:S02]  /*4140*/  @!P3 FSEL R16, R16, -INF , !P0 ;  /* 0xff8000001010b808 */ /* 0x000fe40004000000 */
[-C--:B------:R-:W-:Y:S03]  /*4150*/  HMMA.16816.F32 R28, R104, R6.reuse, R28 ;  /* 0x00000006681c723c */ /* 0x080fe6000000181c */
[----:B------:R-:W-:Y:S01]  /*4160*/  MUFU.EX2 R125, R15 ;  /* 0x0000000f007d7308 */ /* 0x000fe20000000800 */
[-C--:B------:R-:W-:Y:S02]  /*4170*/  @!P3 ISETP.GE.AND P0, PT, R8, R116.reuse, PT ;  /* 0x000000740800b20c */ /* 0x080fe40003f06270 */
[----:B--2---:R-:W-:Y:S01]  /*4180*/  F2FP.F16.F32.PACK_AB R5, R198, R199 ;  /* 0x000000c7c605723e */ /* 0x004fe200000000ff */
[----:B------:R-:W-:Y:S04]  /*4190*/  HMMA.16816.F32 R32, R108, R6, R32 ;  /* 0x000000066c20723c */ /* 0x000fe80000001820 */
[----:B------:R1:W-:Y:S01]  /*41a0*/  STS [R189+0xe000], R5 ;  /* 0x00e00005bd007388 */ /* 0x0003e20000000800 */
[----:B------:R-:W-:Y:S01]  /*41b0*/  @!P3 FSEL R17, R17, -INF , !P0 ;  /* 0xff8000001111b808 */ /* 0x000fe20004000000 */
[C---:B------:R-:W-:Y:S01]  /*41c0*/  @!P3 VIADD R4, R100.reuse, 0x18 ;  /* 0x000000186404b836 */ /* 0x040fe20000000000 */
[-C--:B------:R-:W-:Y:S01]  /*41d0*/  @!P3 ISETP.GE.AND P0, PT, R9, R115.reuse, PT ;  /* 0x000000730900b20c */ /* 0x080fe20003f06270 */
[----:B------:R-:W-:Y:S03]  /*41e0*/  @!P3 VIADD R9, R100, 0x10 ;  /* 0x000000106409b836 */ /* 0x000fe60000000000 */
[----:B------:R-:W-:Y:S01]  /*41f0*/  @!P3 FSEL R18, R18, -INF , !P0 ;  /* 0xff8000001212b808 */ /* 0x000fe20004000000 */
[--C-:B------:R-:W-:Y:S01]  /*4200*/  FFMA.FTZ R16, R16, UR4, -R103.reuse ;  /* 0x0000000410107c23 */ /* 0x100fe20008010867 */
[-C--:B------:R-:W-:Y:S01]  /*4210*/  @!P3 ISETP.GE.AND P0, PT, R8, R115.reuse, PT ;  /* 0x000000730800b20c */ /* 0x080fe20003f06270 */
[C---:B------:R-:W-:Y:S02]  /*4220*/  @!P3 VIADD R8, R100.reuse, 0x11 ;  /* 0x000000116408b836 */ /* 0x040fe40000000000 */
[--C-:B------:R-:W-:Y:S01]  /*4230*/  FFMA.FTZ R17, R17, UR4, -R103.reuse ;  /* 0x0000000411117c23 */ /* 0x100fe20008010867 */
[----:B------:R-:W-:Y:S01]  /*4240*/  @!P3 VIADD R100, R100, 0x19 ;  /* 0x000000196464b836 */ /* 0x000fe20000000000 */
[----:B------:R-:W-:Y:S01]  /*4250*/  @!P3 FSEL R19, R19, -INF , !P0 ;  /* 0xff8000001313b808 */ /* 0x000fe20004000000 */
[--C-:B------:R-:W-:Y:S01]  /*4260*/  FFMA.FTZ R18, R18, UR4, -R102.reuse ;  /* 0x0000000412127c23 */ /* 0x100fe20008010866 */
[-C--:B------:R-:W-:Y:S01]  /*4270*/  @!P3 ISETP.GE.AND P0, PT, R9, R116.reuse, PT ;  /* 0x000000740900b20c */ /* 0x080fe20003f06270 */
[----:B------:R-:W-:Y:S02]  /*4280*/  MUFU.EX2 R201, R16 ;  /* 0x0000001000c97308 */ /* 0x000fe40000000800 */
[--C-:B------:R-:W-:Y:S01]  /*4290*/  FFMA.FTZ R19, R19, UR4, -R102.reuse ;  /* 0x0000000413137c23 */ /* 0x100fe20008010866 */
[----:B------:R-:W-:Y:S02]  /*42a0*/  @!P3 FSEL R20, R20, -INF , !P0 ;  /* 0xff8000001414b808 */ /* 0x000fe40004000000 */
[----:B------:R-:W-:Y:S05]  /*42b0*/  @!P3 ISETP.GE.AND P0, PT, R8, R116, PT ;  /* 0x000000740800b20c */ /* 0x000fea0003f06270 */
[----:B------:R-:W2:Y:S01]  /*42c0*/  MUFU.EX2 R197, R17 ;  /* 0x0000001100c57308 */ /* 0x000ea20000000800 */
[----:B------:R-:W-:Y:S01]  /*42d0*/  @!P3 FSEL R21, R21, -INF , !P0 ;  /* 0xff8000001515b808 */ /* 0x000fe20004000000 */
[--C-:B------:R-:W-:Y:S01]  /*42e0*/  FFMA.FTZ R20, R20, UR4, -R103.reuse ;  /* 0x0000000414147c23 */ /* 0x100fe20008010867 */
[-C--:B------:R-:W-:Y:S02]  /*42f0*/  @!P3 ISETP.GE.AND P0, PT, R9, R115.reuse, PT ;  /* 0x000000730900b20c */ /* 0x080fe40003f06270 */
[----:B-1----:R-:W-:Y:S01]  /*4300*/  F2FP.F16.F32.PACK_AB R5, R123, R124 ;  /* 0x0000007c7b05723e */ /* 0x002fe200000000ff */
[----:B------:R-:W-:Y:S01]  /*4310*/  FFMA.FTZ R21, R21, UR4, -R103 ;  /* 0x0000000415157c23 */ /* 0x000fe20008010867 */
[----:B------:R-:W-:Y:S03]  /*4320*/  @!P3 FSEL R22, R22, -INF , !P0 ;  /* 0xff8000001616b808 */ /* 0x000fe60004000000 */
[----:B------:R-:W-:Y:S01]  /*4330*/  MUFU.EX2 R205, R18 ;  /* 0x0000001200cd7308 */ /* 0x000fe20000000800 */
[----:B------:R-:W-:Y:S01]  /*4340*/  @!P3 ISETP.GE.AND P0, PT, R8, R115, PT ;  /* 0x000000730800b20c */ /* 0x000fe20003f06270 */
[--C-:B------:R-:W-:Y:S03]  /*4350*/  FFMA.FTZ R22, R22, UR4, -R102.reuse ;  /* 0x0000000416167c23 */ /* 0x100fe60008010866 */
[----:B------:R-:W-:Y:S02]  /*4360*/  @!P3 FSEL R23, R23, -INF , !P0 ;  /* 0xff8000001717b808 */ /* 0x000fe40004000000 */
[-C--:B------:R-:W-:Y:S03]  /*4370*/  @!P3 ISETP.GE.AND P0, PT, R9, R114.reuse, PT ;  /* 0x000000720900b20c */ /* 0x080fe60003f06270 */
[----:B------:R-:W1:Y:S01]  /*4380*/  MUFU.EX2 R204, R19 ;  /* 0x0000001300cc7308 */ /* 0x000e620000000800 */
[----:B--2---:R-:W-:Y:S01]  /*4390*/  F2FP.F16.F32.PACK_AB R7, R197, R201 ;  /* 0x000000c9c507723e */ /* 0x004fe200000000ff */
[----:B------:R-:W-:Y:S01]  /*43a0*/  FFMA.FTZ R23, R23, UR4, -R102 ;  /* 0x0000000417177c23 */ /* 0x000fe20008010866 */
[----:B------:R-:W-:Y:S02]  /*43b0*/  @!P3 FSEL R24, R24, -INF , !P0 ;  /* 0xff8000001818b808 */ /* 0x000fe40004000000 */
[-C--:B------:R-:W-:Y:S05]  /*43c0*/  @!P3 ISETP.GE.AND P0, PT, R8, R114.reuse, PT ;  /* 0x000000720800b20c */ /* 0x080fea0003f06270 */
[----:B------:R-:W-:Y:S01]  /*43d0*/  MUFU.EX2 R134, R20 ;  /* 0x0000001400867308 */ /* 0x000fe20000000800 */
[----:B------:R-:W-:Y:S01]  /*43e0*/  @!P3 FSEL R25, R25, -INF , !P0 ;  /* 0xff8000001919b808 */ /* 0x000fe20004000000 */
[--C-:B------:R-:W-:Y:S01]  /*43f0*/  FFMA.FTZ R24, R24, UR4, -R101.reuse ;  /* 0x0000000418187c23 */ /* 0x100fe20008010865 */
[-C--:B------:R-:W-:Y:S03]  /*4400*/  @!P3 ISETP.GE.AND P0, PT, R9, R113.reuse, PT ;  /* 0x000000710900b20c */ /* 0x080fe60003f06270 */
[--C-:B------:R-:W-:Y:S01]  /*4410*/  FFMA.FTZ R25, R25, UR4, -R101.reuse ;  /* 0x0000000419197c23 */ /* 0x100fe20008010865 */
[----:B------:R-:W-:Y:S03]  /*4420*/  @!P3 FSEL R26, R26, -INF , !P0 ;  /* 0xff8000001a1ab808 */ /* 0x000fe60004000000 */
[----:B------:R-:W2:Y:S01]  /*4430*/  MUFU.EX2 R135, R21 ;  /* 0x0000001500877308 */ /* 0x000ea20000000800 */
[----:B------:R-:W-:Y:S02]  /*4440*/  @!P3 ISETP.GE.AND P0, PT, R8, R113, PT ;  /* 0x000000710800b20c */ /* 0x000fe40003f06270 */
[----:B-1----:R-:W-:Y:S01]  /*4450*/  F2FP.F16.F32.PACK_AB R6, R204, R205 ;  /* 0x000000cdcc06723e */ /* 0x002fe200000000ff */
[--C-:B------:R-:W-:Y:S01]  /*4460*/  FFMA.FTZ R26, R26, UR4, -R0.reuse ;  /* 0x000000041a1a7c23 */ /* 0x100fe20008010800 */
[----:B------:R-:W-:Y:S02]  /*4470*/  @!P3 FSEL R27, R27, -INF , !P0 ;  /* 0xff8000001b1bb808 */ /* 0x000fe40004000000 */
[-C--:B------:R-:W-:Y:S03]  /*4480*/  @!P3 ISETP.GE.AND P0, PT, R4, R114.reuse, PT ;  /* 0x000000720400b20c */ /* 0x080fe60003f06270 */
[----:B------:R-:W-:Y:S01]  /*4490*/  MUFU.EX2 R203, R22 ;  /* 0x0000001600cb7308 */ /* 0x000fe20000000800 */
[--C-:B------:R-:W-:Y:S01]  /*44a0*/  FFMA.FTZ R27, R27, UR4, -R0.reuse ;  /* 0x000000041b1b7c23 */ /* 0x100fe20008010800 */
[----:B------:R-:W-:Y:S02]  /*44b0*/  @!P3 FSEL R28, R28, -INF , !P0 ;  /* 0xff8000001c1cb808 */ /* 0x000fe40004000000 */
[----:B------:R-:W-:Y:S06]  /*44c0*/  @!P3 ISETP.GE.AND P0, PT, R100, R114, PT ;  /* 0x000000726400b20c */ /* 0x000fec0003f06270 */
        /* <DEDUP_REMOVED lines=14> */
[-C--:B------:R-:W-:Y:S02]  /*45b0*/  @!P3 ISETP.GE.AND P0, PT, R4, R115.reuse, PT ;  /* 0x000000730400b20c */ /* 0x080fe40003f06270 */
        /* <DEDUP_REMOVED lines=27> */
[----:B------:R3:W-:Y:S04]  /*4770*/  STS [R191+0xf400], R6 ;  /* 0x00f40006bf007388 */ /* 0x0007e80000000800 */
[----:B------:R-:W-:Y:S01]  /*4780*/  MUFU.EX2 R120, R26 ;  /* 0x0000001a00787308 */ /* 0x000fe20000000800 */
[----:B------:R-:W-:Y:S01]  /*4790*/  F2FP.F16.F32.PACK_AB R0, R129, R130 ;  /* 0x000000828100723e */ /* 0x000fe200000000ff */
[----:B------:R4:W-:Y:S08]  /*47a0*/  STS [R188+0xe000], R5 ;  /* 0x00e00005bc007388 */ /* 0x0009f00000000800 */
[----:B------:R-:W3:Y:S01]  /*47b0*/  MUFU.EX2 R119, R27 ;  /* 0x0000001b00777308 */ /* 0x000ee20000000800 */
[----:B-1----:R-:W-:Y:S09]  /*47c0*/  F2FP.F16.F32.PACK_AB R4, R202, R203 ;  /* 0x000000cbca04723e */ /* 0x002ff200000000ff */
[----:B------:R-:W-:Y:S01]  /*47d0*/  MUFU.EX2 R112, R28 ;  /* 0x0000001c00707308 */ /* 0x000fe20000000800 */
[----:B--2---:R-:W-:Y:S01]  /*47e0*/  F2FP.F16.F32.PACK_AB R7, R117, R118 ;  /* 0x000000767507723e */ /* 0x004fe200000000ff */
[----:B------:R1:W-:Y:S04]  /*47f0*/  STS [R188+0xe400], R4 ;  /* 0x00e40004bc007388 */ /* 0x0003e80000000800 */
[----:B------:R2:W-:Y:S04]  /*4800*/  STS [R190+0xe000], R0 ;  /* 0x00e00000be007388 */ /* 0x0005e80000000800 */
[----:B------:R-:W1:Y:S01]  /*4810*/  MUFU.EX2 R111, R101 ;  /* 0x00000065006f7308 */ /* 0x000e620000000800 */
[----:B---3--:R-:W-:Y:S02]  /*4820*/  F2FP.F16.F32.PACK_AB R6, R119, R120 ;  /* 0x000000787706723e */ /* 0x008fe400000000ff */
[----:B----4-:R-:W-:Y:S07]  /*4830*/  F2FP.F16.F32.PACK_AB R5, R131, R133 ;  /* 0x000000858305723e */ /* 0x010fee00000000ff */
[----:B------:R-:W2:Y:S01]  /*4840*/  MUFU.EX2 R114, R30 ;  /* 0x0000001e00727308 */ /* 0x000ea20000000800 */
[----:B------:R-:W-:Y:S04]  /*4850*/  STS [R190+0xe400], R5 ;  /* 0x00e40005be007388 */ /* 0x000fe80000000800 */
[----:B------:R-:W-:Y:S04]  /*4860*/  STS [R188+0xf000], R7 ;  /* 0x00f00007bc007388 */ /* 0x000fe80000000800 */
[----:B------:R-:W-:Y:S01]  /*4870*/  STS [R188+0xf400], R6 ;  /* 0x00f40006bc007388 */ /* 0x000fe20000000800 */
[----:B-1----:R-:W-:Y:S02]  /*4880*/  F2FP.F16.F32.PACK_AB R4, R111, R112 ;  /* 0x000000706f04723e */ /* 0x002fe400000000ff */
[----:B--2---:R-:W-:Y:S03]  /*4890*/  F2FP.F16.F32.PACK_AB R0, R110, R114 ;  /* 0x000000726e00723e */ /* 0x004fe600000000ff */
[----:B------:R-:W-:Y:S04]  /*48a0*/  STS [R190+0xf000], R4 ;  /* 0x00f00004be007388 */ /* 0x000fe80000000800 */
        /* <DEDUP_REMOVED lines=88> */
[----:B------:R-:W-:Y:S04]  /*4e30*/  LOP3.LUT R0, R183, 0x1, RZ, 0xc0, !PT ;  /* 0x00000001b7007812 */ /* 0x000fe800078ec0ff */
[----:B------:R-:W-:Y:S01]  /*4e40*/  ISETP.NE.U32.AND P2, PT, R0, 0x1, PT ;  /* 0x000000010000780c */ /* 0x000fe20003f45070 */
[----:B------:R-:W-:Y:S02]  /*4e50*/  IMAD.MOV.U32 R0, RZ, RZ, -0x2000 ;  /* 0xffffe000ff007424 */ /* 0x000fe400078e00ff */
[----:B------:R-:W2:Y:S03]  /*4e60*/  LDC R34, c[0x0][0x244] ;  /* 0x00009100ff227b82 */ /* 0x000ea60000000800 */
[----:B------:R-:W-:Y:S05]  /*4e70*/  SEL R0, R0, 0x2000, !P2 ;  /* 0x0000200000007807 */ /* 0x000fea0005000000 */
[--C-:B------:R-:W-:Y:S02]  /*4e80*/  IMAD.IADD R193, R193, 0x1, R0.reuse ;  /* 0x00000001c1c17824 */ /* 0x100fe400078e0200 */
[----:B------:R-:W-:Y:S02]  /*4e90*/  IMAD.IADD R169, R169, 0x1, R0 ;  /* 0x00000001a9a97824 */ /* 0x000fe400078e0200 */
[C---:B-1----:R-:W-:Y:S05]  /*4ea0*/  IMAD.U32 R4, R23.reuse, -0x40, RZ ;  /* 0xffffffc017047824 */ /* 0x042fea00078e00ff */
[C---:B------:R-:W-:Y:S04]  /*4eb0*/  LEA R5, P0, R4.reuse, R186, 0x1 ;  /* 0x000000ba04057211 */ /* 0x040fe800078008ff */
[----:B------:R-:W-:Y:S01]  /*4ec0*/  LEA.HI.X.SX32 R4, R4, R187, 0x1, P0 ;  /* 0x000000bb04047211 */ /* 0x000fe200000f0eff */
[----:B------:R-:W-:Y:S04]  /*4ed0*/  IMAD.MOV.U32 R186, RZ, RZ, R5 ;  /* 0x000000ffffba7224 */ /* 0x000fe800078e0005 */
[----:B------:R-:W-:Y:S01]  /*4ee0*/  IMAD.MOV.U32 R187, RZ, RZ, R4 ;  /* 0x000000ffffbb7224 */ /* 0x000fe200078e0004 */
[C---:B------:R-:W-:Y:S04]  /*4ef0*/  LEA R4, P0, R23.reuse, R186, 0x6 ;  /* 0x000000ba17047211 */ /* 0x040fe800078030ff */
[----:B------:R-:W-:Y:S01]  /*4f00*/  @!PT LDS RZ, [RZ] ;  /* 0x00000000fffff984 */ /* 0x000fe20000000800 */
[----:B------:R-:W-:Y:S01]  /*4f10*/  @!PT LDS RZ, [RZ] ;  /* 0x00000000fffff984 */ /* 0x000fe20000000800 */
[----:B------:R-:W-:Y:S01]  /*4f20*/  @!PT LDS RZ, [RZ] ;  /* 0x00000000fffff984 */ /* 0x000fe20000000800 */
[----:B------:R1:W-:Y:S01]  /*4f30*/  LDGSTS.E.BYPASS.LTC128B.128 [R193], desc[UR12][R186.64] ;  /* 0x00000000bac17fae */ /* 0x0003e2000b901d4c */
[----:B--2---:R-:W-:Y:S05]  /*4f40*/  LEA.HI.X R5, R23, R187, R34, 0x6, P0 ;  /* 0x000000bb17057211 */ /* 0x004fea00000f3422 */
[----:B------:R1:W-:Y:S04]  /*4f50*/  LDGSTS.E.BYPASS.LTC128B.128 [R193+0x1000], desc[UR12][R4.64] ;  /* 0x0100000004c17fae */ /* 0x0003e8000b901d4c */
[----:B------:R-:W0:Y:S02]  /*4f60*/  LDGDEPBAR ;  /* 0x00000000000079af */ /* 0x000e240000000000 */
.L_x_104:
[----:B------:R-:W-:Y:S01]  /*4f70*/  F2FP.F16.F32.PACK_AB R0, R32, R33 ;  /* 0x000000212000723e */ /* 0x000fe200000000ff */
[----:B------:R2:W-:Y:S01]  /*4f80*/  STS [R189+0xa000], R6 ;  /* 0x00a00006bd007388 */ /* 0x0005e20000000800 */
[C---:B-----5:R-:W-:Y:S01]  /*4f90*/  FADD.FTZ R8, -R105.reuse, R8 ;  /* 0x0000000869087221 */ /* 0x060fe20000010100 */
[----:B------:R-:W-:Y:S01]  /*4fa0*/  FADD.FTZ R9, -R105, R9 ;  /* 0x0000000969097221 */ /* 0x000fe20000010100 */
[----:B------:R-:W-:Y:S01]  /*4fb0*/  FADD.FTZ R11, -R104, R11 ;  /* 0x0000000b680b7221 */ /* 0x000fe20000010100 */
[----:B------:R3:W-:Y:S01]  /*4fc0*/  STS [R189+0xa400], R7 ;  /* 0x00a40007bd007388 */ /* 0x0007e20000000800 */
[----:B-1----:R-:W-:Y:S01]  /*4fd0*/  FMUL.FTZ R5, R124, R8 ;  /* 0x000000087c057220 */ /* 0x002fe20000410000 */
        /* <DEDUP_REMOVED lines=22> */
[----:B--2---:R-:W-:Y:S01]  /*5140*/  FMUL.FTZ R6, R119, R27 ;  /* 0x0000001b77067220 */ /* 0x004fe20000410000 */
[----:B---3--:R-:W-:Y:S01]  /*5150*/  FMUL.FTZ R7, R121, R13 ;  /* 0x0000000d79077220 */ /* 0x008fe20000410000 */
[----:B------:R-:W-:Y:S01]  /*5160*/  FADD.FTZ R28, -R105, R28 ;  /* 0x0000001c691c7221 */ /* 0x000fe20000010100 */
[----:B------:R-:W-:Y:S01]  /*5170*/  FADD.FTZ R30, -R104, R30 ;  /* 0x0000001e681e7221 */ /* 0x000fe20000010100 */
[----:B------:R-:W-:Y:S01]  /*5180*/  F2FP.F16.F32.PACK_AB R17, R19, R22 ;  /* 0x000000161311723e */ /* 0x000fe200000000ff */
[----:B------:R-:W-:Y:S01]  /*5190*/  FMUL.FTZ R8, R111, R29 ;  /* 0x0000001d6f087220 */ /* 0x000fe20000410000 */
[----:B-1----:R-:W-:Y:S01]  /*51a0*/  F2FP.F16.F32.PACK_AB R0, R4, R5 ;  /* 0x000000050400723e */ /* 0x002fe200000000ff */
        /* <DEDUP_REMOVED lines=92> */
[----:B------:R1:W-:Y:S01]  /*5770*/  LDGSTS.E.BYPASS.LTC128B.128 [R120+0x4000], desc[UR12][R184.64] ;  /* 0x04000000b8787fae */ /* 0x0003e2000b901d4c */
[----:B--2---:R-:W-:Y:S05]  /*5780*/  LEA.HI.X R5, R5, R185, R6, 0x6, P0 ;  /* 0x000000b905057211 */ /* 0x004fea00000f3406 */
[----:B------:R1:W-:Y:S04]  /*5790*/  LDGSTS.E.BYPASS.LTC128B.128 [R120+0x5000], desc[UR12][R4.64] ;  /* 0x0500000004787fae */ /* 0x0003e8000b901d4c */
[----:B------:R-:W0:Y:S02]  /*57a0*/  LDGDEPBAR ;  /* 0x00000000000079af */ /* 0x000e240000000000 */
.L_x_105:
[----:B------:R-:W-:Y:S01]  /*57b0*/  LDSM.16.M88.4 R16, [R173] ;  /* 0x00000000ad10783b */ /* 0x000fe20000000200 */
[--C-:B------:R-:W-:Y:S01]  /*57c0*/  IMAD.IADD R0, R179, 0x1, R132.reuse ;  /* 0x00000001b3007824 */ /* 0x100fe200078e0284 */
[----:B------:R-:W-:Y:S01]  /*57d0*/  LEA R195, P0, R226, R118, 0x2 ;  /* 0x00000076e2c37211 */ /* 0x000fe200078010ff */
[----:B------:R-:W-:Y:S01]  /*57e0*/  IMAD.IADD R116, R173, 0x1, R132 ;  /* 0x00000001ad747824 */ /* 0x000fe200078e0284 */
[----:B------:R-:W1:Y:S01]  /*57f0*/  LDSM.16.MT88.4 R8, [R3+0x2000] ;  /* 0x002000000308783b */ /* 0x000e620000004200 */
[----:B------:R-:W-:Y:S01]  /*5800*/  IMAD.IADD R117, R132, 0x1, R171 ;  /* 0x0000000184757824 */ /* 0x000fe200078e02ab */
[----:B------:R-:W-:Y:S02]  /*5810*/  LEA.HI.X.SX32 R194, R226, R119, 0x2, P0 ;  /* 0x00000077e2c27211 */ /* 0x000fe400000f16ff */
[----:B------:R-:W2:Y:S04]  /*5820*/  LDSM.16.MT88.4 R20, [R0] ;  /* 0x000000000014783b */ /* 0x000ea80000004200 */
[----:B------:R-:W-:Y:S04]  /*5830*/  LDSM.16.M88.4 R24, [R171] ;  /* 0x00000000ab18783b */ /* 0x000fe80000000200 */
        /* <DEDUP_REMOVED lines=62> */
[----:B------:R-:W-:Y:S03]  /*5c20*/  IMAD.IADD R0, R132, 0x1, R168 ;  /* 0x0000000184007824 */ /* 0x000fe600078e02a8 */
[----:B------:R1:W5:Y:S01]  /*5c30*/  @P6 LDG.E R207, desc[UR12][R22.64+0xa0] ;  /* 0x0000a00c16cf6981 */ /* 0x000362000c1e1900 */
[-C--:B------:R-:W-:Y:S03]  /*5c40*/  LEA.HI.X.SX32 R25, R214, R21.reuse, 0x2, P2 ;  /* 0x00000015d6197211 */ /* 0x080fe600010f16ff */
[----:B------:R2:W-:Y:S04]  /*5c50*/  REDG.E.ADD.F32.FTZ.RN.STRONG.GPU desc[UR12][R20.64], R4 ;  /* 0x00000004140079a6 */ /* 0x0005e8000c10f38c */
[----:B------:R3:W-:Y:S04]  /*5c60*/  REDG.E.ADD.F32.FTZ.RN.STRONG.GPU desc[UR12][R24.64], R5 ;  /* 0x00000005180079a6 */ /* 0x0007e8000c10f38c */
[----:B------:R-:W-:Y:S01]  /*5c70*/  LDSM.16.MT88.4 R28, [R2+0xa800] ;  /* 0x00a80000021c783b */ /* 0x000fe20000004200 */
[CC--:B-1----:R-:W-:Y:S04]  /*5c80*/  LEA R22, P0, R215.reuse, R20.reuse, 0x2 ;  /* 0x00000014d7167211 */ /* 0x0c2fe800078010ff */
[-C--:B------:R-:W-:Y:S02]  /*5c90*/  LEA.HI.X.SX32 R23, R215, R21.reuse, 0x2, P0 ;  /* 0x00000015d7177211 */ /* 0x080fe400000f16ff */
[CC--:B--2---:R-:W-:Y:S02]  /*5ca0*/  LEA R4, P2, R225.reuse, R20.reuse, 0x2 ;  /* 0x00000014e1047211 */ /* 0x0c4fe400078410ff */
[CC--:B------:R-:W-:Y:S01]  /*5cb0*/  LEA R26, P0, R224.reuse, R20.reuse, 0x2 ;  /* 0x00000014e01a7211 */ /* 0x0c0fe200078010ff */
[----:B------:R1:W-:Y:S01]  /*5cc0*/  REDG.E.ADD.F32.FTZ.RN.STRONG.GPU desc[UR12][R22.64], R6 ;  /* 0x00000006160079a6 */ /* 0x0003e2000c10f38c */
[-C--:B---3--:R-:W-:Y:S02]  /*5cd0*/  LEA.HI.X.SX32 R5, R225, R21.reuse, 0x2, P2 ;  /* 0x00000015e1057211 */ /* 0x088fe400010f16ff */
[-C--:B------:R-:W-:Y:S03]  /*5ce0*/  LEA.HI.X.SX32 R27, R224, R21.reuse, 0x2, P0 ;  /* 0x00000015e01b7211 */ /* 0x080fe600000f16ff */
        /* <DEDUP_REMOVED lines=69> */
[C---:B--2---:R-:W-:Y:S01]  /*6140*/  LOP3.LUT R0, R183.reuse, 0x1, RZ, 0xc0, !PT ;  /* 0x00000001b7007812 */ /* 0x044fe200078ec0ff */
[-C--:B------:R-:W-:Y:S03]  /*6150*/  HMMA.16816.F32 R84, R8, R4.reuse, R84 ;  /* 0x000000040854723c */ /* 0x080fe60000001854 */
[----:B------:R-:W-:Y:S02]  /*6160*/  ISETP.NE.U32.AND P0, PT, R0, 0x1, PT ;  /* 0x000000010000780c */ /* 0x000fe40003f05070 */
[C---:B------:R-:W-:Y:S01]  /*6170*/  VIADD R0, R168.reuse, 0xffffe000 ;  /* 0xffffe000a8007836 */ /* 0x040fe20000000000 */
        /* <DEDUP_REMOVED lines=71> */
[----:B------:R1:W-:Y:S01]  /*65f0*/  STS [R248], R13 ;  /* 0x0000000df8007388 */ /* 0x0003e20000000800 */
[----:B------:R-:W-:Y:S02]  /*6600*/  F2FP.F16.F32.PACK_AB R6, R6, R90 ;  /* 0x0000005a0606723e */ /* 0x000fe400000000ff */
[----:B------:R-:W-:Y:S01]  /*6610*/  F2FP.F16.F32.PACK_AB R0, R0, R92 ;  /* 0x0000005c0000723e */ /* 0x000fe200000000ff */
[----:B------:R-:W-:Y:S01]  /*6620*/  STS [R251], R12 ;  /* 0x0000000cfb007388 */ /* 0x000fe20000000800 */
        /* <DEDUP_REMOVED lines=66> */
.L_x_107:
        /* <DEDUP_REMOVED lines=13> */
.L_x_108:
[----:B------:R1:W-:Y:S01]  /*6b20*/  STS [R247+0x6000], R60 ;  /* 0x0060003cf7007388 */ /* 0x0003e20000000800 */
[--C-:B------:R-:W-:Y:S01]  /*6b30*/  SHF.R.S32.HI R9, RZ, 0x1f, R242.reuse ;  /* 0x0000001fff097819 */ /* 0x100fe200000114f2 */
[----:B------:R-:W-:Y:S01]  /*6b40*/  IMAD.MOV.U32 R8, RZ, RZ, R242 ;  /* 0x000000ffff087224 */ /* 0x000fe200078e00f2 */
[----:B------:R-:W-:Y:S01]  /*6b50*/  SHF.R.S32.HI R24, RZ, 0x1f, R236 ;  /* 0x0000001fff187819 */ /* 0x000fe200000114ec */
[----:B------:R1:W-:Y:S01]  /*6b60*/  STS [R247+0x6400], R62 ;  /* 0x0064003ef7007388 */ /* 0x0003e20000000800 */
[----:B------:R-:W-:Y:S01]  /*6b70*/  IMAD R0, R229, -0x80, R192 ;  /* 0xffffff80e5007824 */ /* 0x000fe200078e02c0 */
[----:B------:R-:W-:Y:S01]  /*6b80*/  ULDC.64 UR4, c[0x0][0x468] ;  /* 0x00011a0000047ab9 */ /* 0x000fe20000000a00 */
[-C--:B------:R-:W-:Y:S01]  /*6b90*/  IMAD.WIDE.U32 R6, R236, R4.reuse, R8 ;  /* 0x00000004ec067225 */ /* 0x080fe200078e0008 */
[----:B------:R-:W-:Y:S01]  /*6ba0*/  BAR.SYNC.DEFER_BLOCKING 0x0 ;  /* 0x0000000000007b1d */ /* 0x000fe20000010000 */
[----:B------:R-:W-:Y:S02]  /*6bb0*/  SHF.R.S32.HI R27, RZ, 0x1f, R216 ;  /* 0x0000001fff1b7819 */ /* 0x000fe400000114d8 */
[----:B------:R-:W-:Y:S01]  /*6bc0*/  IMAD R10, R24, R4, RZ ;  /* 0x00000004180a7224 */ /* 0x000fe200078e02ff */
[C---:B------:R-:W-:Y:S01]  /*6bd0*/  ISETP.GE.AND P4, PT, R216.reuse, R0, PT ;  /* 0x00000000d800720c */ /* 0x040fe20003f86270 */
[----:B------:R-:W-:Y:S01]  /*6be0*/  VIADD R13, R216, 0x20 ;  /* 0x00000020d80d7836 */ /* 0x000fe20000000000 */
[----:B------:R-:W-:Y:S01]  /*6bf0*/  IADD3 R6, P0, R11, R6, RZ ;  /* 0x000000060b067210 */ /* 0x000fe20007f1e0ff */
[----:B------:R-:W-:Y:S01]  /*6c00*/  IMAD R10, R236, R5, R10 ;  /* 0x00000005ec0a7224 */ /* 0x000fe200078e020a */
[----:B------:R-:W3:Y:S01]  /*6c10*/  S2R R41, SR_CTAID.Z ;  /* 0x0000000000297919 */ /* 0x000ee20000002700 */
[C---:B------:R-:W-:Y:S01]  /*6c20*/  VIADD R11, R216.reuse, 0x60 ;  /* 0x00000060d80b7836 */ /* 0x040fe20000000000 */
[----:B------:R-:W-:Y:S01]  /*6c30*/  ISETP.GE.AND P3, PT, R13, R0, PT ;  /* 0x000000000d00720c */ /* 0x000fe20003f66270 */
[----:B------:R-:W-:Y:S01]  /*6c40*/  BSSY B0, `(.L_x_109) ;  /* 0x000001a000007945 */ /* 0x000fe20003800000 */
[----:B------:R-:W-:-:S02]  /*6c50*/  IADD3 R13, R216, 0x40, RZ ;  /* 0x00000040d80d7810 */ /* 0x000fc40007ffe0ff */
[----:B------:R-:W-:Y:S02]  /*6c60*/  IADD3.X R7, R12, R7, R10, P0, !PT ;  /* 0x000000070c077210 */ /* 0x000fe400007fe40a */
[-C--:B------:R-:W-:Y:S02]  /*6c70*/  ISETP.GE.AND P2, PT, R13, R0.reuse, PT ;  /* 0x000000000d00720c */ /* 0x080fe40003f46270 */
[----:B------:R-:W-:Y:S01]  /*6c80*/  ISETP.GE.AND P1, PT, R11, R0, PT ;  /* 0x000000000b00720c */ /* 0x000fe20003f26270 */
        /* <DEDUP_REMOVED lines=21> */
.L_x_110:
[----:B------:R-:W-:Y:S05]  /*6de0*/  BSYNC B0 ;  /* 0x0000000000007941 */ /* 0x000fea0003800000 */
.L_x_109:
        /* <DEDUP_REMOVED lines=14> */
.L_x_112:
[----:B------:R-:W-:Y:S05]  /*6ed0*/  BSYNC B0 ;  /* 0x0000000000007941 */ /* 0x000fea0003800000 */
.L_x_111:
        /* <DEDUP_REMOVED lines=15> */
.L_x_114:
[----:B------:R-:W-:Y:S05]  /*6fd0*/  BSYNC B0 ;  /* 0x0000000000007941 */ /* 0x000fea0003800000 */
.L_x_113:
        /* <DEDUP_REMOVED lines=14> */
.L_x_116:
[----:B------:R-:W-:Y:S05]  /*70c0*/  BSYNC B0 ;  /* 0x0000000000007941 */ /* 0x000fea0003800000 */
.L_x_115:
        /* <DEDUP_REMOVED lines=23> */
.L_x_118:
[----:B------:R-:W-:Y:S05]  /*7240*/  BSYNC B0 ;  /* 0x0000000000007941 */ /* 0x000fea0003800000 */
.L_x_117:
        /* <DEDUP_REMOVED lines=14> */
.L_x_120:
[----:B------:R-:W-:Y:S05]  /*7330*/  BSYNC B0 ;  /* 0x0000000000007941 */ /* 0x000fea0003800000 */
.L_x_119:
        /* <DEDUP_REMOVED lines=14> */
.L_x_122:
[----:B------:R-:W-:Y:S05]  /*7420*/  BSYNC B0 ;  /* 0x0000000000007941 */ /* 0x000fea0003800000 */
.L_x_121:
        /* <DEDUP_REMOVED lines=13> */
.L_x_103:
[----:B------:R-:W-:Y:S05]  /*7500*/  BSYNC B1 ;  /* 0x0000000000017941 */ /* 0x000fea0003800000 */
.L_x_81:
[----:B------:R-:W1:Y:S02]  /*7510*/  LDC R0, c[0x0][0xc] ;  /* 0x00000300ff007b82 */ /* 0x000e640000000800 */
[----:B-1----:R-:W-:-:S04]  /*7520*/  IADD3 R229, R0, R229, RZ ;  /* 0x000000e500e57210 */ /* 0x002fc80007ffe0ff */
[----:B------:R-:W-:-:S13]  /*7530*/  ISETP.GE.AND P0, PT, R229, UR10, PT ;  /* 0x0000000ae5007c0c */ /* 0x000fda000bf06270 */
[----:B------:R-:W-:Y:S05]  /*7540*/  @P0 BRA `(.L_x_123) ;  /* 0x0000000000040947 */ /* 0x000fea0003800000 */
[----:B------:R-:W-:Y:S05]  /*7550*/  BRA `(.L_x_124) ;  /* 0xffffff9400087947 */ /* 0x000fea000383ffff */
.L_x_123:
[----:B------:R-:W-:Y:S05]  /*7560*/  EXIT ;  /* 0x000000000000794d */ /* 0x000fea0003800000 */
.L_x_125:
        /* <DEDUP_REMOVED lines=9> */
.L_x_1257:


//--------------------- .text._ZN5flash44flash_bwd_dq_dk_dv_loop_seqk_parallel_kernelI23Flash_bwd_kernel_traitsILi64ELi64ELi128ELi8ELi2ELi4ELi4ELb1ELb0EN7cutlass6half_tE19Flash_kernel_traitsILi64ELi64ELi128ELi8ES3_EELb0ELb1ELb0ELb1ELb0ELb0ELb0EEEvNS_16Flash_bwd_paramsE --------------------------
	.section	.text._ZN5flash44flash_bwd_dq_dk_dv_loop_seqk_parallel_kernelI23Flash_bwd_kernel_traitsILi64ELi64ELi128ELi8ELi2ELi4ELi4ELb1ELb0EN7cutlass6half_tE19Flash_kernel_traitsILi64ELi64ELi128ELi8ES3_EELb0ELb1ELb0ELb1ELb0ELb0ELb0EEEvNS_16Flash_bwd_paramsE,"ax",@progbits
	.align	128
        .global         _ZN5flash44flash_bwd_dq_dk_dv_loop_seqk_parallel_kernelI23Flash_bwd_kernel_traitsILi64ELi64ELi128ELi8ELi2ELi4ELi4ELb1ELb0EN7cutlass6half_tE19Flash_kernel_traitsILi64ELi64ELi128ELi8ES3_EELb0ELb1ELb0ELb1ELb0ELb0ELb0EEEvNS_16Flash_bwd_paramsE
        .type           _ZN5flash44flash_bwd_dq_dk_dv_loop_seqk_parallel_kernelI23Flash_bwd_kernel_traitsILi64ELi64ELi128ELi8ELi2ELi4ELi4ELb1ELb0EN7cutlass6half_tE19Flash_kernel_traitsILi64ELi64ELi128ELi8ES3_EELb0ELb1ELb0ELb1ELb0ELb0ELb0EEEvNS_16Flash_bwd_paramsE,@function
        .size           _ZN5flash44flash_bwd_dq_dk_dv_loop_seqk_parallel_kernelI23Flash_bwd_kernel_traitsILi64ELi64ELi128ELi8ELi2ELi4ELi4ELb1ELb0EN7cutlass6half_tE19Flash_kernel_traitsILi64ELi64ELi128ELi8ES3_EELb0ELb1ELb0ELb1ELb0ELb0ELb0EEEvNS_16Flash_bwd_paramsE,(.L_x_1258 - _ZN5flash44flash_bwd_dq_dk_dv_loop_seqk_parallel_kernelI23Flash_bwd_kernel_traitsILi64ELi64ELi128ELi8ELi2ELi4ELi4ELb1ELb0EN7cutlass6half_tE19Flash_kernel_traitsILi64ELi64ELi128ELi8ES3_EELb0ELb1ELb0ELb1ELb0ELb0ELb0EEEvNS_16Flash_bwd_paramsE)
        .other          _ZN5flash44flash_bwd_dq_dk_dv_loop_seqk_parallel_kernelI23Flash_bwd_kernel_traitsILi64ELi64ELi128ELi8ELi2ELi4ELi4ELb1ELb0EN7cutlass6half_tE19Flash_kernel_traitsILi64ELi64ELi128ELi8ES3_EELb0ELb1ELb0ELb1ELb0ELb0ELb0EEEvNS_16Flash_bwd_paramsE,@"STO_CUDA_ENTRY STV_DEFAULT"
_ZN5flash44flash_bwd_dq_dk_dv_loop_seqk_parallel_kernelI23Flash_bwd_kernel_traitsILi64ELi64ELi128ELi8ELi2ELi4ELi4ELb1ELb0EN7cutlass6half_tE19Flash_kernel_traitsILi64ELi64ELi128ELi8ES3_EELb0ELb1ELb0ELb1ELb0ELb0ELb0EEEvNS_16Flash_bwd_paramsE:
.text._ZN5flash44flash_bwd_dq_dk_dv_loop_seqk_parallel_kernelI23Flash_bwd_kernel_traitsILi64ELi64ELi128ELi8ELi2ELi4ELi4ELb1ELb0EN7cutlass6half_tE19Flash_kernel_traitsILi64ELi64ELi128ELi8ES3_EELb0ELb1ELb0ELb1ELb0ELb0ELb0EEEvNS_16Flash_bwd_paramsE:
        /* <DEDUP_REMOVED lines=15> */
[----:B------:R-:W-:Y:S01]  /*00f0*/  IMAD.MOV.U32 R194, RZ, RZ, -0x10 ;  /* 0xfffffff0ffc27424 */ /* 0x000fe200078e00ff */
[----:B------:R-:W-:Y:S01]  /*0100*/  ULDC.64 UR8, c[0x0][0x300] ;  /* 0x0000c00000087ab9 */ /* 0x000fe20000000a00 */
[----:B------:R-:W3:Y:S01]  /*0110*/  S2R R248, SR_CTAID.Z ;  /* 0x0000000000f87919 */ /* 0x000ee20000002700 */
[----:B-1----:R-:W-:-:S04]  /*0120*/  SHF.R.S32.HI R15, RZ, 0x1f, R17 ;  /* 0x0000001fff0f7819 */ /* 0x002fc80000011411 */
[CC--:B------:R-:W-:Y:S02]  /*0130*/  LEA.HI R4, R15.reuse, R17.reuse, RZ, 0x4 ;  /* 0x000000110f047211 */ /* 0x0c0fe400078f20ff */
[----:B------:R-:W-:Y:S02]  /*0140*/  LEA.HI R19, R15, R17, RZ, 0x3 ;  /* 0x000000110f137211 */ /* 0x000fe400078f18ff */
[----:B------:R-:W-:Y:S02]  /*0150*/  SHF.R.S32.HI R3, RZ, 0x4, R4 ;  /* 0x00000004ff037819 */ /* 0x000fe40000011404 */
[----:B--2---:R-:W-:Y:S02]  /*0160*/  LEA R181, R181, R0, 0x18 ;  /* 0x00000000b5b57211 */ /* 0x004fe400078ec0ff */
[----:B------:R-:W-:Y:S02]  /*0170*/  LEA.HI R2, R4, R3, RZ, 0x1 ;  /* 0x0000000304027211 */ /* 0x000fe400078f08ff */
[----:B------:R-:W-:-:S02]  /*0180*/  SHF.R.S32.HI R234, RZ, 0x3, R19 ;  /* 0x00000003ffea7819 */ /* 0x000fc40000011413 */
[----:B------:R-:W-:Y:S02]  /*0190*/  LOP3.LUT R2, R2, 0xfffffffe, RZ, 0xc0, !PT ;  /* 0xfffffffe02027812 */ /* 0x000fe400078ec0ff */
[----:B------:R-:W-:Y:S02]  /*01a0*/  LOP3.LUT R0, R19, 0xfffffff8, RZ, 0xc0, !PT ;  /* 0xfffffff813007812 */ /* 0x000fe400078ec0ff */
[-C--:B------:R-:W-:Y:S01]  /*01b0*/  LEA.HI R18, R15, R17.reuse, RZ, 0x2 ;  /* 0x000000110f127211 */ /* 0x080fe200078f10ff */
[----:B------:R-:W-:Y:S01]  /*01c0*/  IMAD.IADD R13, R3, 0x1, -R2 ;  /* 0x00000001030d7824 */ /* 0x000fe200078e0a02 */
[----:B------:R-:W-:Y:S01]  /*01d0*/  LEA.HI R11, R15, R17, RZ, 0x5 ;  /* 0x000000110f0b7211 */ /* 0x000fe200078f28ff */
[----:B------:R-:W-:Y:S01]  /*01e0*/  IMAD.SHL.U32 R2, R234, 0x40, RZ ;  /* 0x00000040ea027824 */ /* 0x000fe200078e00ff */
[----:B------:R-:W-:Y:S01]  /*01f0*/  SHF.R.S32.HI R9, RZ, 0x2, R18 ;  /* 0x00000002ff097819 */ /* 0x000fe20000011412 */
[----:B------:R-:W-:Y:S01]  /*0200*/  IMAD.IADD R0, R17, 0x1, -R0 ;  /* 0x0000000111007824 */ /* 0x000fe200078e0a00 */
[----:B------:R-:W-:-:S02]  /*0210*/  SHF.R.S32.HI R3, RZ, 0x1f, R18 ;  /* 0x0000001fff037819 */ /* 0x000fc40000011412 */
[----:B------:R-:W-:Y:S01]  /*0220*/  LOP3.LUT R2, R2, 0x1c0, RZ, 0xc0, !PT ;  /* 0x000001c002027812 */ /* 0x000fe200078ec0ff */
[----:B------:R-:W-:Y:S01]  /*0230*/  IMAD.SHL.U32 R226, R0, 0x8, RZ ;  /* 0x0000000800e27824 */ /* 0x000fe200078e00ff */
[----:B------:R-:W-:Y:S02]  /*0240*/  LEA.HI R3, R3, R9, RZ, 0x3 ;  /* 0x0000000903037211 */ /* 0x000fe400078f18ff */
[--C-:B------:R-:W-:Y:S02]  /*0250*/  SHF.R.S32.HI R22, RZ, 0x5, R11.reuse ;  /* 0x00000005ff167819 */ /* 0x100fe4000001140b */
[----:B------:R-:W-:Y:S02]  /*0260*/  SHF.R.S32.HI R7, RZ, 0x1f, R11 ;  /* 0x0000001fff077819 */ /* 0x000fe4000001140b */
[----:B------:R-:W-:Y:S02]  /*0270*/  LOP3.LUT R5, R3, 0xfffffff8, RZ, 0xc0, !PT ;  /* 0xfffffff803057812 */ /* 0x000fe400078ec0ff */
[----:B------:R-:W-:-:S02]  /*0280*/  SHF.R.U32.HI R6, RZ, 0x3, R2 ;  /* 0x00000003ff067819 */ /* 0x000fc40000011602 */
[----:B------:R-:W-:Y:S01]  /*0290*/  LOP3.LUT R3, R2, 0x38, R226, 0xf8, !PT ;  /* 0x0000003802037812 */ /* 0x000fe200078ef8e2 */
[----:B------:R-:W-:Y:S01]  /*02a0*/  IMAD.IADD R9, R9, 0x1, -R5 ;  /* 0x0000000109097824 */ /* 0x000fe200078e0a05 */
[----:B------:R-:W-:Y:S02]  /*02b0*/  LOP3.LUT R2, R4, 0xfffffff0, RZ, 0xc0, !PT ;  /* 0xfffffff004027812 */ /* 0x000fe400078ec0ff */
[----:B------:R-:W-:Y:S02]  /*02c0*/  LEA.HI R4, R7, R22, RZ, 0x2 ;  /* 0x0000001607047211 */ /* 0x000fe400078f10ff */
[----:B------:R-:W-:Y:S01]  /*02d0*/  LOP3.LUT R14, R3, R6, RZ, 0x3c, !PT ;  /* 0x00000006030e7212 */ /* 0x000fe200078e3cff */
[----:B------:R-:W-:Y:S01]  /*02e0*/  IMAD.IADD R2, R17, 0x1, -R2 ;  /* 0x0000000111027824 */ /* 0x000fe200078e0a02 */
[----:B------:R-:W-:Y:S02]  /*02f0*/  LOP3.LUT R3, R4, 0xfffffffc, RZ, 0xc0, !PT ;  /* 0xfffffffc04037812 */ /* 0x000fe400078ec0ff */
[----:B------:R-:W-:-:S02]  /*0300*/  LOP3.LUT P4, RZ, R0, 0x2, RZ, 0xc0, !PT ;  /* 0x0000000200ff7812 */ /* 0x000fc4000788c0ff */
[C---:B------:R-:W-:Y:S01]  /*0310*/  LOP3.LUT P3, RZ, R0.reuse, 0x4, RZ, 0xc0, !PT ;  /* 0x0000000400ff7812 */ /* 0x040fe2000786c0ff */
[----:B------:R-:W-:Y:S01]  /*0320*/  IMAD.SHL.U32 R0, R0, 0x40, RZ ;  /* 0x0000004000007824 */ /* 0x000fe200078e00ff */
[----:B------:R-:W-:Y:S01]  /*0330*/  SHF.R.S32.HI R5, RZ, 0x1f, R2 ;  /* 0x0000001fff057819 */ /* 0x000fe20000011402 */
[----:B------:R-:W-:Y:S01]  /*0340*/  IMAD.IADD R10, R22, 0x1, -R3 ;  /* 0x00000001160a7824 */ /* 0x000fe200078e0a03 */
[----:B------:R-:W-:Y:S02]  /*0350*/  LEA.HI R3, R15, R17, RZ, 0x6 ;  /* 0x000000110f037211 */ /* 0x000fe400078f30ff */
[----:B------:R-:W-:Y:S01]  /*0360*/  LOP3.LUT R0, R0, 0x1c0, RZ, 0xc0, !PT ;  /* 0x000001c000007812 */ /* 0x000fe200078ec0ff */
[----:B------:R-:W-:Y:S01]  /*0370*/  IMAD.SHL.U32 R4, R10, 0x10, RZ ;  /* 0x000000100a047824 */ /* 0x000fe200078e00ff */
[----:B------:R-:W-:Y:S02]  /*0380*/  LEA.HI R12, R5, R2, RZ, 0x3 ;  /* 0x00000002050c7211 */ /* 0x000fe400078f18ff */
[----:B------:R-:W-:-:S02]  /*0390*/  LOP3.LUT R183, R0, 0x8, R19, 0xf8, !PT ;  /* 0x0000000800b77812 */ /* 0x000fc400078ef813 */
[----:B------:R-:W-:Y:S01]  /*03a0*/  LOP3.LUT R8, R0, 0x30, R4, 0xf8, !PT ;  /* 0x0000003000087812 */ /* 0x000fe200078ef804 */
[----:B------:R-:W-:Y:S01]  /*03b0*/  IMAD.SHL.U32 R4, R13, 0x200, RZ ;  /* 0x000002000d047824 */ /* 0x000fe200078e00ff */
[----:B------:R-:W-:Y:S02]  /*03c0*/  SHF.R.S32.HI R3, RZ, 0x6, R3 ;  /* 0x00000006ff037819 */ /* 0x000fe40000011403 */
[----:B------:R-:W-:Y:S02]  /*03d0*/  SHF.R.U32.HI R0, RZ, 0x3, R0 ;  /* 0x00000003ff007819 */ /* 0x000fe40000011600 */
[----:B------:R-:W-:Y:S01]  /*03e0*/  LOP3.LUT R7, R12, 0xfffffff8, RZ, 0xc0, !PT ;  /* 0xfffffff80c077812 */ /* 0x000fe200078ec0ff */
[----:B------:R-:W-:Y:S01]  /*03f0*/  IMAD R6, R3, 0x800, R4 ;  /* 0x0000080003067824 */ /* 0x000fe200078e0204 */
[----:B------:R-:W-:Y:S02]  /*0400*/  LOP3.LUT R183, R183, R0, RZ, 0x3c, !PT ;  /* 0x00000000b7b77212 */ /* 0x000fe400078e3cff */
[----:B------:R-:W-:Y:S01]  /*0410*/  LOP3.LUT R5, R9, 0x1, RZ, 0xc0, !PT ;  /* 0x0000000109057812 */ /* 0x000fe200078ec0ff */
[----:B------:R-:W-:Y:S01]  /*0420*/  IMAD.IADD R16, R2, 0x1, -R7 ;  /* 0x0000000102107824 */ /* 0x000fe200078e0a07 */
[----:B------:R-:W-:Y:S01]  /*0430*/  LOP3.LUT R2, R8, 0x8, R19, 0xf8, !PT ;  /* 0x0000000808027812 */ /* 0x000fe200078ef813 */
[----:B------:R-:W-:Y:S01]  /*0440*/  IMAD.IADD R183, R6, 0x1, R183 ;  /* 0x0000000106b77824 */ /* 0x000fe200078e02b7 */
[----:B------:R-:W-:Y:S01]  /*0450*/  LOP3.LUT R6, R11, 0xffffffe0, RZ, 0xc0, !PT ;  /* 0xffffffe00b067812 */ /* 0x000fe200078ec0ff */
[----:B------:R-:W-:Y:S01]  /*0460*/  IMAD R8, R3, 0x200, R14 ;  /* 0x0000020003087824 */ /* 0x000fe200078e020e */
[----:B------:R-:W-:-:S02]  /*0470*/  LOP3.LUT R4, R4, R2, R0, 0xf6, !PT ;  /* 0x0000000204047212 */ /* 0x000fc400078ef600 */
[----:B------:R-:W-:Y:S01]  /*0480*/  LEA.HI R0, R15, R17, RZ, 0x7 ;  /* 0x000000110f007211 */ /* 0x000fe200078f38ff */
[----:B------:R-:W-:Y:S01]  /*0490*/  IMAD.IADD R21, R17, 0x1, -R6 ;  /* 0x0000000111157824 */ /* 0x000fe200078e0a06 */
[----:B------:R-:W-:Y:S01]  /*04a0*/  ISETP.NE.U32.AND P0, PT, R5, 0x1, PT ;  /* 0x000000010500780c */ /* 0x000fe20003f05070 */
[----:B------:R-:W-:Y:S01]  /*04b0*/  IMAD.SHL.U32 R6, R3, 0x20, RZ ;  /* 0x0000002003067824 */ /* 0x000fe200078e00ff */
[----:B------:R-:W-:Y:S02]  /*04c0*/  LOP3.LUT R5, R18, 0x7ffffffc, RZ, 0xc0, !PT ;  /* 0x7ffffffc12057812 */ /* 0x000fe400078ec0ff */
[----:B------:R-:W-:Y:S01]  /*04d0*/  SHF.R.S32.HI R7, RZ, 0x7, R0 ;  /* 0x00000007ff077819 */ /* 0x000fe20000011400 */
[----:B------:R-:W-:Y:S01]  /*04e0*/  STL [R1+0x2c], R21 ;  /* 0x00002c1501007387 */ /* 0x000fe20000100800 */
[----:B------:R-:W-:Y:S01]  /*04f0*/  LEA.HI R0, R11, R22, RZ, 0x1 ;  /* 0x000000160b007211 */ /* 0x000fe200078f08ff */
[----:B------:R-:W-:Y:S01]  /*0500*/  IMAD.IADD R5, R17, 0x1, -R5 ;  /* 0x0000000111057824 */ /* 0x000fe200078e0a05 */
[----:B------:R-:W-:Y:S01]  /*0510*/  R2P PR, R9, 0x6 ;  /* 0x0000000609007804 */ /* 0x000fe20000000000 */
[----:B------:R-:W-:Y:S01]  /*0520*/  IMAD.SHL.U32 R17, R17, 0x2, RZ ;  /* 0x0000000211117824 */ /* 0x000fe200078e00ff */
[----:B------:R1:W-:Y:S01]  /*0530*/  STL [R1+0x8], R8 ;  /* 0x0000080801007387 */ /* 0x0003e20000100800 */
[----:B------:R-:W-:Y:S01]  /*0540*/  IMAD.SHL.U32 R2, R7, 0x8, RZ ;  /* 0x0000000807027824 */ /* 0x000fe200078e00ff */
[----:B------:R-:W-:Y:S01]  /*0550*/  SHF.R.S32.HI R14, RZ, 0x1f, R21 ;  /* 0x0000001fff0e7819 */ /* 0x000fe20000011415 */
[----:B------:R-:W-:Y:S01]  /*0560*/  IMAD.SHL.U32 R5, R5, 0x2, RZ ;  /* 0x0000000205057824 */ /* 0x000fe200078e00ff */
[----:B------:R-:W-:-:S02]  /*0570*/  LOP3.LUT R3, R6, 0x6, R17, 0xf8, !PT ;  /* 0x0000000606037812 */ /* 0x000fc400078ef811 */
[----:B------:R-:W-:Y:S01]  /*0580*/  LOP3.LUT R2, R2, 0x8, RZ, 0xc0, !PT ;  /* 0x0000000802027812 */ /* 0x000fe200078ec0ff */
[--C-:B------:R-:W-:Y:S01]  /*0590*/  IMAD R7, R7, 0x1000, R5.reuse ;  /* 0x0000100007077824 */ /* 0x100fe200078e0205 */
[----:B------:R-:W-:Y:S01]  /*05a0*/  SEL R174, R174, 0xffffffc0, !P3 ;  /* 0xffffffc0aeae7807 */ /* 0x000fe20005800000 */
[----:B------:R2:W-:Y:S01]  /*05b0*/  STL [R1+0x30], R3 ;  /* 0x0000300301007387 */ /* 0x0005e20000100800 */
[----:B------:R-:W-:Y:S01]  /*05c0*/  IMAD R5, R10, 0x400, R5 ;  /* 0x000004000a057824 */ /* 0x000fe200078e0205 */
[----:B------:R-:W-:Y:S02]  /*05d0*/  SEL R194, R194, 0x10, !P0 ;  /* 0x00000010c2c27807 */ /* 0x000fe40004000000 */
[----:B-1----:R-:W-:Y:S01]  /*05e0*/  LOP3.LUT R8, R0, 0xfffffffe, RZ, 0xc0, !PT ;  /* 0xfffffffe00087812 */ /* 0x002fe200078ec0ff */
[----:B------:R-:W-:Y:S02]  /*05f0*/  IMAD.SHL.U32 R0, R9, 0x40, RZ ;  /* 0x0000004009007824 */ /* 0x000fe400078e00ff */
[----:B------:R-:W-:-:S02]  /*0600*/  IMAD.SHL.U32 R9, R13, 0x10, RZ ;  /* 0x000000100d097824 */ /* 0x000fc400078e00ff */
[----:B------:R-:W-:Y:S01]  /*0610*/  IMAD.IADD R8, R22, 0x1, -R8 ;  /* 0x0000000116087824 */ /* 0x000fe200078e0a08 */
[----:B------:R-:W-:Y:S02]  /*0620*/  LOP3.LUT R0, R0, 0x1c0, RZ, 0xc0, !PT ;  /* 0x000001c000007812 */ /* 0x000fe400078ec0ff */
[----:B------:R-:W-:Y:S02]  /*0630*/  LOP3.LUT R11, R2, 0x10, R9, 0xf8, !PT ;  /* 0x00000010020b7812 */ /* 0x000fe400078ef809 */
[----:B--2---:R-:W-:Y:S02]  /*0640*/  SHF.R.U32.HI R3, RZ, 0x3, R0 ;  /* 0x00000003ff037819 */ /* 0x004fe40000011600 */
[----:B------:R-:W-:Y:S02]  /*0650*/  LOP3.LUT R6, R0, 0x20, R6, 0xf8, !PT ;  /* 0x0000002000067812 */ /* 0x000fe400078ef806 */
[----:B------:R-:W-:Y:S01]  /*0660*/  LOP3.LUT R9, R3, R0, R2, 0x1e, !PT ;  /* 0x0000000003097212 */ /* 0x000fe200078e1e02 */
[----:B------:R-:W-:Y:S01]  /*0670*/  IMAD R2, R8, 0x400, R7 ;  /* 0x0000040008027824 */ /* 0x000fe200078e0207 */
[----:B------:R-:W-:-:S02]  /*0680*/  LEA.HI R0, R14, R21, RZ, 0x2 ;  /* 0x000000150e007211 */ /* 0x000fc400078f10ff */
[----:B------:R-:W-:Y:S01]  /*0690*/  LOP3.LUT R6, R6, R3, RZ, 0x3c, !PT ;  /* 0x0000000306067212 */ /* 0x000fe200078e3cff */
[----:B------:R-:W-:Y:S01]  /*06a0*/  IMAD.SHL.U32 R3, R16, 0x40, RZ ;  /* 0x0000004010037824 */ /* 0x000fe200078e00ff */
[----:B------:R-:W-:Y:S01]  /*06b0*/  SHF.R.S32.HI R0, RZ, 0x2, R0 ;  /* 0x00000002ff007819 */ /* 0x000fe20000011400 */
[----:B------:R-:W-:Y:S02]  /*06c0*/  IMAD.IADD R9, R5, 0x1, R9 ;  /* 0x0000000105097824 */ /* 0x000fe400078e0209 */
[----:B------:R-:W-:Y:S01]  /*06d0*/  IMAD.IADD R193, R6, 0x1, R2 ;  /* 0x0000000106c17824 */ /* 0x000fe200078e0202 */
[----:B------:R-:W-:Y:S01]  /*06e0*/  LOP3.LUT R2, R3, 0x1c0, RZ, 0xc0, !PT ;  /* 0x000001c003027812 */ /* 0x000fe200078ec0ff */
[----:B------:R-:W-:Y:S02]  /*06f0*/  IMAD.SHL.U32 R5, R12, 0x40, RZ ;  /* 0x000000400c057824 */ /* 0x000fe400078e00ff */
[----:B------:R-:W-:Y:S01]  /*0700*/  IMAD R7, R8, 0x10, R0 ;  /* 0x0000001008077824 */ /* 0x000fe200078e0200 */
[----:B------:R-:W-:Y:S01]  /*0710*/  SHF.R.U32.HI R3, RZ, 0x3, R2 ;  /* 0x00000003ff037819 */ /* 0x000fe20000011602 */
[----:B------:R-:W-:Y:S01]  /*0720*/  IMAD.SHL.U32 R6, R13, 0x8, RZ ;  /* 0x000000080d067824 */ /* 0x000fe200078e00ff */
[----:B------:R-:W-:Y:S01]  /*0730*/  LOP3.LUT R0, R5, 0xfffffe00, RZ, 0xc0, !PT ;  /* 0xfffffe0005007812 */ /* 0x000fe200078ec0ff */
[----:B------:R-:W-:Y:S01]  /*0740*/  VIADD R5, R7, 0xffffffc0 ;  /* 0xffffffc007057836 */ /* 0x000fe20000000000 */
[----:B------:R1:W-:Y:S01]  /*0750*/  STL [R1+0x14], R7 ;  /* 0x0000140701007387 */ /* 0x0003e20000100800 */
[----:B------:R-:W-:-:S02]  /*0760*/  IMAD R193, R193, 0x2, R181 ;  /* 0x00000002c1c17824 */ /* 0x000fc400078e02b5 */
[--C-:B------:R-:W-:Y:S02]  /*0770*/  IMAD R182, R8, 0x400, R0.reuse ;  /* 0x0000040008b67824 */ /* 0x100fe400078e0200 */
[----:B------:R-:W-:Y:S02]  /*0780*/  IMAD R8, R10, 0x400, R0 ;  /* 0x000004000a087824 */ /* 0x000fe400078e0200 */
[----:B------:R-:W-:Y:S01]  /*0790*/  IMAD.IADD R195, R193, 0x1, R194 ;  /* 0x00000001c1c37824 */ /* 0x000fe200078e02c2 */
[----:B-1----:R-:W-:Y:S02]  /*07a0*/  LOP3.LUT R7, R2, 0x8, R6, 0xf8, !PT ;  /* 0x0000000802077812 */ /* 0x002fe400078ef806 */
[----:B------:R-:W-:Y:S02]  /*07b0*/  LOP3.LUT R2, R3, R11, R2, 0x1e, !PT ;  /* 0x0000000b03027212 */ /* 0x000fe400078e1e02 */
[----:B------:R-:W-:Y:S02]  /*07c0*/  SHF.R.S32.HI R6, RZ, 0x1f, R5 ;  /* 0x0000001fff067819 */ /* 0x000fe40000011405 */
[----:B------:R-:W-:-:S02]  /*07d0*/  LOP3.LUT R179, R2, R0, RZ, 0xfc, !PT ;  /* 0x0000000002b37212 */ /* 0x000fc400078efcff */
[----:B------:R-:W-:Y:S01]  /*07e0*/  LOP3.LUT R2, R7, R3, RZ, 0x3c, !PT ;  /* 0x0000000307027212 */ /* 0x000fe200078e3cff */
[----:B------:R-:W-:Y:S01]  /*07f0*/  VIADD R3, R181, 0x6000 ;  /* 0x00006000b5037836 */ /* 0x000fe20000000000 */
[----:B------:R-:W-:Y:S01]  /*0800*/  SHF.L.U64.HI R5, R5, 0x2, R6 ;  /* 0x0000000205057819 */ /* 0x000fe20000010206 */
[----:B------:R-:W-:Y:S02]  /*0810*/  IMAD.SHL.U32 R0, R179, 0x2, RZ ;  /* 0x00000002b3007824 */ /* 0x000fe400078e00ff */
[----:B------:R-:W-:Y:S02]  /*0820*/  IMAD R7, R9, 0x2, R3 ;  /* 0x0000000209077824 */ /* 0x000fe400078e0203 */
[----:B------:R-:W-:Y:S01]  /*0830*/  IMAD.IADD R180, R3, 0x1, R0 ;  /* 0x0000000103b47824 */ /* 0x000fe200078e0200 */
[----:B------:R1:W-:Y:S01]  /*0840*/  STL [R1+0xc], R5 ;  /* 0x00000c0501007387 */ /* 0x0003e20000100800 */
[----:B------:R-:W-:Y:S02]  /*0850*/  IMAD.IADD R182, R182, 0x1, R2 ;  /* 0x00000001b6b67824 */ /* 0x000fe400078e0202 */
[----:B------:R-:W-:Y:S01]  /*0860*/  IMAD.MOV.U32 R3, RZ, RZ, 0x20 ;  /* 0x00000020ff037424 */ /* 0x000fe200078e00ff */
[----:B------:R-:W-:Y:S01]  /*0870*/  STL [R1+0x4], R20 ;  /* 0x0000041401007387 */ /* 0x000fe20000100800 */
[----:B------:R-:W-:-:S02]  /*0880*/  IMAD.IADD R2, R2, 0x1, R8 ;  /* 0x0000000102027824 */ /* 0x000fc400078e0208 */
[----:B------:R-:W-:Y:S01]  /*0890*/  VIADD R0, R181, 0xa000 ;  /* 0x0000a000b5007836 */ /* 0x000fe20000000000 */
[----:B------:R-:W-:Y:S01]  /*08a0*/  SEL R175, R3, 0xffffffe0, !P4 ;  /* 0xffffffe003af7807 */ /* 0x000fe20006000000 */
[----:B------:R-:W-:Y:S01]  /*08b0*/  STL [R1+0x18], R7 ;  /* 0x0000180701007387 */ /* 0x000fe20000100800 */
[----:B------:R-:W-:Y:S02]  /*08c0*/  VIADD R6, R7, 0x420 ;  /* 0x0000042007067836 */ /* 0x000fe40000000000 */
[--C-:B------:R-:W-:Y:S01]  /*08d0*/  IMAD R171, R2, 0x2, R0.reuse ;  /* 0x0000000202ab7824 */ /* 0x100fe200078e0200 */
[----:B------:R-:W-:Y:S01]  /*08e0*/  SEL R2, R3, 0xffffffe0, !P1 ;  /* 0xffffffe003027807 */ /* 0x000fe20004800000 */
[----:B------:R-:W-:Y:S02]  /*08f0*/  IMAD R0, R183, 0x2, R0 ;  /* 0x00000002b7007824 */ /* 0x000fe400078e0200 */
[----:B------:R-:W-:Y:S02]  /*0900*/  @P1 VIADD R6, R7, 0x3e0 ;  /* 0x000003e007061836 */ /* 0x000fe40000000000 */
[----:B------:R-:W-:-:S02]  /*0910*/  IMAD.IADD R174, R0, 0x1, R174 ;  /* 0x0000000100ae7824 */ /* 0x000fc400078e02ae */
[----:B------:R-:W-:Y:S02]  /*0920*/  IMAD.IADD R176, R0, 0x1, R175 ;  /* 0x0000000100b07824 */ /* 0x000fe400078e02af */
[----:B------:R-:W-:Y:S02]  /*0930*/  IMAD.IADD R0, R2, 0x1, R7 ;  /* 0x0000000102007824 */ /* 0x000fe400078e0207 */
[----:B------:R-:W-:Y:S02]  /*0940*/  IMAD.IADD R192, R193, 0x1, R2 ;  /* 0x00000001c1c07824 */ /* 0x000fe400078e0202 */
[C---:B-1----:R-:W-:Y:S01]  /*0950*/  VIADD R5, R7.reuse, 0x40 ;  /* 0x0000004007057836 */ /* 0x042fe20000000000 */
[----:B------:R1:W-:Y:S01]  /*0960*/  STL [R1+0x24], R0 ;  /* 0x0000240001007387 */ /* 0x0003e20000100800 */
[----:B------:R-:W-:Y:S02]  /*0970*/  @P2 VIADD R5, R7, 0xffffffc0 ;  /* 0xffffffc007052836 */ /* 0x000fe40000000000 */
[----:B------:R-:W-:-:S02]  /*0980*/  IMAD R3, R4, 0x2, R181 ;  /* 0x0000000204037824 */ /* 0x000fc400078e02b5 */
[----:B------:R-:W-:Y:S01]  /*0990*/  IMAD.IADD R175, R175, 0x1, R174 ;  /* 0x00000001afaf7824 */ /* 0x000fe200078e02ae */
[----:B------:R2:W-:Y:S01]  /*09a0*/  STL [R1+0x1c], R5 ;  /* 0x00001c0501007387 */ /* 0x0005e20000100800 */
[----:B------:R-:W-:-:S03]  /*09b0*/  IMAD.IADD R194, R194, 0x1, R192 ;  /* 0x00000001c2c27824 */ /* 0x000fc600078e02c0 */
[----:B------:R2:W-:Y:S01]  /*09c0*/  STL [R1+0x28], R6 ;  /* 0x0000280601007387 */ /* 0x0005e20000100800 */
[----:B-1----:R-:W-:-:S05]  /*09d0*/  IMAD.IADD R0, R2, 0x1, R5 ;  /* 0x0000000102007824 */ /* 0x002fca00078e0205 */
[----:B---3--:R2:W-:Y:S02]  /*09e0*/  STL [R1+0x20], R0 ;  /* 0x0000200001007387 */ /* 0x0085e40000100800 */
.L_x_194:
[----:B-1----:R-:W1:Y:S01]  /*09f0*/  S2R R45, SR_CTAID.Y ;  /* 0x00000000002d7919 */ /* 0x002e620000002600 */
[----:B--2---:R-:W2:Y:S01]  /*0a00*/  LDC.64 R4, c[0x0][0x2f0] ;  /* 0x0000bc00ff047b82 */ /* 0x004ea20000000a00 */
[----:B------:R-:W-:Y:S01]  /*0a10*/  ISETP.NE.U32.AND P3, PT, RZ, UR8, PT ;  /* 0x00000008ff007c0c */ /* 0x000fe2000bf65070 */
[----:B------:R-:W-:-:S03]  /*0a20*/  IMAD.MOV.U32 R0, RZ, RZ, -0x1 ;  /* 0xffffffffff007424 */ /* 0x000fc600078e00ff */
[----:B------:R-:W-:-:S03]  /*0a30*/  ISETP.NE.AND.EX P3, PT, RZ, UR9, PT, P3 ;  /* 0x00000009ff007c0c */ /* 0x000fc6000bf65330 */
[----:B---3--:R-:W3:Y:S08]  /*0a40*/  LDC.64 R10, c[0x0][0x308] ;  /* 0x0000c200ff0a7b82 */ /* 0x008ef00000000a00 */
[----:B----4-:R-:W4:Y:S08]  /*0a50*/  LDC.U8 R15, c[0x0][0x3c2] ;  /* 0x0000f080ff0f7b82 */ /* 0x010f300000000000 */
[----:B-----5:R-:W5:Y:S01]  /*0a60*/  LDC.64 R6, c[0x0][0x2f8] ;  /* 0x0000be00ff067b82 */ /* 0x020f620000000a00 */
[----:B--2---:R-:W-:-:S04]  /*0a70*/  ISETP.NE.U32.AND P4, PT, R4, RZ, PT ;  /* 0x000000ff0400720c */ /* 0x004fc80003f85070 */
[----:B------:R-:W-:Y:S01]  /*0a80*/  ISETP.NE.AND.EX P4, PT, R5, RZ, PT, P4 ;  /* 0x000000ff0500720c */ /* 0x000fe20003f85340 */
[----:B-1----:R-:W-:Y:S01]  /*0a90*/  IMAD.SHL.U32 R14, R45, 0x4, RZ ;  /* 0x000000042d0e7824 */ /* 0x002fe200078e00ff */
[----:B---3--:R-:W-:Y:S02]  /*0aa0*/  ISETP.NE.U32.AND P2, PT, R10, RZ, PT ;  /* 0x000000ff0a00720c */ /* 0x008fe40003f45070 */
[----:B------:R-:W-:Y:S02]  /*0ab0*/  SHF.R.S32.HI R41, RZ, 0x1f, R45 ;  /* 0x0000001fff297819 */ /* 0x000fe4000001142d */
[----:B------:R-:W-:Y:S02]  /*0ac0*/  ISETP.NE.AND.EX P2, PT, R11, RZ, PT, P2 ;  /* 0x000000ff0b00720c */ /* 0x000fe40003f45320 */
[----:B------:R-:W-:Y:S02]  /*0ad0*/  SHF.L.U64.HI R13, R45, 0x2, R41 ;  /* 0x000000022d0d7819 */ /* 0x000fe40000010229 */
[----:B------:R-:W-:-:S02]  /*0ae0*/  IADD3 R4, P0, R14, R4, RZ ;  /* 0x000000040e047210 */ /* 0x000fc40007f1e0ff */
[----:B------:R-:W-:-:S03]  /*0af0*/  @P3 IADD3 R8, P1, R14, UR8, RZ ;  /* 0x000000080e083c10 */ /* 0x000fc6000ff3e0ff */
[C---:B------:R-:W-:Y:S01]  /*0b00*/  IMAD.X R5, R13.reuse, 0x1, R5, P0 ;  /* 0x000000010d057824 */ /* 0x040fe200000e0605 */
[----:B------:R-:W-:Y:S01]  /*0b10*/  @P3 IADD3.X R9, R13, UR9, RZ, P1, !PT ;  /* 0x000000090d093c10 */ /* 0x000fe20008ffe4ff */
[----:B------:R-:W-:-:S03]  /*0b20*/  IMAD.MOV.U32 R246, RZ, RZ, RZ ;  /* 0x000000fffff67224 */ /* 0x000fc600078e00ff */
[----:B------:R-:W2:Y:S04]  /*0b30*/  @P4 LDG.E R0, desc[UR12][R4.64] ;  /* 0x0000000c04004981 */ /* 0x000ea8000c1e1900 */
[----:B------:R1:W2:Y:S01]  /*0b40*/  @P4 LDG.E R12, desc[UR12][R4.64+0x4] ;  /* 0x0000040c040c4981 */ /* 0x0002a2000c1e1900 */
[----:B-----5:R-:W-:-:S03]  /*0b50*/  ISETP.EQ.U32.AND P1, PT, R6, RZ, PT ;  /* 0x000000ff0600720c */ /* 0x020fc60003f22070 */
[----:B------:R3:W5:Y:S01]  /*0b60*/  @P3 LDG.E R246, desc[UR12][R8.64] ;  /* 0x0000000c08f63981 */ /* 0x000762000c1e1900 */
[----:B----4-:R-:W-:-:S04]  /*0b70*/  ISETP.NE.AND P3, PT, R15, RZ, PT ;  /* 0x000000ff0f00720c */ /* 0x010fc80003f65270 */
[----:B------:R-:W-:Y:S01]  /*0b80*/  ISETP.EQ.OR.EX P1, PT, R7, RZ, !P3, P1 ;  /* 0x000000ff0700720c */ /* 0x000fe20005f22710 */
[----:B------:R-:W-:Y:S01]  /*0b90*/  IMAD.MOV.U32 R46, RZ, RZ, -0x1 ;  /* 0xffffffffff2e7424 */ /* 0x000fe200078e00ff */
[----:B-1----:R-:W-:Y:S02]  /*0ba0*/  @P2 IADD3 R4, P0, R14, R10, RZ ;  /* 0x0000000a0e042210 */ /* 0x002fe40007f1e0ff */
[----:B------:R-:W1:Y:S03]  /*0bb0*/  @!P2 LDC R10, c[0x0][0x2cc] ;  /* 0x0000b300ff0aab82 */ /* 0x000e660000000800 */
[----:B------:R-:W-:-:S05]  /*0bc0*/  @P2 IMAD.X R5, R13, 0x1, R11, P0 ;  /* 0x000000010d052824 */ /* 0x000fca00000e060b */
[----:B------:R4:W5:Y:S01]  /*0bd0*/  @P2 LDG.E R2, desc[UR12][R4.64] ;  /* 0x0000000c04022981 */ /* 0x000962000c1e1900 */
[----:B---3--:R-:W3:Y:S01]  /*0be0*/  @!P2 LDC.64 R8, c[0x0][0x318] ;  /* 0x0000c600ff08ab82 */ /* 0x008ee20000000a00 */
[----:B----4-:R-:W-:-:S05]  /*0bf0*/  IADD3 R4, P0, R14, R6, RZ ;  /* 0x000000060e047210 */ /* 0x010fca0007f1e0ff */
[----:B------:R-:W-:-:S05]  /*0c00*/  IMAD.X R5, R13, 0x1, R7, P0 ;  /* 0x000000010d057824 */ /* 0x000fca00000e0607 */
[----:B------:R-:W4:Y:S01]  /*0c10*/  @!P1 LDG.E R46, desc[UR12][R4.64] ;  /* 0x0000000c042e9981 */ /* 0x000f22000c1e1900 */
[----:B------:R-:W-:-:S04]  /*0c20*/  ISETP.NE.U32.AND P1, PT, R6, RZ, PT ;  /* 0x000000ff0600720c */ /* 0x000fc80003f25070 */
[----:B------:R-:W-:Y:S02]  /*0c30*/  ISETP.NE.AND.EX P1, PT, R7, RZ, PT, P1 ;  /* 0x000000ff0700720c */ /* 0x000fe40003f25310 */
[----:B---3--:R-:W-:-:S04]  /*0c40*/  @!P2 ISETP.NE.U32.AND P0, PT, R8, RZ, PT ;  /* 0x000000ff0800a20c */ /* 0x008fc80003f05070 */
[----:B------:R-:W-:-:S04]  /*0c50*/  @!P2 ISETP.NE.AND.EX P0, PT, R9, RZ, PT, P0 ;  /* 0x000000ff0900a20c */ /* 0x000fc80003f05300 */
[----:B-1----:R-:W-:Y:S01]  /*0c60*/  @!P2 SEL R6, R10, RZ, P0 ;  /* 0x000000ff0a06a207 */ /* 0x002fe20000000000 */
[----:B--2---:R-:W-:-:S06]  /*0c70*/  @P4 IMAD.IADD R32, R12, 0x1, -R0 ;  /* 0x000000010c204824 */ /* 0x004fcc00078e0a00 */
[----:B------:R-:W1:Y:S01]  /*0c80*/  @!P4 LDC R32, c[0x0][0x2c4] ;  /* 0x0000b100ff20cb82 */ /* 0x000e620000000800 */
[----:B-----5:R-:W-:-:S07]  /*0c90*/  @P2 IMAD.IADD R200, R2, 0x1, -R246 ;  /* 0x0000000102c82824 */ /* 0x020fce00078e0af6 */
[----:B------:R-:W2:Y:S01]  /*0ca0*/  LDC R2, c[0x0][0x2c8] ;  /* 0x0000b200ff027b82 */ /* 0x000ea20000000800 */
[----:B----4-:R3:W-:Y:S01]  /*0cb0*/  STL [R1+0x10], R46 ;  /* 0x0000102e01007387 */ /* 0x0107e20000100800 */
[----:B-1----:R-:W-:Y:S05]  /*0cc0*/  @!P1 BRA `(.L_x_126) ;  /* 0x00000000000c9947 */ /* 0x002fea0003800000 */
[----:B--2---:R-:W2:Y:S02]  /*0cd0*/  @P3 LDG.E R2, desc[UR12][R4.64+0x4] ;  /* 0x0000040c04023981 */ /* 0x004ea4000c1e1900 */
[----:B--2---:R-:W-:-:S06]  /*0ce0*/  @P3 IADD3 R2, R2, -R46, RZ ;  /* 0x8000002e02023210 */ /* 0x004fcc0007ffe0ff */
[----:B------:R1:W5:Y:S02]  /*0cf0*/  @!P3 LDG.E R2, desc[UR12][R4.64] ;  /* 0x0000000c0402b981 */ /* 0x000364000c1e1900 */
.L_x_126:
[----:B------:R-:W4:Y:S01]  /*0d00*/  LDL R44, [R1+0x4] ;  /* 0x00000400012c7983 */ /* 0x000f220000100800 */
[----:B--2--5:R-:W-:Y:S01]  /*0d10*/  @!P2 IADD3 R200, R6, R2, -R246 ;  /* 0x0000000206c8a210 */ /* 0x024fe20007ffe8f6 */
[----:B----4-:R-:W-:-:S05]  /*0d20*/  IMAD.SHL.U32 R24, R44, 0x80, RZ ;  /* 0x000000802c187824 */ /* 0x010fca00078e00ff */
[----:B------:R-:W-:-:S13]  /*0d30*/  ISETP.GT.AND P0, PT, R200, R24, PT ;  /* 0x00000018c800720c */ /* 0x000fda0003f04270 */
[----:B------:R-:W-:Y:S05]  /*0d40*/  @!P0 BRA `(.L_x_127) ;  /* 0x0000007400388947 */ /* 0x000fea0003800000 */
[----:B------:R-:W2:Y:S01]  /*0d50*/  LDC R18, c[0x0][0x278] ;  /* 0x00009e00ff127b82 */ /* 0x000ea20000000800 */
[----:B------:R-:W-:Y:S01]  /*0d60*/  IABS R6, R248 ;  /* 0x000000f800067213 */ /* 0x000fe20000000000 */
[----:B------:R-:W4:Y:S01]  /*0d70*/  S2R R30, SR_CTAID.X ;  /* 0x00000000001e7919 */ /* 0x000f220000002500 */
[----:B------:R-:W-:Y:S02]  /*0d80*/  ISETP.NE.AND P0, PT, R46, -0x1, PT ;  /* 0xffffffff2e00780c */ /* 0x000fe40003f05270 */
[----:B------:R-:W-:Y:S02]  /*0d90*/  ISETP.NE.AND P2, PT, R0, -0x1, PT ;  /* 0xffffffff0000780c */ /* 0x000fe40003f45270 */
[----:B------:R-:W-:Y:S01]  /*0da0*/  SHF.R.S32.HI R249, RZ, 0x1f, R248 ;  /* 0x0000001ffff97819 */ /* 0x000fe200000114f8 */
[----:B------:R-:W5:Y:S08]  /*0db0*/  LDC.64 R8, c[0x0][0x228] ;  /* 0x00008a00ff087b82 */ /* 0x000f700000000a00 */
[----:B------:R-:W3:Y:S01]  /*0dc0*/  LDC.64 R34, c[0x0][0x240] ;  /* 0x00009000ff227b82 */ /* 0x000ee20000000a00 */
[----:B--2---:R-:W-:-:S07]  /*0dd0*/  IABS R11, R18 ;  /* 0x00000012000b7213 */ /* 0x004fce0000000000 */
[----:B------:R-:W2:Y:S01]  /*0de0*/  LDC R42, c[0x0][0x2d4] ;  /* 0x0000b500ff2a7b82 */ /* 0x000ea20000000800 */
[----:B-1----:R-:W1:Y:S01]  /*0df0*/  I2F.RP R4, R11 ;  /* 0x0000000b00047306 */ /* 0x002e620000209400 */
[----:B-----5:R-:W-:-:S06]  /*0e00*/  IMAD R10, R41, R8, RZ ;  /* 0x00000008290a7224 */ /* 0x020fcc00078e02ff */
[----:B------:R-:W5:Y:S01]  /*0e10*/  LDC.U8 R19, c[0x0][0x3d8] ;  /* 0x0000f600ff137b82 */ /* 0x000f620000000000 */
[C---:B------:R-:W-:Y:S02]  /*0e20*/  IMAD R10, R45.reuse, R9, R10 ;  /* 0x000000092d0a7224 */ /* 0x040fe400078e020a */
[----:B------:R-:W-:-:S05]  /*0e30*/  IMAD.WIDE.U32 R8, R45, R8, RZ ;  /* 0x000000082d087225 */ /* 0x000fca00078e00ff */
[----:B------:R-:W4:Y:S01]  /*0e40*/  LDC R40, c[0x0][0x2dc] ;  /* 0x0000b700ff287b82 */ /* 0x000f220000000800 */
[----:B------:R-:W-:Y:S01]  /*0e50*/  IMAD.IADD R33, R9, 0x1, R10 ;  /* 0x0000000109217824 */ /* 0x000fe200078e020a */
[----:B-1----:R-:W1:Y:S01]  /*0e60*/  MUFU.RCP R4, R4 ;  /* 0x0000000400047308 */ /* 0x002e620000001000 */
[----:B------:R-:W-:-:S04]  /*0e70*/  SHF.L.U64.HI R9, R45, 0x7, R41 ;  /* 0x000000072d097819 */ /* 0x000fc80000010229 */
[----:B------:R-:W-:Y:S01]  /*0e80*/  SEL R9, R9, RZ, P4 ;  /* 0x000000ff09097207 */ /* 0x000fe20002000000 */
[----:B------:R-:W4:Y:S08]  /*0e90*/  LDC R240, c[0x0][0x270] ;  /* 0x00009c00fff07b82 */ /* 0x000f300000000800 */
[----:B------:R-:W5:Y:S01]  /*0ea0*/  @P0 LDC.64 R14, c[0x0][0x250] ;  /* 0x00009400ff0e0b82 */ /* 0x000f620000000a00 */
[----:B-1----:R-:W-:-:S04]  /*0eb0*/  IADD3 R4, R4, 0xffffffe, RZ ;  /* 0x0ffffffe04047810 */ /* 0x002fc80007ffe0ff */
[----:B------:R-:W1:Y:S03]  /*0ec0*/  F2I.FTZ.U32.TRUNC.NTZ R5, R4 ;  /* 0x0000000400057305 */ /* 0x000e66000021f000 */
[----:B------:R-:W5:Y:S01]  /*0ed0*/  @!P2 LDC.64 R12, c[0x0][0x418] ;  /* 0x00010600ff0cab82 */ /* 0x000f620000000a00 */
[----:B----4-:R-:W-:-:S07]  /*0ee0*/  IMAD.WIDE R26, R40, R240, RZ ;  /* 0x000000f0281a7225 */ /* 0x010fce00078e02ff */
[----:B------:R-:W4:Y:S01]  /*0ef0*/  @P2 LDC.64 R16, c[0x0][0x420] ;  /* 0x00010800ff102b82 */ /* 0x000f220000000a00 */
[----:B-1----:R-:W-:Y:S01]  /*0f00*/  IMAD.MOV R2, RZ, RZ, -R5 ;  /* 0x000000ffff027224 */ /* 0x002fe200078e0a05 */
[----:B------:R-:W-:-:S06]  /*0f10*/  MOV R4, RZ ;  /* 0x000000ff00047202 */ /* 0x000fcc0000000f00 */
[----:B------:R-:W1:Y:S01]  /*0f20*/  LDC R29, c[0x0][0x2c4] ;  /* 0x0000b100ff1d7b82 */ /* 0x000e620000000800 */
[----:B------:R-:W-:-:S04]  /*0f30*/  IMAD R2, R2, R11, RZ ;  /* 0x0000000b02027224 */ /* 0x000fc800078e02ff */
[----:B------:R-:W-:Y:S01]  /*0f40*/  IMAD.HI.U32 R2, R5, R2, R4 ;  /* 0x0000000205027227 */ /* 0x000fe200078e0004 */
[----:B------:R-:W-:Y:S02]  /*0f50*/  IADD3 R5, R32, 0x3f, RZ ;  /* 0x0000003f20057810 */ /* 0x000fe40007ffe0ff */
[----:B------:R-:W1:Y:S03]  /*0f60*/  LDC.64 R20, c[0x0][0x488] ;  /* 0x00012200ff147b82 */ /* 0x000e660000000a00 */
[----:B------:R-:W-:-:S04]  /*0f70*/  IMAD.HI.U32 R2, R2, R6, RZ ;  /* 0x0000000602027227 */ /* 0x000fc800078e00ff */
[----:B------:R-:W-:Y:S01]  /*0f80*/  IMAD.MOV R4, RZ, RZ, -R2 ;  /* 0x000000ffff047224 */ /* 0x000fe200078e0a02 */
[----:B------:R-:W1:Y:S03]  /*0f90*/  LDC.U8 R31, c[0x0][0x480] ;  /* 0x00012000ff1f7b82 */ /* 0x000e660000000000 */
[----:B------:R-:W-:Y:S01]  /*0fa0*/  IMAD R4, R11, R4, R6 ;  /* 0x000000040b047224 */ /* 0x000fe200078e0206 */
[----:B------:R-:W-:-:S04]  /*0fb0*/  SHF.R.S32.HI R6, RZ, 0x1f, R5 ;  /* 0x0000001fff067819 */ /* 0x000fc80000011405 */
[----:B------:R-:W-:Y:S02]  /*0fc0*/  ISETP.GT.U32.AND P5, PT, R11, R4, PT ;  /* 0x000000040b00720c */ /* 0x000fe40003fa4070 */
[----:B------:R-:W-:Y:S01]  /*0fd0*/  LEA.HI R23, R6, R5, RZ, 0x6 ;  /* 0x0000000506177211 */ /* 0x000fe200078f30ff */
[----:B---3--:R-:W-:-:S03]  /*0fe0*/  IMAD.WIDE.U32 R6, R0, R34, RZ ;  /* 0x0000002200067225 */ /* 0x008fc600078e00ff */
[----:B------:R-:W-:Y:S01]  /*0ff0*/  SHF.R.S32.HI R187, RZ, 0x6, R23 ;  /* 0x00000006ffbb7819 */ /* 0x000fe20000011417 */
[----:B------:R-:W-:Y:S01]  /*1000*/  IMAD R5, R0, R35, RZ ;  /* 0x0000002300057224 */ /* 0x000fe200078e02ff */
[----:B------:R-:W-:Y:S02]  /*1010*/  SEL R39, R8, R6, !P2 ;  /* 0x0000000608277207 */ /* 0x000fe40005000000 */
[----:B--2---:R-:W-:Y:S01]  /*1020*/  SHF.R.S32.HI R6, RZ, 0x1f, R42 ;  /* 0x0000001fff067819 */ /* 0x004fe2000001142a */
[----:B------:R-:W-:Y:S01]  /*1030*/  @P2 IMAD.IADD R33, R7, 0x1, R5 ;  /* 0x0000000107212824 */ /* 0x000fe200078e0205 */
[----:B------:R-:W-:Y:S02]  /*1040*/  LOP3.LUT R7, R248, R18, RZ, 0x3c, !PT ;  /* 0x00000012f8077212 */ /* 0x000fe400078e3cff */
[----:B------:R-:W-:Y:S01]  /*1050*/  @!P5 IADD3 R4, R4, -R11, RZ ;  /* 0x8000000b0404d210 */ /* 0x000fe20007ffe0ff */
[----:B------:R-:W-:Y:S01]  /*1060*/  IMAD R6, R6, R45, RZ ;  /* 0x0000002d06067224 */ /* 0x000fe200078e02ff */
[----:B------:R-:W-:-:S02]  /*1070*/  @!P5 IADD3 R2, R2, 0x1, RZ ;  /* 0x000000010202d810 */ /* 0x000fc40007ffe0ff */
[----:B------:R-:W-:Y:S01]  /*1080*/  ISETP.GE.U32.AND P3, PT, R4, R11, PT ;  /* 0x0000000b0400720c */ /* 0x000fe20003f66070 */
[----:B------:R-:W-:Y:S01]  /*1090*/  IMAD.WIDE.U32 R10, R45, R42, RZ ;  /* 0x0000002a2d0a7225 */ /* 0x000fe200078e00ff */
[----:B------:R-:W-:Y:S02]  /*10a0*/  @P0 IADD3 R4, R246, R46, RZ ;  /* 0x0000002ef6040210 */ /* 0x000fe40007ffe0ff */
[----:B------:R-:W-:Y:S01]  /*10b0*/  ISETP.GE.AND P1, PT, R7, RZ, PT ;  /* 0x000000ff0700720c */ /* 0x000fe20003f26270 */
[----:B------:R-:W-:Y:S01]  /*10c0*/  IMAD R6, R41, R42, R6 ;  /* 0x0000002a29067224 */ /* 0x000fe200078e0206 */
[----:B------:R-:W-:Y:S01]  /*10d0*/  ISETP.NE.AND P5, PT, R18, RZ, PT ;  /* 0x000000ff1200720c */ /* 0x000fe20003fa5270 */
[C---:B-----5:R-:W-:Y:S02]  /*10e0*/  @P0 IMAD R8, R4.reuse, R15, RZ ;  /* 0x0000000f04080224 */ /* 0x060fe400078e02ff */
[----:B------:R-:W-:-:S04]  /*10f0*/  @P0 IMAD.WIDE.U32 R4, R4, R14, RZ ;  /* 0x0000000e04040225 */ /* 0x000fc800078e00ff */
[----:B------:R-:W-:Y:S01]  /*1100*/  @P3 IADD3 R2, R2, 0x1, RZ ;  /* 0x0000000102023810 */ /* 0x000fe20007ffe0ff */
[----:B------:R-:W-:Y:S01]  /*1110*/  IMAD R7, R27, R10, RZ ;  /* 0x0000000a1b077224 */ /* 0x000fe200078e02ff */
[----:B------:R-:W-:Y:S01]  /*1120*/  ISETP.NE.AND P3, PT, R19, RZ, PT ;  /* 0x000000ff1300720c */ /* 0x000fe20003f65270 */
[----:B------:R-:W-:Y:S01]  /*1130*/  IMAD.IADD R6, R11, 0x1, R6 ;  /* 0x000000010b067824 */ /* 0x000fe200078e0206 */
[----:B------:R-:W-:Y:S01]  /*1140*/  @P0 IADD3 R38, R5, R8, RZ ;  /* 0x0000000805260210 */ /* 0x000fe20007ffe0ff */
[----:B------:R-:W-:Y:S01]  /*1150*/  @P0 IMAD.MOV.U32 R37, RZ, RZ, R4 ;  /* 0x000000ffff250224 */ /* 0x000fe200078e0004 */
[----:B------:R-:W-:Y:S01]  /*1160*/  MOV R22, R2 ;  /* 0x0000000200167202 */ /* 0x000fe20000000f00 */
[C---:B------:R-:W-:Y:S02]  /*1170*/  IMAD R8, R26.reuse, R6, R7 ;  /* 0x000000061a087224 */ /* 0x040fe400078e0207 */
[----:B------:R-:W-:-:S04]  /*1180*/  IMAD.WIDE.U32 R6, R26, R10, RZ ;  /* 0x0000000a1a067225 */ /* 0x000fc800078e00ff */
[----:B------:R-:W-:Y:S01]  /*1190*/  IMAD.WIDE.U32 R4, R26, R0, RZ ;  /* 0x000000001a047225 */ /* 0x000fe200078e00ff */
[----:B------:R-:W-:Y:S01]  /*11a0*/  IADD3 R25, R7, R8, RZ ;  /* 0x0000000807197210 */ /* 0x000fe20007ffe0ff */
[----:B------:R-:W2:Y:S02]  /*11b0*/  @P3 LDC R28, c[0x0][0x2e4] ;  /* 0x0000b900ff1c3b82 */ /* 0x000ea40000000800 */
[----:B------:R-:W-:Y:S01]  /*11c0*/  IMAD R2, R27, R0, RZ ;  /* 0x000000001b027224 */ /* 0x000fe200078e02ff */
[----:B------:R-:W-:Y:S01]  /*11d0*/  SEL R36, R6, R4, !P2 ;  /* 0x0000000406247207 */ /* 0x000fe20005000000 */
[----:B------:R-:W-:Y:S01]  /*11e0*/  @!P1 IMAD.MOV R22, RZ, RZ, -R22 ;  /* 0x000000ffff169224 */ /* 0x000fe200078e0a16 */
[----:B------:R-:W-:Y:S01]  /*11f0*/  @!P5 LOP3.LUT R22, RZ, R18, RZ, 0x33, !PT ;  /* 0x00000012ff16d212 */ /* 0x000fe200078e33ff */
[----:B------:R-:W-:Y:S01]  /*1200*/  IMAD.SHL.U32 R8, R45, 0x80, RZ ;  /* 0x000000802d087824 */ /* 0x000fe200078e00ff */
[----:B------:R-:W-:Y:S01]  /*1210*/  @P2 IADD3 R25, R5, R2, RZ ;  /* 0x0000000205192210 */ /* 0x000fe20007ffe0ff */
[----:B------:R-:W-:Y:S01]  /*1220*/  @!P2 IMAD R2, R41, R12, RZ ;  /* 0x0000000c2902a224 */ /* 0x000fe200078e02ff */
[----:B------:R-:W3:Y:S01]  /*1230*/  @P0 LDC.64 R18, c[0x0][0x248] ;  /* 0x00009200ff120b82 */ /* 0x000ee20000000a00 */
[----:B------:R-:W-:Y:S01]  /*1240*/  LOP3.LUT R4, R23, 0xffffffc0, RZ, 0xc0, !PT ;  /* 0xffffffc017047812 */ /* 0x000fe200078ec0ff */
[----:B----4-:R-:W-:Y:S01]  /*1250*/  @P2 IMAD.WIDE.U32 R6, R0, R16, RZ ;  /* 0x0000001000062225 */ /* 0x010fe200078e00ff */
[----:B------:R-:W-:-:S03]  /*1260*/  SEL R8, R8, RZ, P4 ;  /* 0x000000ff08087207 */ /* 0x000fc60002000000 */
[C---:B------:R-:W-:Y:S01]  /*1270*/  @!P2 IMAD R10, R45.reuse, R13, R2 ;  /* 0x0000000d2d0aa224 */ /* 0x040fe200078e0202 */
[----:B------:R-:W-:Y:S01]  /*1280*/  IADD3 R2, R4, -0x40, RZ ;  /* 0xffffffc004027810 */ /* 0x000fe20007ffe0ff */
[C---:B-1----:R-:W-:Y:S02]  /*1290*/  @P3 IMAD R13, R45.reuse, R29, RZ ;  /* 0x0000001d2d0d3224 */ /* 0x042fe400078e02ff */
[----:B------:R-:W-:Y:S01]  /*12a0*/  @!P2 IMAD.WIDE.U32 R4, R45, R12, RZ ;  /* 0x0000000c2d04a225 */ /* 0x000fe200078e00ff */
[----:B------:R-:W-:Y:S02]  /*12b0*/  IADD3 R8, P1, R2, R8, RZ ;  /* 0x0000000802087210 */ /* 0x000fe40007f3e0ff */
[----:B------:R-:W-:Y:S01]  /*12c0*/  SHF.R.S32.HI R11, RZ, 0x1f, R2 ;  /* 0x0000001fff0b7819 */ /* 0x000fe20000011402 */
[----:B------:R-:W-:Y:S01]  /*12d0*/  @P2 IMAD R17, R0, R17, R7 ;  /* 0x0000001100112224 */ /* 0x000fe200078e0207 */
[----:B------:R-:W-:Y:S01]  /*12e0*/  @!P2 IADD3 R17, R5, R10, RZ ;  /* 0x0000000a0511a210 */ /* 0x000fe20007ffe0ff */
[----:B------:R-:W-:Y:S01]  /*12f0*/  @P2 IMAD.MOV.U32 R16, RZ, RZ, R6 ;  /* 0x000000ffff102224 */ /* 0x000fe200078e0006 */
[----:B------:R-:W-:Y:S01]  /*1300*/  IADD3.X R9, R11, R9, RZ, P1, !PT ;  /* 0x000000090b097210 */ /* 0x000fe20000ffe4ff */
[----:B------:R-:W-:Y:S01]  /*1310*/  IMAD R7, R27, R8, RZ ;  /* 0x000000081b077224 */ /* 0x000fe200078e02ff */
[----:B------:R-:W-:Y:S01]  /*1320*/  @P3 SEL R6, R13, R0, !P2 ;  /* 0x000000000d063207 */ /* 0x000fe20005000000 */
[----:B------:R-:W-:Y:S01]  /*1330*/  IMAD.WIDE.U32 R12, R26, R8, RZ ;  /* 0x000000081a0c7225 */ /* 0x000fe200078e00ff */
[----:B------:R-:W-:-:S02]  /*1340*/  @!P2 MOV R16, R4 ;  /* 0x000000040010a202 */ /* 0x000fc40000000f00 */
[----:B------:R-:W-:Y:S01]  /*1350*/  ISETP.NE.AND P1, PT, R31, RZ, PT ;  /* 0x000000ff1f00720c */ /* 0x000fe20003f25270 */
[----:B------:R-:W-:Y:S02]  /*1360*/  IMAD R27, R26, R9, R7 ;  /* 0x000000091a1b7224 */ /* 0x000fe400078e0207 */
[----:B------:R-:W-:-:S04]  /*1370*/  IMAD.WIDE.U32 R4, R30, R20, RZ ;  /* 0x000000141e047225 */ /* 0x000fc800078e00ff */
[----:B--2---:R-:W-:Y:S01]  /*1380*/  @P3 IMAD R10, R248, R28, R6 ;  /* 0x0000001cf80a3224 */ /* 0x004fe200078e0206 */
[----:B------:R-:W-:Y:S01]  /*1390*/  SEL R28, R4, RZ, P1 ;  /* 0x000000ff041c7207 */ /* 0x000fe20000800000 */
[----:B------:R-:W-:Y:S02]  /*13a0*/  @!P3 IMAD R7, R45, R240, R248 ;  /* 0x000000f02d07b224 */ /* 0x000fe400078e02f8 */
[----:B------:R-:W-:Y:S02]  /*13b0*/  @P0 IMAD.IADD R6, R246, 0x1, R46 ;  /* 0x00000001f6060824 */ /* 0x000fe400078e022e */
[----:B------:R-:W-:Y:S02]  /*13c0*/  @!P3 IMAD R10, R7, R29, RZ ;  /* 0x0000001d070ab224 */ /* 0x000fe400078e02ff */
[----:B------:R-:W-:Y:S01]  /*13d0*/  IMAD R8, R30, R21, R5 ;  /* 0x000000151e087224 */ /* 0x000fe200078e0205 */
[----:B------:R-:W-:Y:S01]  /*13e0*/  SHF.R.S32.HI R30, RZ, 0x1f, R24 ;  /* 0x0000001fff1e7819 */ /* 0x000fe20000011418 */
        /* <DEDUP_REMOVED lines=20> */
.L_x_128:
        /* <DEDUP_REMOVED lines=13> */
.L_x_129:
        /* <DEDUP_REMOVED lines=10> */
.L_x_130:
[----:B------:R-:W-:-:S04]  /*16a0*/  IMAD R0, R45, R240, R248 ;  /* 0x000000f02d007224 */ /* 0x000fc800078e02f8 */
[----:B------:R-:W-:-:S07]  /*16b0*/  IMAD R0, R0, R42, RZ ;  /* 0x0000002a00007224 */ /* 0x000fce00078e02ff */
.L_x_131:
[----:B------:R-:W2:Y:S01]  /*16c0*/  LDL R48, [R1+0x2c] ;  /* 0x00002c0001307983 */ /* 0x000ea20000100800 */
[----:B------:R-:W-:Y:S01]  /*16d0*/  IMAD R240, R40, R240, RZ ;  /* 0x000000f028f07224 */ /* 0x000fe200078e02ff */
[----:B------:R-:W1:Y:S01]  /*16e0*/  LDC.64 R20, c[0x0][0x420] ;  /* 0x00010800ff147b82 */ /* 0x000e620000000a00 */
[----:B------:R-:W-:Y:S01]  /*16f0*/  IMAD.IADD R13, R2, 0x1, R10 ;  /* 0x00000001020d7824 */ /* 0x000fe200078e020a */
[----:B------:R-:W3:Y:S01]  /*1700*/  S2R R8, SR_TID.X ;  /* 0x0000000000087919 */ /* 0x000ee20000002100 */
[----:B------:R-:W-:Y:S01]  /*1710*/  IMAD.SHL.U32 R239, R240, 0x40, RZ ;  /* 0x00000040f0ef7824 */ /* 0x000fe200078e00ff */
[----:B------:R-:W-:Y:S01]  /*1720*/  SHF.R.S32.HI R227, RZ, 0x1f, R226 ;  /* 0x0000001fffe37819 */ /* 0x000fe200000114e2 */
[----:B------:R-:W-:Y:S01]  /*1730*/  ULDC UR4, c[0x0][0x398] ;  /* 0x0000e60000047ab9 */ /* 0x000fe20000000800 */
[----:B------:R-:W4:Y:S01]  /*1740*/  S2R R47, SR_TID.X ;  /* 0x00000000002f7919 */ /* 0x000f220000002100 */
[----:B------:R-:W-:Y:S01]  /*1750*/  ULDC.64 UR6, c[0x0][0x258] ;  /* 0x0000960000067ab9 */ /* 0x000fe20000000a00 */
[----:B------:R-:W-:Y:S01]  /*1760*/  IADD3 R5, P3, P2, R12, R239, R9 ;  /* 0x000000ef0c057210 */ /* 0x000fe20007a7e009 */
[----:B------:R-:W5:Y:S01]  /*1770*/  LDC.64 R42, c[0x0][0x2b0] ;  /* 0x0000ac00ff2a7b82 */ /* 0x000f620000000a00 */
[----:B------:R-:W-:Y:S01]  /*1780*/  SHF.R.S32.HI R4, RZ, 0x1f, R239 ;  /* 0x0000001fff047819 */ /* 0x000fe200000114ef */
[----:B------:R-:W-:Y:S03]  /*1790*/  BSSY B1, `(.L_x_127) ;  /* 0x00006a9000017945 */ /* 0x000fe60003800000 */
[----:B------:R-:W-:Y:S01]  /*17a0*/  IADD3.X R4, R6, R4, R26, P3, P2 ;  /* 0x0000000406047210 */ /* 0x000fe20001fe441a */
[----:B------:R-:W-:Y:S01]  /*17b0*/  IMAD.IADD R26, R2, 0x1, R0 ;  /* 0x00000001021a7824 */ /* 0x000fe200078e0200 */
[----:B------:R-:W-:-:S02]  /*17c0*/  IADD3 R9, P3, P2, R28, R5, R36 ;  /* 0x000000051c097210 */ /* 0x000fc40007a7e024 */
[----:B------:R-:W-:Y:S02]  /*17d0*/  IADD3 R0, -R200, R32, R24 ;  /* 0x00000020c8007210 */ /* 0x000fe40007ffe118 */
[----:B------:R-:W-:Y:S02]  /*17e0*/  IADD3.X R12, R23, R4, R25, P3, P2 ;  /* 0x00000004170c7210 */ /* 0x000fe40001fe4419 */
[----:B------:R-:W-:Y:S01]  /*17f0*/  SHF.R.S32.HI R23, RZ, 0x1f, R234 ;  /* 0x0000001fff177819 */ /* 0x000fe200000114ea */
[----:B------:R-:W-:Y:S01]  /*1800*/  VIADD R0, R0, -UR4 ;  /* 0x8000000400007c36 */ /* 0x000fe20008000000 */
[----:B------:R-:W-:Y:S01]  /*1810*/  IADD3 R7, P3, R234, R2, RZ ;  /* 0x00000002ea077210 */ /* 0x000fe20007f7e0ff */
[----:B------:R-:W-:Y:S01]  /*1820*/  ULDC.64 UR4, c[0x0][0x428] ;  /* 0x00010a0000047ab9 */ /* 0x000fe20000000a00 */
[----:B------:R-:W-:-:S03]  /*1830*/  IADD3 R4, P2, R226, R16, RZ ;  /* 0x00000010e2047210 */ /* 0x000fc60007f5e0ff */
[----:B------:R-:W-:Y:S01]  /*1840*/  IMAD.X R10, R23, 0x1, R11, P3 ;  /* 0x00000001170a7824 */ /* 0x000fe200018e060b */
[----:B------:R-:W-:Y:S02]  /*1850*/  IADD3.X R5, R227, R17, RZ, P2, !PT ;  /* 0x00000011e3057210 */ /* 0x000fe400017fe4ff */
[----:B------:R-:W5:Y:S01]  /*1860*/  LDC.64 R16, c[0x0][0x478] ;  /* 0x00011e00ff107b82 */ /* 0x000f620000000a00 */
[----:B------:R-:W-:Y:S01]  /*1870*/  IMAD R10, R10, R34, RZ ;  /* 0x000000220a0a7224 */ /* 0x000fe200078e02ff */
[----:B---3--:R-:W-:Y:S01]  /*1880*/  SHF.R.S32.HI R8, RZ, 0x1f, R8 ;  /* 0x0000001fff087819 */ /* 0x008fe20000011408 */
[----:B-1----:R-:W-:-:S03]  /*1890*/  IMAD.WIDE.U32 R4, R2, R20, R4 ;  /* 0x0000001402047225 */ /* 0x002fc600078e0004 */
[----:B----4-:R-:W-:Y:S01]  /*18a0*/  LEA.HI R8, R8, R47, RZ, 0x5 ;  /* 0x0000002f08087211 */ /* 0x010fe200078f28ff */
[----:B------:R-:W-:-:S03]  /*18b0*/  IMAD R10, R7, R35, R10 ;  /* 0x00000023070a7224 */ /* 0x000fc600078e020a */
[----:B------:R-:W-:-:S05]  /*18c0*/  SHF.R.S32.HI R8, RZ, 0x5, R8 ;  /* 0x00000005ff087819 */ /* 0x000fca0000011408 */
[----:B--2---:R-:W-:Y:S02]  /*18d0*/  IMAD R6, R8, R240, R48 ;  /* 0x000000f008067224 */ /* 0x004fe400078e0230 */
[----:B------:R-:W-:Y:S01]  /*18e0*/  IMAD R8, R11, R20, RZ ;  /* 0x000000140b087224 */ /* 0x000fe200078e02ff */
[----:B------:R-:W-:Y:S02]  /*18f0*/  SHF.R.S32.HI R11, RZ, 0x1f, R0 ;  /* 0x0000001fff0b7819 */ /* 0x000fe40000011400 */
[----:B------:R-:W-:Y:S01]  /*1900*/  IADD3 R9, P2, R6, R9, RZ ;  /* 0x0000000906097210 */ /* 0x000fe20007f5e0ff */
[----:B------:R-:W-:Y:S01]  /*1910*/  IMAD R8, R2, R21, R8 ;  /* 0x0000001502087224 */ /* 0x000fe200078e0208 */
[----:B------:R-:W-:Y:S01]  /*1920*/  LEA.HI R11, R11, R0, RZ, 0x6 ;  /* 0x000000000b0b7211 */ /* 0x000fe200078f30ff */
[----:B------:R-:W-:Y:S01]  /*1930*/  IMAD R2, R249, UR6, RZ ;  /* 0x00000006f9027c24 */ /* 0x000fe2000f8e02ff */
[----:B------:R-:W-:Y:S01]  /*1940*/  LEA.HI.X.SX32 R12, R6, R12, 0x1, P2 ;  /* 0x0000000c060c7211 */ /* 0x000fe200010f0eff */
[----:B------:R-:W-:-:S04]  /*1950*/  IMAD.WIDE.U32 R6, R7, R34, R226 ;  /* 0x0000002207067225 */ /* 0x000fc800078e00e2 */
[----:B------:R-:W-:Y:S01]  /*1960*/  IMAD.IADD R5, R5, 0x1, R8 ;  /* 0x0000000105057824 */ /* 0x000fe200078e0208 */
[----:B------:R-:W-:Y:S01]  /*1970*/  IADD3 R6, P3, R39, R6, RZ ;  /* 0x0000000627067210 */ /* 0x000fe20007f7e0ff */
[----:B------:R-:W-:Y:S02]  /*1980*/  IMAD R0, R249, UR4, RZ ;  /* 0x00000004f9007c24 */ /* 0x000fe4000f8e02ff */
[C---:B------:R-:W-:Y:S01]  /*1990*/  IMAD R8, R248.reuse, UR7, R2 ;  /* 0x00000007f8087c24 */ /* 0x040fe2000f8e0202 */
[----:B------:R-:W-:Y:S01]  /*19a0*/  IADD3.X R7, R33, R7, R10, P3, !PT ;  /* 0x0000000721077210 */ /* 0x000fe20001ffe40a */
[C---:B------:R-:W-:Y:S01]  /*19b0*/  IMAD R0, R248.reuse, UR5, R0 ;  /* 0x00000005f8007c24 */ /* 0x040fe2000f8e0200 */
[----:B------:R-:W-:Y:S01]  /*19c0*/  SHF.R.S32.HI R2, RZ, 0x6, R11 ;  /* 0x00000006ff027819 */ /* 0x000fe2000001140b */
[C---:B------:R-:W-:Y:S01]  /*19d0*/  IMAD.WIDE.U32 R4, R248.reuse, UR4, R4 ;  /* 0x00000004f8047c25 */ /* 0x040fe2000f8e0004 */
[----:B------:R-:W-:Y:S02]  /*19e0*/  ULDC.64 UR4, c[0x0][0x400] ;  /* 0x0001000000047ab9 */ /* 0x000fe40000000a00 */
[----:B------:R-:W-:Y:S01]  /*19f0*/  VIMNMX R245, RZ, R2, !PT ;  /* 0x00000002fff57248 */ /* 0x000fe20007fe0100 */
[----:B------:R-:W-:Y:S01]  /*1a00*/  IMAD.WIDE.U32 R6, R248, UR6, R6 ;  /* 0x00000006f8067c25 */ /* 0x000fe2000f8e0006 */
[----:B------:R-:W-:Y:S01]  /*1a10*/  ULDC.64 UR6, c[0x0][0x210] ;  /* 0x0000840000067ab9 */ /* 0x000fe20000000a00 */
[----:B------:R-:W-:-:S02]  /*1a20*/  IADD3 R5, R5, R0, RZ ;  /* 0x0000000005057210 */ /* 0x000fc40007ffe0ff */
[----:B------:R-:W-:Y:S01]  /*1a30*/  IMAD.IADD R8, R7, 0x1, R8 ;  /* 0x0000000107087824 */ /* 0x000fe200078e0208 */
[----:B------:R-:W-:Y:S01]  /*1a40*/  LEA R190, P3, R6, UR6, 0x1 ;  /* 0x0000000606be7c11 */ /* 0x000fe2000f8608ff */
[-C--:B------:R-:W-:Y:S01]  /*1a50*/  IMAD R0, R23, R20.reuse, RZ ;  /* 0x0000001417007224 */ /* 0x080fe200078e02ff */
[----:B------:R-:W-:Y:S01]  /*1a60*/  LEA R203, P2, R9, UR4, 0x2 ;  /* 0x0000000409cb7c11 */ /* 0x000fe2000f8410ff */
[----:B------:R-:W-:Y:S01]  /*1a70*/  IMAD.WIDE.U32 R4, R234, R20, R4 ;  /* 0x00000014ea047225 */ /* 0x000fe200078e0004 */
[----:B------:R-:W-:Y:S02]  /*1a80*/  LEA.HI.X R191, R6, UR7, R8, 0x1, P3 ;  /* 0x0000000706bf7c11 */ /* 0x000fe400098f0c08 */
[----:B------:R-:W-:Y:S01]  /*1a90*/  ISETP.GT.AND P3, PT, R187, R245, PT ;  /* 0x000000f5bb00720c */ /* 0x000fe20003f64270 */
[----:B------:R-:W-:Y:S01]  /*1aa0*/  IMAD R0, R234, R21, R0 ;  /* 0x00000015ea007224 */ /* 0x000fe200078e0200 */
[----:B------:R-:W-:Y:S01]  /*1ab0*/  LEA.HI.X R201, R9, UR5, R12, 0x2, P2 ;  /* 0x0000000509c97c11 */ /* 0x000fe200090f140c */
[----:B------:R-:W-:Y:S01]  /*1ac0*/  ULDC.64 UR4, c[0x0][0x3e0] ;  /* 0x0000f80000047ab9 */ /* 0x000fe20000000a00 */
[----:B-----5:R-:W-:Y:S01]  /*1ad0*/  IMAD.WIDE R12, R13, 0x4, R42 ;  /* 0x000000040d0c7825 */ /* 0x020fe200078e022a */
[----:B------:R-:W-:-:S03]  /*1ae0*/  LEA R188, P2, R4, UR4, 0x1 ;  /* 0x0000000404bc7c11 */ /* 0x000fc6000f8408ff */
[----:B------:R-:W-:Y:S01]  /*1af0*/  IMAD.IADD R0, R5, 0x1, R0 ;  /* 0x0000000105007824 */ /* 0x000fe200078e0200 */
[----:B------:R-:W-:Y:S01]  /*1b00*/  MOV R229, R12 ;  /* 0x0000000c00e57202 */ /* 0x000fe20000000f00 */
[----:B------:R-:W-:-:S03]  /*1b10*/  IMAD.WIDE R6, R26, 0x4, R16 ;  /* 0x000000041a067825 */ /* 0x000fc600078e0210 */
        /* <DEDUP_REMOVED lines=31> */
.L_x_133:
        /* <DEDUP_REMOVED lines=13> */
.L_x_134:
[-C--:B------:R-:W-:Y:S01]  /*1de0*/  IMAD R0, R30, R4.reuse, RZ ;  /* 0x000000041e007224 */ /* 0x080fe200078e02ff */
[----:B------:R-:W-:Y:S01]  /*1df0*/  ULDC UR4, c[0x0][0x2d0] ;  /* 0x0000b40000047ab9 */ /* 0x000fe20000000800 */
[----:B------:R-:W-:Y:S01]  /*1e00*/  IMAD.WIDE.U32 R6, R24, R4, R226 ;  /* 0x0000000418067225 */ /* 0x000fe200078e00e2 */
[----:B------:R-:W-:Y:S01]  /*1e10*/  ISETP.GE.AND P3, PT, R226, UR4, PT ;  /* 0x00000004e2007c0c */ /* 0x000fe2000bf66270 */
[----:B------:R-:W-:Y:S01]  /*1e20*/  ULDC.64 UR4, c[0x0][0x468] ;  /* 0x00011a0000047ab9 */ /* 0x000fe20000000a00 */
[----:B------:R-:W-:Y:S01]  /*1e30*/  BSSY B0, `(.L_x_135) ;  /* 0x000001b000007945 */ /* 0x000fe20003800000 */
[----:B------:R-:W-:Y:S01]  /*1e40*/  IMAD R8, R24, R5, R0 ;  /* 0x0000000518087224 */ /* 0x000fe200078e0200 */
[----:B------:R-:W-:Y:S01]  /*1e50*/  IADD3 R6, P0, R2, R6, RZ ;  /* 0x0000000602067210 */ /* 0x000fe20007f1e0ff */
[----:B------:R-:W-:Y:S02]  /*1e60*/  IMAD R0, R44, -0x80, R200 ;  /* 0xffffff802c007824 */ /* 0x000fe400078e02c8 */
[----:B------:R-:W-:Y:S01]  /*1e70*/  VIADD R2, R234, 0x20 ;  /* 0x00000020ea027836 */ /* 0x000fe20000000000 */
[----:B------:R-:W-:Y:S01]  /*1e80*/  IADD3.X R7, R10, R7, R8, P0, !PT ;  /* 0x000000070a077210 */ /* 0x000fe200007fe408 */
[C---:B------:R-:W-:Y:S01]  /*1e90*/  VIADD R9, R234.reuse, 0x40 ;  /* 0x00000040ea097836 */ /* 0x040fe20000000000 */
[----:B------:R-:W-:-:S02]  /*1ea0*/  IADD3 R8, R234, 0x60, RZ ;  /* 0x00000060ea087810 */ /* 0x000fc40007ffe0ff */
[-C--:B------:R-:W-:Y:S01]  /*1eb0*/  ISETP.GE.OR P2, PT, R2, R0.reuse, P3 ;  /* 0x000000000200720c */ /* 0x080fe20001f46670 */
[----:B------:R-:W-:Y:S01]  /*1ec0*/  IMAD R2, R249, UR4, RZ ;  /* 0x00000004f9027c24 */ /* 0x000fe2000f8e02ff */
[-C--:B------:R-:W-:Y:S01]  /*1ed0*/  ISETP.GE.OR P1, PT, R9, R0.reuse, P3 ;  /* 0x000000000900720c */ /* 0x080fe20001f26670 */
[----:B------:R-:W-:Y:S01]  /*1ee0*/  IMAD.WIDE.U32 R6, R248, UR4, R6 ;  /* 0x00000004f8067c25 */ /* 0x000fe2000f8e0006 */
[-C--:B------:R-:W-:Y:S02]  /*1ef0*/  ISETP.GE.OR P0, PT, R8, R0.reuse, P3 ;  /* 0x000000000800720c */ /* 0x080fe40001f06670 */
[----:B------:R-:W-:Y:S01]  /*1f00*/  ISETP.GE.OR P3, PT, R234, R0, P3 ;  /* 0x00000000ea00720c */ /* 0x000fe20001f66670 */
[----:B------:R-:W-:-:S05]  /*1f10*/  IMAD R0, R248, UR5, R2 ;  /* 0x00000005f8007c24 */ /* 0x000fca000f8e0202 */
[----:B------:R-:W-:-:S07]  /*1f20*/  IADD3 R0, R7, R0, RZ ;  /* 0x0000000007007210 */ /* 0x000fce0007ffe0ff */
        /* <DEDUP_REMOVED lines=11> */
.L_x_136:
[----:B------:R-:W-:Y:S05]  /*1fe0*/  BSYNC B0 ;  /* 0x0000000000007941 */ /* 0x000fea0003800000 */
.L_x_135:
[----:B------:R-:W-:Y:S04]  /*1ff0*/  BSSY B0, `(.L_x_137) ;  /* 0x000000e000007945 */ /* 0x000fe80003800000 */
[----:B------:R-:W-:Y:S05]  /*2000*/  @P2 BRA `(.L_x_138) ;  /* 0x0000000000302947 */ /* 0x000fea0003800000 */
[----:B------:R-:W-:Y:S01]  /*2010*/  IADD3 R2, P4, R234, 0x20, RZ ;  /* 0x00000020ea027810 */ /* 0x000fe20007f9e0ff */
[----:B------:R-:W-:Y:S01]  /*2020*/  ULDC.64 UR4, c[0x0][0x3f0] ;  /* 0x0000fc0000047ab9 */ /* 0x000fe20000000a00 */
[----:B------:R-:W-:-:S03]  /*2030*/  MOV R9, R0 ;  /* 0x0000000000097202 */ /* 0x000fc60000000f00 */
[----:B------:R-:W-:-:S04]  /*2040*/  IMAD.X R8, RZ, RZ, R23, P4 ;  /* 0x000000ffff087224 */ /* 0x000fc800020e0617 */
[----:B-1----:R-:W-:Y:S02]  /*2050*/  IMAD R10, R8, R4, RZ ;  /* 0x00000004080a7224 */ /* 0x002fe400078e02ff */
[----:B------:R-:W-:-:S04]  /*2060*/  IMAD.MOV.U32 R8, RZ, RZ, R6 ;  /* 0x000000ffff087224 */ /* 0x000fc800078e0006 */
[----:B------:R-:W-:-:S04]  /*2070*/  IMAD.WIDE.U32 R8, R2, R4, R8 ;  /* 0x0000000402087225 */ /* 0x000fc800078e0008 */
[----:B------:R-:W-:Y:S01]  /*2080*/  IMAD R2, R2, R5, R10 ;  /* 0x0000000502027224 */ /* 0x000fe200078e020a */
[----:B------:R-:W-:-:S04]  /*2090*/  LEA R10, P4, R8, UR4, 0x1 ;  /* 0x00000004080a7c11 */ /* 0x000fc8000f8808ff */
[----:B------:R-:W-:-:S04]  /*20a0*/  IADD3 R2, R9, R2, RZ ;  /* 0x0000000209027210 */ /* 0x000fc80007ffe0ff */
[----:B------:R-:W-:-:S05]  /*20b0*/  LEA.HI.X R11, R8, UR5, R2, 0x1, P4 ;  /* 0x00000005080b7c11 */ /* 0x000fca000a0f0c02 */
[----:B------:R2:W-:Y:S02]  /*20c0*/  STG.E.128 desc[UR12][R10.64], RZ ;  /* 0x000000ff0a007986 */ /* 0x0005e4000c101d0c */
.L_x_138:
[----:B------:R-:W-:Y:S05]  /*20d0*/  BSYNC B0 ;  /* 0x0000000000007941 */ /* 0x000fea0003800000 */
.L_x_137:
[----:B------:R-:W-:Y:S04]  /*20e0*/  BSSY B0, `(.L_x_139) ;  /* 0x000000e000007945 */ /* 0x000fe80003800000 */
[----:B------:R-:W-:Y:S05]  /*20f0*/  @P1 BRA `(.L_x_140) ;  /* 0x0000000000301947 */ /* 0x000fea0003800000 */
[----:B------:R-:W-:Y:S01]  /*2100*/  IADD3 R2, P4, R234, 0x40, RZ ;  /* 0x00000040ea027810 */ /* 0x000fe20007f9e0ff */
[----:B------:R-:W-:Y:S01]  /*2110*/  ULDC.64 UR4, c[0x0][0x3f0] ;  /* 0x0000fc0000047ab9 */ /* 0x000fe20000000a00 */
[----:B------:R-:W-:-:S03]  /*2120*/  MOV R9, R0 ;  /* 0x0000000000097202 */ /* 0x000fc60000000f00 */
[----:B------:R-:W-:-:S04]  /*2130*/  IMAD.X R8, RZ, RZ, R23, P4 ;  /* 0x000000ffff087224 */ /* 0x000fc800020e0617 */
[----:B-12---:R-:W-:Y:S02]  /*2140*/  IMAD R10, R8, R4, RZ ;  /* 0x00000004080a7224 */ /* 0x006fe400078e02ff */
[----:B------:R-:W-:-:S04]  /*2150*/  IMAD.MOV.U32 R8, RZ, RZ, R6 ;  /* 0x000000ffff087224 */ /* 0x000fc800078e0006 */
[----:B------:R-:W-:-:S04]  /*2160*/  IMAD.WIDE.U32 R8, R2, R4, R8 ;  /* 0x0000000402087225 */ /* 0x000fc800078e0008 */
[----:B------:R-:W-:Y:S01]  /*2170*/  IMAD R2, R2, R5, R10 ;  /* 0x0000000502027224 */ /* 0x000fe200078e020a */
[----:B------:R-:W-:-:S04]  /*2180*/  LEA R10, P4, R8, UR4, 0x1 ;  /* 0x00000004080a7c11 */ /* 0x000fc8000f8808ff */
[----:B------:R-:W-:-:S04]  /*2190*/  IADD3 R2, R9, R2, RZ ;  /* 0x0000000209027210 */ /* 0x000fc80007ffe0ff */
[----:B------:R-:W-:-:S05]  /*21a0*/  LEA.HI.X R11, R8, UR5, R2, 0x1, P4 ;  /* 0x00000005080b7c11 */ /* 0x000fca000a0f0c02 */
[----:B------:R3:W-:Y:S02]  /*21b0*/  STG.E.128 desc[UR12][R10.64], RZ ;  /* 0x000000ff0a007986 */ /* 0x0007e4000c101d0c */
.L_x_140:
[----:B------:R-:W-:Y:S05]  /*21c0*/  BSYNC B0 ;  /* 0x0000000000007941 */ /* 0x000fea0003800000 */
.L_x_139:
[----:B------:R-:W-:Y:S04]  /*21d0*/  BSSY B0, `(.L_x_141) ;  /* 0x000000d000007945 */ /* 0x000fe80003800000 */
[----:B------:R-:W-:Y:S05]  /*21e0*/  @P0 BRA `(.L_x_142) ;  /* 0x00000000002c0947 */ /* 0x000fea0003800000 */
[----:B------:R-:W-:Y:S01]  /*21f0*/  IADD3 R2, P4, R234, 0x60, RZ ;  /* 0x00000060ea027810 */ /* 0x000fe20007f9e0ff */
[----:B------:R-:W-:-:S03]  /*2200*/  ULDC.64 UR4, c[0x0][0x3f0] ;  /* 0x0000fc0000047ab9 */ /* 0x000fc60000000a00 */
[----:B------:R-:W-:-:S05]  /*2210*/  IADD3.X R7, RZ, R23, RZ, P4, !PT ;  /* 0x00000017ff077210 */ /* 0x000fca00027fe4ff */
[----:B------:R-:W-:Y:S01]  /*2220*/  IMAD R8, R7, R4, RZ ;  /* 0x0000000407087224 */ /* 0x000fe200078e02ff */
[----:B------:R-:W-:-:S03]  /*2230*/  MOV R7, R0 ;  /* 0x0000000000077202 */ /* 0x000fc60000000f00 */
[----:B------:R-:W-:-:S04]  /*2240*/  IMAD.WIDE.U32 R6, R2, R4, R6 ;  /* 0x0000000402067225 */ /* 0x000fc800078e0006 */
[----:B------:R-:W-:Y:S01]  /*2250*/  IMAD R2, R2, R5, R8 ;  /* 0x0000000502027224 */ /* 0x000fe200078e0208 */
[----:B------:R-:W-:-:S04]  /*2260*/  LEA R4, P4, R6, UR4, 0x1 ;  /* 0x0000000406047c11 */ /* 0x000fc8000f8808ff */
[----:B------:R-:W-:-:S04]  /*2270*/  IADD3 R2, R7, R2, RZ ;  /* 0x0000000207027210 */ /* 0x000fc80007ffe0ff */
[----:B------:R-:W-:-:S05]  /*2280*/  LEA.HI.X R5, R6, UR5, R2, 0x1, P4 ;  /* 0x0000000506057c11 */ /* 0x000fca000a0f0c02 */
[----:B------:R4:W-:Y:S02]  /*2290*/  STG.E.128 desc[UR12][R4.64], RZ ;  /* 0x000000ff04007986 */ /* 0x0009e4000c101d0c */
.L_x_142:
[----:B------:R-:W-:Y:S05]  /*22a0*/  BSYNC B0 ;  /* 0x0000000000007941 */ /* 0x000fea0003800000 */
.L_x_141:
[-C--:B----4-:R-:W-:Y:S01]  /*22b0*/  IMAD.WIDE.U32 R4, R24, R12.reuse, R226 ;  /* 0x0000000c18047225 */ /* 0x090fe200078e00e2 */
[----:B------:R-:W-:Y:S01]  /*22c0*/  ULDC.64 UR4, c[0x0][0x470] ;  /* 0x00011c0000047ab9 */ /* 0x000fe20000000a00 */
[----:B------:R-:W-:Y:S02]  /*22d0*/  BSSY B0, `(.L_x_143) ;  /* 0x0000014000007945 */ /* 0x000fe40003800000 */
[----:B------:R-:W-:Y:S01]  /*22e0*/  IMAD R0, R30, R12, RZ ;  /* 0x0000000c1e007224 */ /* 0x000fe200078e02ff */
[----:B------:R-:W-:-:S03]  /*22f0*/  IADD3 R4, P4, R14, R4, RZ ;  /* 0x000000040e047210 */ /* 0x000fc60007f9e0ff */
[----:B------:R-:W-:Y:S02]  /*2300*/  IMAD R2, R24, R13, R0 ;  /* 0x0000000d18027224 */ /* 0x000fe400078e0200 */
[----:B------:R-:W-:-:S03]  /*2310*/  IMAD R0, R249, UR4, RZ ;  /* 0x00000004f9007c24 */ /* 0x000fc6000f8e02ff */
        /* <DEDUP_REMOVED lines=15> */
.L_x_144:
[----:B------:R-:W-:Y:S05]  /*2410*/  BSYNC B0 ;  /* 0x0000000000007941 */ /* 0x000fea0003800000 */
.L_x_143:
[----:B------:R-:W-:Y:S04]  /*2420*/  BSSY B0, `(.L_x_145) ;  /* 0x000000e000007945 */ /* 0x000fe80003800000 */
        /* <DEDUP_REMOVED lines=12> */
[----:B------:R4:W-:Y:S02]  /*24f0*/  STG.E.128 desc[UR12][R8.64], RZ ;  /* 0x000000ff08007986 */ /* 0x0009e4000c101d0c */
.L_x_146:
[----:B------:R-:W-:Y:S05]  /*2500*/  BSYNC B0 ;  /* 0x0000000000007941 */ /* 0x000fea0003800000 */
.L_x_145:
        /* <DEDUP_REMOVED lines=14> */
.L_x_148:
[----:B------:R-:W-:Y:S05]  /*25f0*/  BSYNC B0 ;  /* 0x0000000000007941 */ /* 0x000fea0003800000 */
.L_x_147:
[----:B------:R-:W-:Y:S05]  /*2600*/  @P0 BRA `(.L_x_149) ;  /* 0x0000005c00040947 */ /* 0x000fea0003800000 */
[----:B------:R-:W-:Y:S01]  /*2610*/  IADD3 R2, P0, R234, 0x60, RZ ;  /* 0x00000060ea027810 */ /* 0x000fe20007f1e0ff */
[----:B------:R-:W-:Y:S01]  /*2620*/  IMAD.MOV.U32 R6, RZ, RZ, R4 ;  /* 0x000000ffff067224 */ /* 0x000fe200078e0004 */
[----:B------:R-:W-:Y:S01]  /*2630*/  MOV R7, R0 ;  /* 0x0000000000077202 */ /* 0x000fe20000000f00 */
[----:B------:R-:W-:Y:S02]  /*2640*/  ULDC.64 UR4, c[0x0][0x3f8] ;  /* 0x0000fe0000047ab9 */ /* 0x000fe40000000a00 */
[----:B------:R-:W-:Y:S02]  /*2650*/  IMAD.X R5, RZ, RZ, R23, P0 ;  /* 0x000000ffff057224 */ /* 0x000fe400000e0617 */
[----:B------:R-:W-:-:S04]  /*2660*/  IMAD.WIDE.U32 R6, R2, R12, R6 ;  /* 0x0000000c02067225 */ /* 0x000fc800078e0006 */
[----:B------:R-:W-:Y:S01]  /*2670*/  IMAD R5, R5, R12, RZ ;  /* 0x0000000c05057224 */ /* 0x000fe200078e02ff */
[----:B------:R-:W-:-:S03]  /*2680*/  LEA R4, P0, R6, UR4, 0x1 ;  /* 0x0000000406047c11 */ /* 0x000fc6000f8008ff */
[----:B------:R-:W-:-:S05]  /*2690*/  IMAD R2, R2, R13, R5 ;  /* 0x0000000d02027224 */ /* 0x000fca00078e0205 */
[----:B------:R-:W-:-:S04]  /*26a0*/  IADD3 R2, R7, R2, RZ ;  /* 0x0000000207027210 */ /* 0x000fc80007ffe0ff */
[----:B------:R-:W-:-:S05]  /*26b0*/  LEA.HI.X R5, R6, UR5, R2, 0x1, P0 ;  /* 0x0000000506057c11 */ /* 0x000fca00080f0c02 */
[----:B------:R1:W-:Y:S01]  /*26c0*/  STG.E.128 desc[UR12][R4.64], RZ ;  /* 0x000000ff04007986 */ /* 0x0003e2000c101d0c */
[----:B------:R-:W-:Y:S05]  /*26d0*/  BRA `(.L_x_149) ;  /* 0x0000005800d07947 */ /* 0x000fea0003800000 */
.L_x_132:
[----:B------:R-:W2:Y:S01]  /*26e0*/  LDL R17, [R1+0x8] ;  /* 0x0000080001117983 */ /* 0x000ea20000100800 */
[----:B------:R-:W-:Y:S01]  /*26f0*/  IMAD R0, R44, -0x80, R200 ;  /* 0xffffff802c007824 */ /* 0x000fe200078e02c8 */
[----:B------:R-:W-:Y:S01]  /*2700*/  ULDC.64 UR4, c[0x0][0x268] ;  /* 0x00009a0000047ab9 */ /* 0x000fe20000000a00 */
[C---:B------:R-:W-:Y:S01]  /*2710*/  VIADD R6, R234.reuse, 0x60 ;  /* 0x00000060ea067836 */ /* 0x040fe20000000000 */
[C---:B------:R-:W-:Y:S01]  /*2720*/  LEA.HI R10, R187.reuse, R187, RZ, 0x1 ;  /* 0x000000bbbb0a7211 */ /* 0x040fe200078f08ff */
[C---:B------:R-:W-:Y:S01]  /*2730*/  VIADD R4, R234.reuse, 0x40 ;  /* 0x00000040ea047836 */ /* 0x040fe20000000000 */
[----:B------:R-:W-:Y:S01]  /*2740*/  ISETP.GE.AND P3, PT, R234, R0, PT ;  /* 0x00000000ea00720c */ /* 0x000fe20003f66270 */
[----:B------:R-:W-:Y:S01]  /*2750*/  IMAD R2, R30, R14, RZ ;  /* 0x0000000e1e027224 */ /* 0x000fe200078e02ff */
[-C--:B------:R-:W-:Y:S01]  /*2760*/  ISETP.GE.AND P4, PT, R6, R0.reuse, PT ;  /* 0x000000000600720c */ /* 0x080fe20003f86270 */
[----:B------:R-:W-:Y:S01]  /*2770*/  IMAD R11, R187, -0x40, R32 ;  /* 0xffffffc0bb0b7824 */ /* 0x000fe200078e0220 */
[----:B------:R-:W-:Y:S01]  /*2780*/  P2R R16, PR, RZ, 0x8 ;  /* 0x00000008ff107803 */ /* 0x000fe20000000000 */
[----:B------:R-:W-:Y:S01]  /*2790*/  @P1 BAR.SYNC.DEFER_BLOCKING 0x0 ;  /* 0x0000000000001b1d */ /* 0x000fe20000010000 */
[----:B------:R-:W-:Y:S01]  /*27a0*/  IADD3 R6, R234, 0x20, RZ ;  /* 0x00000020ea067810 */ /* 0x000fe20007ffe0ff */
[----:B------:R-:W-:Y:S01]  /*27b0*/  IMAD R2, R24, R15, R2 ;  /* 0x0000000f18027224 */ /* 0x000fe200078e0202 */
[----:B------:R-:W-:Y:S01]  /*27c0*/  ISETP.NE.AND P1, PT, R16, RZ, PT ;  /* 0x000000ff1000720c */ /* 0x000fe20003f25270 */
[----:B------:R-:W-:Y:S01]  /*27d0*/  IMAD R8, R27, UR4, RZ ;  /* 0x000000041b087c24 */ /* 0x000fe2000f8e02ff */
[----:B------:R-:W-:Y:S01]  /*27e0*/  ISETP.GE.AND P5, PT, R4, R0, PT ;  /* 0x000000000400720c */ /* 0x000fe20003fa6270 */
[--C-:B------:R-:W-:Y:S01]  /*27f0*/  IMAD.WIDE.U32 R4, R24, R14, R226.reuse ;  /* 0x0000000e18047225 */ /* 0x100fe200078e00e2 */
[C---:B------:R-:W-:Y:S01]  /*2800*/  ISETP.GE.AND P6, PT, R6.reuse, R0, PT ;  /* 0x000000000600720c */ /* 0x040fe20003fc6270 */
[----:B------:R-:W-:Y:S01]  /*2810*/  BSSY B0, `(.L_x_150) ;  /* 0x0000022000007945 */ /* 0x000fe20003800000 */
[----:B------:R-:W-:Y:S01]  /*2820*/  ISETP.GE.AND P2, PT, R6, R11, PT ;  /* 0x0000000b0600720c */ /* 0x000fe20003f46270 */
[----:B------:R-:W-:Y:S01]  /*2830*/  IMAD.WIDE.U32 R6, R24, R18, R226 ;  /* 0x0000001218067225 */ /* 0x000fe200078e00e2 */
[----:B------:R-:W-:-:S02]  /*2840*/  IADD3 R4, P0, R37, R4, RZ ;  /* 0x0000000425047210 */ /* 0x000fc40007f1e0ff */
[----:B------:R-:W-:Y:S02]  /*2850*/  ISETP.GE.AND P3, PT, R234, R11, PT ;  /* 0x0000000bea00720c */ /* 0x000fe40003f66270 */
[----:B------:R-:W-:Y:S01]  /*2860*/  IADD3.X R5, R38, R5, R2, P0, !PT ;  /* 0x0000000526057210 */ /* 0x000fe200007fe402 */
[----:B------:R-:W-:Y:S01]  /*2870*/  IMAD R2, R30, R18, RZ ;  /* 0x000000121e027224 */ /* 0x000fe200078e02ff */
[----:B------:R-:W-:Y:S02]  /*2880*/  IADD3 R12, P0, R29, R6, RZ ;  /* 0x000000061d0c7210 */ /* 0x000fe40007f1e0ff */
[----:B------:R-:W-:Y:S01]  /*2890*/  LOP3.LUT R10, R10, 0xfffffffe, RZ, 0xc0, !PT ;  /* 0xfffffffe0a0a7812 */ /* 0x000fe200078ec0ff */
[----:B------:R-:W-:Y:S02]  /*28a0*/  IMAD R9, R24, R19, R2 ;  /* 0x0000001318097224 */ /* 0x000fe400078e0202 */
[C---:B------:R-:W-:Y:S02]  /*28b0*/  IMAD R2, R22.reuse, UR5, R8 ;  /* 0x0000000516027c24 */ /* 0x040fe4000f8e0208 */
[----:B------:R-:W-:Y:S01]  /*28c0*/  IMAD.WIDE.U32 R4, R22, UR4, R4 ;  /* 0x0000000416047c25 */ /* 0x000fe2000f8e0004 */
[----:B------:R-:W-:-:S04]  /*28d0*/  IADD3.X R13, R31, R7, R9, P0, !PT ;  /* 0x000000071f0d7210 */ /* 0x000fc800007fe409 */
[----:B------:R-:W-:Y:S01]  /*28e0*/  IADD3 R2, R5, R2, RZ ;  /* 0x0000000205027210 */ /* 0x000fe20007ffe0ff */
[----:B--2---:R-:W-:-:S05]  /*28f0*/  IMAD R0, R17, 0x2, R181 ;  /* 0x0000000211007824 */ /* 0x004fca00078e02b5 */
[----:B------:R1:W-:Y:S01]  /*2900*/  @P1 STS.128 [R0+0xa000], RZ ;  /* 0x00a000ff00001388 */ /* 0x0003e20000000c00 */
[----:B------:R-:W-:Y:S05]  /*2910*/  @P1 BRA `(.L_x_151) ;  /* 0x0000000000441947 */ /* 0x000fea0003800000 */
        /* <DEDUP_REMOVED lines=17> */
.L_x_151:
[----:B------:R-:W-:Y:S05]  /*2a30*/  BSYNC B0 ;  /* 0x0000000000007941 */ /* 0x000fea0003800000 */
.L_x_150:
[----:B------:R4:W-:Y:S01]  /*2a40*/  @P6 STS.128 [R0+0xb000], RZ ;  /* 0x00b000ff00006388 */ /* 0x0009e20000000c00 */
[----:B------:R-:W-:Y:S04]  /*2a50*/  BSSY B0, `(.L_x_152) ;  /* 0x0000015000007945 */ /* 0x000fe80003800000 */
[----:B------:R-:W-:Y:S05]  /*2a60*/  @P6 BRA `(.L_x_153) ;  /* 0x00000000004c6947 */ /* 0x000fea0003800000 */
        /* <DEDUP_REMOVED lines=15> */
[----:B------:R-:W-:Y:S01]  /*2b60*/  @!PT LDS RZ, [RZ] ;  /* 0x00000000fffff984 */ /* 0x000fe20000000800 */
[----:B------:R-:W-:Y:S01]  /*2b70*/  @!PT LDS RZ, [RZ] ;  /* 0x00000000fffff984 */ /* 0x000fe20000000800 */
[----:B------:R-:W-:Y:S01]  /*2b80*/  @!PT LDS RZ, [RZ] ;  /* 0x00000000fffff984 */ /* 0x000fe20000000800 */
[----:B------:R3:W-:Y:S02]  /*2b90*/  LDGSTS.E.BYPASS.LTC128B.128 [R0+0xb000], desc[UR12][R8.64] ;  /* 0x0b00000008007fae */ /* 0x0007e4000b901d4c */
.L_x_153:
[----:B------:R-:W-:Y:S05]  /*2ba0*/  BSYNC B0 ;  /* 0x0000000000007941 */ /* 0x000fea0003800000 */
.L_x_152:
        /* <DEDUP_REMOVED lines=22> */
.L_x_155:
[----:B------:R-:W-:Y:S05]  /*2d10*/  BSYNC B0 ;  /* 0x0000000000007941 */ /* 0x000fea0003800000 */
.L_x_154:
        /* <DEDUP_REMOVED lines=22> */
.L_x_157:
[----:B------:R-:W-:Y:S05]  /*2e80*/  BSYNC B0 ;  /* 0x0000000000007941 */ /* 0x000fea0003800000 */
.L_x_156:
[----:B------:R-:W0:Y:S01]  /*2e90*/  LDGDEPBAR ;  /* 0x00000000000079af */ /* 0x000e220000000000 */
[----:B------:R-:W-:Y:S01]  /*2ea0*/  BSSY B0, `(.L_x_158) ;  /* 0x000000c000007945 */ /* 0x000fe20003800000 */
[----:B------:R-:W-:Y:S02]  /*2eb0*/  IADD3 R2, R187, -R10, RZ ;  /* 0x8000000abb027210 */ /* 0x000fe40007ffe0ff */
        /* <DEDUP_REMOVED lines=10> */
.L_x_159:
[----:B------:R-:W-:Y:S05]  /*2f60*/  BSYNC B0 ;  /* 0x0000000000007941 */ /* 0x000fea0003800000 */
.L_x_158:
[----:B------:R1:W-:Y:S01]  /*2f70*/  @P2 STS.128 [R0+0x5000], RZ ;  /* 0x005000ff00002388 */ /* 0x0003e20000000c00 */
[----:B------:R-:W-:Y:S01]  /*2f80*/  ISETP.NE.AND P1, PT, R2, 0x1, PT ;  /* 0x000000010200780c */ /* 0x000fe20003f25270 */
[----:B------:R-:W-:Y:S01]  /*2f90*/  VIADD R2, R17, 0x1000 ;  /* 0x0000100011027836 */ /* 0x000fe20000000000 */
[----:B------:R-:W-:Y:S04]  /*2fa0*/  BSSY B0, `(.L_x_160) ;  /* 0x000000e000007945 */ /* 0x000fe80003800000 */
[----:B------:R-:W-:-:S05]  /*2fb0*/  SEL R2, R2, R17, !P1 ;  /* 0x0000001102027207 */ /* 0x000fca0004800000 */
[----:B------:R-:W-:Y:S01]  /*2fc0*/  IMAD R185, R2, 0x2, R181 ;  /* 0x0000000202b97824 */ /* 0x000fe200078e02b5 */
[----:B------:R-:W-:Y:S05]  /*2fd0*/  @P2 BRA `(.L_x_161) ;  /* 0x0000000000282947 */ /* 0x000fea0003800000 */
[----:B------:R-:W-:Y:S02]  /*2fe0*/  ULDC UR4, c[0x0][0x2d0] ;  /* 0x0000b40000047ab9 */ /* 0x000fe40000000800 */
[----:B------:R-:W-:-:S13]  /*2ff0*/  ISETP.GE.AND P0, PT, R226, UR4, PT ;  /* 0x00000004e2007c0c */ /* 0x000fda000bf06270 */
[----:B------:R1:W-:Y:S01]  /*3000*/  @P0 STS.128 [R0+0x5000], RZ ;  /* 0x005000ff00000388 */ /* 0x0003e20000000c00 */
[----:B------:R-:W-:Y:S05]  /*3010*/  @P0 BRA `(.L_x_161) ;  /* 0x0000000000180947 */ /* 0x000fea0003800000 */
[----:B---3--:R-:W-:-:S04]  /*3020*/  LEA R4, P0, R20, R188, 0x6 ;  /* 0x000000bc14047211 */ /* 0x008fc800078030ff */
[----:B------:R-:W-:-:S05]  /*3030*/  LEA.HI.X R5, R20, R189, R21, 0x6, P0 ;  /* 0x000000bd14057211 */ /* 0x000fca00000f3415 */
[----:B------:R-:W-:Y:S01]  /*3040*/  @!PT LDS RZ, [RZ] ;  /* 0x00000000fffff984 */ /* 0x000fe20000000800 */
[----:B------:R-:W-:Y:S01]  /*3050*/  @!PT LDS RZ, [RZ] ;  /* 0x00000000fffff984 */ /* 0x000fe20000000800 */
[----:B------:R-:W-:Y:S01]  /*3060*/  @!PT LDS RZ, [RZ] ;  /* 0x00000000fffff984 */ /* 0x000fe20000000800 */
[----:B------:R3:W-:Y:S04]  /*3070*/  LDGSTS.E.BYPASS.LTC128B.128 [R0+0x5000], desc[UR12][R4.64] ;  /* 0x0500000004007fae */ /* 0x0007e8000b901d4c */
.L_x_161:
[----:B------:R-:W-:Y:S05]  /*3080*/  BSYNC B0 ;  /* 0x0000000000007941 */ /* 0x000fea0003800000 */
.L_x_160:
[----:B------:R1:W-:Y:S01]  /*3090*/  @P3 STS [R185], RZ ;  /* 0x000000ffb9003388 */ /* 0x0003e20000000800 */
[----:B------:R-:W-:Y:S03]  /*30a0*/  BSSY B0, `(.L_x_162) ;  /* 0x0000010000007945 */ /* 0x000fe60003800000 */
        /* <DEDUP_REMOVED lines=15> */
.L_x_163:
[----:B------:R-:W-:Y:S05]  /*31a0*/  BSYNC B0 ;  /* 0x0000000000007941 */ /* 0x000fea0003800000 */
.L_x_162:
[----:B------:R1:W-:Y:S01]  /*31b0*/  @P2 STS [R185+0x1000], RZ ;  /* 0x001000ffb9002388 */ /* 0x0003e20000000800 */
[----:B------:R-:W-:Y:S03]  /*31c0*/  BSSY B0, `(.L_x_164) ;  /* 0x0000012000007945 */ /* 0x000fe60003800000 */
[----:B------:R1:W-:Y:S04]  /*31d0*/  @P2 STS [R185+0x1004], RZ ;  /* 0x001004ffb9002388 */ /* 0x0003e80000000800 */
[----:B------:R1:W-:Y:S04]  /*31e0*/  @P2 STS [R185+0x1008], RZ ;  /* 0x001008ffb9002388 */ /* 0x0003e80000000800 */
[----:B------:R1:W-:Y:S01]  /*31f0*/  @P2 STS [R185+0x100c], RZ ;  /* 0x00100cffb9002388 */ /* 0x0003e20000000800 */
[----:B------:R-:W-:Y:S05]  /*3200*/  @P2 BRA `(.L_x_165) ;  /* 0x0000000000342947 */ /* 0x000fea0003800000 */
[----:B------:R-:W-:Y:S02]  /*3210*/  ULDC UR4, c[0x0][0x2d0] ;  /* 0x0000b40000047ab9 */ /* 0x000fe40000000800 */
[----:B------:R-:W-:-:S13]  /*3220*/  ISETP.GE.AND P0, PT, R226, UR4, PT ;  /* 0x00000004e2007c0c */ /* 0x000fda000bf06270 */
[----:B------:R1:W-:Y:S04]  /*3230*/  @P0 STS [R185+0x1000], RZ ;  /* 0x001000ffb9000388 */ /* 0x0003e80000000800 */
[----:B------:R1:W-:Y:S04]  /*3240*/  @P0 STS [R185+0x1004], RZ ;  /* 0x001004ffb9000388 */ /* 0x0003e80000000800 */
[----:B------:R1:W-:Y:S04]  /*3250*/  @P0 STS [R185+0x1008], RZ ;  /* 0x001008ffb9000388 */ /* 0x0003e80000000800 */
[----:B------:R1:W-:Y:S01]  /*3260*/  @P0 STS [R185+0x100c], RZ ;  /* 0x00100cffb9000388 */ /* 0x0003e20000000800 */
[----:B------:R-:W-:Y:S05]  /*3270*/  @P0 BRA `(.L_x_165) ;  /* 0x0000000000180947 */ /* 0x000fea0003800000 */
[----:B---3--:R-:W-:-:S04]  /*3280*/  LEA R4, P0, R34, R190, 0x6 ;  /* 0x000000be22047211 */ /* 0x008fc800078030ff */
[----:B------:R-:W-:-:S05]  /*3290*/  LEA.HI.X R5, R34, R191, R35, 0x6, P0 ;  /* 0x000000bf22057211 */ /* 0x000fca00000f3423 */
[----:B------:R-:W-:Y:S01]  /*32a0*/  @!PT LDS RZ, [RZ] ;  /* 0x00000000fffff984 */ /* 0x000fe20000000800 */
[----:B------:R-:W-:Y:S01]  /*32b0*/  @!PT LDS RZ, [RZ] ;  /* 0x00000000fffff984 */ /* 0x000fe20000000800 */
[----:B------:R-:W-:Y:S01]  /*32c0*/  @!PT LDS RZ, [RZ] ;  /* 0x00000000fffff984 */ /* 0x000fe20000000800 */
[----:B------:R3:W-:Y:S04]  /*32d0*/  LDGSTS.E.BYPASS.LTC128B.128 [R185+0x1000], desc[UR12][R4.64] ;  /* 0x0100000004b97fae */ /* 0x0007e8000b901d4c */
.L_x_165:
[----:B------:R-:W-:Y:S05]  /*32e0*/  BSYNC B0 ;  /* 0x0000000000007941 */ /* 0x000fea0003800000 */
.L_x_164:
[----:B------:R-:W-:Y:S01]  /*32f0*/  ISETP.NE.AND P0, PT, R16, RZ, PT ;  /* 0x000000ff1000720c */ /* 0x000fe20003f05270 */
[----:B------:R-:W-:Y:S01]  /*3300*/  ULDC.64 UR4, c[0x0][0x260] ;  /* 0x0000980000047ab9 */ /* 0x000fe20000000a00 */
[----:B------:R-:W-:Y:S01]  /*3310*/  BSSY B0, `(.L_x_166) ;  /* 0x0000018000007945 */ /* 0x000fe20003800000 */
[----:B------:R-:W-:Y:S02]  /*3320*/  IMAD R2, R27, UR4, RZ ;  /* 0x000000041b027c24 */ /* 0x000fe4000f8e02ff */
[----:B---3--:R-:W-:-:S04]  /*3330*/  IMAD.WIDE.U32 R4, R22, UR4, R12 ;  /* 0x0000000416047c25 */ /* 0x008fc8000f8e000c */
[----:B------:R-:W-:-:S04]  /*3340*/  IMAD R2, R22, UR5, R2 ;  /* 0x0000000516027c24 */ /* 0x000fc8000f8e0202 */
[----:B------:R3:W-:Y:S01]  /*3350*/  @P0 STS.128 [R0+0x6000], RZ ;  /* 0x006000ff00000388 */ /* 0x0007e20000000c00 */
[----:B------:R-:W-:Y:S01]  /*3360*/  IADD3 R2, R5, R2, RZ ;  /* 0x0000000205027210 */ /* 0x000fe20007ffe0ff */
        /* <DEDUP_REMOVED lines=18> */
.L_x_167:
[----:B------:R-:W-:Y:S05]  /*3490*/  BSYNC B0 ;  /* 0x0000000000007941 */ /* 0x000fea0003800000 */
.L_x_166:
[----:B------:R1:W-:Y:S01]  /*34a0*/  @P6 STS.128 [R0+0x7000], RZ ;  /* 0x007000ff00006388 */ /* 0x0003e20000000c00 */
[----:B------:R-:W-:Y:S04]  /*34b0*/  BSSY B0, `(.L_x_168) ;  /* 0x0000015000007945 */ /* 0x000fe80003800000 */
[----:B------:R-:W-:Y:S05]  /*34c0*/  @P6 BRA `(.L_x_169) ;  /* 0x00000000004c6947 */ /* 0x000fea0003800000 */
[----:B------:R-:W-:Y:S02]  /*34d0*/  ULDC UR4, c[0x0][0x2d0] ;  /* 0x0000b40000047ab9 */ /* 0x000fe40000000800 */
[----:B------:R-:W-:-:S13]  /*34e0*/  ISETP.GE.AND P0, PT, R226, UR4, PT ;  /* 0x00000004e2007c0c */ /* 0x000fda000bf06270 */
[----:B------:R1:W-:Y:S01]  /*34f0*/  @P0 STS.128 [R0+0x7000], RZ ;  /* 0x007000ff00000388 */ /* 0x0003e20000000c00 */
        /* <DEDUP_REMOVED lines=16> */
.L_x_169:
[----:B------:R-:W-:Y:S05]  /*3600*/  BSYNC B0 ;  /* 0x0000000000007941 */ /* 0x000fea0003800000 */
.L_x_168:
        /* <DEDUP_REMOVED lines=22> */
.L_x_171:
[----:B------:R-:W-:Y:S05]  /*3770*/  BSYNC B0 ;  /* 0x0000000000007941 */ /* 0x000fea0003800000 */
.L_x_170:
        /* <DEDUP_REMOVED lines=22> */
.L_x_173:
[----:B------:R-:W-:Y:S05]  /*38e0*/  BSYNC B0 ;  /* 0x0000000000007941 */ /* 0x000fea0003800000 */
.L_x_172:
[----:B------:R-:W2:Y:S01]  /*38f0*/  LDL R13, [R1+0x14] ;  /* 0x00001400010d7983 */ /* 0x000ea20000100800 */
[----:B------:R-:W-:Y:S02]  /*3900*/  ULDC.64 UR4, c[0x0][0x3c8] ;  /* 0x0000f20000047ab9 */ /* 0x000fe40000000a00 */
[----:B------:R-:W-:Y:S01]  /*3910*/  ISETP.NE.U32.AND P3, PT, RZ, UR4, PT ;  /* 0x00000004ff007c0c */ /* 0x000fe2000bf65070 */
[----:B------:R-:W0:Y:S03]  /*3920*/  LDGDEPBAR ;  /* 0x00000000000079af */ /* 0x000e260000000000 */
[----:B------:R-:W-:Y:S01]  /*3930*/  ISETP.NE.AND.EX P3, PT, RZ, UR5, PT, P3 ;  /* 0x00000005ff007c0c */ /* 0x000fe2000bf65330 */
[----:B------:R-:W-:Y:S01]  /*3940*/  IMAD.MOV.U32 R224, RZ, RZ, 0x7f800000 ;  /* 0x7f800000ffe07424 */ /* 0x000fe200078e00ff */
[----:B------:R-:W2:Y:S11]  /*3950*/  LDL R14, [R1+0x30] ;  /* 0x00003000010e7983 */ /* 0x000eb60000100800 */
[----:B-1----:R-:W1:Y:S01]  /*3960*/  @P3 LDC.64 R8, c[0x0][0x3d0] ;  /* 0x0000f400ff083b82 */ /* 0x002e620000000a00 */
[----:B------:R-:W-:-:S02]  /*3970*/  IMAD.MOV.U32 R225, RZ, RZ, 0x7f800000 ;  /* 0x7f800000ffe17424 */ /* 0x000fc400078e00ff */
[----:B------:R-:W-:Y:S02]  /*3980*/  IMAD.MOV.U32 R223, RZ, RZ, 0x7f800000 ;  /* 0x7f800000ffdf7424 */ /* 0x000fe400078e00ff */
[----:B------:R-:W-:Y:S01]  /*3990*/  IMAD.MOV.U32 R222, RZ, RZ, 0x7f800000 ;  /* 0x7f800000ffde7424 */ /* 0x000fe200078e00ff */
[----:B------:R-:W-:-:S04]  /*39a0*/  DEPBAR.LE SB0, 0x1 ;  /* 0x000080400000791a */ /* 0x000fc80000000000 */
[----:B-1----:R-:W-:-:S04]  /*39b0*/  @P3 IMAD.WIDE.U32 R6, R45, R8, R248 ;  /* 0x000000082d063225 */ /* 0x002fc800078e00f8 */
[C---:B--234-:R-:W-:Y:S01]  /*39c0*/  VIADD R0, R13.reuse, 0x28 ;  /* 0x000000280d007836 */ /* 0x05cfe20000000000 */
[----:B------:R-:W-:Y:S01]  /*39d0*/  SHF.R.S32.HI R12, RZ, 0x1f, R13 ;  /* 0x0000001fff0c7819 */ /* 0x000fe2000001140d */
[C---:B------:R-:W-:Y:S01]  /*39e0*/  VIADD R2, R13.reuse, 0x8 ;  /* 0x000000080d027836 */ /* 0x040fe20000000000 */
[CC--:B------:R-:W-:Y:S01]  /*39f0*/  ISETP.GE.AND P6, PT, R13.reuse, R11.reuse, PT ;  /* 0x0000000b0d00720c */ /* 0x0c0fe20003fc6270 */
[C---:B------:R-:W-:Y:S01]  /*3a00*/  VIADD R4, R13.reuse, 0x20 ;  /* 0x000000200d047836 */ /* 0x040fe20000000000 */
[-C--:B------:R-:W-:Y:S02]  /*3a10*/  ISETP.GE.AND P2, PT, R0, R11.reuse, PT ;  /* 0x0000000b0000720c */ /* 0x080fe40003f46270 */
[-C--:B------:R-:W-:Y:S02]  /*3a20*/  ISETP.GE.AND P5, PT, R2, R11.reuse, PT ;  /* 0x0000000b0200720c */ /* 0x080fe40003fa6270 */
[----:B------:R-:W-:Y:S01]  /*3a30*/  ISETP.GE.AND P4, PT, R4, R11, PT ;  /* 0x0000000b0400720c */ /* 0x000fe20003f86270 */
[----:B------:R-:W-:Y:S01]  /*3a40*/  IMAD.SHL.U32 R4, R13, 0x4, RZ ;  /* 0x000000040d047824 */ /* 0x000fe200078e00ff */
[----:B------:R-:W-:-:S07]  /*3a50*/  SHF.R.S32.HI R2, RZ, 0x1f, R0 ;  /* 0x0000001fff027819 */ /* 0x000fce0000011400 */
[----:B------:R-:W-:-:S04]  /*3a60*/  @!P2 LEA R10, P0, R0, R229, 0x2 ;  /* 0x000000e5000aa211 */ /* 0x000fc800078010ff */
[----:B------:R-:W-:Y:S01]  /*3a70*/  @!P2 LEA.HI.X R11, R0, R228, R2, 0x2, P0 ;  /* 0x000000e4000ba211 */ /* 0x000fe200000f1402 */
[----:B------:R-:W-:Y:S01]  /*3a80*/  @P3 IMAD R0, R41, R8, RZ ;  /* 0x0000000829003224 */ /* 0x000fe200078e02ff */
[----:B------:R-:W-:Y:S02]  /*3a90*/  IADD3 R4, P0, R4, R229, RZ ;  /* 0x000000e504047210 */ /* 0x000fe40007f1e0ff */
[----:B------:R-:W-:Y:S01]  /*3aa0*/  SHF.L.U64.HI R2, R13, 0x2, R12 ;  /* 0x000000020d027819 */ /* 0x000fe2000001020c */
[----:B------:R-:W5:Y:S01]  /*3ab0*/  @!P2 LDG.E R223, desc[UR12][R10.64] ;  /* 0x0000000c0adfa981 */ /* 0x000f62000c1e1900 */
[----:B------:R-:W-:-:S03]  /*3ac0*/  @P3 IMAD R9, R45, R9, R0 ;  /* 0x000000092d093224 */ /* 0x000fc600078e0200 */
[----:B------:R-:W-:-:S05]  /*3ad0*/  IMAD.X R5, R2, 0x1, R228, P0 ;  /* 0x0000000102057824 */ /* 0x000fca00000e06e4 */
[----:B------:R-:W5:Y:S04]  /*3ae0*/  @!P6 LDG.E R224, desc[UR12][R4.64] ;  /* 0x0000000c04e0e981 */ /* 0x000f68000c1e1900 */
[----:B------:R-:W5:Y:S04]  /*3af0*/  @!P5 LDG.E R225, desc[UR12][R4.64+0x20] ;  /* 0x0000200c04e1d981 */ /* 0x000f68000c1e1900 */
[----:B------:R1:W5:Y:S01]  /*3b00*/  @!P4 LDG.E R222, desc[UR12][R4.64+0x80] ;  /* 0x0000800c04dec981 */ /* 0x000362000c1e1900 */
[----:B------:R-:W-:Y:S01]  /*3b10*/  BAR.SYNC.DEFER_BLOCKING 0x0 ;  /* 0x0000000000007b1d */ /* 0x000fe20000010000 */
[----:B------:R-:W-:Y:S01]  /*3b20*/  @P3 IMAD.IADD R9, R7, 0x1, R9 ;  /* 0x0000000107093824 */ /* 0x000fe200078e0209 */
[----:B------:R-:W-:-:S04]  /*3b30*/  @P3 LEA R8, P0, R6, UR4, 0x2 ;  /* 0x0000000406083c11 */ /* 0x000fc8000f8010ff */
[----:B------:R-:W-:Y:S01]  /*3b40*/  @P3 LEA.HI.X R9, R6, UR5, R9, 0x2, P0 ;  /* 0x0000000506093c11 */ /* 0x000fe200080f1409 */
[----:B------:R-:W-:Y:S01]  /*3b50*/  IMAD R140, R183, 0x2, R181 ;  /* 0x00000002b78c7824 */ /* 0x000fe200078e02b5 */
[----:B------:R-:W2:Y:S01]  /*3b60*/  S2R R2, SR_TID.X ;  /* 0x0000000000027919 */ /* 0x000ea20000002100 */
[C---:B------:R-:W-:Y:S02]  /*3b70*/  IMAD.SHL.U32 R233, R240.reuse, 0x10, RZ ;  /* 0x00000010f0e97824 */ /* 0x040fe400078e00ff */
[----:B------:R-:W-:Y:S02]  /*3b80*/  IMAD.SHL.U32 R232, R240, 0x8, RZ ;  /* 0x00000008f0e87824 */ /* 0x000fe400078e00ff */
[----:B------:R-:W-:Y:S02]  /*3b90*/  VIADD R168, R179, 0x1000 ;  /* 0x00001000b3a87836 */ /* 0x000fe40000000000 */
[----:B------:R-:W-:Y:S02]  /*3ba0*/  VIADD R169, R182, 0x1000 ;  /* 0x00001000b6a97836 */ /* 0x000fe40000000000 */
[----:B------:R-:W-:-:S02]  /*3bb0*/  IMAD.MOV.U32 R178, RZ, RZ, 0x20 ;  /* 0x00000020ffb27424 */ /* 0x000fc400078e00ff */
[----:B------:R-:W-:Y:S01]  /*3bc0*/  IMAD R186, R44, 0x80, R14 ;  /* 0x000000802cba7824 */ /* 0x000fe200078e020e */
[----:B------:R-:W-:Y:S01]  /*3bd0*/  IADD3 R24, R32, 0x80, R24 ;  /* 0x0000008020187810 */ /* 0x000fe20007ffe018 */
[----:B-1----:R-:W1:Y:S01]  /*3be0*/  @P3 LDC R5, c[0x0][0x2e8] ;  /* 0x0000ba00ff053b82 */ /* 0x002e620000000800 */
[----:B------:R-:W-:Y:S02]  /*3bf0*/  VIADD R4, R13, 0x1 ;  /* 0x000000010d047836 */ /* 0x000fe40000000000 */
[----:B------:R-:W-:Y:S01]  /*3c00*/  IMAD.MOV.U32 R128, RZ, RZ, 0x40 ;  /* 0x00000040ff807424 */ /* 0x000fe200078e00ff */
[----:B------:R-:W3:Y:S01]  /*3c10*/  @P3 LDG.E R8, desc[UR12][R8.64] ;  /* 0x0000000c08083981 */ /* 0x000ee2000c1e1900 */
[----:B------:R-:W-:Y:S01]  /*3c20*/  IMAD R170, R182, 0x2, R181 ;  /* 0x00000002b6aa7824 */ /* 0x000fe200078e02b5 */
[----:B------:R-:W-:Y:S01]  /*3c30*/  CS2R R94, SRZ ;  /* 0x00000000005e7805 */ /* 0x000fe2000001ff00 */
[----:B------:R-:W-:Y:S01]  /*3c40*/  IMAD.MOV.U32 R184, RZ, RZ, RZ ;  /* 0x000000ffffb87224 */ /* 0x000fe200078e00ff */
[----:B------:R-:W4:Y:S01]  /*3c50*/  LDSM.16.M88.4 R136, [R140+0xa000] ;  /* 0x00a000008c88783b */ /* 0x000f220000000200 */
[C---:B------:R-:W-:Y:S01]  /*3c60*/  IMAD R244, R240.reuse, 0x18, RZ ;  /* 0x00000018f0f47824 */ /* 0x040fe200078e02ff */
[----:B------:R-:W-:Y:S01]  /*3c70*/  CS2R R92, SRZ ;  /* 0x00000000005c7805 */ /* 0x000fe2000001ff00 */
[C---:B------:R-:W-:Y:S01]  /*3c80*/  IMAD.SHL.U32 R243, R240.reuse, 0x20, RZ ;  /* 0x00000020f0f37824 */ /* 0x040fe200078e00ff */
[----:B------:R-:W1:Y:S01]  /*3c90*/  LDSM.16.M88.4 R140, [R140+0xa800] ;  /* 0x00a800008c8c783b */ /* 0x000e620000000200 */
[C---:B------:R-:W-:Y:S01]  /*3ca0*/  IMAD R242, R240.reuse, 0x28, RZ ;  /* 0x00000028f0f27824 */ /* 0x040fe200078e02ff */
[----:B------:R-:W-:Y:S01]  /*3cb0*/  CS2R R98, SRZ ;  /* 0x0000000000627805 */ /* 0x000fe2000001ff00 */
[----:B------:R-:W-:Y:S01]  /*3cc0*/  IMAD R241, R240, 0x30, RZ ;  /* 0x00000030f0f17824 */ /* 0x000fe200078e02ff */
[----:B------:R-:W1:Y:S01]  /*3cd0*/  LDSM.16.M88.4 R144, [R176] ;  /* 0x00000000b090783b */ /* 0x000e620000000200 */
[----:B------:R-:W-:Y:S01]  /*3ce0*/  IMAD.MOV R239, RZ, RZ, -R239 ;  /* 0x000000ffffef7224 */ /* 0x000fe200078e0aef */
[----:B------:R-:W-:-:S02]  /*3cf0*/  CS2R R96, SRZ ;  /* 0x0000000000607805 */ /* 0x000fc4000001ff00 */
[----:B--2---:R-:W-:Y:S01]  /*3d00*/  SHF.R.S32.HI R0, RZ, 0x1f, R2 ;  /* 0x0000001fff007819 */ /* 0x004fe20000011402 */
[----:B------:R-:W2:Y:S01]  /*3d10*/  LDSM.16.M88.4 R148, [R176+0x800] ;  /* 0x00080000b094783b */ /* 0x000ea20000000200 */
[----:B------:R-:W-:Y:S01]  /*3d20*/  IMAD R177, R183, 0x2, R181 ;  /* 0x00000002b7b17824 */ /* 0x000fe200078e02b5 */
[----:B------:R-:W-:Y:S02]  /*3d30*/  CS2R R90, SRZ ;  /* 0x00000000005a7805 */ /* 0x000fe4000001ff00 */
[----:B------:R-:W-:Y:S01]  /*3d40*/  LEA.HI R0, R0, R2, RZ, 0x4 ;  /* 0x0000000200007211 */ /* 0x000fe200078f20ff */
[----:B------:R-:W1:Y:S01]  /*3d50*/  LDSM.16.M88.4 R152, [R174] ;  /* 0x00000000ae98783b */ /* 0x000e620000000200 */
[----:B------:R-:W-:Y:S01]  /*3d60*/  IMAD.SHL.U32 R252, R13, 0x4, RZ ;  /* 0x000000040dfc7824 */ /* 0x000fe200078e00ff */
[----:B------:R-:W-:Y:S02]  /*3d70*/  CS2R R88, SRZ ;  /* 0x0000000000587805 */ /* 0x000fe4000001ff00 */
[----:B------:R-:W-:Y:S01]  /*3d80*/  LOP3.LUT R0, R0, 0xfffffff0, RZ, 0xc0, !PT ;  /* 0xfffffff000007812 */ /* 0x000fe200078ec0ff */
[----:B------:R-:W1:Y:S01]  /*3d90*/  LDSM.16.M88.4 R156, [R174+0x800] ;  /* 0x00080000ae9c783b */ /* 0x000e620000000200 */
[----:B------:R-:W-:-:S02]  /*3da0*/  CS2R R86, SRZ ;  /* 0x0000000000567805 */ /* 0x000fc4000001ff00 */
[----:B------:R-:W-:Y:S02]  /*3db0*/  CS2R R84, SRZ ;  /* 0x0000000000547805 */ /* 0x000fe4000001ff00 */
[----:B------:R-:W-:Y:S01]  /*3dc0*/  CS2R R78, SRZ ;  /* 0x00000000004e7805 */ /* 0x000fe2000001ff00 */
[----:B------:R-:W-:Y:S01]  /*3dd0*/  IMAD.IADD R0, R2, 0x1, -R0 ;  /* 0x0000000102007824 */ /* 0x000fe200078e0a00 */
[----:B------:R-:W1:Y:S01]  /*3de0*/  LDSM.16.M88.4 R160, [R175] ;  /* 0x00000000afa0783b */ /* 0x000e620000000200 */
[----:B------:R-:W-:Y:S02]  /*3df0*/  CS2R R76, SRZ ;  /* 0x00000000004c7805 */ /* 0x000fe4000001ff00 */
[----:B------:R-:W-:Y:S02]  /*3e00*/  CS2R R82, SRZ ;  /* 0x0000000000527805 */ /* 0x000fe4000001ff00 */
[----:B------:R-:W-:Y:S02]  /*3e10*/  CS2R R80, SRZ ;  /* 0x0000000000507805 */ /* 0x000fe4000001ff00 */
[----:B------:R-:W-:Y:S01]  /*3e20*/  SHF.R.S32.HI R2, RZ, 0x1f, R0 ;  /* 0x0000001fff027819 */ /* 0x000fe20000011400 */
[----:B------:R-:W2:Y:S01]  /*3e30*/  LDSM.16.M88.4 R164, [R175+0x800] ;  /* 0x00080000afa4783b */ /* 0x000ea20000000200 */
[----:B------:R-:W-:-:S02]  /*3e40*/  CS2R R74, SRZ ;  /* 0x00000000004a7805 */ /* 0x000fc4000001ff00 */
[----:B------:R-:W-:Y:S02]  /*3e50*/  CS2R R72, SRZ ;  /* 0x0000000000487805 */ /* 0x000fe4000001ff00 */
[----:B------:R-:W-:Y:S02]  /*3e60*/  LEA.HI R2, R2, R0, RZ, 0x3 ;  /* 0x0000000002027211 */ /* 0x000fe400078f18ff */
[----:B------:R-:W-:Y:S02]  /*3e70*/  CS2R R70, SRZ ;  /* 0x0000000000467805 */ /* 0x000fe4000001ff00 */
[----:B------:R-:W-:Y:S02]  /*3e80*/  CS2R R68, SRZ ;  /* 0x0000000000447805 */ /* 0x000fe4000001ff00 */
[----:B------:R-:W-:Y:S02]  /*3e90*/  CS2R R62, SRZ ;  /* 0x00000000003e7805 */ /* 0x000fe4000001ff00 */
[----:B------:R-:W-:-:S02]  /*3ea0*/  LOP3.LUT R2, R2, 0xfffffff8, RZ, 0xc0, !PT ;  /* 0xfffffff802027812 */ /* 0x000fc400078ec0ff */
[----:B------:R-:W-:Y:S02]  /*3eb0*/  CS2R R60, SRZ ;  /* 0x00000000003c7805 */ /* 0x000fe4000001ff00 */
[----:B------:R-:W-:Y:S02]  /*3ec0*/  CS2R R66, SRZ ;  /* 0x0000000000427805 */ /* 0x000fe4000001ff00 */
[----:B------:R-:W-:Y:S02]  /*3ed0*/  CS2R R64, SRZ ;  /* 0x0000000000407805 */ /* 0x000fe4000001ff00 */
[----:B------:R-:W-:Y:S01]  /*3ee0*/  CS2R R58, SRZ ;  /* 0x00000000003a7805 */ /* 0x000fe2000001ff00 */
[----:B------:R-:W-:Y:S01]  /*3ef0*/  IMAD.IADD R0, R0, 0x1, -R2 ;  /* 0x0000000100007824 */ /* 0x000fe200078e0a02 */
[----:B------:R-:W-:Y:S02]  /*3f00*/  IADD3 R2, R200, R4, -R32 ;  /* 0x00000004c8027210 */ /* 0x000fe40007ffe820 */
[----:B------:R-:W-:-:S02]  /*3f10*/  CS2R R56, SRZ ;  /* 0x0000000000387805 */ /* 0x000fc4000001ff00 */
[----:B------:R-:W-:Y:S02]  /*3f20*/  CS2R R54, SRZ ;  /* 0x0000000000367805 */ /* 0x000fe4000001ff00 */
[----:B------:R-:W-:Y:S02]  /*3f30*/  CS2R R52, SRZ ;  /* 0x0000000000347805 */ /* 0x000fe4000001ff00 */
[C---:B------:R-:W-:Y:S01]  /*3f40*/  LOP3.LUT P0, RZ, R0.reuse, 0x2, RZ, 0xc0, !PT ;  /* 0x0000000200ff7812 */ /* 0x040fe2000780c0ff */
[----:B------:R4:W-:Y:S01]  /*3f50*/  STL [R1], R2 ;  /* 0x0000000201007387 */ /* 0x0009e20000100800 */
[----:B------:R-:W-:Y:S01]  /*3f60*/  LOP3.LUT P2, RZ, R0, 0x4, RZ, 0xc0, !PT ;  /* 0x0000000400ff7812 */ /* 0x000fe2000784c0ff */
[----:B------:R-:W-:Y:S01]  /*3f70*/  VIADD R0, R13, 0xffffffc0 ;  /* 0xffffffc00d007836 */ /* 0x000fe20000000000 */
[----:B-1----:R-:W3:Y:S01]  /*3f80*/  @P3 MUFU.RCP R5, R5 ;  /* 0x0000000500053308 */ /* 0x002ee20000001000 */
[----:B------:R-:W-:Y:S02]  /*3f90*/  CS2R R46, SRZ ;  /* 0x00000000002e7805 */ /* 0x000fe4000001ff00 */
[----:B------:R-:W-:Y:S01]  /*3fa0*/  CS2R R50, SRZ ;  /* 0x0000000000327805 */ /* 0x000fe2000001ff00 */
[----:B------:R-:W-:Y:S01]  /*3fb0*/  IMAD.SHL.U32 R247, R0, 0x4, RZ ;  /* 0x0000000400f77824 */ /* 0x000fe200078e00ff */
[----:B------:R-:W-:Y:S01]  /*3fc0*/  SEL R168, R168, R179, !P1 ;  /* 0x000000b3a8a87207 */ /* 0x000fe20004800000 */
[C---:B------:R-:W-:Y:S01]  /*3fd0*/  VIADD R211, R186.reuse, 0x8 ;  /* 0x00000008bad37836 */ /* 0x040fe20000000000 */
[----:B------:R-:W-:Y:S01]  /*3fe0*/  SEL R169, R169, R182, !P1 ;  /* 0x000000b6a9a97207 */ /* 0x000fe20004800000 */
[----:B------:R-:W-:Y:S01]  /*3ff0*/  VIADD R210, R186, 0x1 ;  /* 0x00000001bad27836 */ /* 0x000fe20000000000 */
[----:B------:R-:W-:-:S02]  /*4000*/  CS2R R48, SRZ ;  /* 0x0000000000307805 */ /* 0x000fc4000001ff00 */
[----:B------:R-:W-:Y:S02]  /*4010*/  CS2R R42, SRZ ;  /* 0x00000000002a7805 */ /* 0x000fe4000001ff00 */
[----:B------:R-:W-:Y:S02]  /*4020*/  CS2R R40, SRZ ;  /* 0x0000000000287805 */ /* 0x000fe4000001ff00 */
[----:B------:R-:W-:Y:S02]  /*4030*/  CS2R R38, SRZ ;  /* 0x0000000000267805 */ /* 0x000fe4000001ff00 */
[----:B------:R-:W-:Y:S02]  /*4040*/  CS2R R36, SRZ ;  /* 0x0000000000247805 */ /* 0x000fe4000001ff00 */
[----:B------:R-:W-:Y:S01]  /*4050*/  SHF.L.U64.HI R250, R13, 0x2, R12 ;  /* 0x000000020dfa7819 */ /* 0x000fe2000001020c */
[----:B------:R-:W-:Y:S01]  /*4060*/  IMAD.MOV.U32 R212, RZ, RZ, R185 ;  /* 0x000000ffffd47224 */ /* 0x000fe200078e00b9 */
[----:B------:R-:W-:Y:S01]  /*4070*/  ULDC UR4, c[0x0][0x2d0] ;  /* 0x0000b40000047ab9 */ /* 0x000fe20000000800 */
[----:B------:R-:W-:Y:S01]  /*4080*/  ULDC UR5, c[0x0][0x2ec] ;  /* 0x0000bb0000057ab9 */ /* 0x000fe20000000800 */
[----:B----4-:R-:W-:-:S04]  /*4090*/  VIADD R2, R233, 0x20 ;  /* 0x00000020e9027836 */ /* 0x010fc80000000000 */
[----:B------:R-:W-:-:S04]  /*40a0*/  IMAD.IADD R0, R232, 0x1, R2 ;  /* 0x00000001e8007824 */ /* 0x000fc800078e0202 */
[----:B------:R-:W-:Y:S01]  /*40b0*/  IMAD.IADD R237, R232, 0x1, R0 ;  /* 0x00000001e8ed7824 */ /* 0x000fe200078e0200 */
[----:B------:R-:W-:-:S03]  /*40c0*/  SEL R178, R178, 0xffffffe0, !P0 ;  /* 0xffffffe0b2b27807 */ /* 0x000fc60004000000 */
[----:B------:R-:W-:Y:S02]  /*40d0*/  IMAD.IADD R236, R232, 0x1, R237 ;  /* 0x00000001e8ec7824 */ /* 0x000fe400078e02ed */
[C---:B------:R-:W-:Y:S02]  /*40e0*/  VIADD R199, R186.reuse, 0x9 ;  /* 0x00000009bac77836 */ /* 0x040fe40000000000 */
[C---:B------:R-:W-:Y:S02]  /*40f0*/  VIADD R202, R186.reuse, 0x19 ;  /* 0x00000019baca7836 */ /* 0x040fe40000000000 */
[C---:B------:R-:W-:Y:S02]  /*4100*/  VIADD R198, R186.reuse, 0x18 ;  /* 0x00000018bac67836 */ /* 0x040fe40000000000 */
[C---:B------:R-:W-:Y:S02]  /*4110*/  VIADD R197, R186.reuse, 0x11 ;  /* 0x00000011bac57836 */ /* 0x040fe40000000000 */
[----:B------:R-:W-:-:S02]  /*4120*/  VIADD R196, R186, 0x10 ;  /* 0x00000010bac47836 */ /* 0x000fc40000000000 */
[----:B------:R-:W-:Y:S01]  /*4130*/  IMAD.IADD R235, R232, 0x1, R236 ;  /* 0x00000001e8eb7824 */ /* 0x000fe200078e02ec */
[----:B------:R-:W-:Y:S01]  /*4140*/  CS2R R44, SRZ ;  /* 0x00000000002c7805 */ /* 0x000fe2000001ff00 */
[----:B------:R-:W-:Y:S01]  /*4150*/  IMAD R240, R240, 0x38, RZ ;  /* 0x00000038f0f07824 */ /* 0x000fe200078e02ff */
[----:B------:R-:W-:Y:S01]  /*4160*/  I2FP.F32.S32 R209, R186 ;  /* 0x000000ba00d17245 */ /* 0x000fe20000201400 */
[----:B------:R-:W-:Y:S01]  /*4170*/  IMAD.IADD R251, R24, 0x1, -R200 ;  /* 0x0000000118fb7824 */ /* 0x000fe200078e0ac8 */
[----:B------:R-:W-:Y:S01]  /*4180*/  I2FP.F32.S32 R211, R211 ;  /* 0x000000d300d37245 */ /* 0x000fe20000201400 */
[--C-:B------:R-:W-:Y:S01]  /*4190*/  IMAD R168, R168, 0x2, R181.reuse ;  /* 0x00000002a8a87824 */ /* 0x100fe200078e02b5 */
[----:B------:R-:W-:Y:S01]  /*41a0*/  I2FP.F32.S32 R210, R210 ;  /* 0x000000d200d27245 */ /* 0x000fe20000201400 */
[----:B------:R-:W-:Y:S01]  /*41b0*/  IMAD R169, R169, 0x2, R181 ;  /* 0x00000002a9a97824 */ /* 0x000fe200078e02b5 */
[----:B------:R-:W-:Y:S01]  /*41c0*/  I2FP.F32.S32 R208, R199 ;  /* 0x000000c700d07245 */ /* 0x000fe20000201400 */
[----:B------:R-:W-:Y:S01]  /*41d0*/  IMAD.IADD R238, R232, 0x1, R235 ;  /* 0x00000001e8ee7824 */ /* 0x000fe200078e02eb */
[----:B------:R-:W-:Y:S01]  /*41e0*/  I2FP.F32.S32 R207, R202 ;  /* 0x000000ca00cf7245 */ /* 0x000fe20000201400 */
[----:B------:R-:W-:Y:S01]  /*41f0*/  IMAD.IADD R173, R178, 0x1, R170 ;  /* 0x00000001b2ad7824 */ /* 0x000fe200078e02aa */
[----:B------:R-:W-:Y:S01]  /*4200*/  I2FP.F32.S32 R206, R198 ;  /* 0x000000c600ce7245 */ /* 0x000fe20000201400 */
[----:B------:R-:W-:Y:S01]  /*4210*/  IMAD.IADD R172, R171, 0x1, R178 ;  /* 0x00000001abac7824 */ /* 0x000fe200078e02b2 */
[----:B------:R-:W-:-:S02]  /*4220*/  I2FP.F32.S32 R205, R197 ;  /* 0x000000c500cd7245 */ /* 0x000fc40000201400 */
[----:B------:R-:W-:Y:S02]  /*4230*/  I2FP.F32.S32 R204, R196 ;  /* 0x000000c400cc7245 */ /* 0x000fe40000201400 */
[----:B------:R-:W-:Y:S01]  /*4240*/  SEL R128, R128, 0xffffffc0, !P2 ;  /* 0xffffffc080807807 */ /* 0x000fe20005000000 */
[----:B--23--:R-:W-:-:S07]  /*4250*/  @P3 FMUL.FTZ R184, R8, R5 ;  /* 0x0000000508b83220 */ /* 0x00cfce0000410000 */
.L_x_176:
[----:B------:R-:W2:Y:S01]  /*4260*/  LDL R2, [R1+0x4] ;  /* 0x0000040001027983 */ /* 0x000ea20000100800 */
[C---:B------:R-:W-:Y:S01]  /*4270*/  IMAD.IADD R0, R169.reuse, 0x1, R178 ;  /* 0x00000001a9007824 */ /* 0x040fe200078e02b2 */
[----:B------:R-:W-:Y:S02]  /*4280*/  IADD3 R124, R169, R128, RZ ;  /* 0x00000080a97c7210 */ /* 0x000fe40007ffe0ff */
[----:B------:R-:W3:Y:S01]  /*4290*/  LDL R213, [R1] ;  /* 0x0000000001d57983 */ /* 0x000ee20000100800 */
[----:B-----5:R-:W-:Y:S02]  /*42a0*/  FSETP.NEU.FTZ.AND P0, PT, R224, -INF , PT ;  /* 0xff800000e000780b */ /* 0x020fe40003f1d000 */
[----:B------:R-:W-:Y:S01]  /*42b0*/  ISETP.GT.AND P6, PT, R187, R245, PT ;  /* 0x000000f5bb00720c */ /* 0x000fe20003fc4270 */
[----:B------:R-:W0:Y:S01]  /*42c0*/  LDGDEPBAR ;  /* 0x00000000000079af */ /* 0x000e220000000000 */
[----:B------:R-:W-:Y:S04]  /*42d0*/  DEPBAR.LE SB0, 0x0 ;  /* 0x000080000000791a */ /* 0x000fe80000000000 */
[----:B------:R-:W-:Y:S06]  /*42e0*/  BAR.SYNC.DEFER_BLOCKING 0x0 ;  /* 0x0000000000007b1d */ /* 0x000fec0000010000 */
[----:B------:R-:W-:Y:S08]  /*42f0*/  LDSM.16.M88.4 R32, [R169] ;  /* 0x00000000a920783b */ /* 0x000ff00000000200 */
[----:B------:R-:W1:Y:S08]  /*4300*/  LDSM.16.M88.4 R16, [R177+0x6000] ;  /* 0x00600000b110783b */ /* 0x000e700000000200 */
[----:B------:R-:W4:Y:S08]  /*4310*/  LDSM.16.M88.4 R28, [R169+0x1000] ;  /* 0x00100000a91c783b */ /* 0x000f300000000200 */
[----:B------:R-:W4:Y:S08]  /*4320*/  LDSM.16.M88.4 R100, [R177+0x6800] ;  /* 0x00680000b164783b */ /* 0x000f300000000200 */
[----:B------:R-:W-:Y:S08]  /*4330*/  LDSM.16.M88.4 R104, [R0] ;  /* 0x000000000068783b */ /* 0x000ff00000000200 */
[----:B------:R-:W4:Y:S01]  /*4340*/  LDSM.16.M88.4 R108, [R176+-0x4000] ;  /* 0xffc00000b06c783b */ /* 0x000f220000000200 */
[-C--:B-1----:R-:W-:Y:S07]  /*4350*/  HMMA.16816.F32 R4, R32, R16.reuse, RZ ;  /* 0x000000102004723c */ /* 0x082fee00000018ff */
[----:B------:R1:W1:Y:S01]  /*4360*/  LDSM.16.M88.4 R112, [R0+0x1000] ;  /* 0x001000000070783b */ /* 0x0002620000000200 */
[C---:B----4-:R-:W-:Y:S07]  /*4370*/  HMMA.16816.F32 R8, R28.reuse, R16, RZ ;  /* 0x000000101c08723c */ /* 0x050fee00000018ff */
[----:B------:R-:W4:Y:S01]  /*4380*/  LDSM.16.M88.4 R116, [R176+-0x3800] ;  /* 0xffc80000b074783b */ /* 0x000f220000000200 */
[-C--:B------:R-:W-:Y:S07]  /*4390*/  HMMA.16816.F32 R12, R28, R18.reuse, RZ ;  /* 0x000000121c0c723c */ /* 0x080fee00000018ff */
[----:B------:R-:W-:Y:S01]  /*43a0*/  LDSM.16.M88.4 R120, [R174+-0x4000] ;  /* 0xffc00000ae78783b */ /* 0x000fe20000000200 */
[C---:B------:R-:W-:Y:S07]  /*43b0*/  HMMA.16816.F32 R16, R32.reuse, R18, RZ ;  /* 0x000000122010723c */ /* 0x040fee00000018ff */
[----:B------:R-:W-:Y:S01]  /*43c0*/  LDSM.16.M88.4 R132, [R175+-0x4000] ;  /* 0xffc00000af84783b */ /* 0x000fe20000000200 */
[-C--:B------:R-:W-:Y:S03]  /*43d0*/  HMMA.16816.F32 R20, R32, R100.reuse, RZ ;  /* 0x000000642014723c */ /* 0x080fe600000018ff */
[----:B-1----:R-:W-:Y:S03]  /*43e0*/  IMAD.IADD R0, R0, 0x1, R128 ;  /* 0x0000000100007824 */ /* 0x002fe600078e0280 */
[C---:B------:R-:W-:Y:S02]  /*43f0*/  HMMA.16816.F32 R24, R28.reuse, R100, RZ ;  /* 0x000000641c18723c */ /* 0x040fe400000018ff */
[----:B------:R-:W-:Y:S04]  /*4400*/  LDSM.16.M88.4 R128, [R0] ;  /* 0x000000000080783b */ /* 0x000fe80000000200 */
[-C--:B------:R-:W-:Y:S06]  /*4410*/  HMMA.16816.F32 R28, R28, R102.reuse, RZ ;  /* 0x000000661c1c723c */ /* 0x080fec00000018ff */
[----:B------:R-:W-:Y:S01]  /*4420*/  HMMA.16816.F32 R32, R32, R102, RZ ;  /* 0x000000662020723c */ /* 0x000fe200000018ff */
[----:B------:R-:W1:Y:S05]  /*4430*/  LDSM.16.M88.4 R100, [R124] ;  /* 0x000000007c64783b */ /* 0x000e6a0000000200 */
[-C--:B------:R-:W-:Y:S03]  /*4440*/  HMMA.16816.F32 R4, R104, R108.reuse, R4 ;  /* 0x0000006c6804723c */ /* 0x080fe60000001804 */
[----:B------:R-:W1:Y:S03]  /*4450*/  LDSM.16.M88.4 R124, [R124+0x1000] ;  /* 0x001000007c7c783b */ /* 0x000e660000000200 */
[C---:B------:R-:W-:Y:S06]  /*4460*/  HMMA.16816.F32 R8, R112.reuse, R108, R8 ;  /* 0x0000006c7008723c */ /* 0x040fec0000001808 */
[-C--:B------:R-:W-:Y:S06]  /*4470*/  HMMA.16816.F32 R12, R112, R110.reuse, R12 ;  /* 0x0000006e700c723c */ /* 0x080fec000000180c */
[C---:B------:R-:W-:Y:S01]  /*4480*/  HMMA.16816.F32 R16, R104.reuse, R110, R16 ;  /* 0x0000006e6810723c */ /* 0x040fe20000001810 */
[----:B------:R-:W1:Y:S05]  /*4490*/  LDSM.16.M88.4 R108, [R174+-0x3800] ;  /* 0xffc80000ae6c783b */ /* 0x000e6a0000000200 */
[-C--:B----4-:R-:W-:Y:S06]  /*44a0*/  HMMA.16816.F32 R20, R104, R116.reuse, R20 ;  /* 0x000000746814723c */ /* 0x090fec0000001814 */
[C---:B------:R-:W-:Y:S06]  /*44b0*/  HMMA.16816.F32 R24, R112.reuse, R116, R24 ;  /* 0x000000747018723c */ /* 0x040fec0000001818 */
[-C--:B------:R-:W-:Y:S06]  /*44c0*/  HMMA.16816.F32 R28, R112, R118.reuse, R28 ;  /* 0x00000076701c723c */ /* 0x080fec000000181c */
[----:B------:R-:W-:Y:S01]  /*44d0*/  HMMA.16816.F32 R32, R104, R118, R32 ;  /* 0x000000766820723c */ /* 0x000fe20000001820 */
[----:B------:R-:W4:Y:S05]  /*44e0*/  LDSM.16.M88.4 R104, [R0+0x1000] ;  /* 0x001000000068783b */ /* 0x000f2a0000000200 */
[-C--:B-1----:R-:W-:Y:S06]  /*44f0*/  HMMA.16816.F32 R4, R100, R120.reuse, R4 ;  /* 0x000000786404723c */ /* 0x082fec0000001804 */
[C---:B------:R-:W-:Y:S06]  /*4500*/  HMMA.16816.F32 R8, R124.reuse, R120, R8 ;  /* 0x000000787c08723c */ /* 0x040fec0000001808 */
[-C--:B------:R-:W-:Y:S06]  /*4510*/  HMMA.16816.F32 R12, R124, R122.reuse, R12 ;  /* 0x0000007a7c0c723c */ /* 0x080fec000000180c */
[C---:B------:R-:W-:Y:S06]  /*4520*/  HMMA.16816.F32 R16, R100.reuse, R122, R16 ;  /* 0x0000007a6410723c */ /* 0x040fec0000001810 */
[-C--:B------:R-:W-:Y:S06]  /*4530*/  HMMA.16816.F32 R20, R100, R108.reuse, R20 ;  /* 0x0000006c6414723c */ /* 0x080fec0000001814 */
[C---:B------:R-:W-:Y:S06]  /*4540*/  HMMA.16816.F32 R24, R124.reuse, R108, R24 ;  /* 0x0000006c7c18723c */ /* 0x040fec0000001818 */
[-C--:B------:R-:W-:Y:S05]  /*4550*/  HMMA.16816.F32 R28, R124, R110.reuse, R28 ;  /* 0x0000006e7c1c723c */ /* 0x080fea000000181c */
[----:B------:R-:W-:Y:S01]  /*4560*/  FMUL.FTZ R108, R224, 1.4426950216293334961 ;  /* 0x3fb8aa3be06c7820 */ /* 0x000fe20000410000 */
[----:B------:R-:W-:Y:S05]  /*4570*/  HMMA.16816.F32 R32, R100, R110, R32 ;  /* 0x0000006e6420723c */ /* 0x000fea0000001820 */
[----:B------:R-:W-:Y:S01]  /*4580*/  FSEL R108, R108, RZ, P0 ;  /* 0x000000ff6c6c7208 */ /* 0x000fe20000000000 */
[-C--:B------:R-:W-:Y:S01]  /*4590*/  HMMA.16816.F32 R4, R128, R132.reuse, R4 ;  /* 0x000000848004723c */ /* 0x080fe20000001804 */
[----:B------:R-:W-:Y:S04]  /*45a0*/  MOV R111, 0x40 ;  /* 0x00000040006f7802 */ /* 0x000fe80000000f00 */
[C---:B------:R-:W-:Y:S01]  /*45b0*/  FMUL.FTZ R102, R225.reuse, 1.4426950216293334961 ;  /* 0x3fb8aa3be1667820 */ /* 0x040fe20000410000 */
[C---:B----4-:R-:W-:Y:S04]  /*45c0*/  HMMA.16816.F32 R8, R104.reuse, R132, R8 ;  /* 0x000000846808723c */ /* 0x050fe80000001808 */
[----:B------:R-:W-:Y:S01]  /*45d0*/  FSETP.NEU.FTZ.AND P0, PT, R225, -INF , PT ;  /* 0xff800000e100780b */ /* 0x000fe20003f1d000 */
[----:B------:R-:W-:Y:S01]  /*45e0*/  FMUL.FTZ R100, R222, 1.4426950216293334961 ;  /* 0x3fb8aa3bde647820 */ /* 0x000fe20000410000 */
[-C--:B------:R-:W-:Y:S05]  /*45f0*/  HMMA.16816.F32 R12, R104, R134.reuse, R12 ;  /* 0x00000086680c723c */ /* 0x080fea000000180c */
[----:B------:R-:W-:Y:S01]  /*4600*/  FSEL R102, R102, RZ, P0 ;  /* 0x000000ff66667208 */ /* 0x000fe20000000000 */
[C---:B------:R-:W-:Y:S04]  /*4610*/  HMMA.16816.F32 R16, R128.reuse, R134, R16 ;  /* 0x000000868010723c */ /* 0x040fe80000001810 */
[----:B------:R-:W-:Y:S02]  /*4620*/  FSETP.NEU.FTZ.AND P0, PT, R222, -INF , PT ;  /* 0xff800000de00780b */ /* 0x000fe40003f1d000 */
[CC--:B------:R-:W-:Y:S01]  /*4630*/  FFMA.FTZ R4, R209.reuse, R184.reuse, R4 ;  /* 0x000000b8d1047223 */ /* 0x0c0fe20000010004 */
[CC--:B------:R-:W-:Y:S01]  /*4640*/  FFMA.FTZ R5, R210.reuse, R184.reuse, R5 ;  /* 0x000000b8d2057223 */ /* 0x0c0fe20000010005 */
[CC--:B------:R-:W-:Y:S03]  /*4650*/  FFMA.FTZ R6, R209.reuse, R184.reuse, R6 ;  /* 0x000000b8d1067223 */ /* 0x0c0fe60000010006 */
[-C--:B------:R-:W-:Y:S01]  /*4660*/  FFMA.FTZ R7, R210, R184.reuse, R7 ;  /* 0x000000b8d2077223 */ /* 0x080fe20000010007 */
[-C--:B------:R-:W-:Y:S01]  /*4670*/  FFMA.FTZ R8, R209, R184.reuse, R8 ;  /* 0x000000b8d1087223 */ /* 0x080fe20000010008 */
[----:B------:R-:W-:Y:S01]  /*4680*/  FSEL R100, R100, RZ, P0 ;  /* 0x000000ff64647208 */ /* 0x000fe20000000000 */
[CC--:B------:R-:W-:Y:S01]  /*4690*/  FFMA.FTZ R11, R210.reuse, R184.reuse, R11 ;  /* 0x000000b8d20b7223 */ /* 0x0c0fe2000001000b */
[----:B------:R-:W-:Y:S01]  /*46a0*/  FSETP.NEU.FTZ.AND P0, PT, R223, -INF , PT ;  /* 0xff800000df00780b */ /* 0x000fe20003f1d000 */
[-C--:B------:R-:W-:Y:S01]  /*46b0*/  FFMA.FTZ R9, R210, R184.reuse, R9 ;  /* 0x000000b8d2097223 */ /* 0x080fe20000010009 */
[-C--:B------:R-:W-:Y:S01]  /*46c0*/  FFMA.FTZ R10, R209, R184.reuse, R10 ;  /* 0x000000b8d10a7223 */ /* 0x080fe2000001000a */
[CC--:B------:R-:W-:Y:S01]  /*46d0*/  FFMA.FTZ R12, R211.reuse, R184.reuse, R12 ;  /* 0x000000b8d30c7223 */ /* 0x0c0fe2000001000c */
[CC--:B------:R-:W-:Y:S01]  /*46e0*/  FFMA.FTZ R13, R208.reuse, R184.reuse, R13 ;  /* 0x000000b8d00d7223 */ /* 0x0c0fe2000001000d */
[CC--:B------:R-:W-:Y:S01]  /*46f0*/  FFMA.FTZ R14, R211.reuse, R184.reuse, R14 ;  /* 0x000000b8d30e7223 */ /* 0x0c0fe2000001000e */
[CC--:B------:R-:W-:Y:S03]  /*4700*/  FFMA.FTZ R15, R208.reuse, R184.reuse, R15 ;  /* 0x000000b8d00f7223 */ /* 0x0c0fe6000001000f */
[CC--:B------:R-:W-:Y:S01]  /*4710*/  FFMA.FTZ R16, R211.reuse, R184.reuse, R16 ;  /* 0x000000b8d3107223 */ /* 0x0c0fe20000010010 */
[CC--:B------:R-:W-:Y:S01]  /*4720*/  FFMA.FTZ R17, R208.reuse, R184.reuse, R17 ;  /* 0x000000b8d0117223 */ /* 0x0c0fe20000010011 */
[-C--:B------:R-:W-:Y:S01]  /*4730*/  FFMA.FTZ R18, R211, R184.reuse, R18 ;  /* 0x000000b8d3127223 */ /* 0x080fe20000010012 */
[----:B------:R-:W-:Y:S01]  /*4740*/  FFMA.FTZ R19, R208, R184, R19 ;  /* 0x000000b8d0137223 */ /* 0x000fe20000010013 */
[----:B--2---:R-:W-:Y:S01]  /*4750*/  SHF.L.U32 R0, R2, 0x7, RZ ;  /* 0x0000000702007819 */ /* 0x004fe200000006ff */
[----:B------:R-:W-:Y:S03]  /*4760*/  IMAD.SHL.U32 R2, R187, 0x40, RZ ;  /* 0x00000040bb027824 */ /* 0x000fe600078e00ff */
[----:B------:R-:W-:Y:S02]  /*4770*/  IADD3 R0, R0, 0x80, RZ ;  /* 0x0000008000007810 */ /* 0x000fe40007ffe0ff */
[----:B------:R-:W-:Y:S04]  /*4780*/  ISETP.GE.AND P3, PT, R2, R251, PT ;  /* 0x000000fb0200720c */ /* 0x000fe80003f66270 */
[-C--:B------:R-:W-:Y:S01]  /*4790*/  ISETP.LT.AND P3, PT, R0, R200.reuse, P3 ;  /* 0x000000c80000720c */ /* 0x080fe20001f61270 */
[----:B------:R-:W-:Y:S05]  /*47a0*/  FMUL.FTZ R0, R223, 1.4426950216293334961 ;  /* 0x3fb8aa3bdf007820 */ /* 0x000fea0000410000 */
[----:B------:R-:W-:Y:S07]  /*47b0*/  FSEL R0, R0, RZ, P0 ;  /* 0x000000ff00007208 */ /* 0x000fee0000000000 */
[----:B---3--:R-:W-:Y:S01]  /*47c0*/  @!P3 IMAD.IADD R2, R213, 0x1, R2 ;  /* 0x00000001d502b824 */ /* 0x008fe200078e0202 */
[----:B------:R-:W-:Y:S04]  /*47d0*/  @!P3 IADD3 R110, R186, 0x1, RZ ;  /* 0x00000001ba6eb810 */ /* 0x000fe80007ffe0ff */
[C---:B------:R-:W-:Y:S02]  /*47e0*/  @!P3 VIMNMX R109, R2.reuse, R200, PT ;  /* 0x000000c8026db248 */ /* 0x040fe40003fe0100 */
[--C-:B------:R-:W-:Y:S02]  /*47f0*/  @!P3 VIADDMNMX R103, R2, 0x8, R200.reuse, PT ;  /* 0x000000080267b846 */ /* 0x100fe400038001c8 */
[-C--:B------:R-:W-:Y:S02]  /*4800*/  @!P3 ISETP.GE.AND P1, PT, R186, R109.reuse, PT ;  /* 0x0000006dba00b20c */ /* 0x080fe40003f26270 */
[--C-:B------:R-:W-:Y:S02]  /*4810*/  @!P3 VIADDMNMX R101, R2, 0x20, R200.reuse, PT ;  /* 0x000000200265b846 */ /* 0x100fe400038001c8 */
[----:B------:R-:W-:Y:S02]  /*4820*/  @!P3 FSEL R4, R4, -INF , !P1 ;  /* 0xff8000000404b808 */ /* 0x000fe40004800000 */
[----:B------:R-:W-:Y:S02]  /*4830*/  @!P3 ISETP.GE.AND P1, PT, R110, R109, PT ;  /* 0x0000006d6e00b20c */ /* 0x000fe40003f26270 */
[----:B------:R-:W-:Y:S01]  /*4840*/  @!P3 VIADDMNMX R2, R2, 0x28, R200, PT ;  /* 0x000000280202b846 */ /* 0x000fe200038001c8 */
[--C-:B------:R-:W-:Y:S01]  /*4850*/  FFMA.FTZ R4, R4, UR5, -R108.reuse ;  /* 0x0000000504047c23 */ /* 0x100fe2000801086c */
[----:B------:R-:W-:Y:S02]  /*4860*/  @!P3 FSEL R5, R5, -INF , !P1 ;  /* 0xff8000000505b808 */ /* 0x000fe40004800000 */
[-C--:B------:R-:W-:Y:S01]  /*4870*/  @!P3 ISETP.GE.AND P1, PT, R186, R103.reuse, PT ;  /* 0x00000067ba00b20c */ /* 0x080fe20003f26270 */
[----:B------:R-:W-:Y:S01]  /*4880*/  MUFU.EX2 R120, R4 ;  /* 0x0000000400787308 */ /* 0x000fe20000000800 */
[-C--:B------:R-:W-:Y:S01]  /*4890*/  @!P3 ISETP.GE.AND P0, PT, R110, R2.reuse, PT ;  /* 0x000000026e00b20c */ /* 0x080fe20003f06270 */
[----:B------:R-:W-:Y:S01]  /*48a0*/  FFMA.FTZ R5, R5, UR5, -R108 ;  /* 0x0000000505057c23 */ /* 0x000fe2000801086c */
[----:B------:R-:W-:Y:S02]  /*48b0*/  @!P3 FSEL R6, R6, -INF , !P1 ;  /* 0xff8000000606b808 */ /* 0x000fe40004800000 */
[----:B------:R-:W-:Y:S02]  /*48c0*/  @!P3 ISETP.GE.AND P1, PT, R110, R103, PT ;  /* 0x000000676e00b20c */ /* 0x000fe40003f26270 */
[----:B------:R-:W-:Y:S03]  /*48d0*/  @!P3 FSEL R11, R11, -INF , !P0 ;  /* 0xff8000000b0bb808 */ /* 0x000fe60004000000 */
[----:B------:R-:W1:Y:S01]  /*48e0*/  MUFU.EX2 R220, R5 ;  /* 0x0000000500dc7308 */ /* 0x000e620000000800 */
[----:B------:R-:W-:Y:S01]  /*48f0*/  @!P3 FSEL R7, R7, -INF , !P1 ;  /* 0xff8000000707b808 */ /* 0x000fe20004800000 */
[----:B------:R-:W-:Y:S01]  /*4900*/  FFMA.FTZ R6, R6, UR5, -R102 ;  /* 0x0000000506067c23 */ /* 0x000fe20008010866 */
[-C--:B------:R-:W-:Y:S01]  /*4910*/  @!P3 ISETP.GE.AND P1, PT, R186, R101.reuse, PT ;  /* 0x00000065ba00b20c */ /* 0x080fe20003f26270 */
[----:B------:R-:W-:Y:S02]  /*4920*/  FFMA.FTZ R11, R11, UR5, -R0 ;  /* 0x000000050b0b7c23 */ /* 0x000fe40008010800 */
[----:B------:R-:W-:Y:S01]  /*4930*/  FFMA.FTZ R7, R7, UR5, -R102 ;  /* 0x0000000507077c23 */ /* 0x000fe20008010866 */
[----:B------:R-:W-:Y:S03]  /*4940*/  @!P3 FSEL R8, R8, -INF , !P1 ;  /* 0xff8000000808b808 */ /* 0x000fe60004800000 */
[----:B------:R-:W-:Y:S01]  /*4950*/  MUFU.EX2 R219, R6 ;  /* 0x0000000600db7308 */ /* 0x000fe20000000800 */
[----:B------:R-:W-:Y:S01]  /*4960*/  @!P3 ISETP.GE.AND P1, PT, R110, R101, PT ;  /* 0x000000656e00b20c */ /* 0x000fe20003f26270 */
[--C-:B------:R-:W-:Y:S03]  /*4970*/  FFMA.FTZ R8, R8, UR5, -R100.reuse ;  /* 0x0000000508087c23 */ /* 0x100fe60008010864 */
[----:B------:R-:W-:Y:S02]  /*4980*/  @!P3 FSEL R9, R9, -INF , !P1 ;  /* 0xff8000000909b808 */ /* 0x000fe40004800000 */
[-C--:B------:R-:W-:Y:S03]  /*4990*/  @!P3 ISETP.GE.AND P1, PT, R186, R2.reuse, PT ;  /* 0x00000002ba00b20c */ /* 0x080fe60003f26270 */
[----:B------:R2:W-:Y:S01]  /*49a0*/  MUFU.EX2 R126, R8 ;  /* 0x00000008007e7308 */ /* 0x0005e20000000800 */
[----:B------:R-:W-:Y:S01]  /*49b0*/  FFMA.FTZ R9, R9, UR5, -R100 ;  /* 0x0000000509097c23 */ /* 0x000fe20008010864 */
[----:B------:R-:W-:Y:S02]  /*49c0*/  @!P3 FSEL R10, R10, -INF , !P1 ;  /* 0xff8000000a0ab808 */ /* 0x000fe40004800000 */
[----:B------:R-:W-:Y:S06]  /*49d0*/  @!P3 ISETP.GE.AND P1, PT, R202, R103, PT ;  /* 0x00000067ca00b20c */ /* 0x000fec0003f26270 */
[----:B------:R3:W-:Y:S01]  /*49e0*/  MUFU.EX2 R221, R7 ;  /* 0x0000000700dd7308 */ /* 0x0007e20000000800 */
[----:B------:R-:W-:Y:S09]  /*49f0*/  FFMA.FTZ R10, R10, UR5, -R0 ;  /* 0x000000050a0a7c23 */ /* 0x000ff20008010800 */
[----:B------:R-:W-:Y:S01]  /*4a00*/  MUFU.EX2 R125, R9 ;  /* 0x00000009007d7308 */ /* 0x000fe20000000800 */
[----:B--2---:R-:W-:Y:S05]  /*4a10*/  @!P3 VIADD R8, R186, 0x8 ;  /* 0x00000008ba08b836 */ /* 0x004fea0000000000 */
[-C--:B------:R-:W-:Y:S04]  /*4a20*/  @!P3 ISETP.GE.AND P0, PT, R8, R101.reuse, PT ;  /* 0x000000650800b20c */ /* 0x080fe80003f06270 */
[----:B------:R-:W-:Y:S01]  /*4a30*/  MUFU.EX2 R132, R10 ;  /* 0x0000000a00847308 */ /* 0x000fe20000000800 */
[----:B---3--:R-:W2:Y:S01]  /*4a40*/  LDSM.16.M88.4 R4, [R175+-0x3800] ;  /* 0xffc80000af04783b */ /* 0x008ea20000000200 */
[----:B------:R-:W-:Y:S02]  /*4a50*/  @!P3 FSEL R12, R12, -INF , !P0 ;  /* 0xff8000000c0cb808 */ /* 0x000fe40004000000 */
[----:B------:R-:W-:Y:S03]  /*4a60*/  @!P3 ISETP.GE.AND P0, PT, R199, R101, PT ;  /* 0x00000065c700b20c */ /* 0x000fe60003f06270 */
[--C-:B------:R-:W-:Y:S01]  /*4a70*/  FFMA.FTZ R12, R12, UR5, -R100.reuse ;  /* 0x000000050c0c7c23 */ /* 0x100fe20008010864 */
[----:B------:R-:W-:Y:S02]  /*4a80*/  @!P3 FSEL R13, R13, -INF , !P0 ;  /* 0xff8000000d0db808 */ /* 0x000fe40004000000 */
[----:B------:R-:W-:Y:S01]  /*4a90*/  MUFU.EX2 R127, R11 ;  /* 0x0000000b007f7308 */ /* 0x000fe20000000800 */
[-C--:B------:R-:W-:Y:S02]  /*4aa0*/  @!P3 ISETP.GE.AND P0, PT, R8, R2.reuse, PT ;  /* 0x000000020800b20c */ /* 0x080fe40003f06270 */
[----:B------:R-:W-:Y:S02]  /*4ab0*/  FFMA.FTZ R13, R13, UR5, -R100 ;  /* 0x000000050d0d7c23 */ /* 0x000fe40008010864 */
[----:B------:R-:W-:Y:S02]  /*4ac0*/  @!P3 FSEL R14, R14, -INF , !P0 ;  /* 0xff8000000e0eb808 */ /* 0x000fe40004000000 */
[----:B------:R-:W-:Y:S03]  /*4ad0*/  @!P3 ISETP.GE.AND P0, PT, R199, R2, PT ;  /* 0x00000002c700b20c */ /* 0x000fe60003f06270 */
[----:B------:R-:W-:Y:S01]  /*4ae0*/  MUFU.EX2 R122, R12 ;  /* 0x0000000c007a7308 */ /* 0x000fe20000000800 */
[--C-:B------:R-:W-:Y:S01]  /*4af0*/  FFMA.FTZ R14, R14, UR5, -R0.reuse ;  /* 0x000000050e0e7c23 */ /* 0x100fe20008010800 */
[----:B------:R-:W-:Y:S02]  /*4b00*/  @!P3 FSEL R15, R15, -INF , !P0 ;  /* 0xff8000000f0fb808 */ /* 0x000fe40004000000 */
[-C--:B------:R-:W-:Y:S03]  /*4b10*/  @!P3 ISETP.GE.AND P0, PT, R8, R109.reuse, PT ;  /* 0x0000006d0800b20c */ /* 0x080fe60003f06270 */
[----:B------:R-:W-:Y:S01]  /*4b20*/  FFMA.FTZ R15, R15, UR5, -R0 ;  /* 0x000000050f0f7c23 */ /* 0x000fe20008010800 */
[----:B------:R-:W-:Y:S02]  /*4b30*/  @!P3 FSEL R16, R16, -INF , !P0 ;  /* 0xff8000001010b808 */ /* 0x000fe40004000000 */
[----:B------:R-:W-:Y:S01]  /*4b40*/  MUFU.EX2 R121, R13 ;  /* 0x0000000d00797308 */ /* 0x000fe20000000800 */
[----:B------:R-:W-:Y:S02]  /*4b50*/  @!P3 ISETP.GE.AND P0, PT, R199, R109, PT ;  /* 0x0000006dc700b20c */ /* 0x000fe40003f06270 */
[--C-:B------:R-:W-:Y:S02]  /*4b60*/  FFMA.FTZ R16, R16, UR5, -R108.reuse ;  /* 0x0000000510107c23 */ /* 0x100fe4000801086c */
[----:B------:R-:W-:Y:S02]  /*4b70*/  @!P3 FSEL R17, R17, -INF , !P0 ;  /* 0xff8000001111b808 */ /* 0x000fe40004000000 */
[-C--:B------:R-:W-:Y:S03]  /*4b80*/  @!P3 ISETP.GE.AND P0, PT, R8, R103.reuse, PT ;  /* 0x000000670800b20c */ /* 0x080fe60003f06270 */
[----:B------:R-:W-:Y:S01]  /*4b90*/  MUFU.EX2 R216, R16 ;  /* 0x0000001000d87308 */ /* 0x000fe20000000800 */
[----:B------:R-:W-:Y:S01]  /*4ba0*/  FFMA.FTZ R17, R17, UR5, -R108 ;  /* 0x0000000511117c23 */ /* 0x000fe2000801086c */
[----:B------:R-:W-:Y:S02]  /*4bb0*/  @!P3 FSEL R18, R18, -INF , !P0 ;  /* 0xff8000001212b808 */ /* 0x000fe40004000000 */
[----:B------:R-:W-:Y:S01]  /*4bc0*/  @!P3 ISETP.GE.AND P0, PT, R199, R103, PT ;  /* 0x00000067c700b20c */ /* 0x000fe20003f06270 */
[-C--:B--2---:R-:W-:Y:S05]  /*4bd0*/  HMMA.16816.F32 R20, R128, R4.reuse, R20 ;  /* 0x000000048014723c */ /* 0x084fea0000001814 */
[----:B------:R-:W2:Y:S01]  /*4be0*/  MUFU.EX2 R215, R17 ;  /* 0x0000001100d77308 */ /* 0x000ea20000000800 */
[----:B------:R-:W-:Y:S01]  /*4bf0*/  @!P3 FSEL R19, R19, -INF , !P0 ;  /* 0xff8000001313b808 */ /* 0x000fe20004000000 */
[--C-:B------:R-:W-:Y:S01]  /*4c00*/  FFMA.FTZ R18, R18, UR5, -R102.reuse ;  /* 0x0000000512127c23 */ /* 0x100fe20008010866 */
[-C--:B------:R-:W-:Y:S01]  /*4c10*/  @!P3 ISETP.GE.AND P0, PT, R196, R109.reuse, PT ;  /* 0x0000006dc400b20c */ /* 0x080fe20003f06270 */
[C---:B------:R-:W-:Y:S06]  /*4c20*/  HMMA.16816.F32 R24, R104.reuse, R4, R24 ;  /* 0x000000046818723c */ /* 0x040fec0000001818 */
[----:B------:R-:W-:Y:S01]  /*4c30*/  MUFU.EX2 R218, R18 ;  /* 0x0000001200da7308 */ /* 0x000fe20000000800 */
[----:B------:R-:W-:Y:S01]  /*4c40*/  FFMA.FTZ R19, R19, UR5, -R102 ;  /* 0x0000000513137c23 */ /* 0x000fe20008010866 */
[-C--:B------:R-:W-:Y:S03]  /*4c50*/  HMMA.16816.F32 R28, R104, R6.reuse, R28 ;  /* 0x00000006681c723c */ /* 0x080fe6000000181c */
[----:B-1----:R-:W-:Y:S03]  /*4c60*/  F2FP.F16.F32.PACK_AB R4, R220, R120 ;  /* 0x00000078dc04723e */ /* 0x002fe600000000ff */
[----:B------:R-:W-:Y:S02]  /*4c70*/  HMMA.16816.F32 R32, R128, R6, R32 ;  /* 0x000000068020723c */ /* 0x000fe40000001820 */
[----:B------:R-:W1:Y:S01]  /*4c80*/  MUFU.EX2 R217, R19 ;  /* 0x0000001300d97308 */ /* 0x000e620000000800 */
[----:B------:R3:W-:Y:S02]  /*4c90*/  STS [R193+0xe000], R4 ;  /* 0x00e00004c1007388 */ /* 0x0007e40000000800 */
[CC--:B------:R-:W-:Y:S01]  /*4ca0*/  FFMA.FTZ R20, R204.reuse, R184.reuse, R20 ;  /* 0x000000b8cc147223 */ /* 0x0c0fe20000010014 */
[CC--:B------:R-:W-:Y:S01]  /*4cb0*/  FFMA.FTZ R21, R205.reuse, R184.reuse, R21 ;  /* 0x000000b8cd157223 */ /* 0x0c0fe20000010015 */
[-C--:B------:R-:W-:Y:S05]  /*4cc0*/  FFMA.FTZ R22, R204, R184.reuse, R22 ;  /* 0x000000b8cc167223 */ /* 0x080fea0000010016 */
[----:B------:R-:W-:Y:S01]  /*4cd0*/  MUFU.EX2 R124, R14 ;  /* 0x0000000e007c7308 */ /* 0x000fe20000000800 */
[----:B------:R-:W-:Y:S01]  /*4ce0*/  @!P3 FSEL R20, R20, -INF , !P0 ;  /* 0xff8000001414b808 */ /* 0x000fe20004000000 */
[-C--:B------:R-:W-:Y:S01]  /*4cf0*/  FFMA.FTZ R23, R205, R184.reuse, R23 ;  /* 0x000000b8cd177223 */ /* 0x080fe20000010017 */
[----:B------:R-:W-:Y:S01]  /*4d00*/  @!P3 ISETP.GE.AND P0, PT, R197, R109, PT ;  /* 0x0000006dc500b20c */ /* 0x000fe20003f06270 */
[CC--:B------:R-:W-:Y:S01]  /*4d10*/  FFMA.FTZ R24, R204.reuse, R184.reuse, R24 ;  /* 0x000000b8cc187223 */ /* 0x0c0fe20000010018 */
[-C--:B------:R-:W-:Y:S01]  /*4d20*/  FFMA.FTZ R25, R205, R184.reuse, R25 ;  /* 0x000000b8cd197223 */ /* 0x080fe20000010019 */
[-C--:B------:R-:W-:Y:S01]  /*4d30*/  FFMA.FTZ R26, R204, R184.reuse, R26 ;  /* 0x000000b8cc1a7223 */ /* 0x080fe2000001001a */
[----:B------:R-:W-:Y:S01]  /*4d40*/  @!P3 FSEL R21, R21, -INF , !P0 ;  /* 0xff8000001515b808 */ /* 0x000fe20004000000 */
[-C--:B------:R-:W-:Y:S01]  /*4d50*/  FFMA.FTZ R27, R205, R184.reuse, R27 ;  /* 0x000000b8cd1b7223 */ /* 0x080fe2000001001b */
[-C--:B------:R-:W-:Y:S01]  /*4d60*/  @!P3 ISETP.GE.AND P0, PT, R196, R103.reuse, PT ;  /* 0x00000067c400b20c */ /* 0x080fe20003f06270 */
[CC--:B------:R-:W-:Y:S01]  /*4d70*/  FFMA.FTZ R28, R206.reuse, R184.reuse, R28 ;  /* 0x000000b8ce1c7223 */ /* 0x0c0fe2000001001c */
[-C--:B------:R-:W-:Y:S01]  /*4d80*/  FFMA.FTZ R29, R207, R184.reuse, R29 ;  /* 0x000000b8cf1d7223 */ /* 0x080fe2000001001d */
[-C--:B------:R-:W-:Y:S01]  /*4d90*/  FFMA.FTZ R30, R206, R184.reuse, R30 ;  /* 0x000000b8ce1e7223 */ /* 0x080fe2000001001e */
[----:B------:R-:W-:Y:S01]  /*4da0*/  @!P3 FSEL R22, R22, -INF , !P0 ;  /* 0xff8000001616b808 */ /* 0x000fe20004000000 */
[CC--:B------:R-:W-:Y:S01]  /*4db0*/  FFMA.FTZ R32, R206.reuse, R184.reuse, R32 ;  /* 0x000000b8ce207223 */ /* 0x0c0fe20000010020 */
[----:B------:R-:W-:Y:S01]  /*4dc0*/  @!P3 ISETP.GE.AND P0, PT, R197, R103, PT ;  /* 0x00000067c500b20c */ /* 0x000fe20003f06270 */
[-C--:B------:R-:W-:Y:S01]  /*4dd0*/  FFMA.FTZ R33, R207, R184.reuse, R33 ;  /* 0x000000b8cf217223 */ /* 0x080fe20000010021 */
[----:B------:R-:W-:Y:S01]  /*4de0*/  FFMA.FTZ R34, R206, R184, R34 ;  /* 0x000000b8ce227223 */ /* 0x000fe20000010022 */
[----:B--2---:R-:W-:Y:S01]  /*4df0*/  F2FP.F16.F32.PACK_AB R6, R215, R216 ;  /* 0x000000d8d706723e */ /* 0x004fe200000000ff */
[----:B------:R-:W-:Y:S01]  /*4e00*/  FFMA.FTZ R31, R207, R184, R31 ;  /* 0x000000b8cf1f7223 */ /* 0x000fe2000001001f */
[----:B------:R-:W-:Y:S01]  /*4e10*/  @!P3 FSEL R23, R23, -INF , !P0 ;  /* 0xff8000001717b808 */ /* 0x000fe20004000000 */
[--C-:B------:R-:W-:Y:S01]  /*4e20*/  FFMA.FTZ R20, R20, UR5, -R108.reuse ;  /* 0x0000000514147c23 */ /* 0x100fe2000801086c */
[-C--:B------:R-:W-:Y:S01]  /*4e30*/  @!P3 ISETP.GE.AND P0, PT, R196, R101.reuse, PT ;  /* 0x00000065c400b20c */ /* 0x080fe20003f06270 */
[----:B------:R-:W-:Y:S01]  /*4e40*/  MUFU.EX2 R123, R15 ;  /* 0x0000000f007b7308 */ /* 0x000fe20000000800 */
[----:B-1----:R-:W-:Y:S01]  /*4e50*/  F2FP.F16.F32.PACK_AB R5, R217, R218 ;  /* 0x000000dad905723e */ /* 0x002fe200000000ff */
[----:B------:R-:W-:Y:S01]  /*4e60*/  FFMA.FTZ R21, R21, UR5, -R108 ;  /* 0x0000000515157c23 */ /* 0x000fe2000801086c */
[----:B------:R-:W-:Y:S01]  /*4e70*/  @!P3 FSEL R24, R24, -INF , !P0 ;  /* 0xff8000001818b808 */ /* 0x000fe20004000000 */
[--C-:B------:R-:W-:Y:S01]  /*4e80*/  FFMA.FTZ R22, R22, UR5, -R102.reuse ;  /* 0x0000000516167c23 */ /* 0x100fe20008010866 */
[-C--:B------:R-:W-:Y:S01]  /*4e90*/  @!P3 ISETP.GE.AND P0, PT, R197, R101.reuse, PT ;  /* 0x00000065c500b20c */ /* 0x080fe20003f06270 */
[----:B------:R-:W-:Y:S01]  /*4ea0*/  FFMA.FTZ R23, R23, UR5, -R102 ;  /* 0x0000000517177c23 */ /* 0x000fe20008010866 */
[----:B---3--:R-:W-:Y:S03]  /*4eb0*/  F2FP.F16.F32.PACK_AB R4, R125, R126 ;  /* 0x0000007e7d04723e */ /* 0x008fe600000000ff */
[----:B------:R-:W-:Y:S01]  /*4ec0*/  MUFU.EX2 R135, R20 ;  /* 0x0000001400877308 */ /* 0x000fe20000000800 */
[----:B------:R-:W-:Y:S01]  /*4ed0*/  @!P3 FSEL R25, R25, -INF , !P0 ;  /* 0xff8000001919b808 */ /* 0x000fe20004000000 */
[----:B------:R-:W-:Y:S01]  /*4ee0*/  FFMA.FTZ R35, R207, R184, R35 ;  /* 0x000000b8cf237223 */ /* 0x000fe20000010023 */
[-C--:B------:R-:W-:Y:S01]  /*4ef0*/  @!P3 ISETP.GE.AND P0, PT, R196, R2.reuse, PT ;  /* 0x00000002c400b20c */ /* 0x080fe20003f06270 */
[--C-:B------:R-:W-:Y:S01]  /*4f00*/  FFMA.FTZ R24, R24, UR5, -R100.reuse ;  /* 0x0000000518187c23 */ /* 0x100fe20008010864 */
[----:B------:R-:W-:Y:S01]  /*4f10*/  SEL R128, R111, 0xffffffc0, !P2 ;  /* 0xffffffc06f807807 */ /* 0x000fe20005000000 */
[----:B------:R-:W-:Y:S01]  /*4f20*/  FFMA.FTZ R25, R25, UR5, -R100 ;  /* 0x0000000519197c23 */ /* 0x000fe20008010864 */
[----:B------:R-:W-:Y:S03]  /*4f30*/  @!P3 FSEL R26, R26, -INF , !P0 ;  /* 0xff8000001a1ab808 */ /* 0x000fe60004000000 */
[----:B------:R-:W-:Y:S01]  /*4f40*/  MUFU.EX2 R134, R21 ;  /* 0x0000001500867308 */ /* 0x000fe20000000800 */
[-C--:B------:R-:W-:Y:S02]  /*4f50*/  @!P3 ISETP.GE.AND P0, PT, R197, R2.reuse, PT ;  /* 0x00000002c500b20c */ /* 0x080fe40003f06270 */
[----:B------:R-:W-:Y:S01]  /*4f60*/  @!P3 FSEL R35, R35, -INF , !P1 ;  /* 0xff8000002323b808 */ /* 0x000fe20004800000 */
[--C-:B------:R-:W-:Y:S01]  /*4f70*/  FFMA.FTZ R26, R26, UR5, -R0.reuse ;  /* 0x000000051a1a7c23 */ /* 0x100fe20008010800 */
[----:B------:R-:W-:Y:S02]  /*4f80*/  @!P3 FSEL R27, R27, -INF , !P0 ;  /* 0xff8000001b1bb808 */ /* 0x000fe40004000000 */
[-C--:B------:R-:W-:Y:S03]  /*4f90*/  @!P3 ISETP.GE.AND P0, PT, R198, R101.reuse, PT ;  /* 0x00000065c600b20c */ /* 0x080fe60003f06270 */
[----:B------:R-:W-:Y:S01]  /*4fa0*/  MUFU.EX2 R214, R22 ;  /* 0x0000001600d67308 */ /* 0x000fe20000000800 */
[----:B------:R-:W-:Y:S01]  /*4fb0*/  FFMA.FTZ R27, R27, UR5, -R0 ;  /* 0x000000051b1b7c23 */ /* 0x000fe20008010800 */
[----:B------:R-:W-:Y:S02]  /*4fc0*/  @!P3 FSEL R28, R28, -INF , !P0 ;  /* 0xff8000001c1cb808 */ /* 0x000fe40004000000 */
[----:B------:R-:W-:Y:S06]  /*4fd0*/  @!P3 ISETP.GE.AND P0, PT, R202, R101, PT ;  /* 0x00000065ca00b20c */ /* 0x000fec0003f06270 */
[----:B------:R-:W-:Y:S01]  /*4fe0*/  MUFU.EX2 R213, R23 ;  /* 0x0000001700d57308 */ /* 0x000fe20000000800 */
[----:B------:R-:W-:Y:S01]  /*4ff0*/  @!P3 FSEL R29, R29, -INF , !P0 ;  /* 0xff8000001d1db808 */ /* 0x000fe20004000000 */
[--C-:B------:R-:W-:Y:S01]  /*5000*/  FFMA.FTZ R28, R28, UR5, -R100.reuse ;  /* 0x000000051c1c7c23 */ /* 0x100fe20008010864 */
[-C--:B------:R-:W-:Y:S03]  /*5010*/  @!P3 ISETP.GE.AND P0, PT, R198, R2.reuse, PT ;  /* 0x00000002c600b20c */ /* 0x080fe60003f06270 */
        /* <DEDUP_REMOVED lines=10> */
[----:B------:R-:W-:Y:S03]  /*50c0*/  @!P3 ISETP.GE.AND P0, PT, R198, R103, PT ;  /* 0x00000067c600b20c */ /* 0x000fe60003f06270 */
[----:B------:R-:W-:Y:S01]  /*50d0*/  FFMA.FTZ R108, R33, UR5, -R108 ;  /* 0x00000005216c7c23 */ /* 0x000fe2000801086c */
[----:B------:R-:W-:Y:S02]  /*50e0*/  @!P3 FSEL R34, R34, -INF , !P0 ;  /* 0xff8000002222b808 */ /* 0x000fe40004000000 */
[----:B------:R-:W-:Y:S01]  /*50f0*/  MUFU.EX2 R130, R32 ;  /* 0x0000002000827308 */ /* 0x000fe20000000800 */
[----:B------:R-:W-:Y:S02]  /*5100*/  @!P3 ISETP.GE.AND P0, PT, R202, R2, PT ;  /* 0x00000002ca00b20c */ /* 0x000fe40003f06270 */
[----:B------:R-:W-:Y:S01]  /*5110*/  F2FP.F16.F32.PACK_AB R2, R221, R219 ;  /* 0x000000dbdd02723e */ /* 0x000fe200000000ff */
[--C-:B------:R-:W-:Y:S01]  /*5120*/  FFMA.FTZ R34, R34, UR5, -R102.reuse ;  /* 0x0000000522227c23 */ /* 0x100fe20008010866 */
[----:B------:R-:W-:Y:S01]  /*5130*/  @!P3 FSEL R31, R31, -INF , !P0 ;  /* 0xff8000001f1fb808 */ /* 0x000fe20004000000 */
[----:B------:R-:W-:Y:S01]  /*5140*/  FFMA.FTZ R102, R35, UR5, -R102 ;  /* 0x0000000523667c23 */ /* 0x000fe20008010866 */
[----:B------:R-:W-:Y:S01]  /*5150*/  IADD3 R110, P0, R252, R231, RZ ;  /* 0x000000e7fc6e7210 */ /* 0x000fe20007f1e0ff */
[----:B------:R1:W-:Y:S02]  /*5160*/  STS [R193+0xe400], R2 ;  /* 0x00e40002c1007388 */ /* 0x0003e40000000800 */
[----:B------:R2:W3:Y:S01]  /*5170*/  MUFU.EX2 R129, R108 ;  /* 0x0000006c00817308 */ /* 0x0004e20000000800 */
[----:B------:R-:W-:Y:S01]  /*5180*/  FFMA.FTZ R0, R31, UR5, -R0 ;  /* 0x000000051f007c23 */ /* 0x000fe20008010800 */
[----:B------:R-:W-:Y:S01]  /*5190*/  IADD3.X R111, R250, R230, RZ, P0, !PT ;  /* 0x000000e6fa6f7210 */ /* 0x000fe200007fe4ff */
[----:B------:R4:W-:Y:S04]  /*51a0*/  STS [R195+0xe000], R6 ;  /* 0x00e00006c3007388 */ /* 0x0009e80000000800 */
[----:B------:R4:W-:Y:S03]  /*51b0*/  STS [R195+0xe400], R5 ;  /* 0x00e40005c3007388 */ /* 0x0009e60000000800 */
[----:B------:R3:W-:Y:S01]  /*51c0*/  MUFU.EX2 R112, R0 ;  /* 0x0000000000707308 */ /* 0x0007e20000000800 */
[----:B------:R4:W-:Y:S04]  /*51d0*/  STS [R193+0xf000], R4 ;  /* 0x00f00004c1007388 */ /* 0x0009e80000000800 */
[----:B------:R-:W4:Y:S05]  /*51e0*/  LDG.E R109, desc[UR12][R110.64] ;  /* 0x0000000c6e6d7981 */ /* 0x000f2a000c1e1900 */
[----:B------:R-:W-:Y:S01]  /*51f0*/  MUFU.EX2 R133, R34 ;  /* 0x0000002200857308 */ /* 0x000fe20000000800 */
[----:B--2---:R-:W2:Y:S01]  /*5200*/  LDG.E R108, desc[UR12][R110.64+0x20] ;  /* 0x0000200c6e6c7981 */ /* 0x004ea2000c1e1900 */
[----:B-1----:R-:W-:Y:S08]  /*5210*/  F2FP.F16.F32.PACK_AB R2, R127, R132 ;  /* 0x000000847f02723e */ /* 0x002ff000000000ff */
[----:B------:R-:W-:Y:S01]  /*5220*/  MUFU.EX2 R131, R102 ;  /* 0x0000006600837308 */ /* 0x000fe20000000800 */
[----:B---3--:R-:W-:Y:S02]  /*5230*/  F2FP.F16.F32.PACK_AB R0, R129, R130 ;  /* 0x000000828100723e */ /* 0x008fe400000000ff */
[----:B----4-:R-:W-:Y:S01]  /*5240*/  F2FP.F16.F32.PACK_AB R6, R121, R122 ;  /* 0x0000007a7906723e */ /* 0x010fe200000000ff */
[----:B------:R1:W-:Y:S01]  /*5250*/  STS [R193+0xf400], R2 ;  /* 0x00f40002c1007388 */ /* 0x0003e20000000800 */
[----:B------:R-:W-:Y:S03]  /*5260*/  F2FP.F16.F32.PACK_AB R5, R123, R124 ;  /* 0x0000007c7b05723e */ /* 0x000fe600000000ff */
[----:B------:R3:W-:Y:S02]  /*5270*/  STS [R195+0xf000], R6 ;  /* 0x00f00006c3007388 */ /* 0x0007e40000000800 */
[----:B------:R-:W-:Y:S01]  /*5280*/  MUFU.EX2 R119, R26 ;  /* 0x0000001a00777308 */ /* 0x000fe20000000800 */
[----:B------:R-:W-:Y:S01]  /*5290*/  F2FP.F16.F32.PACK_AB R4, R134, R135 ;  /* 0x000000878604723e */ /* 0x000fe200000000ff */
[----:B------:R4:W-:Y:S04]  /*52a0*/  STS [R195+0xf400], R5 ;  /* 0x00f40005c3007388 */ /* 0x0009e80000000800 */
[----:B------:R4:W-:Y:S04]  /*52b0*/  STS [R192+0xe000], R4 ;  /* 0x00e00004c0007388 */ /* 0x0009e80000000800 */
[----:B------:R-:W4:Y:S10]  /*52c0*/  MUFU.EX2 R118, R27 ;  /* 0x0000001b00767308 */ /* 0x000f340000000800 */
[----:B------:R-:W-:Y:S01]  /*52d0*/  MUFU.EX2 R114, R28 ;  /* 0x0000001c00727308 */ /* 0x000fe20000000800 */
[----:B-1----:R-:W-:Y:S09]  /*52e0*/  F2FP.F16.F32.PACK_AB R2, R213, R214 ;  /* 0x000000d6d502723e */ /* 0x002ff200000000ff */
[----:B------:R-:W1:Y:S01]  /*52f0*/  MUFU.EX2 R113, R100 ;  /* 0x0000006400717308 */ /* 0x000e620000000800 */
[----:B------:R1:W-:Y:S01]  /*5300*/  STS [R192+0xe400], R2 ;  /* 0x00e40002c0007388 */ /* 0x0003e20000000800 */
[----:B---3--:R-:W-:Y:S02]  /*5310*/  F2FP.F16.F32.PACK_AB R6, R116, R117 ;  /* 0x000000757406723e */ /* 0x008fe400000000ff */
[----:B----4-:R-:W-:Y:S01]  /*5320*/  F2FP.F16.F32.PACK_AB R5, R118, R119 ;  /* 0x000000777605723e */ /* 0x010fe200000000ff */
[----:B------:R3:W-:Y:S05]  /*5330*/  STS [R194+0xe000], R0 ;  /* 0x00e00000c2007388 */ /* 0x0007ea0000000800 */
[----:B------:R-:W3:Y:S01]  /*5340*/  MUFU.EX2 R115, R30 ;  /* 0x0000001e00737308 */ /* 0x000ee20000000800 */
[----:B------:R-:W-:Y:S05]  /*5350*/  F2FP.F16.F32.PACK_AB R4, R131, R133 ;  /* 0x000000858304723e */ /* 0x000fea00000000ff */
[----:B------:R-:W-:Y:S04]  /*5360*/  STS [R194+0xe400], R4 ;  /* 0x00e40004c2007388 */ /* 0x000fe80000000800 */
[----:B------:R-:W-:Y:S04]  /*5370*/  STS [R192+0xf000], R6 ;  /* 0x00f00006c0007388 */ /* 0x000fe80000000800 */
[----:B------:R-:W-:Y:S01]  /*5380*/  STS [R192+0xf400], R5 ;  /* 0x00f40005c0007388 */ /* 0x000fe20000000800 */
[----:B-1----:R-:W-:Y:S02]  /*5390*/  F2FP.F16.F32.PACK_AB R2, R113, R114 ;  /* 0x000000727102723e */ /* 0x002fe400000000ff */
[----:B---3--:R-:W-:Y:S03]  /*53a0*/  F2FP.F16.F32.PACK_AB R0, R112, R115 ;  /* 0x000000737000723e */ /* 0x008fe600000000ff */
[----:B------:R-:W-:Y:S04]  /*53b0*/  STS [R194+0xf000], R2 ;  /* 0x00f00002c2007388 */ /* 0x000fe80000000800 */
[----:B------:R1:W-:Y:S04]  /*53c0*/  STS [R194+0xf400], R0 ;  /* 0x00f40000c2007388 */ /* 0x0003e80000000800 */
[----:B------:R-:W3:Y:S08]  /*53d0*/  LDSM.16.M88.4 R32, [R170+0x4000] ;  /* 0x00400000aa20783b */ /* 0x000ef00000000200 */
[----:B------:R-:W4:Y:S08]  /*53e0*/  LDSM.16.M88.4 R28, [R170+0x5000] ;  /* 0x00500000aa1c783b */ /* 0x000f300000000200 */
[----:B------:R-:W4:Y:S01]  /*53f0*/  LDSM.16.M88.4 R100, [R173+0x4000] ;  /* 0x00400000ad64783b */ /* 0x000f220000000200 */
[C---:B-1----:R-:W-:Y:S07]  /*5400*/  IMAD.IADD R0, R128.reuse, 0x1, R170 ;  /* 0x0000000180007824 */ /* 0x042fee00078e02aa */
[----:B------:R-:W1:Y:S08]  /*5410*/  LDSM.16.M88.4 R104, [R173+0x5000] ;  /* 0x00500000ad68783b */ /* 0x000e700000000200 */
[----:B------:R-:W5:Y:S01]  /*5420*/  LDG.E R2, desc[UR12][R110.64+0xa0] ;  /* 0x0000a00c6e027981 */ /* 0x000f62000c1e1900 */
[-C--:B---3--:R-:W-:Y:S06]  /*5430*/  HMMA.16816.F32 R4, R32, R136.reuse, RZ ;  /* 0x000000882004723c */ /* 0x088fec00000018ff */
[C---:B----4-:R-:W-:Y:S06]  /*5440*/  HMMA.16816.F32 R8, R28.reuse, R136, RZ ;  /* 0x000000881c08723c */ /* 0x050fec00000018ff */
[-C--:B------:R-:W-:Y:S06]  /*5450*/  HMMA.16816.F32 R12, R28, R138.reuse, RZ ;  /* 0x0000008a1c0c723c */ /* 0x080fec00000018ff */
[C---:B------:R-:W-:Y:S06]  /*5460*/  HMMA.16816.F32 R16, R32.reuse, R138, RZ ;  /* 0x0000008a2010723c */ /* 0x040fec00000018ff */
[-C--:B------:R-:W-:Y:S06]  /*5470*/  HMMA.16816.F32 R20, R32, R140.reuse, RZ ;  /* 0x0000008c2014723c */ /* 0x080fec00000018ff */
[C---:B------:R-:W-:Y:S06]  /*5480*/  HMMA.16816.F32 R24, R28.reuse, R140, RZ ;  /* 0x0000008c1c18723c */ /* 0x040fec00000018ff */
[-C--:B------:R-:W-:Y:S06]  /*5490*/  HMMA.16816.F32 R28, R28, R142.reuse, RZ ;  /* 0x0000008e1c1c723c */ /* 0x080fec00000018ff */
[----:B------:R-:W-:Y:S06]  /*54a0*/  HMMA.16816.F32 R32, R32, R142, RZ ;  /* 0x0000008e2020723c */ /* 0x000fec00000018ff */
[-C--:B------:R-:W-:Y:S06]  /*54b0*/  HMMA.16816.F32 R4, R100, R144.reuse, R4 ;  /* 0x000000906404723c */ /* 0x080fec0000001804 */
[C---:B-1----:R-:W-:Y:S06]  /*54c0*/  HMMA.16816.F32 R8, R104.reuse, R144, R8 ;  /* 0x000000906808723c */ /* 0x042fec0000001808 */
[-C--:B------:R-:W-:Y:S06]  /*54d0*/  HMMA.16816.F32 R12, R104, R146.reuse, R12 ;  /* 0x00000092680c723c */ /* 0x080fec000000180c */
[C---:B------:R-:W-:Y:S06]  /*54e0*/  HMMA.16816.F32 R16, R100.reuse, R146, R16 ;  /* 0x000000926410723c */ /* 0x040fec0000001810 */
[-C--:B------:R-:W-:Y:S06]  /*54f0*/  HMMA.16816.F32 R20, R100, R148.reuse, R20 ;  /* 0x000000946414723c */ /* 0x080fec0000001814 */
[C---:B------:R-:W-:Y:S06]  /*5500*/  HMMA.16816.F32 R24, R104.reuse, R148, R24 ;  /* 0x000000946818723c */ /* 0x040fec0000001818 */
[-C--:B------:R-:W-:Y:S01]  /*5510*/  HMMA.16816.F32 R28, R104, R150.reuse, R28 ;  /* 0x00000096681c723c */ /* 0x080fe2000000181c */
[----:B------:R-:W1:Y:S05]  /*5520*/  LDSM.16.M88.4 R104, [R0+0x4000] ;  /* 0x004000000068783b */ /* 0x000e6a0000000200 */
[----:B------:R-:W-:Y:S03]  /*5530*/  HMMA.16816.F32 R32, R100, R150, R32 ;  /* 0x000000966420723c */ /* 0x000fe60000001820 */
[----:B------:R3:W4:Y:S02]  /*5540*/  LDSM.16.M88.4 R100, [R0+0x5000] ;  /* 0x005000000064783b */ /* 0x0007240000000200 */
[----:B---3--:R-:W-:Y:S01]  /*5550*/  IMAD.IADD R0, R128, 0x1, R173 ;  /* 0x0000000180007824 */ /* 0x008fe200078e02ad */
[-C--:B-1----:R-:W-:Y:S06]  /*5560*/  HMMA.16816.F32 R4, R104, R152.reuse, R4 ;  /* 0x000000986804723c */ /* 0x082fec0000001804 */
[C---:B----4-:R-:W-:Y:S06]  /*5570*/  HMMA.16816.F32 R8, R100.reuse, R152, R8 ;  /* 0x000000986408723c */ /* 0x050fec0000001808 */
[-C--:B------:R-:W-:Y:S06]  /*5580*/  HMMA.16816.F32 R12, R100, R154.reuse, R12 ;  /* 0x0000009a640c723c */ /* 0x080fec000000180c */
[C---:B------:R-:W-:Y:S06]  /*5590*/  HMMA.16816.F32 R16, R104.reuse, R154, R16 ;  /* 0x0000009a6810723c */ /* 0x040fec0000001810 */
[-C--:B------:R-:W-:Y:S06]  /*55a0*/  HMMA.16816.F32 R20, R104, R156.reuse, R20 ;  /* 0x0000009c6814723c */ /* 0x080fec0000001814 */
[C---:B------:R-:W-:Y:S06]  /*55b0*/  HMMA.16816.F32 R24, R100.reuse, R156, R24 ;  /* 0x0000009c6418723c */ /* 0x040fec0000001818 */
[-C--:B------:R-:W-:Y:S01]  /*55c0*/  HMMA.16816.F32 R28, R100, R158.reuse, R28 ;  /* 0x0000009e641c723c */ /* 0x080fe2000000181c */
[----:B------:R-:W1:Y:S05]  /*55d0*/  LDSM.16.M88.4 R100, [R0+0x4000] ;  /* 0x004000000064783b */ /* 0x000e6a0000000200 */
[----:B------:R-:W-:Y:S03]  /*55e0*/  HMMA.16816.F32 R32, R104, R158, R32 ;  /* 0x0000009e6820723c */ /* 0x000fe60000001820 */
[----:B------:R-:W3:Y:S03]  /*55f0*/  LDSM.16.M88.4 R104, [R0+0x5000] ;  /* 0x005000000068783b */ /* 0x000ee60000000200 */
[-C--:B-1----:R-:W-:Y:S06]  /*5600*/  HMMA.16816.F32 R4, R100, R160.reuse, R4 ;  /* 0x000000a06404723c */ /* 0x082fec0000001804 */
[C---:B---3--:R-:W-:Y:S06]  /*5610*/  HMMA.16816.F32 R8, R104.reuse, R160, R8 ;  /* 0x000000a06808723c */ /* 0x048fec0000001808 */
[-C--:B------:R-:W-:Y:S06]  /*5620*/  HMMA.16816.F32 R12, R104, R162.reuse, R12 ;  /* 0x000000a2680c723c */ /* 0x080fec000000180c */
[C---:B------:R-:W-:Y:S06]  /*5630*/  HMMA.16816.F32 R16, R100.reuse, R162, R16 ;  /* 0x000000a26410723c */ /* 0x040fec0000001810 */
[C---:B------:R-:W-:Y:S01]  /*5640*/  FADD.FTZ R4, -R109.reuse, R4 ;  /* 0x000000046d047221 */ /* 0x040fe20000010100 */
[-C--:B------:R-:W-:Y:S04]  /*5650*/  HMMA.16816.F32 R20, R100, R164.reuse, R20 ;  /* 0x000000a46414723c */ /* 0x080fe80000001814 */
[----:B------:R-:W-:Y:S02]  /*5660*/  FMUL.FTZ R120, R120, R4 ;  /* 0x0000000478787220 */ /* 0x000fe40000410000 */
[C---:B------:R-:W-:Y:S01]  /*5670*/  HMMA.16816.F32 R24, R104.reuse, R164, R24 ;  /* 0x000000a46818723c */ /* 0x040fe20000001818 */
[----:B------:R1:W5:Y:S04]  /*5680*/  LDG.E R4, desc[UR12][R110.64+0x80] ;  /* 0x0000800c6e047981 */ /* 0x000368000c1e1900 */
[C---:B------:R-:W-:Y:S01]  /*5690*/  FADD.FTZ R5, -R109.reuse, R5 ;  /* 0x000000056d057221 */ /* 0x040fe20000010100 */
[-C--:B------:R-:W-:Y:S05]  /*56a0*/  HMMA.16816.F32 R28, R104, R166.reuse, R28 ;  /* 0x000000a6681c723c */ /* 0x080fea000000181c */
[----:B------:R-:W-:Y:S01]  /*56b0*/  FMUL.FTZ R5, R220, R5 ;  /* 0x00000005dc057220 */ /* 0x000fe20000410000 */
[----:B------:R-:W-:Y:S05]  /*56c0*/  HMMA.16816.F32 R32, R100, R166, R32 ;  /* 0x000000a66420723c */ /* 0x000fea0000001820 */
[C---:B------:R-:W-:Y:S01]  /*56d0*/  FADD.FTZ R0, -R109.reuse, R16 ;  /* 0x000000106d007221 */ /* 0x040fe20000010100 */
[----:B------:R-:W-:Y:S01]  /*56e0*/  FADD.FTZ R17, -R109, R17 ;  /* 0x000000116d117221 */ /* 0x000fe20000010100 */
[----:B------:R-:W-:Y:S01]  /*56f0*/  F2FP.F16.F32.PACK_AB R100, R5, R120 ;  /* 0x000000780564723e */ /* 0x000fe200000000ff */
[C---:B------:R-:W-:Y:S03]  /*5700*/  FADD.FTZ R16, -R109.reuse, R20 ;  /* 0x000000146d107221 */ /* 0x040fe60000010100 */
[----:B--2---:R-:W-:Y:S01]  /*5710*/  FADD.FTZ R6, -R108, R6 ;  /* 0x000000066c067221 */ /* 0x004fe20000010100 */
[----:B------:R-:W-:Y:S01]  /*5720*/  FADD.FTZ R20, -R109, R21 ;  /* 0x000000156d147221 */ /* 0x000fe20000010100 */
[----:B------:R-:W-:Y:S01]  /*5730*/  FMUL.FTZ R0, R216, R0 ;  /* 0x00000000d8007220 */ /* 0x000fe20000410000 */
[----:B------:R-:W-:Y:S01]  /*5740*/  FMUL.FTZ R17, R215, R17 ;  /* 0x00000011d7117220 */ /* 0x000fe20000410000 */
[----:B-1----:R-:W-:Y:S01]  /*5750*/  FMUL.FTZ R110, R219, R6 ;  /* 0x00000006db6e7220 */ /* 0x002fe20000410000 */
[----:B------:R-:W-:Y:S01]  /*5760*/  FMUL.FTZ R16, R135, R16 ;  /* 0x0000001087107220 */ /* 0x000fe20000410000 */
[----:B------:R-:W-:Y:S01]  /*5770*/  FMUL.FTZ R20, R134, R20 ;  /* 0x0000001486147220 */ /* 0x000fe20000410000 */
[C---:B------:R-:W-:Y:S01]  /*5780*/  FADD.FTZ R18, -R108.reuse, R18 ;  /* 0x000000126c127221 */ /* 0x040fe20000010100 */
[----:B------:R-:W-:Y:S01]  /*5790*/  FADD.FTZ R6, -R108, R7 ;  /* 0x000000076c067221 */ /* 0x000fe20000010100 */
[----:B------:R-:W-:Y:S02]  /*57a0*/  F2FP.F16.F32.PACK_AB R17, R17, R0 ;  /* 0x000000001111723e */ /* 0x000fe400000000ff */
[----:B------:R-:W-:Y:S01]  /*57b0*/  F2FP.F16.F32.PACK_AB R20, R20, R16 ;  /* 0x000000101414723e */ /* 0x000fe200000000ff */
[----:B------:R-:W-:Y:S01]  /*57c0*/  FMUL.FTZ R6, R221, R6 ;  /* 0x00000006dd067220 */ /* 0x000fe20000410000 */
[C---:B------:R-:W-:Y:S01]  /*57d0*/  FADD.FTZ R33, -R109.reuse, R33 ;  /* 0x000000216d217221 */ /* 0x040fe20000010100 */
[----:B------:R-:W-:Y:S01]  /*57e0*/  FADD.FTZ R5, -R109, R32 ;  /* 0x000000206d057221 */ /* 0x000fe20000010100 */
[C---:B------:R-:W-:Y:S01]  /*57f0*/  FADD.FTZ R32, -R108.reuse, R19 ;  /* 0x000000136c207221 */ /* 0x040fe20000010100 */
[----:B------:R-:W-:Y:S01]  /*5800*/  FADD.FTZ R16, -R108, R23 ;  /* 0x000000176c107221 */ /* 0x000fe20000010100 */
        /* <DEDUP_REMOVED lines=8> */
[----:B------:R-:W-:Y:S01]  /*5890*/  F2FP.F16.F32.PACK_AB R5, R6, R110 ;  /* 0x0000006e0605723e */ /* 0x000fe200000000ff */
[----:B------:R-:W-:Y:S01]  /*58a0*/  FMUL.FTZ R18, R214, R18 ;  /* 0x00000012d6127220 */ /* 0x000fe20000410000 */
[----:B------:R-:W-:Y:S01]  /*58b0*/  FMUL.FTZ R16, R213, R16 ;  /* 0x00000010d5107220 */ /* 0x000fe20000410000 */
        /* <DEDUP_REMOVED lines=37> */
.L_x_174:
[----:B------:R1:W-:Y:S01]  /*5b10*/  STS [R193+0xa400], R5 ;  /* 0x00a40005c1007388 */ /* 0x0003e20000000800 */
[----:B------:R-:W-:Y:S01]  /*5b20*/  F2FP.F16.F32.PACK_AB R0, R32, R33 ;  /* 0x000000212000723e */ /* 0x000fe200000000ff */
[----:B-----5:R-:W-:Y:S01]  /*5b30*/  FADD.FTZ R11, -R2, R11 ;  /* 0x0000000b020b7221 */ /* 0x020fe20000010100 */
[C---:B------:R-:W-:Y:S01]  /*5b40*/  FADD.FTZ R8, -R4.reuse, R8 ;  /* 0x0000000804087221 */ /* 0x040fe20000010100 */
[----:B------:R-:W-:Y:S01]  /*5b50*/  STS [R193+0xa000], R100 ;  /* 0x00a00064c1007388 */ /* 0x000fe20000000800 */
[----:B------:R-:W-:Y:S01]  /*5b60*/  FADD.FTZ R9, -R4, R9 ;  /* 0x0000000904097221 */ /* 0x000fe20000010100 */
[----:B------:R-:W-:Y:S01]  /*5b70*/  FADD.FTZ R10, -R2, R10 ;  /* 0x0000000a020a7221 */ /* 0x000fe20000010100 */
[C---:B------:R-:W-:Y:S01]  /*5b80*/  FADD.FTZ R13, -R4.reuse, R13 ;  /* 0x0000000d040d7221 */ /* 0x040fe20000010100 */
[----:B------:R2:W-:Y:S01]  /*5b90*/  STS [R195+0xa400], R0 ;  /* 0x00a40000c3007388 */ /* 0x0005e20000000800 */
[C---:B------:R-:W-:Y:S01]  /*5ba0*/  FADD.FTZ R25, -R4.reuse, R25 ;  /* 0x0000001904197221 */ /* 0x040fe20000010100 */
[C---:B------:R-:W-:Y:S01]  /*5bb0*/  FADD.FTZ R29, -R4.reuse, R29 ;  /* 0x0000001d041d7221 */ /* 0x040fe20000010100 */
[C---:B------:R-:W-:Y:S01]  /*5bc0*/  FADD.FTZ R12, -R4.reuse, R12 ;  /* 0x0000000c040c7221 */ /* 0x040fe20000010100 */
[C---:B------:R-:W-:Y:S01]  /*5bd0*/  FADD.FTZ R24, -R4.reuse, R24 ;  /* 0x0000001804187221 */ /* 0x040fe20000010100 */
[----:B------:R-:W-:Y:S01]  /*5be0*/  FADD.FTZ R28, -R4, R28 ;  /* 0x0000001c041c7221 */ /* 0x000fe20000010100 */
[----:B------:R-:W-:Y:S01]  /*5bf0*/  FMUL.FTZ R10, R132, R10 ;  /* 0x0000000a840a7220 */ /* 0x000fe20000410000 */
[----:B------:R-:W-:Y:S01]  /*5c00*/  FMUL.FTZ R4, R127, R11 ;  /* 0x0000000b7f047220 */ /* 0x000fe20000410000 */
[----:B---3--:R-:W-:Y:S01]  /*5c10*/  FMUL.FTZ R6, R126, R8 ;  /* 0x000000087e067220 */ /* 0x008fe20000410000 */
[C---:B------:R-:W-:Y:S01]  /*5c20*/  FADD.FTZ R14, -R2.reuse, R14 ;  /* 0x0000000e020e7221 */ /* 0x040fe20000010100 */
[----:B------:R-:W-:Y:S01]  /*5c30*/  FADD.FTZ R15, -R2, R15 ;  /* 0x0000000f020f7221 */ /* 0x000fe20000010100 */
[----:B------:R-:W3:Y:S01]  /*5c40*/  LDL R101, [R1+0x8] ;  /* 0x0000080001657983 */ /* 0x000ee20000100800 */
[----:B------:R-:W-:Y:S01]  /*5c50*/  FMUL.FTZ R12, R122, R12 ;  /* 0x0000000c7a0c7220 */ /* 0x000fe20000410000 */
[----:B------:R-:W-:Y:S01]  /*5c60*/  FMUL.FTZ R7, R121, R13 ;  /* 0x0000000d79077220 */ /* 0x000fe20000410000 */
[----:B------:R-:W-:Y:S01]  /*5c70*/  FMUL.FTZ R14, R124, R14 ;  /* 0x0000000e7c0e7220 */ /* 0x000fe20000410000 */
[----:B------:R-:W-:Y:S01]  /*5c80*/  FMUL.FTZ R15, R123, R15 ;  /* 0x0000000f7b0f7220 */ /* 0x000fe20000410000 */
[----:B------:R-:W-:Y:S01]  /*5c90*/  F2FP.F16.F32.PACK_AB R4, R4, R10 ;  /* 0x0000000a0404723e */ /* 0x000fe200000000ff */
[----:B-1----:R-:W-:Y:S01]  /*5ca0*/  FMUL.FTZ R5, R125, R9 ;  /* 0x000000097d057220 */ /* 0x002fe20000410000 */
[----:B------:R-:W-:Y:S01]  /*5cb0*/  STS [R195+0xa000], R17 ;  /* 0x00a00011c3007388 */ /* 0x000fe20000000800 */
[C---:B------:R-:W-:Y:S01]  /*5cc0*/  FADD.FTZ R27, -R2.reuse, R27 ;  /* 0x0000001b021b7221 */ /* 0x040fe20000010100 */
[C---:B------:R-:W-:Y:S01]  /*5cd0*/  FADD.FTZ R31, -R2.reuse, R31 ;  /* 0x0000001f021f7221 */ /* 0x040fe20000010100 */
[C---:B------:R-:W-:Y:S01]  /*5ce0*/  FADD.FTZ R26, -R2.reuse, R26 ;  /* 0x0000001a021a7221 */ /* 0x040fe20000010100 */
[----:B------:R-:W-:Y:S01]  /*5cf0*/  FADD.FTZ R30, -R2, R30 ;  /* 0x0000001e021e7221 */ /* 0x000fe20000010100 */
[----:B------:R-:W-:Y:S01]  /*5d00*/  F2FP.F16.F32.PACK_AB R7, R7, R12 ;  /* 0x0000000c0707723e */ /* 0x000fe200000000ff */
[----:B------:R-:W-:Y:S01]  /*5d10*/  STS [R193+0xb400], R4 ;  /* 0x00b40004c1007388 */ /* 0x000fe20000000800 */
[----:B--2---:R-:W-:Y:S01]  /*5d20*/  F2FP.F16.F32.PACK_AB R0, R5, R6 ;  /* 0x000000060500723e */ /* 0x004fe200000000ff */
[----:B------:R-:W-:Y:S01]  /*5d30*/  FMUL.FTZ R24, R117, R24 ;  /* 0x0000001875187220 */ /* 0x000fe20000410000 */
[----:B------:R-:W-:Y:S01]  /*5d40*/  F2FP.F16.F32.PACK_AB R2, R15, R14 ;  /* 0x0000000e0f02723e */ /* 0x000fe200000000ff */
[----:B------:R-:W-:Y:S01]  /*5d50*/  FMUL.FTZ R9, R116, R25 ;  /* 0x0000001974097220 */ /* 0x000fe20000410000 */
[----:B------:R-:W-:Y:S01]  /*5d60*/  F2FP.F16.F32.PACK_AB R16, R16, R18 ;  /* 0x000000121010723e */ /* 0x000fe200000000ff */
[----:B------:R1:W-:Y:S01]  /*5d70*/  STS [R193+0xb000], R0 ;  /* 0x00b00000c1007388 */ /* 0x0003e20000000800 */
[----:B------:R-:W-:Y:S01]  /*5d80*/  FMUL.FTZ R26, R119, R26 ;  /* 0x0000001a771a7220 */ /* 0x000fe20000410000 */
[----:B------:R-:W-:Y:S01]  /*5d90*/  FMUL.FTZ R6, R118, R27 ;  /* 0x0000001b76067220 */ /* 0x000fe20000410000 */
[----:B------:R-:W-:Y:S01]  /*5da0*/  F2FP.F16.F32.PACK_AB R18, R21, R22 ;  /* 0x000000161512723e */ /* 0x000fe200000000ff */
[----:B------:R-:W-:Y:S01]  /*5db0*/  STS [R195+0xb000], R7 ;  /* 0x00b00007c3007388 */ /* 0x000fe20000000800 */
[----:B------:R-:W-:Y:S01]  /*5dc0*/  FMUL.FTZ R28, R114, R28 ;  /* 0x0000001c721c7220 */ /* 0x000fe20000410000 */
[----:B------:R-:W-:Y:S01]  /*5dd0*/  FMUL.FTZ R8, R113, R29 ;  /* 0x0000001d71087220 */ /* 0x000fe20000410000 */
[----:B------:R-:W-:Y:S01]  /*5de0*/  FMUL.FTZ R30, R115, R30 ;  /* 0x0000001e731e7220 */ /* 0x000fe20000410000 */
[----:B------:R2:W-:Y:S01]  /*5df0*/  STS [R195+0xb400], R2 ;  /* 0x00b40002c3007388 */ /* 0x0005e20000000800 */
[----:B------:R-:W-:Y:S01]  /*5e00*/  FMUL.FTZ R5, R112, R31 ;  /* 0x0000001f70057220 */ /* 0x000fe20000410000 */
[----:B------:R-:W-:Y:S02]  /*5e10*/  F2FP.F16.F32.PACK_AB R9, R9, R24 ;  /* 0x000000180909723e */ /* 0x000fe400000000ff */
[----:B------:R-:W-:Y:S01]  /*5e20*/  STS [R192+0xa000], R20 ;  /* 0x00a00014c0007388 */ /* 0x000fe20000000800 */
[----:B------:R-:W-:Y:S02]  /*5e30*/  F2FP.F16.F32.PACK_AB R6, R6, R26 ;  /* 0x0000001a0606723e */ /* 0x000fe400000000ff */
[----:B------:R-:W-:Y:S01]  /*5e40*/  F2FP.F16.F32.PACK_AB R8, R8, R28 ;  /* 0x0000001c0808723e */ /* 0x000fe200000000ff */
[----:B------:R-:W-:Y:S01]  /*5e50*/  STS [R192+0xa400], R16 ;  /* 0x00a40010c0007388 */ /* 0x000fe20000000800 */
[----:B------:R-:W-:Y:S02]  /*5e60*/  F2FP.F16.F32.PACK_AB R5, R5, R30 ;  /* 0x0000001e0505723e */ /* 0x000fe400000000ff */
[----:B------:R-:W-:Y:S01]  /*5e70*/  MOV R120, R203 ;  /* 0x000000cb00787202 */ /* 0x000fe20000000f00 */
[----:B------:R-:W-:Y:S01]  /*5e80*/  STS [R194+0xa000], R19 ;  /* 0x00a00013c2007388 */ /* 0x000fe20000000800 */
[----:B------:R-:W-:Y:S03]  /*5e90*/  MOV R121, R201 ;  /* 0x000000c900797202 */ /* 0x000fe60000000f00 */
[----:B------:R-:W-:Y:S01]  /*5ea0*/  STS [R194+0xa400], R18 ;  /* 0x00a40012c2007388 */ /* 0x000fe20000000800 */
[----:B-1----:R-:W-:Y:S03]  /*5eb0*/  SHF.L.U32 R0, R179, 0x1, RZ ;  /* 0x00000001b3007819 */ /* 0x002fe600000006ff */
[----:B------:R-:W-:Y:S01]  /*5ec0*/  STS [R192+0xb000], R9 ;  /* 0x00b00009c0007388 */ /* 0x000fe20000000800 */
[----:B------:R-:W-:Y:S03]  /*5ed0*/  IADD3 R0, R0, 0x4000, R181 ;  /* 0x0000400000007810 */ /* 0x000fe60007ffe0b5 */
[----:B------:R-:W-:Y:S01]  /*5ee0*/  STS [R192+0xb400], R6 ;  /* 0x00b40006c0007388 */ /* 0x000fe20000000800 */
[C---:B--2---:R-:W-:Y:S02]  /*5ef0*/  IADD3 R2, R0.reuse, 0x40, RZ ;  /* 0x0000004000027810 */ /* 0x044fe40007ffe0ff */
[----:B------:R-:W-:Y:S01]  /*5f00*/  @P2 IADD3 R2, R0, -0x40, RZ ;  /* 0xffffffc000022810 */ /* 0x000fe20007ffe0ff */
[----:B------:R-:W-:Y:S04]  /*5f10*/  STS [R194+0xb000], R8 ;  /* 0x00b00008c2007388 */ /* 0x000fe80000000800 */
[----:B------:R-:W-:Y:S01]  /*5f20*/  STS [R194+0xb400], R5 ;  /* 0x00b40005c2007388 */ /* 0x000fe20000000800 */
[----:B------:R-:W-:Y:S06]  /*5f30*/  BAR.SYNC.DEFER_BLOCKING 0x0 ;  /* 0x0000000000007b1d */ /* 0x000fec0000010000 */
[----:B------:R-:W-:Y:S04]  /*5f40*/  LDSM.16.MT88.4 R4, [R3+0xe000] ;  /* 0x00e000000304783b */ /* 0x000fe80000004200 */
[----:B------:R-:W1:Y:S04]  /*5f50*/  LDSM.16.MT88.4 R8, [R0] ;  /* 0x000000000008783b */ /* 0x000e680000004200 */
[----:B------:R-:W2:Y:S04]  /*5f60*/  LDSM.16.MT88.4 R12, [R3+0x10000] ;  /* 0x01000000030c783b */ /* 0x000ea80000004200 */
[----:B------:R-:W4:Y:S04]  /*5f70*/  LDSM.16.MT88.4 R16, [R2] ;  /* 0x000000000210783b */ /* 0x000f280000004200 */
        /* <DEDUP_REMOVED lines=9> */
[-C--:B----4-:R-:W-:Y:S06]  /*6010*/  HMMA.16816.F32 R52, R4, R16.reuse, R52 ;  /* 0x000000100434723c */ /* 0x090fec0000001834 */
[C---:B------:R-:W-:Y:S06]  /*6020*/  HMMA.16816.F32 R56, R12.reuse, R16, R56 ;  /* 0x000000100c38723c */ /* 0x040fec0000001838 */
[-C--:B------:R-:W-:Y:S01]  /*6030*/  HMMA.16816.F32 R60, R12, R18.reuse, R60 ;  /* 0x000000120c3c723c */ /* 0x080fe2000000183c */
[----:B------:R-:W-:Y:S05]  /*6040*/  LDSM.16.MT88.4 R12, [R3+0x11000] ;  /* 0x01100000030c783b */ /* 0x000fea0000004200 */
[----:B------:R-:W-:Y:S01]  /*6050*/  HMMA.16816.F32 R64, R4, R18, R64 ;  /* 0x000000120440723c */ /* 0x000fe20000001840 */
[----:B------:R-:W1:Y:S04]  /*6060*/  LDSM.16.MT88.4 R4, [R3+0xf000] ;  /* 0x00f000000304783b */ /* 0x000e680000004200 */
[----:B------:R-:W2:Y:S01]  /*6070*/  LDSM.16.MT88.4 R16, [R2+0x1000] ;  /* 0x001000000210783b */ /* 0x000ea20000004200 */
[-C--:B------:R-:W-:Y:S06]  /*6080*/  HMMA.16816.F32 R36, R20, R24.reuse, R36 ;  /* 0x000000181424723c */ /* 0x080fec0000001824 */
        /* <DEDUP_REMOVED lines=9> */
[----:B------:R-:W4:Y:S04]  /*6120*/  LDSM.16.MT88.4 R20, [R3+0xf800] ;  /* 0x00f800000314783b */ /* 0x000f280000004200 */
        /* <DEDUP_REMOVED lines=10> */
[-C--:B----4-:R-:W-:Y:S06]  /*61d0*/  HMMA.16816.F32 R36, R20, R24.reuse, R36 ;  /* 0x000000181424723c */ /* 0x090fec0000001824 */
[C---:B------:R-:W-:Y:S06]  /*61e0*/  HMMA.16816.F32 R40, R28.reuse, R24, R40 ;  /* 0x000000181c28723c */ /* 0x040fec0000001828 */
[-C--:B------:R-:W-:Y:S06]  /*61f0*/  HMMA.16816.F32 R44, R28, R26.reuse, R44 ;  /* 0x0000001a1c2c723c */ /* 0x080fec000000182c */
[C---:B------:R-:W-:Y:S06]  /*6200*/  HMMA.16816.F32 R48, R20.reuse, R26, R48 ;  /* 0x0000001a1430723c */ /* 0x040fec0000001830 */
[-C--:B------:R-:W-:Y:S05]  /*6210*/  HMMA.16816.F32 R52, R20, R32.reuse, R52 ;  /* 0x000000201434723c */ /* 0x080fea0000001834 */
[----:B---3--:R-:W-:Y:S01]  /*6220*/  LEA R118, R101, R181, 0x1 ;  /* 0x000000b565767211 */ /* 0x008fe200078e08ff */
        /* <DEDUP_REMOVED lines=28> */
.L_x_175:
[----:B------:R-:W3:Y:S01]  /*63f0*/  LDL R119, [R1+0xc] ;  /* 0x00000c0001777983 */ /* 0x000ee20000100800 */
[--C-:B------:R-:W-:Y:S01]  /*6400*/  IMAD.IADD R2, R180, 0x1, R128.reuse ;  /* 0x00000001b4027824 */ /* 0x100fe200078e0280 */
[----:B------:R-:W-:Y:S01]  /*6410*/  LEA R203, P0, R239, R120, 0x2 ;  /* 0x00000078efcb7211 */ /* 0x000fe200078010ff */
[----:B------:R-:W-:Y:S01]  /*6420*/  IMAD.IADD R116, R171, 0x1, R128 ;  /* 0x00000001ab747824 */ /* 0x000fe200078e0280 */
[----:B------:R-:W-:Y:S01]  /*6430*/  LDSM.16.M88.4 R16, [R171] ;  /* 0x00000000ab10783b */ /* 0x000fe20000000200 */
[----:B------:R-:W-:Y:S01]  /*6440*/  IMAD.IADD R117, R128, 0x1, R172 ;  /* 0x0000000180757824 */ /* 0x000fe200078e02ac */
[----:B------:R-:W-:Y:S02]  /*6450*/  LEA.HI.X.SX32 R201, R239, R121, 0x2, P0 ;  /* 0x00000079efc97211 */ /* 0x000fe400000f16ff */
[----:B------:R-:W2:Y:S04]  /*6460*/  LDSM.16.MT88.4 R8, [R0+0x2000] ;  /* 0x002000000008783b */ /* 0x000ea80000004200 */
[----:B------:R-:W1:Y:S04]  /*6470*/  LDSM.16.MT88.4 R20, [R2] ;  /* 0x000000000214783b */ /* 0x000e680000004200 */
[----:B------:R-:W-:Y:S04]  /*6480*/  LDSM.16.M88.4 R24, [R172] ;  /* 0x00000000ac18783b */ /* 0x000fe80000000200 */
[----:B------:R-:W4:Y:S04]  /*6490*/  LDSM.16.MT88.4 R28, [R0+0x2800] ;  /* 0x00280000001c783b */ /* 0x000f280000004200 */
        /* <DEDUP_REMOVED lines=10> */
[C---:B----4-:R-:W-:Y:S06]  /*6540*/  HMMA.16816.F32 R4, R24.reuse, R28, R4 ;  /* 0x0000001c1804723c */ /* 0x050fec0000001804 */
[C---:B------:R-:W-:Y:S01]  /*6550*/  HMMA.16816.F32 R8, R24.reuse, R30, R8 ;  /* 0x0000001e1808723c */ /* 0x040fe20000001808 */
[----:B------:R-:W-:Y:S05]  /*6560*/  LDSM.16.M88.4 R28, [R171+0x2000] ;  /* 0x00200000ab1c783b */ /* 0x000fea0000000200 */
[C---:B------:R-:W-:Y:S06]  /*6570*/  HMMA.16816.F32 R12, R24.reuse, R32, R12 ;  /* 0x00000020180c723c */ /* 0x040fec000000180c */
[----:B------:R-:W-:Y:S01]  /*6580*/  HMMA.16816.F32 R16, R24, R34, R16 ;  /* 0x000000221810723c */ /* 0x000fe20000001810 */
[----:B------:R-:W2:Y:S04]  /*6590*/  LDSM.16.MT88.4 R24, [R2+0x1800] ;  /* 0x001800000218783b */ /* 0x000ea80000004200 */
[----:B------:R-:W4:Y:S01]  /*65a0*/  LDSM.16.MT88.4 R32, [R0+0x4000] ;  /* 0x004000000020783b */ /* 0x000f220000004200 */
[C---:B------:R-:W-:Y:S06]  /*65b0*/  HMMA.16816.F32 R4, R100.reuse, R104, R4 ;  /* 0x000000686404723c */ /* 0x040fec0000001804 */
[C---:B------:R-:W-:Y:S01]  /*65c0*/  HMMA.16816.F32 R8, R100.reuse, R106, R8 ;  /* 0x0000006a6408723c */ /* 0x040fe20000001808 */
[----:B------:R-:W-:Y:S05]  /*65d0*/  LDSM.16.MT88.4 R104, [R0+0x4800] ;  /* 0x004800000068783b */ /* 0x000fea0000004200 */
[C---:B-1----:R-:W-:Y:S06]  /*65e0*/  HMMA.16816.F32 R12, R100.reuse, R20, R12 ;  /* 0x00000014640c723c */ /* 0x042fec000000180c */
[----:B------:R-:W-:Y:S01]  /*65f0*/  HMMA.16816.F32 R16, R100, R22, R16 ;  /* 0x000000166410723c */ /* 0x000fe20000001810 */
[----:B------:R-:W1:Y:S04]  /*6600*/  LDSM.16.MT88.4 R20, [R2+0x2000] ;  /* 0x002000000214783b */ /* 0x000e680000004200 */
[----:B------:R-:W1:Y:S01]  /*6610*/  LDSM.16.M88.4 R100, [R172+0x2000] ;  /* 0x00200000ac64783b */ /* 0x000e620000000200 */
[C---:B------:R-:W-:Y:S06]  /*6620*/  HMMA.16816.F32 R4, R108.reuse, R112, R4 ;  /* 0x000000706c04723c */ /* 0x040fec0000001804 */
[C---:B------:R-:W-:Y:S01]  /*6630*/  HMMA.16816.F32 R8, R108.reuse, R114, R8 ;  /* 0x000000726c08723c */ /* 0x040fe20000001808 */
[----:B------:R-:W-:Y:S05]  /*6640*/  LDSM.16.MT88.4 R112, [R0+0x5000] ;  /* 0x005000000070783b */ /* 0x000fea0000004200 */
[C---:B--2---:R-:W-:Y:S06]  /*6650*/  HMMA.16816.F32 R12, R108.reuse, R24, R12 ;  /* 0x000000186c0c723c */ /* 0x044fec000000180c */
[----:B------:R-:W-:Y:S01]  /*6660*/  HMMA.16816.F32 R16, R108, R26, R16 ;  /* 0x0000001a6c10723c */ /* 0x000fe20000001810 */
[----:B------:R-:W2:Y:S04]  /*6670*/  LDSM.16.MT88.4 R24, [R2+0x2800] ;  /* 0x002800000218783b */ /* 0x000ea80000004200 */
[----:B------:R-:W2:Y:S01]  /*6680*/  LDSM.16.M88.4 R108, [R116+0x2000] ;  /* 0x00200000746c783b */ /* 0x000ea20000000200 */
[C---:B----4-:R-:W-:Y:S06]  /*6690*/  HMMA.16816.F32 R4, R28.reuse, R32, R4 ;  /* 0x000000201c04723c */ /* 0x050fec0000001804 */
[C---:B------:R-:W-:Y:S01]  /*66a0*/  HMMA.16816.F32 R8, R28.reuse, R34, R8 ;  /* 0x000000221c08723c */ /* 0x040fe20000001808 */
[----:B------:R4:W-:Y:S05]  /*66b0*/  LDSM.16.MT88.4 R32, [R0+0x5800] ;  /* 0x005800000020783b */ /* 0x0009ea0000004200 */
[C---:B-1----:R-:W-:Y:S06]  /*66c0*/  HMMA.16816.F32 R12, R28.reuse, R20, R12 ;  /* 0x000000141c0c723c */ /* 0x042fec000000180c */
[----:B------:R-:W-:Y:S01]  /*66d0*/  HMMA.16816.F32 R16, R28, R22, R16 ;  /* 0x000000161c10723c */ /* 0x000fe20000001810 */
[----:B------:R-:W1:Y:S04]  /*66e0*/  LDSM.16.MT88.4 R20, [R2+0x3000] ;  /* 0x003000000214783b */ /* 0x000e680000004200 */
[----:B------:R-:W1:Y:S01]  /*66f0*/  LDSM.16.M88.4 R28, [R117+0x2000] ;  /* 0x00200000751c783b */ /* 0x000e620000000200 */
[C---:B------:R-:W-:Y:S06]  /*6700*/  HMMA.16816.F32 R4, R100.reuse, R104, R4 ;  /* 0x000000686404723c */ /* 0x040fec0000001804 */
[C---:B------:R-:W-:Y:S05]  /*6710*/  HMMA.16816.F32 R8, R100.reuse, R106, R8 ;  /* 0x0000006a6408723c */ /* 0x040fea0000001808 */
[----:B----4-:R-:W-:Y:S01]  /*6720*/  VIADD R0, R233, 0x20 ;  /* 0x00000020e9007836 */ /* 0x010fe20000000000 */
[C---:B--2---:R-:W-:Y:S05]  /*6730*/  HMMA.16816.F32 R12, R100.reuse, R24, R12 ;  /* 0x00000018640c723c */ /* 0x044fea000000180c */
[----:B------:R-:W-:Y:S01]  /*6740*/  IMAD.IADD R0, R232, 0x1, R0 ;  /* 0x00000001e8007824 */ /* 0x000fe200078e0200 */
        /* <DEDUP_REMOVED lines=8> */
[C---:B------:R-:W-:Y:S05]  /*67d0*/  HMMA.16816.F32 R4, R28.reuse, R32, R4 ;  /* 0x000000201c04723c */ /* 0x040fea0000001804 */
[----:B------:R-:W-:Y:S01]  /*67e0*/  @P6 IADD3 R22, P1, R229, R247, RZ ;  /* 0x000000f7e5166210 */ /* 0x000fe20007f3e0ff */
[C---:B------:R-:W-:Y:S01]  /*67f0*/  HMMA.16816.F32 R8, R28.reuse, R34, R8 ;  /* 0x000000221c08723c */ /* 0x040fe20000001808 */
[----:B------:R-:W-:Y:S04]  /*6800*/  LDSM.16.MT88.4 R32, [R3+0xc800] ;  /* 0x00c800000320783b */ /* 0x000fe80000004200 */
[----:B------:R-:W-:Y:S01]  /*6810*/  IMAD.MOV.U32 R21, RZ, RZ, R201 ;  /* 0x000000ffff157224 */ /* 0x000fe200078e00c9 */
[C---:B--2---:R-:W-:Y:S05]  /*6820*/  HMMA.16816.F32 R12, R28.reuse, R24, R12 ;  /* 0x000000181c0c723c */ /* 0x044fea000000180c */
[C---:B------:R-:W-:Y:S01]  /*6830*/  VIADD R2, R233.reuse, 0x20 ;  /* 0x00000020e9027836 */ /* 0x040fe20000000000 */
[----:B------:R-:W-:Y:S01]  /*6840*/  HMMA.16816.F32 R16, R28, R26, R16 ;  /* 0x0000001a1c10723c */ /* 0x000fe20000001810 */
[----:B------:R-:W-:Y:S04]  /*6850*/  LDSM.16.MT88.4 R28, [R3+0xa800] ;  /* 0x00a80000031c783b */ /* 0x000fe80000004200 */
[----:B---3--:R-:W-:Y:S01]  /*6860*/  @P6 IMAD.X R23, R228, 0x1, R119, P1 ;  /* 0x00000001e4176824 */ /* 0x008fe200008e0677 */
[CC--:B------:R-:W-:Y:S04]  /*6870*/  LEA R24, P1, R232.reuse, R20.reuse, 0x2 ;  /* 0x00000014e8187211 */ /* 0x0c0fe800078210ff */
[----:B------:R-:W5:Y:S01]  /*6880*/  @P6 LDG.E R224, desc[UR12][R22.64] ;  /* 0x0000000c16e06981 */ /* 0x000f62000c1e1900 */
[-C--:B------:R-:W-:Y:S03]  /*6890*/  LEA.HI.X.SX32 R25, R232, R21.reuse, 0x2, P1 ;  /* 0x00000015e8197211 */ /* 0x080fe600008f16ff */
[----:B------:R-:W5:Y:S04]  /*68a0*/  @P6 LDG.E R225, desc[UR12][R22.64+0x20] ;  /* 0x0000200c16e16981 */ /* 0x000f68000c1e1900 */
[----:B------:R-:W5:Y:S04]  /*68b0*/  @P6 LDG.E R222, desc[UR12][R22.64+0x80] ;  /* 0x0000800c16de6981 */ /* 0x000f68000c1e1900 */
[----:B------:R1:W5:Y:S04]  /*68c0*/  @P6 LDG.E R223, desc[UR12][R22.64+0xa0] ;  /* 0x0000a00c16df6981 */ /* 0x000368000c1e1900 */
[----:B------:R2:W-:Y:S04]  /*68d0*/  REDG.E.ADD.F32.FTZ.RN.STRONG.GPU desc[UR12][R20.64], R4 ;  /* 0x00000004140079a6 */ /* 0x0005e8000c10f38c */
[----:B------:R3:W-:Y:S01]  /*68e0*/  REDG.E.ADD.F32.FTZ.RN.STRONG.GPU desc[UR12][R24.64], R5 ;  /* 0x00000005180079a6 */ /* 0x0007e2000c10f38c */
        /* <DEDUP_REMOVED lines=16> */
[-C--:B---3--:R-:W-:Y:S01]  /*69f0*/  LEA R26, P0, R2, R20.reuse, 0x2 ;  /* 0x00000014021a7211 */ /* 0x088fe200078010ff */
[----:B------:R2:W-:Y:S01]  /*6a00*/  REDG.E.ADD.F32.FTZ.RN.STRONG.GPU desc[UR12][R6.64], R10 ;  /* 0x0000000a060079a6 */ /* 0x0005e2000c10f38c */
[-C--:B------:R-:W-:Y:S02]  /*6a10*/  LEA R8, P3, R236, R20.reuse, 0x2 ;  /* 0x00000014ec087211 */ /* 0x080fe400078610ff */
[-C--:B------:R-:W-:Y:S01]  /*6a20*/  LEA.HI.X.SX32 R27, R2, R21.reuse, 0x2, P0 ;  /* 0x00000015021b7211 */ /* 0x080fe200000f16ff */
[----:B------:R3:W-:Y:S01]  /*6a30*/  REDG.E.ADD.F32.FTZ.RN.STRONG.GPU desc[UR12][R4.64], R11 ;  /* 0x0000000b040079a6 */ /* 0x0007e2000c10f38c */
[----:B------:R-:W-:Y:S03]  /*6a40*/  VIADD R2, R187, 0xffffffff ;  /* 0xffffffffbb027836 */ /* 0x000fe60000000000 */
[----:B------:R-:W-:Y:S04]  /*6a50*/  REDG.E.ADD.F32.FTZ.RN.STRONG.GPU desc[UR12][R20.64+0x80], R12 ;  /* 0x0000800c140079a6 */ /* 0x000fe8000c10f38c */
[----:B------:R-:W-:Y:S04]  /*6a60*/  REDG.E.ADD.F32.FTZ.RN.STRONG.GPU desc[UR12][R24.64+0x80], R13 ;  /* 0x0000800d180079a6 */ /* 0x000fe8000c10f38c */
[----:B------:R-:W-:Y:S01]  /*6a70*/  REDG.E.ADD.F32.FTZ.RN.STRONG.GPU desc[UR12][R26.64], R14 ;  /* 0x0000000e1a0079a6 */ /* 0x000fe2000c10f38c */
[-C--:B-1----:R-:W-:Y:S02]  /*6a80*/  LEA R22, P5, R0, R20.reuse, 0x2 ;  /* 0x0000001400167211 */ /* 0x082fe400078a10ff */
[-C--:B------:R-:W-:Y:S02]  /*6a90*/  LEA.HI.X.SX32 R9, R236, R21.reuse, 0x2, P3 ;  /* 0x00000015ec097211 */ /* 0x080fe400018f16ff */
[CC--:B--2---:R-:W-:Y:S02]  /*6aa0*/  LEA R10, P4, R237.reuse, R20.reuse, 0x2 ;  /* 0x00000014ed0a7211 */ /* 0x0c4fe400078810ff */
[-C--:B------:R-:W-:Y:S01]  /*6ab0*/  LEA.HI.X.SX32 R23, R0, R21.reuse, 0x2, P5 ;  /* 0x0000001500177211 */ /* 0x080fe200028f16ff */
[----:B------:R-:W-:Y:S01]  /*6ac0*/  IMAD.IADD R0, R128, 0x1, R168 ;  /* 0x0000000180007824 */ /* 0x000fe200078e02a8 */
        /* <DEDUP_REMOVED lines=18> */
[----:B------:R-:W3:Y:S04]  /*6bf0*/  LDSM.16.MT88.4 R24, [R0] ;  /* 0x000000000018783b */ /* 0x000ee80000004200 */
        /* <DEDUP_REMOVED lines=10> */
[----:B------:R-:W1:Y:S05]  /*6ca0*/  LDSM.16.MT88.4 R20, [R168+0x1000] ;  /* 0x00100000a814783b */ /* 0x000e6a0000004200 */
[----:B------:R-:W-:Y:S01]  /*6cb0*/  HMMA.16816.F32 R96, R4, R26, R96 ;  /* 0x0000001a0460723c */ /* 0x000fe20000001860 */
[----:B------:R-:W2:Y:S04]  /*6cc0*/  LDSM.16.MT88.4 R4, [R0+0x1000] ;  /* 0x001000000004783b */ /* 0x000ea80000004200 */
[----:B------:R-:W-:Y:S01]  /*6cd0*/  LDSM.16.MT88.4 R24, [R168+0x1800] ;  /* 0x00180000a818783b */ /* 0x000fe20000004200 */
[-C--:B----4-:R-:W-:Y:S06]  /*6ce0*/  HMMA.16816.F32 R68, R28, R12.reuse, R68 ;  /* 0x0000000c1c44723c */ /* 0x090fec0000001844 */
[C---:B------:R-:W-:Y:S06]  /*6cf0*/  HMMA.16816.F32 R72, R32.reuse, R12, R72 ;  /* 0x0000000c2048723c */ /* 0x040fec0000001848 */
[-C--:B------:R-:W-:Y:S06]  /*6d00*/  HMMA.16816.F32 R76, R32, R14.reuse, R76 ;  /* 0x0000000e204c723c */ /* 0x080fec000000184c */
[C---:B------:R-:W-:Y:S01]  /*6d10*/  HMMA.16816.F32 R80, R28.reuse, R14, R80 ;  /* 0x0000000e1c50723c */ /* 0x040fe20000001850 */
[----:B------:R-:W3:Y:S05]  /*6d20*/  LDSM.16.MT88.4 R12, [R3+0xb800] ;  /* 0x00b80000030c783b */ /* 0x000eea0000004200 */
[-C--:B------:R-:W-:Y:S06]  /*6d30*/  HMMA.16816.F32 R84, R28, R16.reuse, R84 ;  /* 0x000000101c54723c */ /* 0x080fec0000001854 */
        /* <DEDUP_REMOVED lines=12> */
[C---:B------:R-:W-:Y:S01]  /*6e00*/  VIADD R0, R168.reuse, 0xffffe000 ;  /* 0xffffe000a8007836 */ /* 0x040fe20000000000 */
[C---:B------:R-:W-:Y:S05]  /*6e10*/  HMMA.16816.F32 R88, R100.reuse, R4, R88 ;  /* 0x000000046458723c */ /* 0x040fea0000001858 */
[----:B------:R-:W-:Y:S01]  /*6e20*/  IMAD.MOV.U32 R187, RZ, RZ, R2 ;  /* 0x000000ffffbb7224 */ /* 0x000fe200078e0002 */
[-C--:B------:R-:W-:Y:S05]  /*6e30*/  HMMA.16816.F32 R92, R100, R6.reuse, R92 ;  /* 0x00000006645c723c */ /* 0x080fea000000185c */
[----:B------:R-:W-:Y:S01]  /*6e40*/  @P0 VIADD R0, R168, 0x2000 ;  /* 0x00002000a8000836 */ /* 0x000fe20000000000 */
[----:B------:R-:W-:Y:S05]  /*6e50*/  HMMA.16816.F32 R96, R8, R6, R96 ;  /* 0x000000060860723c */ /* 0x000fea0000001860 */
[----:B------:R-:W-:Y:S01]  /*6e60*/  IMAD.MOV.U32 R168, RZ, RZ, R0 ;  /* 0x000000ffffa87224 */ /* 0x000fe200078e0000 */
[-C--:B---3--:R-:W-:Y:S06]  /*6e70*/  HMMA.16816.F32 R68, R12, R24.reuse, R68 ;  /* 0x000000180c44723c */ /* 0x088fec0000001844 */
[C---:B----4-:R-:W-:Y:S06]  /*6e80*/  HMMA.16816.F32 R72, R32.reuse, R24, R72 ;  /* 0x000000182048723c */ /* 0x050fec0000001848 */
        /* <DEDUP_REMOVED lines=9> */
[----:B------:R-:W2:Y:S01]  /*6f20*/  LDL R22, [R1+0x18] ;  /* 0x0000180001167983 */ /* 0x000ea20000100800 */
[----:B------:R-:W-:-:S03]  /*6f30*/  ULDC UR4, c[0x0][0x390] ;  /* 0x0000e40000047ab9 */ /* 0x000fc60000000800 */
[----:B------:R-:W3:Y:S04]  /*6f40*/  LDL R21, [R1+0x24] ;  /* 0x0000240001157983 */ /* 0x000ee80000100800 */
[----:B------:R-:W4:Y:S04]  /*6f50*/  LDL R23, [R1+0x28] ;  /* 0x0000280001177983 */ /* 0x000f280000100800 */
[----:B------:R-:W4:Y:S04]  /*6f60*/  LDL R119, [R1+0x4] ;  /* 0x0000040001777983 */ /* 0x000f280000100800 */
[----:B------:R-:W4:Y:S04]  /*6f70*/  LDL R20, [R1+0x1c] ;  /* 0x00001c0001147983 */ /* 0x000f280000100800 */
[----:B------:R-:W4:Y:S04]  /*6f80*/  LDL R19, [R1+0x20] ;  /* 0x0000200001137983 */ /* 0x000f280000100800 */
[----:B------:R-:W4:Y:S01]  /*6f90*/  LDL.LU R18, [R1+0x10] ;  /* 0x0000100001127983 */ /* 0x000f220000300800 */
        /* <DEDUP_REMOVED lines=13> */
[----:B------:R-:W-:Y:S01]  /*7070*/  BAR.SYNC.DEFER_BLOCKING 0x0 ;  /* 0x0000000000007b1d */ /* 0x000fe20000010000 */
[----:B------:R-:W-:Y:S01]  /*7080*/  FMUL.FTZ R76, R76, UR4 ;  /* 0x000000044c4c7c20 */ /* 0x000fe20008410000 */
[----:B------:R-:W-:Y:S01]  /*7090*/  FMUL.FTZ R11, R77, UR4 ;  /* 0x000000044d0b7c20 */ /* 0x000fe20008410000 */
[----:B------:R-:W-:Y:S01]  /*70a0*/  F2FP.F16.F32.PACK_AB R16, R16, R70 ;  /* 0x000000461010723e */ /* 0x000fe200000000ff */
        /* <DEDUP_REMOVED lines=26> */
[----:B------:R-:W-:-:S02]  /*7250*/  F2FP.F16.F32.PACK_AB R5, R5, R96 ;  /* 0x000000600505723e */ /* 0x000fc400000000ff */
[----:B------:R-:W-:Y:S02]  /*7260*/  F2FP.F16.F32.PACK_AB R4, R4, R98 ;  /* 0x000000620404723e */ /* 0x000fe400000000ff */
[----:B------:R-:W-:Y:S02]  /*7270*/  F2FP.F16.F32.PACK_AB R7, R7, R88 ;  /* 0x000000580707723e */ /* 0x000fe400000000ff */
[----:B------:R-:W-:Y:S02]  /*7280*/  F2FP.F16.F32.PACK_AB R6, R6, R90 ;  /* 0x0000005a0606723e */ /* 0x000fe400000000ff */
[----:B------:R-:W-:Y:S02]  /*7290*/  F2FP.F16.F32.PACK_AB R2, R2, R92 ;  /* 0x0000005c0202723e */ /* 0x000fe400000000ff */
[----:B------:R-:W-:Y:S02]  /*72a0*/  F2FP.F16.F32.PACK_AB R0, R0, R94 ;  /* 0x0000005e0000723e */ /* 0x000fe400000000ff */
        /* <DEDUP_REMOVED lines=15> */
[----:B------:R-:W-:Y:S01]  /*73a0*/  F2FP.F16.F32.PACK_AB R62, R63, R62 ;  /* 0x0000003e3f3e723e */ /* 0x000fe200000000ff */
[----:B--2---:R-:W-:Y:S04]  /*73b0*/  STS [R22], R17 ;  /* 0x0000001116007388 */ /* 0x004fe80000000800 */
[----:B------:R-:W-:Y:S04]  /*73c0*/  STS [R22+0x400], R16 ;  /* 0x0004001016007388 */ /* 0x000fe80000000800 */
[----:B---3--:R-:W-:Y:S04]  /*73d0*/  STS [R21], R13 ;  /* 0x0000000d15007388 */ /* 0x008fe80000000800 */
[----:B----4-:R-:W-:Y:S04]  /*73e0*/  STS [R23], R12 ;  /* 0x0000000c17007388 */ /* 0x010fe80000000800 */
[----:B------:R-:W-:Y:S04]  /*73f0*/  STS [R22+0x2000], R15 ;  /* 0x0020000f16007388 */ /* 0x000fe80000000800 */
[----:B------:R1:W-:Y:S01]  /*7400*/  STS [R22+0x2400], R14 ;  /* 0x0024000e16007388 */ /* 0x0003e20000000800 */
[----:B------:R-:W-:-:S03]  /*7410*/  ISETP.NE.AND P0, PT, R18, -0x1, PT ;  /* 0xffffffff1200780c */ /* 0x000fc60003f05270 */
[----:B------:R-:W-:Y:S04]  /*7420*/  STS [R21+0x2000], R11 ;  /* 0x0020000b15007388 */ /* 0x000fe80000000800 */
[----:B------:R-:W-:Y:S04]  /*7430*/  STS [R21+0x2400], R10 ;  /* 0x0024000a15007388 */ /* 0x000fe80000000800 */
[----:B------:R-:W-:Y:S04]  /*7440*/  STS [R20], R9 ;  /* 0x0000000914007388 */ /* 0x000fe80000000800 */
[----:B------:R-:W-:Y:S04]  /*7450*/  STS [R20+0x400], R8 ;  /* 0x0004000814007388 */ /* 0x000fe80000000800 */
[----:B------:R-:W-:Y:S04]  /*7460*/  STS [R19], R5 ;  /* 0x0000000513007388 */ /* 0x000fe80000000800 */
[----:B------:R2:W-:Y:S01]  /*7470*/  STS [R19+0x400], R4 ;  /* 0x0004000413007388 */ /* 0x0005e20000000800 */
[----:B-1----:R-:W1:Y:S03]  /*7480*/  @P0 LDC.64 R14, c[0x0][0x458] ;  /* 0x00011600ff0e0b82 */ /* 0x002e660000000a00 */
[----:B------:R-:W-:Y:S04]  /*7490*/  STS [R20+0x2000], R7 ;  /* 0x0020000714007388 */ /* 0x000fe80000000800 */
[----:B------:R3:W-:Y:S04]  /*74a0*/  STS [R20+0x2400], R6 ;  /* 0x0024000614007388 */ /* 0x0007e80000000800 */
[----:B------:R-:W-:Y:S04]  /*74b0*/  STS [R19+0x2000], R2 ;  /* 0x0020000213007388 */ /* 0x000fe80000000800 */
[----:B------:R4:W-:Y:S04]  /*74c0*/  STS [R19+0x2400], R0 ;  /* 0x0024000013007388 */ /* 0x0009e80000000800 */
[----:B------:R-:W-:Y:S04]  /*74d0*/  STS [R22+0x4000], R36 ;  /* 0x0040002416007388 */ /* 0x000fe80000000800 */
[----:B------:R-:W-:Y:S01]  /*74e0*/  STS [R22+0x4400], R38 ;  /* 0x0044002616007388 */ /* 0x000fe20000000800 */
[----:B--2---:R-:W2:Y:S03]  /*74f0*/  @P0 LDC.64 R4, c[0x0][0x450] ;  /* 0x00011400ff040b82 */ /* 0x004ea60000000a00 */
[----:B------:R-:W-:Y:S04]  /*7500*/  STS [R21+0x4000], R48 ;  /* 0x0040003015007388 */ /* 0x000fe80000000800 */
[----:B------:R1:W-:Y:S01]  /*7510*/  STS [R23+0x4000], R50 ;  /* 0x0040003217007388 */ /* 0x0003e20000000800 */
[----:B---3--:R-:W-:-:S03]  /*7520*/  @P0 IADD3 R6, R246, R18, RZ ;  /* 0x00000012f6060210 */ /* 0x008fc60007ffe0ff */
[----:B------:R-:W-:Y:S01]  /*7530*/  STS [R22+0x6000], R40 ;  /* 0x0060002816007388 */ /* 0x000fe20000000800 */
[----:B----4-:R-:W-:Y:S02]  /*7540*/  @P0 IADD3 R0, R246, R18, RZ ;  /* 0x00000012f6000210 */ /* 0x010fe40007ffe0ff */
[----:B------:R-:W3:Y:S01]  /*7550*/  S2R R18, SR_CTAID.Y ;  /* 0x0000000000127919 */ /* 0x000ee20000002600 */
[----:B------:R-:W-:Y:S04]  /*7560*/  STS [R22+0x6400], R42 ;  /* 0x0064002a16007388 */ /* 0x000fe80000000800 */
[----:B------:R-:W-:Y:S04]  /*7570*/  STS [R21+0x6000], R44 ;  /* 0x0060002c15007388 */ /* 0x000fe80000000800 */
[----:B------:R-:W-:Y:S04]  /*7580*/  STS [R21+0x6400], R46 ;  /* 0x0064002e15007388 */ /* 0x000fe80000000800 */
[----:B------:R-:W-:Y:S04]  /*7590*/  STS [R20+0x4000], R52 ;  /* 0x0040003414007388 */ /* 0x000fe80000000800 */
[----:B------:R-:W-:Y:S04]  /*75a0*/  STS [R20+0x4400], R54 ;  /* 0x0044003614007388 */ /* 0x000fe80000000800 */
[----:B------:R-:W-:Y:S04]  /*75b0*/  STS [R19+0x4000], R64 ;  /* 0x0040004013007388 */ /* 0x000fe80000000800 */
[----:B------:R-:W-:Y:S04]  /*75c0*/  STS [R19+0x4400], R66 ;  /* 0x0044004213007388 */ /* 0x000fe80000000800 */
[----:B------:R-:W-:Y:S04]  /*75d0*/  STS [R20+0x6000], R56 ;  /* 0x0060003814007388 */ /* 0x000fe80000000800 */
[----:B------:R4:W-:Y:S04]  /*75e0*/  STS [R20+0x6400], R58 ;  /* 0x0064003a14007388 */ /* 0x0009e80000000800 */
[----:B------:R4:W-:Y:S04]  /*75f0*/  STS [R19+0x6000], R60 ;  /* 0x0060003c13007388 */ /* 0x0009e80000000800 */
[----:B------:R4:W-:Y:S01]  /*7600*/  STS [R19+0x6400], R62 ;  /* 0x0064003e13007388 */ /* 0x0009e20000000800 */
[----:B--2---:R-:W-:-:S02]  /*7610*/  @P0 IMAD R2, R0, R5, RZ ;  /* 0x0000000500020224 */ /* 0x004fc400078e02ff */
[----:B------:R-:W-:-:S04]  /*7620*/  @P0 IMAD.WIDE.U32 R8, R0, R4, RZ ;  /* 0x0000000400080225 */ /* 0x000fc800078e00ff */
[C---:B-1----:R-:W-:Y:S02]  /*7630*/  @P0 IMAD R0, R6.reuse, R15, RZ ;  /* 0x0000000f06000224 */ /* 0x042fe400078e02ff */
[----:B------:R-:W-:Y:S01]  /*7640*/  @P0 IMAD.WIDE.U32 R6, R6, R14, RZ ;  /* 0x0000000e06060225 */ /* 0x000fe200078e00ff */
[----:B---3--:R-:W-:-:S03]  /*7650*/  SHF.R.S32.HI R11, RZ, 0x1f, R18 ;  /* 0x0000001fff0b7819 */ /* 0x008fc60000011412 */
[----:B------:R-:W-:Y:S01]  /*7660*/  @P0 IMAD.IADD R10, R9, 0x1, R2 ;  /* 0x00000001090a0824 */ /* 0x000fe200078e0202 */
[----:B------:R-:W-:Y:S01]  /*7670*/  @P0 MOV R2, R8 ;  /* 0x0000000800020202 */ /* 0x000fe20000000f00 */
[----:B------:R-:W-:Y:S01]  /*7680*/  @P0 IMAD.IADD R28, R7, 0x1, R0 ;  /* 0x00000001071c0824 */ /* 0x000fe200078e0200 */
[----:B------:R-:W-:Y:S02]  /*7690*/  @P0 MOV R23, R6 ;  /* 0x0000000600170202 */ /* 0x000fe40000000f00 */
[----:B----4-:R-:W-:Y:S01]  /*76a0*/  SHF.L.U32 R20, R119, 0x7, RZ ;  /* 0x0000000777147819 */ /* 0x010fe200000006ff */
        /* <DEDUP_REMOVED lines=13> */
.L_x_177:
        /* <DEDUP_REMOVED lines=13> */
.L_x_178:
[----:B------:R-:W-:Y:S01]  /*7850*/  BAR.SYNC.DEFER_BLOCKING 0x0 ;  /* 0x0000000000007b1d */ /* 0x000fe20000010000 */
[--C-:B------:R-:W-:Y:S01]  /*7860*/  SHF.R.S32.HI R9, RZ, 0x1f, R226.reuse ;  /* 0x0000001fff097819 */ /* 0x100fe200000114e2 */
[----:B------:R-:W-:Y:S01]  /*7870*/  IMAD.MOV.U32 R8, RZ, RZ, R226 ;  /* 0x000000ffff087224 */ /* 0x000fe200078e00e2 */
[----:B------:R-:W-:Y:S02]  /*7880*/  SHF.R.S32.HI R21, RZ, 0x1f, R20 ;  /* 0x0000001fff157819 */ /* 0x000fe40000011414 */
[----:B------:R-:W-:Y:S01]  /*7890*/  IADD3 R11, R234, 0x40, RZ ;  /* 0x00000040ea0b7810 */ /* 0x000fe20007ffe0ff */
[-C--:B------:R-:W-:Y:S01]  /*78a0*/  IMAD.WIDE.U32 R6, R20, R4.reuse, R8 ;  /* 0x0000000414067225 */ /* 0x080fe200078e0008 */
[----:B------:R-:W-:Y:S01]  /*78b0*/  ULDC UR4, c[0x0][0x2d0] ;  /* 0x0000b40000047ab9 */ /* 0x000fe20000000800 */
[----:B------:R-:W-:Y:S01]  /*78c0*/  SHF.R.S32.HI R22, RZ, 0x1f, R248 ;  /* 0x0000001fff167819 */ /* 0x000fe200000114f8 */
[----:B------:R-:W-:Y:S01]  /*78d0*/  BSSY B0, `(.L_x_179) ;  /* 0x0000023000007945 */ /* 0x000fe20003800000 */
[----:B------:R-:W-:Y:S01]  /*78e0*/  IMAD R0, R21, R4, RZ ;  /* 0x0000000415007224 */ /* 0x000fe200078e02ff */
[----:B------:R-:W-:Y:S01]  /*78f0*/  IADD3 R6, P0, R2, R6, RZ ;  /* 0x0000000602067210 */ /* 0x000fe20007f1e0ff */
[----:B------:R-:W-:Y:S01]  /*7900*/  VIADD R2, R234, 0x20 ;  /* 0x00000020ea027836 */ /* 0x000fe20000000000 */
[----:B------:R-:W-:Y:S01]  /*7910*/  ISETP.GE.AND P4, PT, R226, UR4, PT ;  /* 0x00000004e2007c0c */ /* 0x000fe2000bf86270 */
[----:B------:R-:W-:Y:S01]  /*7920*/  IMAD R0, R20, R5, R0 ;  /* 0x0000000514007224 */ /* 0x000fe200078e0200 */
[----:B------:R-:W-:Y:S01]  /*7930*/  ULDC.64 UR4, c[0x0][0x468] ;  /* 0x00011a0000047ab9 */ /* 0x000fe20000000a00 */
[----:B------:R-:W-:-:S03]  /*7940*/  SHF.R.S32.HI R29, RZ, 0x1f, R234 ;  /* 0x0000001fff1d7819 */ /* 0x000fc600000114ea */
[----:B------:R-:W-:Y:S01]  /*7950*/  IADD3.X R7, R10, R7, R0, P0, !PT ;  /* 0x000000070a077210 */ /* 0x000fe200007fe400 */
[----:B------:R-:W-:Y:S02]  /*7960*/  IMAD R0, R119, -0x80, R200 ;  /* 0xffffff8077007824 */ /* 0x000fe400078e02c8 */
[----:B------:R-:W-:Y:S01]  /*7970*/  VIADD R10, R234, 0x60 ;  /* 0x00000060ea0a7836 */ /* 0x000fe20000000000 */
[----:B------:R1:W2:Y:S02]  /*7980*/  LDS.128 R24, [R118+0x7000] ;  /* 0x0070000076187984 */ /* 0x0002a40000000c00 */
[-C--:B------:R-:W-:Y:S01]  /*7990*/  ISETP.GE.OR P3, PT, R2, R0.reuse, P4 ;  /* 0x000000000200720c */ /* 0x080fe20002766670 */
[----:B------:R-:W-:Y:S01]  /*79a0*/  IMAD R2, R22, UR4, RZ ;  /* 0x0000000416027c24 */ /* 0x000fe2000f8e02ff */
[-C--:B------:R-:W-:Y:S01]  /*79b0*/  ISETP.GE.OR P2, PT, R11, R0.reuse, P4 ;  /* 0x000000000b00720c */ /* 0x080fe20002746670 */
[----:B------:R1:W3:Y:S01]  /*79c0*/  LDS.128 R32, [R118+0xb000] ;  /* 0x00b0000076207984 */ /* 0x0002e20000000c00 */
[-C--:B------:R-:W-:Y:S01]  /*79d0*/  ISETP.GE.OR P1, PT, R10, R0.reuse, P4 ;  /* 0x000000000a00720c */ /* 0x080fe20002726670 */
[----:B------:R-:W-:Y:S01]  /*79e0*/  IMAD.WIDE.U32 R6, R248, UR4, R6 ;  /* 0x00000004f8067c25 */ /* 0x000fe2000f8e0006 */
[----:B------:R-:W-:Y:S01]  /*79f0*/  ISETP.GE.OR P4, PT, R234, R0, P4 ;  /* 0x00000000ea00720c */ /* 0x000fe20002786670 */
[----:B------:R1:W4:Y:S02]  /*7a00*/  LDS.128 R36, [R118+0xc000] ;  /* 0x00c0000076247984 */ /* 0x0003240000000c00 */
[----:B------:R-:W-:-:S02]  /*7a10*/  IMAD R0, R248, UR5, R2 ;  /* 0x00000005f8007c24 */ /* 0x000fc4000f8e0202 */
[----:B------:R1:W1:Y:S03]  /*7a20*/  LDS.128 R40, [R118+0xd000] ;  /* 0x00d0000076287984 */ /* 0x0002660000000c00 */
[----:B------:R-:W-:-:S05]  /*7a30*/  IADD3 R0, R0, R7, RZ ;  /* 0x0000000700007210 */ /* 0x000fca0007ffe0ff */
[----:B------:R-:W-:Y:S05]  /*7a40*/  @P4 BRA `(.L_x_180) ;  /* 0x00000000002c4947 */ /* 0x000fea0003800000 */
[----:B------:R-:W2:Y:S01]  /*7a50*/  LDS.128 R16, [R118+0x6000] ;  /* 0x0060000076107984 */ /* 0x000ea20000000c00 */
        /* <DEDUP_REMOVED lines=9> */
[----:B--2---:R2:W-:Y:S04]  /*7af0*/  STG.E.128 desc[UR12][R12.64], R16 ;  /* 0x000000100c007986 */ /* 0x0045e8000c101d0c */
.L_x_180:
[----:B------:R-:W-:Y:S05]  /*7b00*/  BSYNC B0 ;  /* 0x0000000000007941 */ /* 0x000fea0003800000 */
.L_x_179:
[----:B------:R-:W-:Y:S04]  /*7b10*/  BSSY B0, `(.L_x_181) ;  /* 0x000000e000007945 */ /* 0x000fe80003800000 */
[----:B------:R-:W-:Y:S05]  /*7b20*/  @P3 BRA `(.L_x_182) ;  /* 0x0000000000303947 */ /* 0x000fea0003800000 */
[----:B------:R-:W-:Y:S01]  /*7b30*/  IADD3 R2, P0, R234, 0x20, RZ ;  /* 0x00000020ea027810 */ /* 0x000fe20007f1e0ff */
[----:B------:R-:W-:Y:S01]  /*7b40*/  ULDC.64 UR4, c[0x0][0x3f0] ;  /* 0x0000fc0000047ab9 */ /* 0x000fe20000000a00 */
[----:B------:R-:W-:-:S03]  /*7b50*/  MOV R11, R0 ;  /* 0x00000000000b7202 */ /* 0x000fc60000000f00 */
[----:B------:R-:W-:-:S04]  /*7b60*/  IMAD.X R10, RZ, RZ, R29, P0 ;  /* 0x000000ffff0a7224 */ /* 0x000fc800000e061d */
[----:B--2---:R-:W-:Y:S02]  /*7b70*/  IMAD R12, R10, R4, RZ ;  /* 0x000000040a0c7224 */ /* 0x004fe400078e02ff */
[----:B------:R-:W-:-:S04]  /*7b80*/  IMAD.MOV.U32 R10, RZ, RZ, R6 ;  /* 0x000000ffff0a7224 */ /* 0x000fc800078e0006 */
[----:B------:R-:W-:-:S04]  /*7b90*/  IMAD.WIDE.U32 R10, R2, R4, R10 ;  /* 0x00000004020a7225 */ /* 0x000fc800078e000a */
[----:B------:R-:W-:Y:S01]  /*7ba0*/  IMAD R2, R2, R5, R12 ;  /* 0x0000000502027224 */ /* 0x000fe200078e020c */
[----:B------:R-:W-:-:S04]  /*7bb0*/  LEA R12, P0, R10, UR4, 0x1 ;  /* 0x000000040a0c7c11 */ /* 0x000fc8000f8008ff */
[----:B------:R-:W-:-:S04]  /*7bc0*/  IADD3 R2, R2, R11, RZ ;  /* 0x0000000b02027210 */ /* 0x000fc80007ffe0ff */
[----:B------:R-:W-:-:S05]  /*7bd0*/  LEA.HI.X R13, R10, UR5, R2, 0x1, P0 ;  /* 0x000000050a0d7c11 */ /* 0x000fca00080f0c02 */
[----:B------:R2:W-:Y:S02]  /*7be0*/  STG.E.128 desc[UR12][R12.64], R24 ;  /* 0x000000180c007986 */ /* 0x0005e4000c101d0c */
.L_x_182:
[----:B------:R-:W-:Y:S05]  /*7bf0*/  BSYNC B0 ;  /* 0x0000000000007941 */ /* 0x000fea0003800000 */
.L_x_181:
[----:B--2---:R2:W1:Y:S01]  /*7c00*/  LDS.128 R16, [R118+0x8000] ;  /* 0x0080000076107984 */ /* 0x0044620000000c00 */
[----:B------:R-:W-:Y:S04]  /*7c10*/  BSSY B0, `(.L_x_183) ;  /* 0x000000e000007945 */ /* 0x000fe80003800000 */
        /* <DEDUP_REMOVED lines=12> */
[----:B-1----:R1:W-:Y:S02]  /*7ce0*/  STG.E.128 desc[UR12][R12.64], R16 ;  /* 0x000000100c007986 */ /* 0x0023e4000c101d0c */
.L_x_184:
[----:B------:R-:W-:Y:S05]  /*7cf0*/  BSYNC B0 ;  /* 0x0000000000007941 */ /* 0x000fea0003800000 */
.L_x_183:
        /* <DEDUP_REMOVED lines=13> */
[----:B-1----:R1:W-:Y:S02]  /*7dd0*/  STG.E.128 desc[UR12][R4.64], R16 ;  /* 0x0000001004007986 */ /* 0x0023e4000c101d0c */
.L_x_186:
[----:B------:R-:W-:Y:S05]  /*7de0*/  BSYNC B0 ;  /* 0x0000000000007941 */ /* 0x000fea0003800000 */
.L_x_185:
[----:B-12---:R-:W1:Y:S01]  /*7df0*/  LDS.128 R116, [R118+0xa000] ;  /* 0x00a0000076747984 */ /* 0x006e620000000c00 */
        /* <DEDUP_REMOVED lines=22> */
.L_x_188:
[----:B------:R-:W-:Y:S05]  /*7f60*/  BSYNC B0 ;  /* 0x0000000000007941 */ /* 0x000fea0003800000 */
.L_x_187:
        /* <DEDUP_REMOVED lines=13> */
[----:B---3--:R2:W-:Y:S02]  /*8040*/  STG.E.128 desc[UR12][R8.64], R32 ;  /* 0x0000002008007986 */ /* 0x0085e4000c101d0c */
.L_x_190:
[----:B------:R-:W-:Y:S05]  /*8050*/  BSYNC B0 ;  /* 0x0000000000007941 */ /* 0x000fea0003800000 */
.L_x_189:
        /* <DEDUP_REMOVED lines=13> */
[----:B----4-:R2:W-:Y:S02]  /*8130*/  STG.E.128 desc[UR12][R8.64], R36 ;  /* 0x0000002408007986 */ /* 0x0105e4000c101d0c */
.L_x_192:
[----:B------:R-:W-:Y:S05]  /*8140*/  BSYNC B0 ;  /* 0x0000000000007941 */ /* 0x000fea0003800000 */
.L_x_191:
        /* <DEDUP_REMOVED lines=12> */
[----:B------:R1:W-:Y:S02]  /*8210*/  STG.E.128 desc[UR12][R4.64], R40 ;  /* 0x0000002804007986 */ /* 0x0003e4000c101d0c */
.L_x_149:
[----:B------:R-:W-:Y:S05]  /*8220*/  BSYNC B1 ;  /* 0x0000000000017941 */ /* 0x000fea0003800000 */
.L_x_127:
[----:B------:R-:W3:Y:S01]  /*8230*/  LDL.LU R2, [R1+0x4] ;  /* 0x0000040001027983 */ /* 0x000ee20000300800 */
[----:B------:R-:W3:Y:S02]  /*8240*/  LDC R0, c[0x0][0xc] ;  /* 0x00000300ff007b82 */ /* 0x000ee40000000800 */
[----:B---3--:R-:W-:-:S04]  /*8250*/  IADD3 R2, R0, R2, RZ ;  /* 0x0000000200027210 */ /* 0x008fc80007ffe0ff */
[----:B------:R-:W-:Y:S01]  /*8260*/  ISETP.GE.AND P0, PT, R2, UR10, PT ;  /* 0x0000000a02007c0c */ /* 0x000fe2000bf06270 */
[----:B------:R3:W-:-:S12]  /*8270*/  STL [R1+0x4], R2 ;  /* 0x0000040201007387 */ /* 0x0007d80000100800 */
[----:B------:R-:W-:Y:S05]  /*8280*/  @P0 BRA `(.L_x_193) ;  /* 0x0000000000040947 */ /* 0x000fea0003800000 */
[----:B------:R-:W-:Y:S05]  /*8290*/  BRA `(.L_x_194) ;  /* 0xffffff8400d47947 */ /* 0x000fea000383ffff */
.L_x_193:
[----:B------:R-:W-:Y:S05]  /*82a0*/  EXIT ;  /* 0x000000000000794d */ /* 0x000fea0003800000 */
.L_x_195:
        /* <DEDUP_REMOVED lines=13> */
.L_x_1258:


//--------------------- .text._ZN5flash44flash_bwd_dq_dk_dv_loop_seqk_parallel_kernelI23Flash_bwd_kernel_traitsILi64ELi128ELi128ELi8ELi4ELi4ELi4ELb0ELb0EN7cutlass6half_tE19Flash_kernel_traitsILi64ELi128ELi128ELi8ES3_EELb0ELb1ELb0ELb0ELb0ELb0ELb0EEEvNS_16Flash_bwd_paramsE --------------------------
	.section	.text._ZN5flash44flash_bwd_dq_dk_dv_loop_seqk_parallel_kernelI23Flash_bwd_kernel_traitsILi64ELi128ELi128ELi8ELi4ELi4ELi4ELb0ELb0EN7cutlass6half_tE19Flash_kernel_traitsILi64ELi128ELi128ELi8ES3_EELb0ELb1ELb0ELb0ELb0ELb0ELb0EEEvNS_16Flash_bwd_paramsE,"ax",@progbits
	.align	128
        .global         _ZN5flash44flash_bwd_dq_dk_dv_loop_seqk_parallel_kernelI23Flash_bwd_kernel_traitsILi64ELi128ELi128ELi8ELi4ELi4ELi4ELb0ELb0EN7cutlass6half_tE19Flash_kernel_traitsILi64ELi128ELi128ELi8ES3_EELb0ELb1ELb0ELb0ELb0ELb0ELb0EEEvNS_16Flash_bwd_paramsE
        .type           _ZN5flash44flash_bwd_dq_dk_dv_loop_seqk_parallel_kernelI23Flash_bwd_kernel_traitsILi64ELi128ELi128ELi8ELi4ELi4ELi4ELb0ELb0EN7cutlass6half_tE19Flash_kernel_traitsILi64ELi128ELi128ELi8ES3_EELb0ELb1ELb0ELb0ELb0ELb0ELb0EEEvNS_16Flash_bwd_paramsE,@function
        .size           _ZN5flash44flash_bwd_dq_dk_dv_loop_seqk_parallel_kernelI23Flash_bwd_kernel_traitsILi64ELi128ELi128ELi8ELi4ELi4ELi4ELb0ELb0EN7cutlass6half_tE19Flash_kernel_traitsILi64ELi128ELi128ELi8ES3_EELb0ELb1ELb0ELb0ELb0ELb0ELb0EEEvNS_16Flash_bwd_paramsE,(.L_x_1259 - _ZN5flash44flash_bwd_dq_dk_dv_loop_seqk_parallel_kernelI23Flash_bwd_kernel_traitsILi64ELi128ELi128ELi8ELi4ELi4ELi4ELb0ELb0EN7cutlass6half_tE19Flash_kernel_traitsILi64ELi128ELi128ELi8ES3_EELb0ELb1ELb0ELb0ELb0ELb0ELb0EEEvNS_16Flash_bwd_paramsE)
        .other          _ZN5flash44flash_bwd_dq_dk_dv_loop_seqk_parallel_kernelI23Flash_bwd_kernel_traitsILi64ELi128ELi128ELi8ELi4ELi4ELi4ELb0ELb0EN7cutlass6half_tE19Flash_kernel_traitsILi64ELi128ELi128ELi8ES3_EELb0ELb1ELb0ELb0ELb0ELb0ELb0EEEvNS_16Flash_bwd_paramsE,@"STO_CUDA_ENTRY STV_DEFAULT"
_ZN5flash44flash_bwd_dq_dk_dv_loop_seqk_parallel_kernelI23Flash_bwd_kernel_traitsILi64ELi128ELi128ELi8ELi4ELi4ELi4ELb0ELb0EN7cutlass6half_tE19Flash_kernel_traitsILi64ELi128ELi128ELi8ES3_EELb0ELb1ELb0ELb0ELb0ELb0ELb0EEEvNS_16Flash_bwd_paramsE:
.text._ZN5flash44flash_bwd_dq_dk_dv_loop_seqk_parallel_kernelI23Flash_bwd_kernel_traitsILi64ELi128ELi128ELi8ELi4ELi4ELi4ELb0ELb0EN7cutlass6half_tE19Flash_kernel_traitsILi64ELi128ELi128ELi8ES3_EELb0ELb1ELb0ELb0ELb0ELb0ELb0EEEvNS_16Flash_bwd_paramsE:
[----:B------:R-:W1:Y:S08]  /*0000*/  LDC R1, c[0x0][0x28] ;  /* 0x00000a00ff017b82 */ /* 0x000e700000000800 */
[----:B------:R-:W2:Y:S01]  /*0010*/  S2UR UR21, SR_CTAID.X ;  /* 0x00000000001579c3 */ /* 0x000ea20000002500 */
[----:B------:R-:W-:Y:S01]  /*0020*/  ULDC UR4, c[0x0][0x2c8] ;  /* 0x0000b20000047ab9 */ /* 0x000fe20000000800 */
[----:B-1----:R-:W-:Y:S01]  /*0030*/  IADD3 R1, R1, -0x40, RZ ;  /* 0xffffffc001017810 */ /* 0x002fe20007ffe0ff */
[----:B------:R-:W-:-:S04]  /*0040*/  UIADD3 UR5, UR4, 0x7f, URZ ;  /* 0x0000007f04057890 */ /* 0x000fc8000fffe03f */
[----:B------:R-:W-:-:S04]  /*0050*/  USHF.R.S32.HI UR4, URZ, 0x1f, UR5 ;  /* 0x0000001f3f047899 */ /* 0x000fc80008011405 */
[----:B------:R-:W-:-:S04]  /*0060*/  ULEA.HI UR4, UR4, UR5, URZ, 0x7 ;  /* 0x0000000504047291 */ /* 0x000fc8000f8f383f */
[----:B------:R-:W-:-:S04]  /*0070*/  USHF.R.S32.HI UR4, URZ, 0x7, UR4 ;  /* 0x000000073f047899 */ /* 0x000fc80008011404 */
[----:B--2---:R-:W-:-:S06]  /*0080*/  UISETP.GE.AND UP0, UPT, UR21, UR4, UPT ;  /* 0x000000041500728c */ /* 0x004fcc000bf06270 */
[----:B------:R-:W-:-:S13]  /*0090*/  PLOP3.LUT P0, PT, PT, PT, UP0, 0x80, 0x0 ;  /* 0x000000000000781c */ /* 0x000fda0003f0f008 */
[----:B------:R-:W-:Y:S05]  /*00a0*/  @P0 EXIT ;  /* 0x000000000000094d */ /* 0x000fea0003800000 */
[----:B------:R-:W1:Y:S01]  /*00b0*/  S2R R14, SR_TID.X ;  /* 0x00000000000e7919 */ /* 0x000e620000002100 */
[----:B------:R-:W2:Y:S01]  /*00c0*/  S2UR UR57, SR_CTAID.Z ;  /* 0x00000000003979c3 */ /* 0x000ea20000002700 */
[----:B------:R-:W-:Y:S01]  /*00d0*/  UMOV UR5, 0x400 ;  /* 0x0000040000057882 */ /* 0x000fe20000000000 */
[----:B------:R-:W-:Y:S01]  /*00e0*/  IMAD.MOV.U32 R216, RZ, RZ, 0x20 ;  /* 0x00000020ffd87424 */ /* 0x000fe200078e00ff */
[----:B------:R-:W-:Y:S01]  /*00f0*/  ULDC.64 UR10, c[0x0][0x208] ;  /* 0x00008200000a7ab9 */ /* 0x000fe20000000a00 */
[----:B------:R-:W-:-:S04]  /*0100*/  IMAD.MOV.U32 R214, RZ, RZ, -0x10 ;  /* 0xfffffff0ffd67424 */ /* 0x000fc800078e00ff */
[----:B------:R-:W3:Y:S08]  /*0110*/  S2UR UR4, SR_CgaCtaId ;  /* 0x00000000000479c3 */ /* 0x000ef00000008800 */
[----:B------:R-:W4:Y:S01]  /*0120*/  S2UR UR48, SR_CTAID.Y ;  /* 0x00000000003079c3 */ /* 0x000f220000002600 */
[----:B--2---:R-:W-:Y:S01]  /*0130*/  USHF.R.S32.HI UR6, URZ, 0x1f, UR57 ;  /* 0x0000001f3f067899 */ /* 0x004fe20008011439 */
[----:B-1----:R-:W-:Y:S01]  /*0140*/  SHF.R.S32.HI R11, RZ, 0x1f, R14 ;  /* 0x0000001fff0b7819 */ /* 0x002fe2000001140e */
[----:B------:R-:W-:Y:S01]  /*0150*/  IMAD.SHL.U32 R252, R14, 0x2, RZ ;  /* 0x000000020efc7824 */ /* 0x000fe200078e00ff */
[----:B---3--:R-:W-:-:S02]  /*0160*/  ULEA UR4, UR4, UR5, 0x18 ;  /* 0x0000000504047291 */ /* 0x008fc4000f8ec03f */
[CC--:B------:R-:W-:Y:S02]  /*0170*/  LEA.HI R3, R11.reuse, R14.reuse, RZ, 0x5 ;  /* 0x0000000e0b037211 */ /* 0x0c0fe400078f28ff */
[----:B------:R-:W-:Y:S02]  /*0180*/  LEA.HI R16, R11, R14, RZ, 0x3 ;  /* 0x0000000e0b107211 */ /* 0x000fe400078f18ff */
[--C-:B------:R-:W-:Y:S01]  /*0190*/  SHF.R.S32.HI R4, RZ, 0x5, R3.reuse ;  /* 0x00000005ff047819 */ /* 0x100fe20000011403 */
[----:B----4-:R-:W-:Y:S01]  /*01a0*/  USHF.L.U32 UR5, UR48, 0x7, URZ ;  /* 0x0000000730057899 */ /* 0x010fe2000800063f */
[----:B------:R-:W-:Y:S02]  /*01b0*/  SHF.R.S32.HI R0, RZ, 0x1f, R3 ;  /* 0x0000001fff007819 */ /* 0x000fe40000011403 */
[----:B------:R-:W-:Y:S02]  /*01c0*/  LOP3.LUT R3, R3, 0xffffffe0, RZ, 0xc0, !PT ;  /* 0xffffffe003037812 */ /* 0x000fe400078ec0ff */
[----:B------:R-:W-:-:S02]  /*01d0*/  LEA.HI R2, R0, R4, RZ, 0x2 ;  /* 0x0000000400027211 */ /* 0x000fc400078f10ff */
[----:B------:R-:W-:Y:S01]  /*01e0*/  LEA.HI R5, R11, R14, RZ, 0x4 ;  /* 0x0000000e0b057211 */ /* 0x000fe200078f20ff */
[----:B------:R-:W-:Y:S01]  /*01f0*/  IMAD.IADD R0, R14, 0x1, -R3 ;  /* 0x000000010e007824 */ /* 0x000fe200078e0a03 */
[----:B------:R-:W-:Y:S02]  /*0200*/  LOP3.LUT R2, R2, 0xfffffffc, RZ, 0xc0, !PT ;  /* 0xfffffffc02027812 */ /* 0x000fe400078ec0ff */
[----:B------:R-:W-:Y:S02]  /*0210*/  SHF.R.S32.HI R7, RZ, 0x4, R5 ;  /* 0x00000004ff077819 */ /* 0x000fe40000011405 */
[----:B------:R-:W-:Y:S01]  /*0220*/  SHF.R.S32.HI R3, RZ, 0x1f, R0 ;  /* 0x0000001fff037819 */ /* 0x000fe20000011400 */
[----:B------:R-:W-:Y:S01]  /*0230*/  IMAD.IADD R12, R4, 0x1, -R2 ;  /* 0x00000001040c7824 */ /* 0x000fe200078e0a02 */
[----:B------:R-:W-:Y:S02]  /*0240*/  LOP3.LUT R2, R5, 0xfffffff0, RZ, 0xc0, !PT ;  /* 0xfffffff005027812 */ /* 0x000fe400078ec0ff */
[----:B------:R-:W-:-:S02]  /*0250*/  LEA.HI R10, R3, R0, RZ, 0x2 ;  /* 0x00000000030a7211 */ /* 0x000fc400078f10ff */
[----:B------:R-:W-:Y:S01]  /*0260*/  SHF.R.S32.HI R3, RZ, 0x3, R16 ;  /* 0x00000003ff037819 */ /* 0x000fe20000011410 */
[----:B------:R-:W-:Y:S01]  /*0270*/  IMAD.IADD R2, R14, 0x1, -R2 ;  /* 0x000000010e027824 */ /* 0x000fe200078e0a02 */
[----:B------:R-:W-:Y:S02]  /*0280*/  LOP3.LUT R0, R16, 0xfffffff8, RZ, 0xc0, !PT ;  /* 0xfffffff810007812 */ /* 0x000fe400078ec0ff */
[----:B------:R-:W-:Y:S01]  /*0290*/  LEA.HI R15, R11, R14, RZ, 0x2 ;  /* 0x0000000e0b0f7211 */ /* 0x000fe200078f10ff */
[----:B------:R-:W-:Y:S01]  /*02a0*/  IMAD.SHL.U32 R3, R3, 0x40, RZ ;  /* 0x0000004003037824 */ /* 0x000fe200078e00ff */
[----:B------:R-:W-:Y:S01]  /*02b0*/  LEA.HI R5, R5, R7, RZ, 0x1 ;  /* 0x0000000705057211 */ /* 0x000fe200078f08ff */
[----:B------:R-:W-:Y:S01]  /*02c0*/  IMAD.IADD R0, R14, 0x1, -R0 ;  /* 0x000000010e007824 */ /* 0x000fe200078e0a00 */
[--C-:B------:R-:W-:Y:S02]  /*02d0*/  SHF.R.S32.HI R13, RZ, 0x2, R15.reuse ;  /* 0x00000002ff0d7819 */ /* 0x100fe4000001140f */
[----:B------:R-:W-:Y:S01]  /*02e0*/  SHF.R.S32.HI R4, RZ, 0x1f, R15 ;  /* 0x0000001fff047819 */ /* 0x000fe2000001140f */
[----:B------:R-:W-:Y:S01]  /*02f0*/  IMAD.SHL.U32 R187, R0, 0x8, RZ ;  /* 0x0000000800bb7824 */ /* 0x000fe200078e00ff */
[----:B------:R-:W-:-:S02]  /*0300*/  LOP3.LUT R3, R3, 0x1c0, RZ, 0xc0, !PT ;  /* 0x000001c003037812 */ /* 0x000fc400078ec0ff */
[----:B------:R-:W-:Y:S02]  /*0310*/  SHF.R.S32.HI R8, RZ, 0x1f, R2 ;  /* 0x0000001fff087819 */ /* 0x000fe40000011402 */
[----:B------:R-:W-:Y:S02]  /*0320*/  LOP3.LUT R6, R5, 0xfffffffe, RZ, 0xc0, !PT ;  /* 0xfffffffe05067812 */ /* 0x000fe400078ec0ff */
[----:B------:R-:W-:Y:S02]  /*0330*/  LEA.HI R4, R4, R13, RZ, 0x3 ;  /* 0x0000000d04047211 */ /* 0x000fe400078f18ff */
[----:B------:R-:W-:Y:S01]  /*0340*/  SHF.R.U32.HI R5, RZ, 0x3, R3 ;  /* 0x00000003ff057819 */ /* 0x000fe20000011603 */
[----:B------:R-:W-:Y:S01]  /*0350*/  IMAD.IADD R9, R7, 0x1, -R6 ;  /* 0x0000000107097824 */ /* 0x000fe200078e0a06 */
[----:B------:R-:W-:Y:S02]  /*0360*/  LOP3.LUT R3, R3, 0x38, R187, 0xf8, !PT ;  /* 0x0000003803037812 */ /* 0x000fe400078ef8bb */
[----:B------:R-:W-:Y:S01]  /*0370*/  LEA.HI R8, R8, R2, RZ, 0x3 ;  /* 0x0000000208087211 */ /* 0x000fe200078f18ff */
[----:B------:R-:W-:Y:S01]  /*0380*/  IMAD.SHL.U32 R176, R9, 0x200, RZ ;  /* 0x0000020009b07824 */ /* 0x000fe200078e00ff */
[----:B------:R-:W-:-:S02]  /*0390*/  LOP3.LUT R4, R4, 0xfffffff8, RZ, 0xc0, !PT ;  /* 0xfffffff804047812 */ /* 0x000fc400078ec0ff */
[----:B------:R-:W-:Y:S02]  /*03a0*/  LOP3.LUT R6, R3, R5, RZ, 0x3c, !PT ;  /* 0x0000000503067212 */ /* 0x000fe400078e3cff */
[----:B------:R-:W-:Y:S01]  /*03b0*/  LOP3.LUT R3, R8, 0xfffffff8, RZ, 0xc0, !PT ;  /* 0xfffffff808037812 */ /* 0x000fe200078ec0ff */
[----:B------:R-:W-:Y:S01]  /*03c0*/  IMAD.IADD R7, R13, 0x1, -R4 ;  /* 0x000000010d077824 */ /* 0x000fe200078e0a04 */
[----:B------:R-:W-:Y:S01]  /*03d0*/  LOP3.LUT P4, RZ, R0, 0x2, RZ, 0xc0, !PT ;  /* 0x0000000200ff7812 */ /* 0x000fe2000788c0ff */
[----:B------:R-:W-:Y:S01]  /*03e0*/  IMAD.SHL.U32 R8, R8, 0x40, RZ ;  /* 0x0000004008087824 */ /* 0x000fe200078e00ff */
[C---:B------:R-:W-:Y:S01]  /*03f0*/  LOP3.LUT P3, RZ, R0.reuse, 0x4, RZ, 0xc0, !PT ;  /* 0x0000000400ff7812 */ /* 0x040fe2000786c0ff */
[----:B------:R-:W-:Y:S01]  /*0400*/  IMAD.SHL.U32 R0, R0, 0x40, RZ ;  /* 0x0000004000007824 */ /* 0x000fe200078e00ff */
[CC--:B------:R-:W-:Y:S01]  /*0410*/  LEA.HI R4, R11.reuse, R14.reuse, RZ, 0x6 ;  /* 0x0000000e0b047211 */ /* 0x0c0fe200078f30ff */
[----:B------:R-:W-:Y:S01]  /*0420*/  IMAD.IADD R17, R2, 0x1, -R3 ;  /* 0x0000000102117824 */ /* 0x000fe200078e0a03 */
[----:B------:R-:W-:Y:S01]  /*0430*/  LEA.HI R3, R11, R14, RZ, 0x7 ;  /* 0x0000000e0b037211 */ /* 0x000fe200078f38ff */
[----:B------:R-:W-:Y:S01]  /*0440*/  IMAD.SHL.U32 R2, R12, 0x10, RZ ;  /* 0x000000100c027824 */ /* 0x000fe200078e00ff */
[----:B------:R-:W-:Y:S01]  /*0450*/  LOP3.LUT R0, R0, 0x1c0, RZ, 0xc0, !PT ;  /* 0x000001c000007812 */ /* 0x000fe200078ec0ff */
[----:B------:R-:W-:Y:S01]  /*0460*/  IMAD.SHL.U32 R4, R4, 0x8, RZ ;  /* 0x0000000804047824 */ /* 0x000fe200078e00ff */
[----:B------:R-:W-:Y:S01]  /*0470*/  SHF.R.S32.HI R3, RZ, 0x7, R3 ;  /* 0x00000007ff037819 */ /* 0x000fe20000011403 */
[----:B------:R-:W-:Y:S01]  /*0480*/  STL [R1+0x8], R17 ;  /* 0x0000081101007387 */ /* 0x000fe20000100800 */
[----:B------:R-:W-:-:S02]  /*0490*/  LOP3.LUT R5, R0, 0x30, R2, 0xf8, !PT ;  /* 0x0000003000057812 */ /* 0x000fc400078ef802 */
[----:B------:R-:W-:Y:S02]  /*04a0*/  LOP3.LUT R180, R0, 0x8, R16, 0xf8, !PT ;  /* 0x0000000800b47812 */ /* 0x000fe400078ef810 */
[----:B------:R-:W-:Y:S01]  /*04b0*/  LOP3.LUT R251, R6, 0xfffffe00, R4, 0xf8, !PT ;  /* 0xfffffe0006fb7812 */ /* 0x000fe200078ef804 */
[----:B------:R-:W-:Y:S01]  /*04c0*/  IMAD R4, R3, 0x1000, R176 ;  /* 0x0000100003047824 */ /* 0x000fe200078e02b0 */
[----:B------:R-:W-:Y:S02]  /*04d0*/  SHF.R.U32.HI R0, RZ, 0x3, R0 ;  /* 0x00000003ff007819 */ /* 0x000fe40000011600 */
[----:B------:R-:W-:Y:S02]  /*04e0*/  LOP3.LUT R5, R5, 0x8, R16, 0xf8, !PT ;  /* 0x0000000805057812 */ /* 0x000fe400078ef810 */
[----:B------:R-:W-:Y:S02]  /*04f0*/  LOP3.LUT R6, R15, 0x7ffffffc, RZ, 0xc0, !PT ;  /* 0x7ffffffc0f067812 */ /* 0x000fe400078ec0ff */
[----:B------:R-:W-:-:S02]  /*0500*/  LOP3.LUT R180, R180, R0, RZ, 0x3c, !PT ;  /* 0x00000000b4b47212 */ /* 0x000fc400078e3cff */
[----:B------:R-:W-:Y:S01]  /*0510*/  LOP3.LUT R176, R176, R5, R0, 0xf6, !PT ;  /* 0x00000005b0b07212 */ /* 0x000fe200078ef600 */
[----:B------:R-:W-:Y:S01]  /*0520*/  IMAD.IADD R0, R14, 0x1, -R6 ;  /* 0x000000010e007824 */ /* 0x000fe200078e0a06 */
[----:B------:R-:W-:Y:S01]  /*0530*/  LEA.HI.SX32 R10, R10, R2, 0x1e ;  /* 0x000000020a0a7211 */ /* 0x000fe200078ff2ff */
[----:B------:R-:W-:Y:S01]  /*0540*/  IMAD.IADD R180, R4, 0x1, R180 ;  /* 0x0000000104b47824 */ /* 0x000fe200078e02b4 */
[C---:B------:R-:W-:Y:S01]  /*0550*/  LOP3.LUT R2, R7.reuse, 0x1, RZ, 0xc0, !PT ;  /* 0x0000000107027812 */ /* 0x040fe200078ec0ff */
[----:B------:R-:W-:Y:S01]  /*0560*/  IMAD.SHL.U32 R6, R0, 0x2, RZ ;  /* 0x0000000200067824 */ /* 0x000fe200078e00ff */
[----:B------:R-:W-:Y:S01]  /*0570*/  LOP3.LUT R252, R252, 0x6, RZ, 0xc0, !PT ;  /* 0x00000006fcfc7812 */ /* 0x000fe200078ec0ff */
[----:B------:R-:W-:Y:S01]  /*0580*/  IMAD.SHL.U32 R0, R7, 0x40, RZ ;  /* 0x0000004007007824 */ /* 0x000fe200078e00ff */
[----:B------:R-:W-:Y:S01]  /*0590*/  ISETP.NE.U32.AND P0, PT, R2, 0x1, PT ;  /* 0x000000010200780c */ /* 0x000fe20003f05070 */
[C---:B------:R-:W-:Y:S01]  /*05a0*/  IMAD.SHL.U32 R4, R3.reuse, 0x8, RZ ;  /* 0x0000000803047824 */ /* 0x040fe200078e00ff */
[----:B------:R1:W-:Y:S01]  /*05b0*/  STL [R1], R10 ;  /* 0x0000000a01007387 */ /* 0x0003e20000100800 */
[----:B------:R-:W-:Y:S01]  /*05c0*/  IMAD R252, R3, 0x40, R252 ;  /* 0x0000004003fc7824 */ /* 0x000fe200078e02fc */
[----:B------:R-:W-:Y:S01]  /*05d0*/  R2P PR, R7, 0x6 ;  /* 0x0000000607007804 */ /* 0x000fe20000000000 */
[----:B------:R-:W-:Y:S01]  /*05e0*/  IMAD R7, R3, 0x2000, R6 ;  /* 0x0000200003077824 */ /* 0x000fe200078e0206 */
[----:B------:R-:W-:Y:S01]  /*05f0*/  LOP3.LUT R0, R0, 0x1c0, RZ, 0xc0, !PT ;  /* 0x000001c000007812 */ /* 0x000fe200078ec0ff */
[----:B------:R-:W-:Y:S01]  /*0600*/  IMAD.SHL.U32 R5, R17, 0x40, RZ ;  /* 0x0000004011057824 */ /* 0x000fe200078e00ff */
[----:B------:R-:W-:Y:S01]  /*0610*/  LOP3.LUT R4, R4, 0x8, RZ, 0xc0, !PT ;  /* 0x0000000804047812 */ /* 0x000fe200078ec0ff */
[C---:B------:R-:W-:Y:S01]  /*0620*/  IMAD.SHL.U32 R3, R9.reuse, 0x10, RZ ;  /* 0x0000001009037824 */ /* 0x040fe200078e00ff */
[----:B------:R-:W-:Y:S01]  /*0630*/  SHF.R.U32.HI R2, RZ, 0x3, R0 ;  /* 0x00000003ff027819 */ /* 0x000fe20000011600 */
[----:B------:R-:W-:Y:S01]  /*0640*/  IMAD.SHL.U32 R9, R9, 0x8, RZ ;  /* 0x0000000809097824 */ /* 0x000fe200078e00ff */
[----:B------:R-:W-:Y:S01]  /*0650*/  LOP3.LUT R5, R5, 0x1c0, RZ, 0xc0, !PT ;  /* 0x000001c005057812 */ /* 0x000fe200078ec0ff */
[----:B------:R-:W-:Y:S01]  /*0660*/  IMAD R6, R12, 0x400, R6 ;  /* 0x000004000c067824 */ /* 0x000fe200078e0206 */
[----:B------:R-:W-:Y:S01]  /*0670*/  LOP3.LUT R11, R4, 0x10, R3, 0xf8, !PT ;  /* 0x00000010040b7812 */ /* 0x000fe200078ef803 */
[----:B------:R-:W-:Y:S01]  /*0680*/  IMAD.SHL.U32 R180, R180, 0x2, RZ ;  /* 0x00000002b4b47824 */ /* 0x000fe200078e00ff */
[----:B------:R-:W-:-:S02]  /*0690*/  LOP3.LUT R3, R2, R0, RZ, 0xfc, !PT ;  /* 0x0000000002037212 */ /* 0x000fc400078efcff */
[C---:B------:R-:W-:Y:S02]  /*06a0*/  SEL R181, R216.reuse, 0xffffffe0, !P4 ;  /* 0xffffffe0d8b57807 */ /* 0x040fe40006000000 */
[----:B------:R-:W-:Y:S02]  /*06b0*/  SEL R216, R216, 0xffffffe0, !P1 ;  /* 0xffffffe0d8d87807 */ /* 0x000fe40004800000 */
[----:B------:R-:W-:Y:S02]  /*06c0*/  SEL R214, R214, 0x10, !P0 ;  /* 0x00000010d6d67807 */ /* 0x000fe40004000000 */
[----:B------:R-:W-:Y:S02]  /*06d0*/  LEA R176, R176, UR4, 0x1 ;  /* 0x00000004b0b07c11 */ /* 0x000fe4000f8e08ff */
[----:B-1----:R-:W-:Y:S01]  /*06e0*/  LOP3.LUT R10, R2, R0, R4, 0x1e, !PT ;  /* 0x00000000020a7212 */ /* 0x002fe200078e1e04 */
[----:B------:R-:W-:Y:S01]  /*06f0*/  IMAD R2, R12, 0x400, R7 ;  /* 0x000004000c027824 */ /* 0x000fe200078e0207 */
[----:B------:R-:W-:-:S02]  /*0700*/  LOP3.LUT R7, R5, 0x8, R9, 0xf8, !PT ;  /* 0x0000000805077812 */ /* 0x000fc400078ef809 */
[--C-:B------:R-:W-:Y:S01]  /*0710*/  SHF.R.U32.HI R4, RZ, 0x3, R5.reuse ;  /* 0x00000003ff047819 */ /* 0x100fe20000011605 */
[----:B------:R-:W-:Y:S01]  /*0720*/  IMAD.IADD R213, R3, 0x1, R2 ;  /* 0x0000000103d57824 */ /* 0x000fe200078e0202 */
[----:B------:R-:W-:Y:S01]  /*0730*/  LOP3.LUT R0, R8, 0xfffffe00, RZ, 0xc0, !PT ;  /* 0xfffffe0008007812 */ /* 0x000fe200078ec0ff */
[----:B------:R-:W-:Y:S01]  /*0740*/  IMAD.IADD R6, R6, 0x1, R10 ;  /* 0x0000000106067824 */ /* 0x000fe200078e020a */
[----:B------:R-:W-:Y:S02]  /*0750*/  LOP3.LUT R2, R7, R4, RZ, 0x3c, !PT ;  /* 0x0000000407027212 */ /* 0x000fe400078e3cff */
[----:B------:R-:W-:Y:S01]  /*0760*/  LOP3.LUT R4, R4, R11, R5, 0x1e, !PT ;  /* 0x0000000b04047212 */ /* 0x000fe200078e1e05 */
[----:B------:R-:W-:Y:S01]  /*0770*/  IMAD R3, R12, 0x400, R0 ;  /* 0x000004000c037824 */ /* 0x000fe200078e0200 */
[----:B------:R-:W-:Y:S02]  /*0780*/  LEA R213, R213, UR4, 0x1 ;  /* 0x00000004d5d57c11 */ /* 0x000fe4000f8e08ff */
[----:B------:R-:W-:Y:S01]  /*0790*/  LOP3.LUT R186, R4, R0, RZ, 0xfc, !PT ;  /* 0x0000000004ba7212 */ /* 0x000fe200078efcff */
[----:B------:R-:W-:Y:S01]  /*07a0*/  IMAD.U32 R0, RZ, RZ, UR6 ;  /* 0x00000006ff007e24 */ /* 0x000fe2000f8e00ff */
[----:B------:R-:W-:Y:S01]  /*07b0*/  USHF.R.S32.HI UR6, URZ, 0x1f, UR48 ;  /* 0x0000001f3f067899 */ /* 0x000fe20008011430 */
[----:B------:R-:W-:-:S02]  /*07c0*/  IMAD.IADD R185, R3, 0x1, R2 ;  /* 0x0000000103b97824 */ /* 0x000fc400078e0202 */
[----:B------:R-:W-:Y:S01]  /*07d0*/  IMAD.U32 R2, RZ, RZ, UR5 ;  /* 0x00000005ff027e24 */ /* 0x000fe2000f8e00ff */
[----:B------:R-:W-:Y:S01]  /*07e0*/  USHF.R.S32.HI UR5, URZ, 0x1f, UR57 ;  /* 0x0000001f3f057899 */ /* 0x000fe20008011439 */
[----:B------:R-:W-:Y:S02]  /*07f0*/  IMAD.MOV.U32 R0, RZ, RZ, 0x40 ;  /* 0x00000040ff007424 */ /* 0x000fe400078e00ff */
[----:B------:R-:W-:Y:S01]  /*0800*/  IMAD.U32 R2, RZ, RZ, UR6 ;  /* 0x00000006ff027e24 */ /* 0x000fe2000f8e00ff */
[----:B------:R-:W-:Y:S01]  /*0810*/  UIADD3 UR6, UR4, 0xc000, URZ ;  /* 0x0000c00004067890 */ /* 0x000fe2000fffe03f */
[----:B------:R-:W-:Y:S01]  /*0820*/  IMAD.MOV.U32 R2, RZ, RZ, 0x440 ;  /* 0x00000440ff027424 */ /* 0x000fe200078e00ff */
[C---:B------:R-:W-:Y:S01]  /*0830*/  SEL R179, R0.reuse, 0xffffffc0, !P3 ;  /* 0xffffffc000b37807 */ /* 0x040fe20005800000 */
[----:B------:R-:W-:Y:S01]  /*0840*/  IMAD.U32 R3, RZ, RZ, UR5 ;  /* 0x00000005ff037e24 */ /* 0x000fe2000f8e00ff */
[----:B------:R-:W-:Y:S01]  /*0850*/  SEL R0, R0, 0xffffffc0, !P2 ;  /* 0xffffffc000007807 */ /* 0x000fe20005000000 */
[C---:B------:R-:W-:Y:S01]  /*0860*/  IMAD.IADD R215, R213.reuse, 0x1, R214 ;  /* 0x00000001d5d77824 */ /* 0x040fe200078e02d6 */
[----:B------:R-:W-:Y:S01]  /*0870*/  LEA R7, R6, UR6, 0x1 ;  /* 0x0000000606077c11 */ /* 0x000fe2000f8e08ff */
[----:B------:R-:W-:Y:S01]  /*0880*/  VIADD R182, R180, UR6 ;  /* 0x00000006b4b67c36 */ /* 0x000fe20008000000 */
[----:B------:R-:W-:Y:S01]  /*0890*/  SEL R2, R2, 0x3c0, !P2 ;  /* 0x000003c002027807 */ /* 0x000fe20005000000 */
[----:B------:R-:W-:Y:S01]  /*08a0*/  IMAD.IADD R212, R213, 0x1, R0 ;  /* 0x00000001d5d47824 */ /* 0x000fe200078e0200 */
[----:B------:R-:W-:Y:S01]  /*08b0*/  UIADD3 UR5, UR4, 0xc000, URZ ;  /* 0x0000c00004057890 */ /* 0x000fe2000fffe03f */
[--C-:B------:R-:W-:Y:S01]  /*08c0*/  IMAD.IADD R5, R0, 0x1, R7.reuse ;  /* 0x0000000100057824 */ /* 0x100fe200078e0207 */
[----:B------:R-:W-:Y:S01]  /*08d0*/  STL [R1+0x4], R7 ;  /* 0x0000040701007387 */ /* 0x000fe20000100800 */
[----:B------:R-:W-:-:S02]  /*08e0*/  IMAD.IADD R6, R216, 0x1, R7 ;  /* 0x00000001d8067824 */ /* 0x000fc400078e0207 */
[C---:B------:R-:W-:Y:S01]  /*08f0*/  VIADD R10, R7.reuse, 0x420 ;  /* 0x00000420070a7836 */ /* 0x040fe20000000000 */
[----:B------:R-:W-:Y:S01]  /*0900*/  STL [R1+0x1c], R5 ;  /* 0x00001c0501007387 */ /* 0x000fe20000100800 */
[C---:B------:R-:W-:Y:S02]  /*0910*/  IMAD.IADD R4, R7.reuse, 0x1, R2 ;  /* 0x0000000107047824 */ /* 0x040fe400078e0202 */
[C---:B------:R-:W-:Y:S01]  /*0920*/  VIADD R3, R7.reuse, 0x2020 ;  /* 0x0000202007037836 */ /* 0x040fe20000000000 */
[----:B------:R1:W-:Y:S01]  /*0930*/  STL [R1+0x38], R6 ;  /* 0x0000380601007387 */ /* 0x0003e20000100800 */
[C---:B------:R-:W-:Y:S02]  /*0940*/  @P1 VIADD R10, R7.reuse, 0x3e0 ;  /* 0x000003e0070a1836 */ /* 0x040fe40000000000 */
[C---:B------:R-:W-:Y:S01]  /*0950*/  VIADD R9, R7.reuse, 0x2420 ;  /* 0x0000242007097836 */ /* 0x040fe20000000000 */
[----:B------:R-:W-:Y:S01]  /*0960*/  STL [R1+0x18], R4 ;  /* 0x0000180401007387 */ /* 0x000fe20000100800 */
[----:B------:R-:W-:-:S02]  /*0970*/  @P1 VIADD R3, R7, 0x1fe0 ;  /* 0x00001fe007031836 */ /* 0x000fc40000000000 */
[C---:B------:R-:W-:Y:S01]  /*0980*/  VIADD R8, R7.reuse, 0x2040 ;  /* 0x0000204007087836 */ /* 0x040fe20000000000 */
[----:B------:R-:W-:Y:S01]  /*0990*/  STL [R1+0x24], R10 ;  /* 0x0000240a01007387 */ /* 0x000fe20000100800 */
[C---:B------:R-:W-:Y:S02]  /*09a0*/  @P1 VIADD R9, R7.reuse, 0x23e0 ;  /* 0x000023e007091836 */ /* 0x040fe40000000000 */
[----:B------:R-:W-:Y:S01]  /*09b0*/  @P2 VIADD R8, R7, 0x1fc0 ;  /* 0x00001fc007082836 */ /* 0x000fe20000000000 */
[----:B------:R-:W-:Y:S01]  /*09c0*/  STL [R1+0xc], R3 ;  /* 0x00000c0301007387 */ /* 0x000fe20000100800 */
[----:B------:R-:W-:Y:S02]  /*09d0*/  IMAD.IADD R179, R182, 0x1, R179 ;  /* 0x00000001b6b37824 */ /* 0x000fe400078e02b3 */
[----:B------:R-:W-:Y:S01]  /*09e0*/  IMAD.IADD R214, R214, 0x1, R212 ;  /* 0x00000001d6d67824 */ /* 0x000fe200078e02d4 */
[----:B------:R-:W-:Y:S01]  /*09f0*/  STL [R1+0x20], R9 ;  /* 0x0000200901007387 */ /* 0x000fe20000100800 */
[----:B------:R-:W-:-:S02]  /*0a00*/  IMAD.IADD R182, R182, 0x1, R181 ;  /* 0x00000001b6b67824 */ /* 0x000fc400078e02b5 */
[--C-:B------:R-:W-:Y:S01]  /*0a10*/  IMAD.IADD R219, R213, 0x1, R216.reuse ;  /* 0x00000001d5db7824 */ /* 0x100fe200078e02d8 */
[----:B------:R-:W-:Y:S01]  /*0a20*/  STL [R1+0x14], R8 ;  /* 0x0000140801007387 */ /* 0x000fe20000100800 */
[----:B------:R-:W-:Y:S02]  /*0a30*/  IMAD.IADD R218, R215, 0x1, R216 ;  /* 0x00000001d7da7824 */ /* 0x000fe400078e02d8 */
[----:B------:R-:W-:Y:S02]  /*0a40*/  IMAD.IADD R217, R216, 0x1, R212 ;  /* 0x00000001d8d97824 */ /* 0x000fe400078e02d4 */
[C---:B-1----:R-:W-:Y:S02]  /*0a50*/  VIADD R6, R7.reuse, 0x2440 ;  /* 0x0000244007067836 */ /* 0x042fe40000000000 */
[----:B------:R-:W-:Y:S02]  /*0a60*/  @P2 VIADD R6, R7, 0x23c0 ;  /* 0x000023c007062836 */ /* 0x000fe40000000000 */
[----:B------:R-:W-:-:S03]  /*0a70*/  IMAD.IADD R181, R181, 0x1, R179 ;  /* 0x00000001b5b57824 */ /* 0x000fc600078e02b3 */
[----:B------:R1:W-:Y:S02]  /*0a80*/  STL [R1+0x10], R6 ;  /* 0x0000100601007387 */ /* 0x0003e40000100800 */
[C---:B-1----:R-:W-:Y:S02]  /*0a90*/  IMAD.IADD R6, R216.reuse, 0x1, R5 ;  /* 0x00000001d8067824 */ /* 0x042fe400078e0205 */
[----:B------:R-:W-:Y:S02]  /*0aa0*/  IMAD.IADD R5, R216, 0x1, R4 ;  /* 0x00000001d8057824 */ /* 0x000fe400078e0204 */
[--C-:B------:R-:W-:Y:S01]  /*0ab0*/  IMAD.IADD R4, R0, 0x1, R3.reuse ;  /* 0x0000000100047824 */ /* 0x100fe200078e0203 */
[----:B------:R1:W-:Y:S01]  /*0ac0*/  STL [R1+0x34], R6 ;  /* 0x0000340601007387 */ /* 0x0003e20000100800 */
[----:B------:R-:W-:Y:S02]  /*0ad0*/  IMAD.IADD R0, R2, 0x1, R3 ;  /* 0x0000000102007824 */ /* 0x000fe400078e0203 */
[----:B------:R-:W-:Y:S01]  /*0ae0*/  IMAD.IADD R216, R216, 0x1, R214 ;  /* 0x00000001d8d87824 */ /* 0x000fe200078e02d6 */
[----:B------:R1:W-:Y:S04]  /*0af0*/  STL [R1+0x30], R5 ;  /* 0x0000300501007387 */ /* 0x0003e80000100800 */
[----:B------:R1:W-:Y:S04]  /*0b00*/  STL [R1+0x2c], R4 ;  /* 0x00002c0401007387 */ /* 0x0003e80000100800 */
[----:B------:R1:W-:Y:S02]  /*0b10*/  STL [R1+0x28], R0 ;  /* 0x0000280001007387 */ /* 0x0003e40000100800 */
.L_x_272:
[----:B------:R-:W-:Y:S01]  /*0b20*/  ULDC.64 UR8, c[0x0][0x308] ;  /* 0x0000c20000087ab9 */ /* 0x000fe20000000a00 */
[----:B------:R-:W-:Y:S01]  /*0b30*/  ULDC.64 UR12, c[0x0][0x300] ;  /* 0x0000c000000c7ab9 */ /* 0x000fe20000000a00 */
[----:B------:R-:W-:Y:S02]  /*0b40*/  UISETP.NE.U32.AND UP3, UPT, UR8, URZ, UPT ;  /* 0x0000003f0800728c */ /* 0x000fe4000bf65070 */
[----:B------:R-:W-:Y:S02]  /*0b50*/  UISETP.NE.U32.AND UP4, UPT, UR12, URZ, UPT ;  /* 0x0000003f0c00728c */ /* 0x000fe4000bf85070 */
[----:B------:R-:W-:Y:S02]  /*0b60*/  UISETP.NE.AND.EX UP3, UPT, UR9, URZ, UPT, UP3 ;  /* 0x0000003f0900728c */ /* 0x000fe4000bf65330 */
[----:B------:R-:W-:Y:S02]  /*0b70*/  UISETP.NE.AND.EX UP4, UPT, UR13, URZ, UPT, UP4 ;  /* 0x0000003f0d00728c */ /* 0x000fe4000bf85340 */
[----:B------:R-:W-:-:S02]  /*0b80*/  USHF.R.S32.HI UR58, URZ, 0x1f, UR48 ;  /* 0x0000001f3f3a7899 */ /* 0x000fc40008011430 */
[----:B------:R-:W-:Y:S01]  /*0b90*/  USHF.L.U32 UR17, UR48, 0x2, URZ ;  /* 0x0000000230117899 */ /* 0x000fe2000800063f */
[----:B------:R-:W-:Y:S01]  /*0ba0*/  PLOP3.LUT P0, PT, PT, PT, UP3, 0x80, 0x0 ;  /* 0x000000000000781c */ /* 0x000fe20003f0f038 */
[----:B------:R-:W-:Y:S01]  /*0bb0*/  USHF.L.U64.HI UR6, UR48, 0x2, UR58 ;  /* 0x0000000230067899 */ /* 0x000fe2000801023a */
[----:B------:R-:W-:Y:S01]  /*0bc0*/  PLOP3.LUT P1, PT, PT, PT, UP4, 0x80, 0x0 ;  /* 0x000000000000781c */ /* 0x000fe20003f2f048 */
[----:B------:R-:W-:Y:S01]  /*0bd0*/  ULDC.64 UR14, c[0x0][0x2f0] ;  /* 0x0000bc00000e7ab9 */ /* 0x000fe20000000a00 */
[----:B------:R-:W-:Y:S02]  /*0be0*/  @UP3 UIADD3 UR8, UP0, UR17, UR8, URZ ;  /* 0x0000000811083290 */ /* 0x000fe4000ff1e03f */
[----:B------:R-:W-:Y:S02]  /*0bf0*/  @UP4 UIADD3 UR12, UP1, UR17, UR12, URZ ;  /* 0x0000000c110c4290 */ /* 0x000fe4000ff3e03f */
[----:B------:R-:W-:Y:S02]  /*0c00*/  UIADD3 UR16, UP2, UR17, UR14, URZ ;  /* 0x0000000e11107290 */ /* 0x000fe4000ff5e03f */
[----:B------:R-:W-:Y:S01]  /*0c10*/  @UP3 UIADD3.X UR9, UR6, UR9, URZ, UP0, !UPT ;  /* 0x0000000906093290 */ /* 0x000fe200087fe43f */
[----:B-12---:R-:W-:Y:S01]  /*0c20*/  IMAD.U32 R2, RZ, RZ, UR8 ;  /* 0x00000008ff027e24 */ /* 0x006fe2000f8e00ff */
[----:B------:R-:W-:Y:S01]  /*0c30*/  UISETP.NE.U32.AND UP0, UPT, UR14, URZ, UPT ;  /* 0x0000003f0e00728c */ /* 0x000fe2000bf05070 */
[----:B-1----:R-:W-:Y:S01]  /*0c40*/  IMAD.U32 R4, RZ, RZ, UR12 ;  /* 0x0000000cff047e24 */ /* 0x002fe2000f8e00ff */
[----:B------:R-:W-:-:S02]  /*0c50*/  @UP4 UIADD3.X UR13, UR6, UR13, URZ, UP1, !UPT ;  /* 0x0000000d060d4290 */ /* 0x000fc40008ffe43f */
[----:B------:R-:W-:Y:S01]  /*0c60*/  UIADD3.X UR7, UR6, UR15, URZ, UP2, !UPT ;  /* 0x0000000f06077290 */ /* 0x000fe200097fe43f */
[----:B------:R-:W-:Y:S01]  /*0c70*/  IMAD.U32 R3, RZ, RZ, UR9 ;  /* 0x00000009ff037e24 */ /* 0x000fe2000f8e00ff */
[----:B------:R-:W-:Y:S01]  /*0c80*/  UISETP.NE.AND.EX UP2, UPT, UR15, URZ, UPT, UP0 ;  /* 0x0000003f0f00728c */ /* 0x000fe2000bf45300 */
[----:B------:R-:W-:Y:S02]  /*0c90*/  ULDC.U8 UR18, c[0x0][0x3c2] ;  /* 0x0000f08000127ab9 */ /* 0x000fe40000000000 */
[----:B------:R-:W-:Y:S01]  /*0ca0*/  ULDC.64 UR14, c[0x0][0x2f8] ;  /* 0x0000be00000e7ab9 */ /* 0x000fe20000000a00 */
[----:B------:R-:W-:Y:S01]  /*0cb0*/  UISETP.NE.AND UP1, UPT, UR18, URZ, UPT ;  /* 0x0000003f1200728c */ /* 0x000fe2000bf25270 */
[----:B------:R-:W-:Y:S01]  /*0cc0*/  IMAD.U32 R5, RZ, RZ, UR13 ;  /* 0x0000000dff057e24 */ /* 0x000fe2000f8e00ff */
[----:B------:R-:W-:Y:S01]  /*0cd0*/  UISETP.EQ.U32.AND UP4, UPT, UR14, URZ, UPT ;  /* 0x0000003f0e00728c */ /* 0x000fe2000bf82070 */
[----:B------:R-:W-:-:S03]  /*0ce0*/  PLOP3.LUT P3, PT, PT, PT, UP2, 0x80, 0x0 ;  /* 0x000000000000781c */ /* 0x000fc60003f6f028 */
[----:B------:R-:W-:Y:S01]  /*0cf0*/  UISETP.EQ.OR.EX UP4, UPT, UR15, URZ, !UP1, UP4 ;  /* 0x0000003f0f00728c */ /* 0x000fe2000cf82740 */
[----:B---34-:R-:W2:Y:S05]  /*0d00*/  @P1 LDG.E R7, desc[UR10][R4.64] ;  /* 0x0000000a04071981 */ /* 0x018eaa000c1e1900 */
[----:B------:R-:W-:Y:S01]  /*0d10*/  PLOP3.LUT P2, PT, PT, PT, UP4, 0x80, 0x0 ;  /* 0x000000000000781c */ /* 0x000fe20003f4f048 */
[----:B------:R1:W3:Y:S02]  /*0d20*/  @P0 LDG.E R5, desc[UR10][R2.64] ;  /* 0x0000000a02050981 */ /* 0x0002e4000c1e1900 */
[----:B-1----:R-:W-:Y:S01]  /*0d30*/  IMAD.U32 R3, RZ, RZ, UR7 ;  /* 0x00000007ff037e24 */ /* 0x002fe2000f8e00ff */
[----:B------:R-:W-:Y:S01]  /*0d40*/  UIADD3 UR7, UP0, UR17, UR14, URZ ;  /* 0x0000000e11077290 */ /* 0x000fe2000ff1e03f */
[----:B------:R-:W-:-:S03]  /*0d50*/  IMAD.U32 R2, RZ, RZ, UR16 ;  /* 0x00000010ff027e24 */ /* 0x000fc6000f8e00ff */
[----:B------:R-:W-:Y:S02]  /*0d60*/  UIADD3.X UR6, UR6, UR15, URZ, UP0, !UPT ;  /* 0x0000000f06067290 */ /* 0x000fe400087fe43f */
[----:B------:R-:W4:Y:S04]  /*0d70*/  @P3 LDG.E R6, desc[UR10][R2.64] ;  /* 0x0000000a02063981 */ /* 0x000f28000c1e1900 */
[----:B-----5:R1:W5:Y:S02]  /*0d80*/  @P3 LDG.E R0, desc[UR10][R2.64+0x4] ;  /* 0x0000040a02003981 */ /* 0x020364000c1e1900 */
[----:B-1----:R-:W-:Y:S02]  /*0d90*/  IMAD.U32 R2, RZ, RZ, UR7 ;  /* 0x00000007ff027e24 */ /* 0x002fe4000f8e00ff */
[----:B------:R-:W-:Y:S01]  /*0da0*/  IMAD.U32 R3, RZ, RZ, UR6 ;  /* 0x00000006ff037e24 */ /* 0x000fe2000f8e00ff */
[----:B------:R-:W-:Y:S01]  /*0db0*/  UMOV UR23, URZ ;  /* 0x0000003f00177c82 */ /* 0x000fe20008000000 */
[----:B------:R-:W-:-:S03]  /*0dc0*/  @!UP3 ULDC.64 UR6, c[0x0][0x318] ;  /* 0x0000c6000006bab9 */ /* 0x000fc60000000a00 */
[----:B------:R-:W5:Y:S01]  /*0dd0*/  @!P2 LDG.E R4, desc[UR10][R2.64] ;  /* 0x0000000a0204a981 */ /* 0x000f62000c1e1900 */
[----:B------:R-:W-:Y:S01]  /*0de0*/  @!UP3 UISETP.NE.U32.AND UP0, UPT, UR6, URZ, UPT ;  /* 0x0000003f0600b28c */ /* 0x000fe2000bf05070 */
[----:B------:R-:W-:Y:S02]  /*0df0*/  UMOV UR36, 0xffffffff ;  /* 0xffffffff00247882 */ /* 0x000fe40000000000 */
[----:B------:R-:W-:Y:S01]  /*0e00*/  UMOV UR6, 0xffffffff ;  /* 0xffffffff00067882 */ /* 0x000fe20000000000 */
[----:B------:R-:W-:Y:S02]  /*0e10*/  @!UP3 UISETP.NE.AND.EX UP0, UPT, UR7, URZ, UPT, UP0 ;  /* 0x0000003f0700b28c */ /* 0x000fe4000bf05300 */
[----:B------:R-:W-:Y:S01]  /*0e20*/  USHF.L.U32 UR30, UR21, 0x7, URZ ;  /* 0x00000007151e7899 */ /* 0x000fe2000800063f */
[----:B------:R-:W-:Y:S02]  /*0e30*/  @!UP3 ULDC UR7, c[0x0][0x2cc] ;  /* 0x0000b3000007bab9 */ /* 0x000fe40000000800 */
[----:B------:R-:W-:-:S03]  /*0e40*/  @!UP3 USEL UR8, UR7, URZ, UP0 ;  /* 0x0000003f0708b287 */ /* 0x000fc60008000000 */
[----:B------:R-:W-:Y:S01]  /*0e50*/  ULDC UR7, c[0x0][0x2c8] ;  /* 0x0000b20000077ab9 */ /* 0x000fe20000000800 */
[----:B--2---:R-:W-:Y:S02]  /*0e60*/  @P1 R2UR UR23, R7 ;  /* 0x00000000071712ca */ /* 0x004fe400000e0000 */
[----:B---3--:R-:W-:Y:S02]  /*0e70*/  @P0 R2UR UR16, R5 ;  /* 0x00000000051002ca */ /* 0x008fe400000e0000 */
[----:B------:R-:W-:-:S04]  /*0e80*/  ISETP.NE.U32.AND P0, PT, RZ, UR14, PT ;  /* 0x0000000eff007c0c */ /* 0x000fc8000bf05070 */
[----:B------:R-:W-:-:S07]  /*0e90*/  ISETP.NE.AND.EX P0, PT, RZ, UR15, PT, P0 ;  /* 0x0000000fff007c0c */ /* 0x000fce000bf05300 */
[----:B------:R-:W-:Y:S01]  /*0ea0*/  @UP3 UIADD3 UR16, UR16, -UR23, URZ ;  /* 0x8000001710103290 */ /* 0x000fe2000fffe03f */
[----:B----4-:R-:W-:Y:S02]  /*0eb0*/  @P3 R2UR UR6, R6 ;  /* 0x00000000060632ca */ /* 0x010fe400000e0000 */
[----:B-----5:R-:W-:Y:S02]  /*0ec0*/  @P3 R2UR UR9, R0 ;  /* 0x00000000000932ca */ /* 0x020fe400000e0000 */
[----:B------:R-:W-:Y:S01]  /*0ed0*/  @!P2 R2UR UR36, R4 ;  /* 0x000000000424a2ca */ /* 0x000fe200000e0000 */
[----:B------:R-:W-:-:S14]  /*0ee0*/  @!P0 BRA `(.L_x_196) ;  /* 0x0000000000188947 */ /* 0x000fdc0003800000 */
[----:B------:R-:W-:-:S13]  /*0ef0*/  PLOP3.LUT P0, PT, PT, PT, UP1, 0x80, 0x0 ;  /* 0x000000000000781c */ /* 0x000fda0003f0f018 */
[----:B------:R-:W2:Y:S04]  /*0f00*/  @P0 LDG.E R0, desc[UR10][R2.64+0x4] ;  /* 0x0000040a02000981 */ /* 0x000ea8000c1e1900 */
[----:B------:R-:W3:Y:S01]  /*0f10*/  @!P0 LDG.E R2, desc[UR10][R2.64] ;  /* 0x0000000a02028981 */ /* 0x000ee2000c1e1900 */
[----:B--2---:R-:W-:-:S13]  /*0f20*/  @P0 R2UR UR7, R0 ;  /* 0x00000000000702ca */ /* 0x004fda00000e0000 */
[----:B------:R-:W-:-:S07]  /*0f30*/  @UP1 UIADD3 UR7, UR7, -UR36, URZ ;  /* 0x8000002407071290 */ /* 0x000fce000fffe03f */
[----:B---3--:R-:W-:-:S15]  /*0f40*/  @!P0 R2UR UR7, R2 ;  /* 0x00000000020782ca */ /* 0x008fde00000e0000 */
.L_x_196:
[----:B------:R-:W-:Y:S02]  /*0f50*/  @!UP3 UIADD3 UR16, UR8, UR7, -UR23 ;  /* 0x000000070810b290 */ /* 0x000fe4000fffe817 */
[----:B------:R-:W-:Y:S02]  /*0f60*/  @UP2 UIADD3 UR31, UR9, -UR6, URZ ;  /* 0x80000006091f2290 */ /* 0x000fe4000fffe03f */
[----:B------:R-:W-:-:S05]  /*0f70*/  UISETP.GT.AND UP0, UPT, UR16, UR30, UPT ;  /* 0x0000001e1000728c */ /* 0x000fca000bf04270 */
[----:B------:R-:W-:Y:S01]  /*0f80*/  @!UP2 ULDC UR31, c[0x0][0x2c4] ;  /* 0x0000b100001faab9 */ /* 0x000fe20000000800 */
[----:B------:R-:W-:-:S13]  /*0f90*/  PLOP3.LUT P0, PT, PT, PT, UP0, 0x80, 0x0 ;  /* 0x000000000000781c */ /* 0x000fda0003f0f008 */
[----:B------:R-:W-:Y:S05]  /*0fa0*/  @!P0 BRA `(.L_x_197) ;  /* 0x000000a000ac8947 */ /* 0x000fea0003800000 */
[----:B------:R-:W1:Y:S01]  /*0fb0*/  LDC R6, c[0x0][0x278] ;  /* 0x00009e00ff067b82 */ /* 0x000e620000000800 */
[----:B------:R-:W-:Y:S01]  /*0fc0*/  UISETP.NE.AND UP1, UPT, UR6, -0x1, UPT ;  /* 0xffffffff0600788c */ /* 0x000fe2000bf25270 */
[----:B------:R-:W-:Y:S01]  /*0fd0*/  IABS R4, UR57 ;  /* 0x0000003900047c13 */ /* 0x000fe20008000000 */
[----:B------:R-:W-:Y:S01]  /*0fe0*/  ULDC.64 UR8, c[0x0][0x228] ;  /* 0x00008a0000087ab9 */ /* 0x000fe20000000a00 */
[----:B------:R-:W-:Y:S01]  /*0ff0*/  ULDC.64 UR12, c[0x0][0x488] ;  /* 0x00012200000c7ab9 */ /* 0x000fe20000000a00 */
[----:B------:R-:W-:Y:S02]  /*1000*/  UIMAD.WIDE.U32 UR28, UR48, UR8, URZ ;  /* 0x00000008301c72a5 */ /* 0x000fe4000f8e003f */
[----:B------:R-:W-:Y:S01]  /*1010*/  UIMAD UR8, UR58, UR8, URZ ;  /* 0x000000083a0872a4 */ /* 0x000fe2000f8e023f */
[----:B------:R-:W2:Y:S01]  /*1020*/  S2UR UR7, SR_CTAID.X ;  /* 0x00000000000779c3 */ /* 0x000ea20000002500 */
[----:B------:R-:W-:Y:S02]  /*1030*/  UISETP.NE.AND UP0, UPT, UR36, -0x1, UPT ;  /* 0xffffffff2400788c */ /* 0x000fe4000bf05270 */
[----:B------:R-:W-:Y:S01]  /*1040*/  UIMAD UR35, UR48, UR9, UR8 ;  /* 0x00000009302372a4 */ /* 0x000fe2000f8e0208 */
[----:B------:R-:W-:-:S02]  /*1050*/  ULDC UR59, c[0x0][0x2d4] ;  /* 0x0000b500003b7ab9 */ /* 0x000fc40000000800 */
[----:B------:R-:W-:Y:S01]  /*1060*/  @!UP1 ULDC.64 UR8, c[0x0][0x418] ;  /* 0x0001060000089ab9 */ /* 0x000fe20000000a00 */
[----:B------:R-:W-:Y:S02]  /*1070*/  USHF.L.U32 UR14, UR48, 0x7, URZ ;  /* 0x00000007300e7899 */ /* 0x000fe4000800063f */
[----:B------:R-:W-:Y:S01]  /*1080*/  USHF.R.S32.HI UR41, URZ, 0x1f, UR59 ;  /* 0x0000001f3f297899 */ /* 0x000fe2000801143b */
[----:B------:R-:W-:Y:S01]  /*1090*/  ULDC.64 UR24, c[0x0][0x240] ;  /* 0x0000900000187ab9 */ /* 0x000fe20000000a00 */
[----:B------:R-:W-:Y:S01]  /*10a0*/  USEL UR37, UR14, URZ, UP2 ;  /* 0x0000003f0e257287 */ /* 0x000fe20009000000 */
[----:B------:R-:W-:Y:S01]  /*10b0*/  ULDC UR61, c[0x0][0x2dc] ;  /* 0x0000b700003d7ab9 */ /* 0x000fe20000000800 */
[----:B------:R-:W-:Y:S01]  /*10c0*/  ULDC UR60, c[0x0][0x270] ;  /* 0x00009c00003c7ab9 */ /* 0x000fe20000000800 */
[----:B-1----:R-:W-:Y:S01]  /*10d0*/  IABS R5, R6 ;  /* 0x0000000600057213 */ /* 0x002fe20000000000 */
[----:B------:R-:W-:Y:S01]  /*10e0*/  ULDC.U8 UR14, c[0x0][0x480] ;  /* 0x00012000000e7ab9 */ /* 0x000fe20000000000 */
[----:B------:R-:W-:Y:S01]  /*10f0*/  UIMAD.WIDE.U32 UR26, UR6, UR24, URZ ;  /* 0x00000018061a72a5 */ /* 0x000fe2000f8e003f */
[----:B------:R-:W-:Y:S01]  /*1100*/  ISETP.NE.AND P3, PT, R6, RZ, PT ;  /* 0x000000ff0600720c */ /* 0x000fe20003f65270 */
[----:B------:R-:W1:Y:S01]  /*1110*/  I2F.RP R2, R5 ;  /* 0x0000000500027306 */ /* 0x000e620000209400 */
[----:B------:R-:W-:-:S02]  /*1120*/  @!UP1 UIMAD.WIDE.U32 UR42, UR48, UR8, URZ ;  /* 0x00000008302a92a5 */ /* 0x000fc4000f8e003f */
[----:B------:R-:W-:Y:S02]  /*1130*/  @UP0 UIADD3 UR17, UR23, UR36, URZ ;  /* 0x0000002417110290 */ /* 0x000fe4000fffe03f */
[----:B--2---:R-:W-:Y:S02]  /*1140*/  UIMAD.WIDE.U32 UR32, UR7, UR12, URZ ;  /* 0x0000000c072072a5 */ /* 0x004fe4000f8e003f */
[----:B------:R-:W-:Y:S02]  /*1150*/  UIMAD.WIDE.U32 UR18, UR48, UR59, URZ ;  /* 0x0000003b301272a5 */ /* 0x000fe4000f8e003f */
[----:B------:R-:W-:Y:S02]  /*1160*/  UIMAD UR47, UR7, UR13, UR33 ;  /* 0x0000000d072f72a4 */ /* 0x000fe4000f8e0221 */
[----:B------:R-:W-:Y:S02]  /*1170*/  @!UP1 UIMAD UR7, UR58, UR8, URZ ;  /* 0x000000083a0792a4 */ /* 0x000fe4000f8e023f */
[----:B------:R-:W-:Y:S01]  /*1180*/  UISETP.NE.AND UP4, UPT, UR14, URZ, UPT ;  /* 0x0000003f0e00728c */ /* 0x000fe2000bf85270 */
[----:B-1----:R-:W1:Y:S01]  /*1190*/  MUFU.RCP R2, R2 ;  /* 0x0000000200027308 */ /* 0x002e620000001000 */
[----:B------:R-:W-:-:S02]  /*11a0*/  @!UP1 UIMAD UR39, UR48, UR9, UR7 ;  /* 0x00000009302792a4 */ /* 0x000fc4000f8e0207 */
[----:B------:R-:W-:Y:S02]  /*11b0*/  UIADD3 UR7, UR31, 0x7f, URZ ;  /* 0x0000007f1f077890 */ /* 0x000fe4000fffe03f */
[----:B------:R-:W-:Y:S02]  /*11c0*/  UIMAD.WIDE UR8, UR61, UR60, URZ ;  /* 0x0000003c3d0872a5 */ /* 0x000fe4000f8e023f */
[----:B------:R-:W-:Y:S01]  /*11d0*/  USHF.R.S32.HI UR20, URZ, 0x1f, UR7 ;  /* 0x0000001f3f147899 */ /* 0x000fe20008011407 */
[----:B------:R-:W-:Y:S01]  /*11e0*/  @UP0 ULDC.64 UR14, c[0x0][0x248] ;  /* 0x00009200000e0ab9 */ /* 0x000fe20000000a00 */
[----:B------:R-:W-:Y:S02]  /*11f0*/  USEL UR56, UR28, UR26, !UP1 ;  /* 0x0000001a1c387287 */ /* 0x000fe4000c800000 */
[----:B------:R-:W-:Y:S02]  /*1200*/  ULEA.HI UR34, UR20, UR7, URZ, 0x7 ;  /* 0x0000000714227291 */ /* 0x000fe4000f8f383f */
[----:B------:R-:W-:-:S02]  /*1210*/  UIMAD UR7, UR41, UR48, URZ ;  /* 0x00000030290772a4 */ /* 0x000fc4000f8e023f */
[----:B------:R-:W-:Y:S01]  /*1220*/  UIADD3 UR51, UR29, UR35, URZ ;  /* 0x000000231d337290 */ /* 0x000fe2000fffe03f */
[----:B-1----:R-:W-:Y:S01]  /*1230*/  VIADD R2, R2, 0xffffffe ;  /* 0x0ffffffe02027836 */ /* 0x002fe20000000000 */
[----:B------:R-:W-:Y:S02]  /*1240*/  UIMAD UR7, UR58, UR59, UR7 ;  /* 0x0000003b3a0772a4 */ /* 0x000fe4000f8e0207 */
[----:B------:R-:W-:Y:S01]  /*1250*/  UIMAD UR33, UR6, UR25, URZ ;  /* 0x00000019062172a4 */ /* 0x000fe2000f8e023f */
[----:B------:R-:W1:Y:S01]  /*1260*/  F2I.FTZ.U32.TRUNC.NTZ R3, R2 ;  /* 0x0000000200037305 */ /* 0x000e62000021f000 */
[----:B------:R-:W-:Y:S02]  /*1270*/  @UP0 UIMAD.WIDE.U32 UR28, UR17, UR14, URZ ;  /* 0x0000000e111c02a5 */ /* 0x000fe4000f8e003f */
[----:B------:R-:W-:Y:S02]  /*1280*/  @UP0 UIMAD UR35, UR17, UR15, URZ ;  /* 0x0000000f112302a4 */ /* 0x000fe4000f8e023f */
[----:B------:R-:W-:-:S02]  /*1290*/  UIMAD UR17, UR9, UR18, URZ ;  /* 0x00000012091172a4 */ /* 0x000fc4000f8e023f */
[----:B------:R-:W-:Y:S01]  /*12a0*/  UIADD3 UR7, UR19, UR7, URZ ;  /* 0x0000000713077290 */ /* 0x000fe2000fffe03f */
[----:B------:R-:W-:Y:S01]  /*12b0*/  @UP1 ULDC.64 UR12, c[0x0][0x420] ;  /* 0x00010800000c1ab9 */ /* 0x000fe20000000a00 */
[----:B------:R-:W-:Y:S02]  /*12c0*/  @UP1 UIADD3 UR51, UR27, UR33, URZ ;  /* 0x000000211b331290 */ /* 0x000fe4000fffe03f */
[----:B------:R-:W-:Y:S02]  /*12d0*/  @UP1 UIMAD.WIDE.U32 UR44, UR6, UR12, URZ ;  /* 0x0000000c062c12a5 */ /* 0x000fe4000f8e003f */
[----:B------:R-:W-:Y:S01]  /*12e0*/  UIMAD.WIDE.U32 UR26, UR8, UR18, URZ ;  /* 0x00000012081a72a5 */ /* 0x000fe2000f8e003f */
[----:B-1----:R-:W-:Y:S01]  /*12f0*/  IMAD.MOV R0, RZ, RZ, -R3 ;  /* 0x000000ffff007224 */ /* 0x002fe200078e0a03 */
[----:B------:R-:W-:Y:S01]  /*1300*/  UIMAD UR7, UR8, UR7, UR17 ;  /* 0x00000007080772a4 */ /* 0x000fe2000f8e0211 */
[----:B------:R-:W-:Y:S01]  /*1310*/  IMAD.MOV.U32 R2, RZ, RZ, RZ ;  /* 0x000000ffff027224 */ /* 0x000fe200078e00ff */
[----:B------:R-:W-:Y:S01]  /*1320*/  ULOP3.LUT UR20, UR34, 0xffffff80, URZ, 0xc0, !UPT ;  /* 0xffffff8022147892 */ /* 0x000fe2000f8ec03f */
[----:B------:R-:W-:Y:S01]  /*1330*/  IMAD R0, R0, R5, RZ ;  /* 0x0000000500007224 */ /* 0x000fe200078e02ff */
[----:B------:R-:W-:-:S02]  /*1340*/  @UP1 UIMAD UR50, UR6, UR13, UR45 ;  /* 0x0000000d063212a4 */ /* 0x000fc4000f8e022d */
[----:B------:R-:W-:Y:S01]  /*1350*/  USHF.L.U64.HI UR12, UR48, 0x7, UR58 ;  /* 0x00000007300c7899 */ /* 0x000fe2000801023a */
[----:B------:R-:W-:Y:S01]  /*1360*/  IMAD.HI.U32 R0, R3, R0, R2 ;  /* 0x0000000003007227 */ /* 0x000fe200078e0002 */
[----:B------:R-:W-:Y:S01]  /*1370*/  MOV R2, R4 ;  /* 0x0000000400027202 */ /* 0x000fe20000000f00 */
[----:B------:R-:W-:Y:S02]  /*1380*/  UIMAD.WIDE.U32 UR18, UR8, UR6, URZ ;  /* 0x00000006081272a5 */ /* 0x000fe4000f8e003f */
[----:B------:R-:W-:Y:S02]  /*1390*/  UIADD3 UR46, UR27, UR7, URZ ;  /* 0x000000071b2e7290 */ /* 0x000fe4000fffe03f */
[----:B------:R-:W-:Y:S01]  /*13a0*/  IMAD.HI.U32 R0, R0, R2, RZ ;  /* 0x0000000200007227 */ /* 0x000fe200078e00ff */
[----:B------:R-:W-:Y:S01]  /*13b0*/  UIMAD UR17, UR9, UR6, URZ ;  /* 0x00000006091172a4 */ /* 0x000fe2000f8e023f */
[----:B------:R-:W-:Y:S02]  /*13c0*/  ULDC.U8 UR13, c[0x0][0x3d8] ;  /* 0x0000f600000d7ab9 */ /* 0x000fe40000000000 */
[----:B------:R-:W-:Y:S01]  /*13d0*/  IMAD.MOV R3, RZ, RZ, -R0 ;  /* 0x000000ffff037224 */ /* 0x000fe200078e0a00 */
[----:B------:R-:W-:-:S02]  /*13e0*/  UIADD3 UR7, UR20, -0x80, URZ ;  /* 0xffffff8014077890 */ /* 0x000fc4000fffe03f */
[----:B------:R-:W-:Y:S01]  /*13f0*/  UISETP.NE.AND UP3, UPT, UR13, URZ, UPT ;  /* 0x0000003f0d00728c */ /* 0x000fe2000bf65270 */
[C---:B------:R-:W-:Y:S01]  /*1400*/  IMAD R2, R5.reuse, R3, R2 ;  /* 0x0000000305027224 */ /* 0x040fe200078e0202 */
[----:B------:R-:W-:Y:S02]  /*1410*/  USEL UR38, UR12, URZ, UP2 ;  /* 0x0000003f0c267287 */ /* 0x000fe40009000000 */
[----:B------:R-:W-:Y:S02]  /*1420*/  @UP1 UIADD3 UR46, UR19, UR17, URZ ;  /* 0x00000011132e1290 */ /* 0x000fe4000fffe03f */
[----:B------:R-:W-:Y:S01]  /*1430*/  ISETP.GT.U32.AND P1, PT, R5, R2, PT ;  /* 0x000000020500720c */ /* 0x000fe20003f24070 */
[----:B------:R-:W-:Y:S02]  /*1440*/  USHF.R.S32.HI UR33, URZ, 0x1f, UR7 ;  /* 0x0000001f3f217899 */ /* 0x000fe40008011407 */
[----:B------:R-:W-:Y:S02]  /*1450*/  UIADD3 UR17, UP2, UR7, UR37, URZ ;  /* 0x0000002507117290 */ /* 0x000fe4000ff5e03f */
[----:B------:R-:W-:-:S02]  /*1460*/  @UP0 UIADD3 UR22, UR23, UR36, URZ ;  /* 0x0000002417160290 */ /* 0x000fc4000fffe03f */
[----:B------:R-:W-:Y:S02]  /*1470*/  UIADD3.X UR20, UR33, UR38, URZ, UP2, !UPT ;  /* 0x0000002621147290 */ /* 0x000fe400097fe43f */
[----:B------:R-:W-:Y:S01]  /*1480*/  UIMAD UR9, UR9, UR17, URZ ;  /* 0x00000011090972a4 */ /* 0x000fe2000f8e023f */
[----:B------:R-:W-:Y:S01]  /*1490*/  @UP0 ULDC.64 UR12, c[0x0][0x250] ;  /* 0x00009400000c0ab9 */ /* 0x000fe20000000a00 */
[----:B------:R-:W-:Y:S02]  /*14a0*/  USEL UR55, UR26, UR18, !UP1 ;  /* 0x000000121a377287 */ /* 0x000fe4000c800000 */
[----:B------:R-:W-:Y:S01]  /*14b0*/  @!P1 IMAD.IADD R2, R2, 0x1, -R5 ;  /* 0x0000000102029824 */ /* 0x000fe200078e0a05 */
[----:B------:R-:W-:Y:S01]  /*14c0*/  @!P1 IADD3 R0, R0, 0x1, RZ ;  /* 0x0000000100009810 */ /* 0x000fe20007ffe0ff */
[----:B------:R-:W-:Y:S01]  /*14d0*/  @UP0 UIMAD.WIDE.U32 UR18, UR22, UR12, URZ ;  /* 0x0000000c161202a5 */ /* 0x000fe2000f8e003f */
[----:B------:R-:W-:Y:S01]  /*14e0*/  PLOP3.LUT P1, PT, PT, PT, UP0, 0x80, 0x0 ;  /* 0x000000000000781c */ /* 0x000fe20003f2f008 */
[----:B------:R-:W-:Y:S01]  /*14f0*/  @UP0 UIMAD UR26, UR22, UR13, URZ ;  /* 0x0000000d161a02a4 */ /* 0x000fe2000f8e023f */
[----:B------:R-:W-:Y:S01]  /*1500*/  ISETP.GE.U32.AND P0, PT, R2, R5, PT ;  /* 0x000000050200720c */ /* 0x000fe20003f06070 */
[----:B------:R-:W-:Y:S01]  /*1510*/  ULDC UR27, c[0x0][0x2c4] ;  /* 0x0000b100001b7ab9 */ /* 0x000fe20000000800 */
[----:B------:R-:W-:Y:S01]  /*1520*/  LOP3.LUT R2, R6, UR57, RZ, 0x3c, !PT ;  /* 0x0000003906027c12 */ /* 0x000fe2000f8e3cff */
[----:B------:R-:W-:-:S02]  /*1530*/  UIMAD UR22, UR8, UR20, UR9 ;  /* 0x00000014081672a4 */ /* 0x000fc4000f8e0209 */
[----:B------:R-:W-:Y:S01]  /*1540*/  @UP3 UIMAD UR20, UR48, UR27, URZ ;  /* 0x0000001b301432a4 */ /* 0x000fe2000f8e023f */
[----:B------:R-:W-:Y:S01]  /*1550*/  ISETP.GE.AND P2, PT, R2, RZ, PT ;  /* 0x000000ff0200720c */ /* 0x000fe20003f46270 */
[----:B------:R-:W-:Y:S02]  /*1560*/  @!UP1 UIADD3 UR50, UR43, UR39, URZ ;  /* 0x000000272b329290 */ /* 0x000fe4000fffe03f */
[----:B------:R-:W-:Y:S02]  /*1570*/  UIMAD.WIDE.U32 UR38, UR8, UR17, URZ ;  /* 0x00000011082672a5 */ /* 0x000fe4000f8e003f */
[----:B------:R-:W-:Y:S02]  /*1580*/  @UP3 USEL UR17, UR20, UR6, !UP1 ;  /* 0x0000000614113287 */ /* 0x000fe4000c800000 */
[----:B------:R-:W-:Y:S01]  /*1590*/  @P0 VIADD R0, R0, 0x1 ;  /* 0x0000000100000836 */ /* 0x000fe20000000000 */
[----:B------:R-:W-:Y:S01]  /*15a0*/  UIMAD UR49, UR57, UR61, URZ ;  /* 0x0000003d393172a4 */ /* 0x000fe2000f8e023f */
[----:B------:R-:W-:Y:S01]  /*15b0*/  PLOP3.LUT P0, PT, PT, PT, UP3, 0x80, 0x0 ;  /* 0x000000000000781c */ /* 0x000fe20003f0f038 */
[----:B------:R-:W-:Y:S01]  /*15c0*/  @!UP3 UIMAD UR9, UR48, UR60, UR57 ;  /* 0x0000003c3009b2a4 */ /* 0x000fe2000f8e0239 */
[----:B------:R-:W-:Y:S01]  /*15d0*/  IMAD.MOV.U32 R14, RZ, RZ, R0 ;  /* 0x000000ffff0e7224 */ /* 0x000fe200078e0000 */
[----:B------:R-:W-:Y:S01]  /*15e0*/  @UP3 ULDC UR8, c[0x0][0x2e4] ;  /* 0x0000b90000083ab9 */ /* 0x000fe20000000800 */
[----:B------:R-:W-:-:S02]  /*15f0*/  USEL UR54, UR32, URZ, UP4 ;  /* 0x0000003f20367287 */ /* 0x000fc4000a000000 */
[----:B------:R-:W-:Y:S01]  /*1600*/  @UP3 UIMAD UR20, UR57, UR8, UR17 ;  /* 0x00000008391432a4 */ /* 0x000fe2000f8e0211 */
[----:B------:R-:W-:Y:S01]  /*1610*/  @!P2 IADD3 R14, -R14, RZ, RZ ;  /* 0x000000ff0e0ea210 */ /* 0x000fe20007ffe1ff */
[----:B------:R-:W-:Y:S01]  /*1620*/  USEL UR52, UR47, URZ, UP4 ;  /* 0x0000003f2f347287 */ /* 0x000fe2000a000000 */
[----:B------:R-:W-:Y:S01]  /*1630*/  @!P3 LOP3.LUT R14, RZ, R6, RZ, 0x33, !PT ;  /* 0x00000006ff0eb212 */ /* 0x000fe200078e33ff */
[----:B------:R-:W-:Y:S02]  /*1640*/  USHF.R.S32.HI UR40, URZ, 0x1f, UR30 ;  /* 0x0000001f3f287899 */ /* 0x000fe4000801141e */
[----:B------:R-:W-:Y:S02]  /*1650*/  USHF.R.S32.HI UR53, URZ, 0x1f, UR49 ;  /* 0x0000001f3f357899 */ /* 0x000fe40008011431 */
[----:B------:R-:W-:Y:S02]  /*1660*/  USHF.R.S32.HI UR41, URZ, 0x7, UR34 ;  /* 0x000000073f297899 */ /* 0x000fe40008011422 */
[----:B------:R-:W-:-:S02]  /*1670*/  @UP0 UIADD3 UR37, UR19, UR26, URZ ;  /* 0x0000001a13250290 */ /* 0x000fc4000fffe03f */
[----:B------:R-:W-:Y:S02]  /*1680*/  @!UP3 UIMAD UR20, UR9, UR27, URZ ;  /* 0x0000001b0914b2a4 */ /* 0x000fe4000f8e023f */
[----:B------:R-:W-:Y:S02]  /*1690*/  UIADD3 UR47, UR39, UR22, URZ ;  /* 0x00000016272f7290 */ /* 0x000fe4000fffe03f */
[----:B------:R-:W-:Y:S01]  /*16a0*/  @UP0 UIADD3 UR29, UR29, UR35, URZ ;  /* 0x000000231d1d0290 */ /* 0x000fe2000fffe03f */
[----:B------:R-:W-:Y:S01]  /*16b0*/  @UP0 UMOV UR32, UR18 ;  /* 0x0000001200200c82 */ /* 0x000fe20008000000 */
[----:B------:R-:W-:Y:S10]  /*16c0*/  @P1 BRA `(.L_x_198) ;  /* 0x0000000000301947 */ /* 0x000ff40003800000 */
[----:B------:R-:W-:Y:S01]  /*16d0*/  USHF.R.S32.HI UR8, URZ, 0x1f, UR23 ;  /* 0x0000001f3f087899 */ /* 0x000fe20008011417 */
[----:B------:R-:W-:Y:S01]  /*16e0*/  ULDC.64 UR14, c[0x0][0x248] ;  /* 0x00009200000e7ab9 */ /* 0x000fe20000000a00 */
[----:B------:R-:W-:Y:S02]  /*16f0*/  ULDC.64 UR18, c[0x0][0x230] ;  /* 0x00008c0000127ab9 */ /* 0x000fe40000000a00 */
[----:B------:R-:W-:Y:S02]  /*1700*/  UIMAD UR17, UR8, UR14, URZ ;  /* 0x0000000e081172a4 */ /* 0x000fe4000f8e023f */
[----:B------:R-:W-:Y:S02]  /*1710*/  UIMAD.WIDE.U32 UR8, UR23, UR14, URZ ;  /* 0x0000000e170872a5 */ /* 0x000fe4000f8e003f */
[----:B------:R-:W-:-:S04]  /*1720*/  UIMAD UR17, UR23, UR15, UR17 ;  /* 0x0000000f171172a4 */ /* 0x000fc8000f8e0211 */
[----:B------:R-:W-:Y:S02]  /*1730*/  UIADD3 UR9, UR9, UR17, URZ ;  /* 0x0000001109097290 */ /* 0x000fe4000fffe03f */
[----:B------:R-:W-:Y:S02]  /*1740*/  UIMAD UR17, UR58, UR18, URZ ;  /* 0x000000123a1172a4 */ /* 0x000fe4000f8e023f */
[----:B------:R-:W-:Y:S02]  /*1750*/  UIMAD.WIDE.U32 UR8, UR48, UR18, UR8 ;  /* 0x00000012300872a5 */ /* 0x000fe4000f8e0008 */
[----:B------:R-:W-:-:S04]  /*1760*/  UIMAD UR17, UR48, UR19, UR17 ;  /* 0x00000013301172a4 */ /* 0x000fc8000f8e0211 */
[----:B------:R-:W-:Y:S01]  /*1770*/  UIADD3 UR29, UR9, UR17, URZ ;  /* 0x00000011091d7290 */ /* 0x000fe2000fffe03f */
[----:B------:R-:W-:-:S11]  /*1780*/  UMOV UR28, UR8 ;  /* 0x00000008001c7c82 */ /* 0x000fd60008000000 */
.L_x_198:
[----:B------:R-:W-:Y:S05]  /*1790*/  @P1 BRA `(.L_x_199) ;  /* 0x0000000000301947 */ /* 0x000fea0003800000 */
        /* <DEDUP_REMOVED lines=12> */
.L_x_199:
[----:B------:R-:W-:Y:S01]  /*1860*/  @UP1 UMOV UR8, UR44 ;  /* 0x0000002c00081c82 */ /* 0x000fe20008000000 */
[----:B------:R-:W-:Y:S01]  /*1870*/  @!UP1 UMOV UR8, UR42 ;  /* 0x0000002a00089c82 */ /* 0x000fe20008000000 */
[----:B------:R-:W-:Y:S01]  /*1880*/  SHF.R.S32.HI R15, RZ, 0x1f, R14 ;  /* 0x0000001fff0f7819 */ /* 0x000fe2000001140e */
[----:B------:R-:W-:Y:S06]  /*1890*/  @!P0 BRA `(.L_x_200) ;  /* 0x00000000001c8947 */ /* 0x000fec0003800000 */
[----:B------:R-:W-:Y:S01]  /*18a0*/  @!UP1 UIMAD UR6, UR48, UR59, URZ ;  /* 0x0000003b300692a4 */ /* 0x000fe2000f8e023f */
[----:B------:R-:W-:Y:S01]  /*18b0*/  ULDC UR17, c[0x0][0x2c0] ;  /* 0x0000b00000117ab9 */ /* 0x000fe20000000800 */
[----:B------:R-:W-:Y:S02]  /*18c0*/  ULDC UR9, c[0x0][0x2e4] ;  /* 0x0000b90000097ab9 */ /* 0x000fe40000000800 */
[----:B------:R-:W-:Y:S02]  /*18d0*/  ULEA UR6, UR48, UR6, 0x7 ;  /* 0x0000000630067291 */ /* 0x000fe4000f8e383f */
[----:B------:R-:W-:-:S04]  /*18e0*/  ULEA UR9, UR17, UR9, 0x7 ;  /* 0x0000000911097291 */ /* 0x000fc8000f8e383f */
[----:B------:R-:W-:Y:S01]  /*18f0*/  UIMAD UR6, UR9, UR57, UR6 ;  /* 0x00000039090672a4 */ /* 0x000fe2000f8e0206 */
[----:B------:R-:W-:Y:S11]  /*1900*/  BRA `(.L_x_201) ;  /* 0x0000000000087947 */ /* 0x000ff60003800000 */
.L_x_200:
[----:B------:R-:W-:-:S04]  /*1910*/  UIMAD UR6, UR48, UR60, UR57 ;  /* 0x0000003c300672a4 */ /* 0x000fc8000f8e0239 */
[----:B------:R-:W-:-:S12]  /*1920*/  UIMAD UR6, UR6, UR59, URZ ;  /* 0x0000003b060672a4 */ /* 0x000fd8000f8e023f */
.L_x_201:
[----:B------:R-:W1:Y:S01]  /*1930*/  S2R R10, SR_TID.X ;  /* 0x00000000000a7919 */ /* 0x000e620000002100 */
[----:B------:R-:W2:Y:S01]  /*1940*/  LDC.64 R4, c[0x0][0x420] ;  /* 0x00010800ff047b82 */ /* 0x000ea20000000a00 */
[----:B------:R-:W-:Y:S01]  /*1950*/  USHF.R.S32.HI UR59, URZ, 0x1f, UR57 ;  /* 0x0000001f3f3b7899 */ /* 0x000fe20008011439 */
[--C-:B------:R-:W-:Y:S01]  /*1960*/  SHF.R.S32.HI R27, RZ, 0x1f, R187.reuse ;  /* 0x0000001fff1b7819 */ /* 0x100fe200000114bb */
[----:B------:R-:W-:Y:S01]  /*1970*/  ULDC.64 UR18, c[0x0][0x428] ;  /* 0x00010a0000127ab9 */ /* 0x000fe20000000a00 */
[----:B------:R-:W-:Y:S01]  /*1980*/  IADD3 R2, P0, R187, UR8, RZ ;  /* 0x00000008bb027c10 */ /* 0x000fe2000ff1e0ff */
[----:B------:R-:W-:Y:S01]  /*1990*/  UIADD3 UR39, UR7, UR6, URZ ;  /* 0x0000000607277290 */ /* 0x000fe2000fffe03f */
[----:B------:R-:W-:Y:S01]  /*19a0*/  IMAD.U32 R7, RZ, RZ, UR18 ;  /* 0x00000012ff077e24 */ /* 0x000fe2000f8e00ff */
[----:B------:R-:W-:Y:S01]  /*19b0*/  UIMAD UR6, UR59, UR18, URZ ;  /* 0x000000123b0672a4 */ /* 0x000fe2000f8e023f */
[----:B------:R-:W-:Y:S01]  /*19c0*/  IADD3.X R3, R27, UR50, RZ, P0, !PT ;  /* 0x000000321b037c10 */ /* 0x000fe200087fe4ff */
[----:B------:R-:W-:Y:S01]  /*19d0*/  UIADD3 UR17, UR7, UR20, URZ ;  /* 0x0000001407117290 */ /* 0x000fe2000fffe03f */
[----:B------:R-:W-:Y:S01]  /*19e0*/  IMAD.MOV.U32 R26, RZ, RZ, R187 ;  /* 0x000000ffff1a7224 */ /* 0x000fe200078e00bb */
[----:B------:R-:W-:Y:S01]  /*19f0*/  UIMAD UR20, UR57, UR19, UR6 ;  /* 0x00000013391472a4 */ /* 0x000fe2000f8e0206 */
[----:B------:R-:W-:Y:S01]  /*1a00*/  BSSY B1, `(.L_x_197) ;  /* 0x0000985000017945 */ /* 0x000fe20003800000 */
[----:B------:R-:W-:-:S02]  /*1a10*/  UIADD3 UR6, -UR16, UR31, UR30 ;  /* 0x0000001f10067290 */ /* 0x000fc4000fffe11e */
[----:B------:R-:W-:Y:S01]  /*1a20*/  UIMAD UR9, UR61, UR60, URZ ;  /* 0x0000003c3d0972a4 */ /* 0x000fe2000f8e023f */
[----:B------:R-:W-:Y:S01]  /*1a30*/  ULDC UR22, c[0x0][0x398] ;  /* 0x0000e60000167ab9 */ /* 0x000fe20000000800 */
[----:B------:R-:W-:Y:S01]  /*1a40*/  ULDC.64 UR34, c[0x0][0x2b0] ;  /* 0x0000ac0000227ab9 */ /* 0x000fe20000000a00 */
[----:B------:R-:W-:Y:S02]  /*1a50*/  UIADD3 UR6, UR6, -UR22, URZ ;  /* 0x8000001606067290 */ /* 0x000fe4000fffe03f */
[----:B------:R-:W-:Y:S01]  /*1a60*/  USHF.L.U32 UR8, UR9, 0x7, URZ ;  /* 0x0000000709087899 */ /* 0x000fe2000800063f */
[----:B------:R-:W-:Y:S01]  /*1a70*/  ULDC.64 UR26, c[0x0][0x258] ;  /* 0x00009600001a7ab9 */ /* 0x000fe20000000a00 */
[C---:B--2---:R-:W-:Y:S01]  /*1a80*/  IMAD R6, R4.reuse, UR33, RZ ;  /* 0x0000002104067c24 */ /* 0x044fe2000f8e02ff */
[----:B------:R-:W-:Y:S01]  /*1a90*/  UIMAD.WIDE UR18, UR17, 0x4, UR34 ;  /* 0x00000004111278a5 */ /* 0x000fe2000f8e0222 */
[----:B------:R-:W-:Y:S01]  /*1aa0*/  IMAD.WIDE.U32 R2, R4, UR7, R2 ;  /* 0x0000000704027c25 */ /* 0x000fe2000f8e0002 */
[----:B------:R-:W-:-:S02]  /*1ab0*/  USHF.R.S32.HI UR22, URZ, 0x1f, UR6 ;  /* 0x0000001f3f167899 */ /* 0x000fc40008011406 */
[----:B------:R-:W-:Y:S01]  /*1ac0*/  UIADD3 UR17, UP2, UP1, UR38, UR8, UR49 ;  /* 0x0000000826117290 */ /* 0x000fe2000f95e031 */
[----:B------:R-:W-:Y:S01]  /*1ad0*/  IMAD R6, R5, UR7, R6 ;  /* 0x0000000705067c24 */ /* 0x000fe2000f8e0206 */
[----:B-1----:R-:W-:Y:S01]  /*1ae0*/  SHF.R.S32.HI R9, RZ, 0x1f, R10 ;  /* 0x0000001fff097819 */ /* 0x002fe2000001140a */
[----:B------:R-:W-:Y:S02]  /*1af0*/  USHF.R.S32.HI UR8, URZ, 0x1f, UR8 ;  /* 0x0000001f3f087899 */ /* 0x000fe40008011408 */
[----:B------:R-:W-:Y:S01]  /*1b00*/  IMAD.IADD R3, R3, 0x1, R6 ;  /* 0x0000000103037824 */ /* 0x000fe200078e0206 */
[CC--:B------:R-:W-:Y:S01]  /*1b10*/  LEA.HI R0, R9.reuse, R10.reuse, RZ, 0x3 ;  /* 0x0000000a09007211 */ /* 0x0c0fe200078f18ff */
[----:B------:R-:W-:Y:S01]  /*1b20*/  ULEA.HI UR22, UR22, UR6, URZ, 0x7 ;  /* 0x0000000616167291 */ /* 0x000fe2000f8f383f */
[----:B------:R-:W-:Y:S01]  /*1b30*/  LEA.HI R9, R9, R10, RZ, 0x5 ;  /* 0x0000000a09097211 */ /* 0x000fe200078f28ff */
[----:B------:R-:W-:Y:S01]  /*1b40*/  IMAD.WIDE.U32 R2, R7, UR57, R2 ;  /* 0x0000003907027c25 */ /* 0x000fe2000f8e0002 */
[----:B------:R-:W-:Y:S01]  /*1b50*/  SHF.R.S32.HI R0, RZ, 0x3, R0 ;  /* 0x00000003ff007819 */ /* 0x000fe20000011400 */
[----:B------:R-:W-:Y:S01]  /*1b60*/  UIADD3.X UR6, UR47, UR8, UR53, UP2, UP1 ;  /* 0x000000082f067290 */ /* 0x000fe200097e2435 */
[----:B------:R-:W-:Y:S01]  /*1b70*/  LOP3.LUT R11, R9, 0xffffffe0, RZ, 0xc0, !PT ;  /* 0xffffffe0090b7812 */ /* 0x000fe200078ec0ff */
[----:B------:R-:W-:Y:S01]  /*1b80*/  USHF.R.S32.HI UR22, URZ, 0x7, UR22 ;  /* 0x000000073f167899 */ /* 0x000fe20008011416 */
[----:B------:R-:W-:Y:S01]  /*1b90*/  SHF.R.S32.HI R23, RZ, 0x1f, R0 ;  /* 0x0000001fff177819 */ /* 0x000fe20000011400 */
[----:B------:R-:W-:Y:S01]  /*1ba0*/  ULDC.64 UR34, c[0x0][0x400] ;  /* 0x0001000000227ab9 */ /* 0x000fe20000000a00 */
[----:B------:R-:W-:Y:S01]  /*1bb0*/  IADD3 R8, P0, R0, UR7, RZ ;  /* 0x0000000700087c10 */ /* 0x000fe2000ff1e0ff */
[----:B------:R-:W-:Y:S01]  /*1bc0*/  UIMAD UR7, UR59, UR26, URZ ;  /* 0x0000001a3b0772a4 */ /* 0x000fe2000f8e023f */
[----:B------:R-:W-:Y:S01]  /*1bd0*/  IMAD.IADD R11, R10, 0x1, -R11 ;  /* 0x000000010a0b7824 */ /* 0x000fe200078e0a0b */
[----:B------:R-:W-:Y:S01]  /*1be0*/  SHF.R.S32.HI R9, RZ, 0x5, R9 ;  /* 0x00000005ff097819 */ /* 0x000fe20000011409 */
[----:B------:R-:W-:Y:S01]  /*1bf0*/  VIADD R3, R3, UR20 ;  /* 0x0000001403037c36 */ /* 0x000fe20008000000 */
[----:B------:R-:W-:Y:S01]  /*1c00*/  IADD3.X R6, R23, UR33, RZ, P0, !PT ;  /* 0x0000002117067c10 */ /* 0x000fe200087fe4ff */
[----:B------:R-:W-:-:S02]  /*1c10*/  UIMAD UR27, UR57, UR27, UR7 ;  /* 0x0000001b391b72a4 */ /* 0x000fc4000f8e0207 */
[----:B------:R-:W-:Y:S02]  /*1c20*/  UIADD3 UR7, UP2, UP1, UR54, UR17, UR55 ;  /* 0x0000001136077290 */ /* 0x000fe4000f95e037 */
[----:B------:R-:W-:Y:S01]  /*1c30*/  IMAD R10, R6, UR24, RZ ;  /* 0x00000018060a7c24 */ /* 0x000fe2000f8e02ff */
[----:B------:R-:W-:Y:S01]  /*1c40*/  ULDC.64 UR60, c[0x0][0x478] ;  /* 0x00011e00003c7ab9 */ /* 0x000fe20000000a00 */
[C---:B------:R-:W-:Y:S01]  /*1c50*/  IMAD.WIDE.U32 R6, R8.reuse, UR24, R26 ;  /* 0x0000001808067c25 */ /* 0x040fe2000f8e001a */
[----:B------:R-:W-:Y:S02]  /*1c60*/  UIADD3.X UR6, UR52, UR6, UR46, UP2, UP1 ;  /* 0x0000000634067290 */ /* 0x000fe400097e242e */
[----:B------:R-:W-:Y:S01]  /*1c70*/  UISETP.LT.AND UP1, UPT, URZ, UR22, UPT ;  /* 0x000000163f00728c */ /* 0x000fe2000bf21270 */
[----:B------:R-:W-:Y:S01]  /*1c80*/  IMAD R10, R8, UR25, R10 ;  /* 0x00000019080a7c24 */ /* 0x000fe2000f8e020a */
[----:B------:R-:W-:Y:S01]  /*1c90*/  IADD3 R8, P0, R6, UR56, RZ ;  /* 0x0000003806087c10 */ /* 0x000fe2000ff1e0ff */
[----:B------:R-:W-:Y:S01]  /*1ca0*/  IMAD R6, R9, UR9, R11 ;  /* 0x0000000909067c24 */ /* 0x000fe2000f8e020b */
[----:B------:R-:W-:Y:S01]  /*1cb0*/  USEL UR22, URZ, UR22, !UP1 ;  /* 0x000000163f167287 */ /* 0x000fe2000c800000 */
[----:B------:R-:W-:Y:S01]  /*1cc0*/  IMAD.U32 R11, RZ, RZ, UR26 ;  /* 0x0000001aff0b7e24 */ /* 0x000fe2000f8e00ff */
[----:B------:R-:W-:Y:S01]  /*1cd0*/  IADD3.X R9, R7, UR51, R10, P0, !PT ;  /* 0x0000003307097c10 */ /* 0x000fe200087fe40a */
[----:B------:R-:W-:Y:S01]  /*1ce0*/  IMAD R7, R23, R4, RZ ;  /* 0x0000000417077224 */ /* 0x000fe200078e02ff */
[----:B------:R-:W-:Y:S01]  /*1cf0*/  IADD3 R10, P0, R6, UR7, RZ ;  /* 0x00000007060a7c10 */ /* 0x000fe2000ff1e0ff */
[----:B------:R-:W-:-:S02]  /*1d00*/  UISETP.GT.AND UP1, UPT, UR41, UR22, UPT ;  /* 0x000000162900728c */ /* 0x000fc4000bf24270 */
[----:B------:R-:W-:Y:S01]  /*1d10*/  IMAD R13, R0, R5, R7 ;  /* 0x00000005000d7224 */ /* 0x000fe200078e0207 */
[----:B------:R-:W-:Y:S01]  /*1d20*/  LEA.HI.X.SX32 R12, R6, UR6, 0x1, P0 ;  /* 0x00000006060c7c11 */ /* 0x000fe200080f0eff */
[----:B------:R-:W-:Y:S01]  /*1d30*/  IMAD.WIDE.U32 R6, R0, R4, R2 ;  /* 0x0000000400067225 */ /* 0x000fe200078e0002 */
[C---:B------:R-:W-:Y:S01]  /*1d40*/  LEA R188, P0, R10.reuse, UR34, 0x2 ;  /* 0x000000220abc7c11 */ /* 0x040fe2000f8010ff */
[----:B------:R-:W-:Y:S02]  /*1d50*/  UIMAD.WIDE UR6, UR39, 0x4, UR60 ;  /* 0x00000004270678a5 */ /* 0x000fe4000f8e023c */
[----:B------:R-:W-:Y:S01]  /*1d60*/  IMAD.WIDE.U32 R2, R11, UR57, R8 ;  /* 0x000000390b027c25 */ /* 0x000fe2000f8e0008 */
[----:B------:R-:W-:Y:S01]  /*1d70*/  LEA.HI.X R189, R10, UR35, R12, 0x2, P0 ;  /* 0x000000230abd7c11 */ /* 0x000fe200080f140c */
[----:B------:R-:W-:Y:S01]  /*1d80*/  ULDC.64 UR44, c[0x0][0x210] ;  /* 0x00008400002c7ab9 */ /* 0x000fe20000000a00 */
[----:B------:R-:W-:Y:S01]  /*1d90*/  PLOP3.LUT P0, PT, PT, PT, UP1, 0x80, 0x0 ;  /* 0x000000000000781c */ /* 0x000fe20003f0f018 */
[----:B------:R-:W-:Y:S01]  /*1da0*/  ULDC.64 UR42, c[0x0][0x3e0] ;  /* 0x0000f800002a7ab9 */ /* 0x000fe20000000a00 */
[----:B------:R-:W-:Y:S01]  /*1db0*/  IMAD.IADD R7, R7, 0x1, R13 ;  /* 0x0000000107077824 */ /* 0x000fe200078e020d */
[----:B------:R-:W-:Y:S01]  /*1dc0*/  LEA R222, P3, R2, UR44, 0x1 ;  /* 0x0000002c02de7c11 */ /* 0x000fe2000f8608ff */
[----:B------:R-:W-:Y:S01]  /*1dd0*/  VIADD R3, R3, UR27 ;  /* 0x0000001b03037c36 */ /* 0x000fe20008000000 */
[----:B------:R-:W-:Y:S01]  /*1de0*/  LEA R225, P2, R6, UR42, 0x1 ;  /* 0x0000002a06e17c11 */ /* 0x000fe2000f8408ff */
[----:B------:R-:W-:Y:S01]  /*1df0*/  UMOV UR17, UR19 ;  /* 0x0000001300117c82 */ /* 0x000fe20008000000 */
[----:B------:R-:W-:-:S02]  /*1e00*/  UIADD3 UR9, UR41, -0x1, URZ ;  /* 0xffffffff29097890 */ /* 0x000fc4000fffe03f */
[----:B------:R-:W-:Y:S01]  /*1e10*/  LEA.HI.X R223, R2, UR45, R3, 0x1, P3 ;  /* 0x0000002d02df7c11 */ /* 0x000fe200098f0c03 */
[----:B------:R-:W-:Y:S01]  /*1e20*/  UMOV UR20, UR6 ;  /* 0x0000000600147c82 */ /* 0x000fe20008000000 */
[----:B------:R-:W-:Y:S01]  /*1e30*/  LEA.HI.X R224, R6, UR43, R7, 0x1, P2 ;  /* 0x0000002b06e07c11 */ /* 0x000fe200090f0c07 */
[----:B------:R-:W-:Y:S01]  /*1e40*/  UMOV UR19, UR7 ;  /* 0x0000000700137c82 */ /* 0x000fe20008000000 */
[----:B------:R-:W-:Y:S06]  /*1e50*/  @P0 BRA `(.L_x_202) ;  /* 0x0000000800fc0947 */ /* 0x000fec0003800000 */
[----:B------:R-:W-:Y:S01]  /*1e60*/  @UP0 UIADD3 UR12, UR23, UR36, URZ ;  /* 0x00000024170c0290 */ /* 0x000fe2000fffe03f */
[----:B------:R-:W-:-:S03]  /*1e70*/  @UP0 ULDC.64 UR8, c[0x0][0x450] ;  /* 0x0001140000080ab9 */ /* 0x000fc60000000a00 */
[----:B------:R-:W-:Y:S02]  /*1e80*/  @UP0 UIMAD.WIDE.U32 UR6, UR12, UR8, URZ ;  /* 0x000000080c0602a5 */ /* 0x000fe4000f8e003f */
[----:B------:R-:W-:-:S04]  /*1e90*/  @UP0 UIMAD UR12, UR12, UR9, URZ ;  /* 0x000000090c0c02a4 */ /* 0x000fc8000f8e023f */
[----:B------:R-:W-:Y:S01]  /*1ea0*/  @UP0 UIADD3 UR19, UR7, UR12, URZ ;  /* 0x0000000c07130290 */ /* 0x000fe2000fffe03f */
[----:B------:R-:W-:Y:S01]  /*1eb0*/  @UP0 UMOV UR18, UR6 ;  /* 0x0000000600120c82 */ /* 0x000fe20008000000 */
[----:B------:R-:W-:Y:S10]  /*1ec0*/  @P1 BRA `(.L_x_203) ;  /* 0x0000000000301947 */ /* 0x000ff40003800000 */
[----:B------:R-:W-:Y:S01]  /*1ed0*/  USHF.R.S32.HI UR6, URZ, 0x1f, UR23 ;  /* 0x0000001f3f067899 */ /* 0x000fe20008011417 */
[----:B------:R-:W-:-:S03]  /*1ee0*/  ULDC.64 UR8, c[0x0][0x450] ;  /* 0x0001140000087ab9 */ /* 0x000fc60000000a00 */
[----:B------:R-:W-:Y:S02]  /*1ef0*/  UIMAD UR12, UR6, UR8, URZ ;  /* 0x00000008060c72a4 */ /* 0x000fe4000f8e023f */
[----:B------:R-:W-:Y:S02]  /*1f00*/  UIMAD.WIDE.U32 UR6, UR23, UR8, URZ ;  /* 0x00000008170672a5 */ /* 0x000fe4000f8e003f */
[----:B------:R-:W-:-:S03]  /*1f10*/  UIMAD UR14, UR23, UR9, UR12 ;  /* 0x00000009170e72a4 */ /* 0x000fc6000f8e020c */
[----:B------:R-:W-:Y:S01]  /*1f20*/  ULDC.64 UR12, c[0x0][0x438] ;  /* 0x00010e00000c7ab9 */ /* 0x000fe20000000a00 */
[----:B------:R-:W-:Y:S02]  /*1f30*/  UIADD3 UR7, UR7, UR14, URZ ;  /* 0x0000000e07077290 */ /* 0x000fe4000fffe03f */
[----:B------:R-:W-:Y:S02]  /*1f40*/  UIMAD UR14, UR58, UR12, URZ ;  /* 0x0000000c3a0e72a4 */ /* 0x000fe4000f8e023f */
[----:B------:R-:W-:Y:S02]  /*1f50*/  UIMAD.WIDE.U32 UR6, UR48, UR12, UR6 ;  /* 0x0000000c300672a5 */ /* 0x000fe4000f8e0006 */
[----:B------:R-:W-:-:S04]  /*1f60*/  UIMAD UR13, UR48, UR13, UR14 ;  /* 0x0000000d300d72a4 */ /* 0x000fc8000f8e020e */
[----:B------:R-:W-:Y:S01]  /*1f70*/  UIADD3 UR19, UR7, UR13, URZ ;  /* 0x0000000d07137290 */ /* 0x000fe2000fffe03f */
[----:B------:R-:W-:-:S11]  /*1f80*/  UMOV UR18, UR6 ;  /* 0x0000000600127c82 */ /* 0x000fd60008000000 */
.L_x_203:
[----:B------:R-:W-:Y:S01]  /*1f90*/  @UP0 UIADD3 UR14, UR23, UR36, URZ ;  /* 0x00000024170e0290 */ /* 0x000fe2000fffe03f */
[----:B------:R-:W-:Y:S01]  /*1fa0*/  @UP0 ULDC.64 UR6, c[0x0][0x458] ;  /* 0x0001160000060ab9 */ /* 0x000fe20000000a00 */
[----:B------:R-:W-:Y:S02]  /*1fb0*/  UIMAD UR16, UR21, -0x80, UR16 ;  /* 0xffffff80151078a4 */ /* 0x000fe4000f8e0210 */
        /* <DEDUP_REMOVED lines=15> */
[----:B------:R-:W-:-:S03]  /*20b0*/  UIADD3 UR17, UR13, UR15, URZ ;  /* 0x0000000f0d117290 */ /* 0x000fc6000fffe03f */
[----:B------:R-:W-:-:S09]  /*20c0*/  UMOV UR15, UR12 ;  /* 0x0000000c000f7c82 */ /* 0x000fd20008000000 */
.L_x_204:
[----:B------:R-:W-:Y:S01]  /*20d0*/  UIMAD UR12, UR40, UR8, URZ ;  /* 0x00000008280c72a4 */ /* 0x000fe2000f8e023f */
[----:B------:R-:W-:Y:S01]  /*20e0*/  IMAD.U32 R2, RZ, RZ, UR8 ;  /* 0x00000008ff027e24 */ /* 0x000fe2000f8e00ff */
[----:B------:R-:W-:Y:S01]  /*20f0*/  ULDC UR13, c[0x0][0x2d0] ;  /* 0x0000b400000d7ab9 */ /* 0x000fe20000000800 */
[C---:B------:R-:W-:Y:S01]  /*2100*/  VIADD R4, R0.reuse, 0x20 ;  /* 0x0000002000047836 */ /* 0x040fe20000000000 */
[----:B------:R-:W-:Y:S01]  /*2110*/  UIMAD UR12, UR30, UR9, UR12 ;  /* 0x000000091e0c72a4 */ /* 0x000fe2000f8e020c */
[----:B------:R-:W-:Y:S01]  /*2120*/  VIADD R5, R0, 0x40 ;  /* 0x0000004000057836 */ /* 0x000fe20000000000 */
[----:B------:R-:W-:Y:S01]  /*2130*/  ISETP.GE.AND P3, PT, R187, UR13, PT ;  /* 0x0000000dbb007c0c */ /* 0x000fe2000bf66270 */
[----:B------:R-:W-:Y:S01]  /*2140*/  IMAD.WIDE.U32 R2, R2, UR30, R26 ;  /* 0x0000001e02027c25 */ /* 0x000fe2000f8e001a */
[----:B------:R-:W-:Y:S01]  /*2150*/  USHF.R.S32.HI UR14, URZ, 0x1f, UR57 ;  /* 0x0000001f3f0e7899 */ /* 0x000fe20008011439 */
[----:B------:R-:W-:Y:S01]  /*2160*/  BSSY B0, `(.L_x_205) ;  /* 0x000001a000007945 */ /* 0x000fe20003800000 */
[----:B------:R-:W-:-:S02]  /*2170*/  ISETP.GE.OR P2, PT, R4, UR16, P3 ;  /* 0x0000001004007c0c */ /* 0x000fc40009f46670 */
[----:B------:R-:W-:Y:S01]  /*2180*/  ISETP.GE.OR P1, PT, R5, UR16, P3 ;  /* 0x0000001005007c0c */ /* 0x000fe20009f26670 */
[----:B------:R-:W-:Y:S01]  /*2190*/  VIADD R5, R0, 0x60 ;  /* 0x0000006000057836 */ /* 0x000fe20000000000 */
[----:B------:R-:W-:Y:S01]  /*21a0*/  MOV R4, UR12 ;  /* 0x0000000c00047c02 */ /* 0x000fe20008000f00 */
[----:B------:R-:W-:Y:S01]  /*21b0*/  ULDC.64 UR12, c[0x0][0x468] ;  /* 0x00011a00000c7ab9 */ /* 0x000fe20000000a00 */
[----:B------:R-:W-:Y:S01]  /*21c0*/  IADD3 R2, P0, R2, UR18, RZ ;  /* 0x0000001202027c10 */ /* 0x000fe2000ff1e0ff */
[----:B------:R-:W-:-:S03]  /*21d0*/  UIMAD UR14, UR14, UR12, URZ ;  /* 0x0000000c0e0e72a4 */ /* 0x000fc6000f8e023f */
[----:B------:R-:W-:Y:S01]  /*21e0*/  IADD3.X R3, R3, UR19, R4, P0, !PT ;  /* 0x0000001303037c10 */ /* 0x000fe200087fe404 */
[----:B------:R-:W-:Y:S01]  /*21f0*/  IMAD.U32 R4, RZ, RZ, UR12 ;  /* 0x0000000cff047e24 */ /* 0x000fe2000f8e00ff */
[----:B------:R-:W-:Y:S01]  /*2200*/  ISETP.GE.OR P0, PT, R5, UR16, P3 ;  /* 0x0000001005007c0c */ /* 0x000fe20009f06670 */
[----:B------:R-:W-:Y:S01]  /*2210*/  UIMAD UR13, UR57, UR13, UR14 ;  /* 0x0000000d390d72a4 */ /* 0x000fe2000f8e020e */
[----:B------:R-:W-:Y:S01]  /*2220*/  ISETP.GE.OR P3, PT, R0, UR16, P3 ;  /* 0x0000001000007c0c */ /* 0x000fe20009f66670 */
[----:B------:R-:W-:-:S05]  /*2230*/  IMAD.WIDE.U32 R2, R4, UR57, R2 ;  /* 0x0000003904027c25 */ /* 0x000fca000f8e0002 */
[----:B------:R-:W-:-:S07]  /*2240*/  IADD3 R8, R3, UR13, RZ ;  /* 0x0000000d03087c10 */ /* 0x000fce000fffe0ff */
[----:B------:R-:W-:Y:S05]  /*2250*/  @P3 BRA `(.L_x_206) ;  /* 0x0000000000283947 */ /* 0x000fea0003800000 */
[----:B------:R-:W-:Y:S01]  /*2260*/  MOV R4, R2 ;  /* 0x0000000200047202 */ /* 0x000fe20000000f00 */
[----:B------:R-:W-:Y:S01]  /*2270*/  IMAD R6, R23, UR8, RZ ;  /* 0x0000000817067c24 */ /* 0x000fe2000f8e02ff */
[----:B------:R-:W-:Y:S01]  /*2280*/  MOV R5, R8 ;  /* 0x0000000800057202 */ /* 0x000fe20000000f00 */
[----:B------:R-:W-:Y:S02]  /*2290*/  ULDC.64 UR12, c[0x0][0x3f0] ;  /* 0x0000fc00000c7ab9 */ /* 0x000fe40000000a00 */
[C---:B------:R-:W-:Y:S02]  /*22a0*/  IMAD R6, R0.reuse, UR9, R6 ;  /* 0x0000000900067c24 */ /* 0x040fe4000f8e0206 */
[----:B------:R-:W-:-:S05]  /*22b0*/  IMAD.WIDE.U32 R4, R0, UR8, R4 ;  /* 0x0000000800047c25 */ /* 0x000fca000f8e0004 */
[----:B------:R-:W-:Y:S02]  /*22c0*/  IADD3 R5, R5, R6, RZ ;  /* 0x0000000605057210 */ /* 0x000fe40007ffe0ff */
[----:B------:R-:W-:-:S04]  /*22d0*/  LEA R6, P4, R4, UR12, 0x1 ;  /* 0x0000000c04067c11 */ /* 0x000fc8000f8808ff */
[----:B------:R-:W-:-:S05]  /*22e0*/  LEA.HI.X R7, R4, UR13, R5, 0x1, P4 ;  /* 0x0000000d04077c11 */ /* 0x000fca000a0f0c05 */
[----:B------:R1:W-:Y:S04]  /*22f0*/  STG.E.128 desc[UR10][R6.64], RZ ;  /* 0x000000ff06007986 */ /* 0x0003e8000c101d0a */
.L_x_206:
[----:B------:R-:W-:Y:S05]  /*2300*/  BSYNC B0 ;  /* 0x0000000000007941 */ /* 0x000fea0003800000 */
.L_x_205:
[----:B------:R-:W-:Y:S04]  /*2310*/  BSSY B0, `(.L_x_207) ;  /* 0x000000e000007945 */ /* 0x000fe80003800000 */
[----:B------:R-:W-:Y:S05]  /*2320*/  @P2 BRA `(.L_x_208) ;  /* 0x0000000000302947 */ /* 0x000fea0003800000 */
[----:B-1----:R-:W-:Y:S01]  /*2330*/  IADD3 R6, P4, R0, 0x20, RZ ;  /* 0x0000002000067810 */ /* 0x002fe20007f9e0ff */
[----:B------:R-:W-:Y:S01]  /*2340*/  ULDC.64 UR12, c[0x0][0x3f0] ;  /* 0x0000fc00000c7ab9 */ /* 0x000fe20000000a00 */
[----:B------:R-:W-:-:S03]  /*2350*/  MOV R5, R8 ;  /* 0x0000000800057202 */ /* 0x000fc60000000f00 */
[----:B------:R-:W-:-:S04]  /*2360*/  IMAD.X R4, RZ, RZ, R23, P4 ;  /* 0x000000ffff047224 */ /* 0x000fc800020e0617 */
[----:B------:R-:W-:Y:S02]  /*2370*/  IMAD R7, R4, UR8, RZ ;  /* 0x0000000804077c24 */ /* 0x000fe4000f8e02ff */
[----:B------:R-:W-:Y:S02]  /*2380*/  IMAD.MOV.U32 R4, RZ, RZ, R2 ;  /* 0x000000ffff047224 */ /* 0x000fe400078e0002 */
[C---:B------:R-:W-:Y:S02]  /*2390*/  IMAD R7, R6.reuse, UR9, R7 ;  /* 0x0000000906077c24 */ /* 0x040fe4000f8e0207 */
[----:B------:R-:W-:-:S03]  /*23a0*/  IMAD.WIDE.U32 R4, R6, UR8, R4 ;  /* 0x0000000806047c25 */ /* 0x000fc6000f8e0004 */
[----:B------:R-:W-:Y:S02]  /*23b0*/  LEA R6, P4, R4, UR12, 0x1 ;  /* 0x0000000c04067c11 */ /* 0x000fe4000f8808ff */
[----:B------:R-:W-:-:S04]  /*23c0*/  IADD3 R7, R5, R7, RZ ;  /* 0x0000000705077210 */ /* 0x000fc80007ffe0ff */
[----:B------:R-:W-:-:S05]  /*23d0*/  LEA.HI.X R7, R4, UR13, R7, 0x1, P4 ;  /* 0x0000000d04077c11 */ /* 0x000fca000a0f0c07 */
[----:B------:R2:W-:Y:S02]  /*23e0*/  STG.E.128 desc[UR10][R6.64], RZ ;  /* 0x000000ff06007986 */ /* 0x0005e4000c101d0a */
.L_x_208:
[----:B------:R-:W-:Y:S05]  /*23f0*/  BSYNC B0 ;  /* 0x0000000000007941 */ /* 0x000fea0003800000 */
.L_x_207:
[----:B------:R-:W-:Y:S04]  /*2400*/  BSSY B0, `(.L_x_209) ;  /* 0x000000e000007945 */ /* 0x000fe80003800000 */
[----:B------:R-:W-:Y:S05]  /*2410*/  @P1 BRA `(.L_x_210) ;  /* 0x0000000000301947 */ /* 0x000fea0003800000 */
[----:B-12---:R-:W-:Y:S01]  /*2420*/  IADD3 R6, P4, R0, 0x40, RZ ;  /* 0x0000004000067810 */ /* 0x006fe20007f9e0ff */
        /* <DEDUP_REMOVED lines=11> */
.L_x_210:
[----:B------:R-:W-:Y:S05]  /*24e0*/  BSYNC B0 ;  /* 0x0000000000007941 */ /* 0x000fea0003800000 */
.L_x_209:
[----:B------:R-:W-:Y:S04]  /*24f0*/  BSSY B0, `(.L_x_211) ;  /* 0x000000e000007945 */ /* 0x000fe80003800000 */
[----:B------:R-:W-:Y:S05]  /*2500*/  @P0 BRA `(.L_x_212) ;  /* 0x0000000000300947 */ /* 0x000fea0003800000 */
[----:B------:R-:W-:Y:S01]  /*2510*/  IADD3 R3, P4, R0, 0x60, RZ ;  /* 0x0000006000037810 */ /* 0x000fe20007f9e0ff */
[----:B------:R-:W-:Y:S01]  /*2520*/  ULDC.64 UR12, c[0x0][0x3f0] ;  /* 0x0000fc00000c7ab9 */ /* 0x000fe20000000a00 */
[----:B------:R-:W-:-:S03]  /*2530*/  MOV R5, R8 ;  /* 0x0000000800057202 */ /* 0x000fc60000000f00 */
[----:B------:R-:W-:-:S04]  /*2540*/  IMAD.X R4, RZ, RZ, R23, P4 ;  /* 0x000000ffff047224 */ /* 0x000fc800020e0617 */
[----:B-123--:R-:W-:Y:S02]  /*2550*/  IMAD R6, R4, UR8, RZ ;  /* 0x0000000804067c24 */ /* 0x00efe4000f8e02ff */
[----:B------:R-:W-:-:S04]  /*2560*/  IMAD.MOV.U32 R4, RZ, RZ, R2 ;  /* 0x000000ffff047224 */ /* 0x000fc800078e0002 */
[----:B------:R-:W-:-:S04]  /*2570*/  IMAD.WIDE.U32 R4, R3, UR8, R4 ;  /* 0x0000000803047c25 */ /* 0x000fc8000f8e0004 */
[----:B------:R-:W-:Y:S01]  /*2580*/  IMAD R3, R3, UR9, R6 ;  /* 0x0000000903037c24 */ /* 0x000fe2000f8e0206 */
[----:B------:R-:W-:-:S04]  /*2590*/  LEA R2, P4, R4, UR12, 0x1 ;  /* 0x0000000c04027c11 */ /* 0x000fc8000f8808ff */
[----:B------:R-:W-:-:S04]  /*25a0*/  IADD3 R3, R5, R3, RZ ;  /* 0x0000000305037210 */ /* 0x000fc80007ffe0ff */
[----:B------:R-:W-:-:S05]  /*25b0*/  LEA.HI.X R3, R4, UR13, R3, 0x1, P4 ;  /* 0x0000000d04037c11 */ /* 0x000fca000a0f0c03 */
[----:B------:R4:W-:Y:S02]  /*25c0*/  STG.E.128 desc[UR10][R2.64], RZ ;  /* 0x000000ff02007986 */ /* 0x0009e4000c101d0a */
.L_x_212:
[----:B------:R-:W-:Y:S05]  /*25d0*/  BSYNC B0 ;  /* 0x0000000000007941 */ /* 0x000fea0003800000 */
.L_x_211:
[----:B------:R-:W-:Y:S01]  /*25e0*/  UIMAD UR8, UR40, UR6, URZ ;  /* 0x00000006280872a4 */ /* 0x000fe2000f8e023f */
[----:B----4-:R-:W-:Y:S01]  /*25f0*/  IMAD.U32 R2, RZ, RZ, UR6 ;  /* 0x00000006ff027e24 */ /* 0x010fe2000f8e00ff */
[----:B------:R-:W-:Y:S01]  /*2600*/  USHF.R.S32.HI UR12, URZ, 0x1f, UR57 ;  /* 0x0000001f3f0c7899 */ /* 0x000fe20008011439 */
[----:B------:R-:W-:Y:S01]  /*2610*/  BSSY B0, `(.L_x_213) ;  /* 0x0000017000007945 */ /* 0x000fe20003800000 */
[----:B------:R-:W-:Y:S01]  /*2620*/  UIMAD UR8, UR30, UR7, UR8 ;  /* 0x000000071e0872a4 */ /* 0x000fe2000f8e0208 */
[----:B------:R-:W-:-:S05]  /*2630*/  IMAD.WIDE.U32 R2, R2, UR30, R26 ;  /* 0x0000001e02027c25 */ /* 0x000fca000f8e001a */
[----:B------:R-:W-:Y:S01]  /*2640*/  IMAD.U32 R4, RZ, RZ, UR8 ;  /* 0x00000008ff047e24 */ /* 0x000fe2000f8e00ff */
[----:B------:R-:W-:Y:S01]  /*2650*/  IADD3 R2, P4, R2, UR15, RZ ;  /* 0x0000000f02027c10 */ /* 0x000fe2000ff9e0ff */
[----:B------:R-:W-:Y:S02]  /*2660*/  ULDC.64 UR8, c[0x0][0x470] ;  /* 0x00011c0000087ab9 */ /* 0x000fe40000000a00 */
[----:B------:R-:W-:Y:S01]  /*2670*/  UIMAD UR12, UR12, UR8, URZ ;  /* 0x000000080c0c72a4 */ /* 0x000fe2000f8e023f */
[----:B------:R-:W-:Y:S02]  /*2680*/  IADD3.X R3, R3, UR17, R4, P4, !PT ;  /* 0x0000001103037c10 */ /* 0x000fe4000a7fe404 */
[----:B------:R-:W-:Y:S01]  /*2690*/  MOV R4, UR8 ;  /* 0x0000000800047c02 */ /* 0x000fe20008000f00 */
[----:B------:R-:W-:-:S04]  /*26a0*/  UIMAD UR9, UR57, UR9, UR12 ;  /* 0x00000009390972a4 */ /* 0x000fc8000f8e020c */
[----:B------:R-:W-:-:S05]  /*26b0*/  IMAD.WIDE.U32 R2, R4, UR57, R2 ;  /* 0x0000003904027c25 */ /* 0x000fca000f8e0002 */
[----:B------:R-:W-:Y:S01]  /*26c0*/  IADD3 R8, R3, UR9, RZ ;  /* 0x0000000903087c10 */ /* 0x000fe2000fffe0ff */
[----:B------:R-:W-:Y:S06]  /*26d0*/  @P3 BRA `(.L_x_214) ;  /* 0x0000000000283947 */ /* 0x000fec0003800000 */
[----:B------:R-:W-:Y:S01]  /*26e0*/  MOV R4, R2 ;  /* 0x0000000200047202 */ /* 0x000fe20000000f00 */
[----:B-123--:R-:W-:Y:S01]  /*26f0*/  IMAD R6, R23, UR6, RZ ;  /* 0x0000000617067c24 */ /* 0x00efe2000f8e02ff */
        /* <DEDUP_REMOVED lines=8> */
.L_x_214:
[----:B------:R-:W-:Y:S05]  /*2780*/  BSYNC B0 ;  /* 0x0000000000007941 */ /* 0x000fea0003800000 */
.L_x_213:
[----:B------:R-:W-:Y:S04]  /*2790*/  BSSY B0, `(.L_x_215) ;  /* 0x000000e000007945 */ /* 0x000fe80003800000 */
[----:B------:R-:W-:Y:S05]  /*27a0*/  @P2 BRA `(.L_x_216) ;  /* 0x0000000000302947 */ /* 0x000fea0003800000 */
[----:B-1234-:R-:W-:Y:S01]  /*27b0*/  IADD3 R6, P2, R0, 0x20, RZ ;  /* 0x0000002000067810 */ /* 0x01efe20007f5e0ff */
        /* <DEDUP_REMOVED lines=11> */
.L_x_216:
[----:B------:R-:W-:Y:S05]  /*2870*/  BSYNC B0 ;  /* 0x0000000000007941 */ /* 0x000fea0003800000 */
.L_x_215:
        /* <DEDUP_REMOVED lines=14> */
.L_x_218:
[----:B------:R-:W-:Y:S05]  /*2960*/  BSYNC B0 ;  /* 0x0000000000007941 */ /* 0x000fea0003800000 */
.L_x_217:
[----:B------:R-:W-:Y:S05]  /*2970*/  @P0 BRA `(.L_x_219) ;  /* 0x0000008800340947 */ /* 0x000fea0003800000 */
[----:B------:R-:W-:Y:S01]  /*2980*/  IADD3 R0, P0, R0, 0x60, RZ ;  /* 0x0000006000007810 */ /* 0x000fe20007f1e0ff */
[----:B------:R-:W-:Y:S01]  /*2990*/  IMAD.MOV.U32 R4, RZ, RZ, R2 ;  /* 0x000000ffff047224 */ /* 0x000fe200078e0002 */
[----:B------:R-:W-:Y:S01]  /*29a0*/  MOV R5, R8 ;  /* 0x0000000800057202 */ /* 0x000fe20000000f00 */
[----:B------:R-:W-:Y:S02]  /*29b0*/  ULDC.64 UR8, c[0x0][0x3f8] ;  /* 0x0000fe0000087ab9 */ /* 0x000fe40000000a00 */
[----:B------:R-:W-:Y:S02]  /*29c0*/  IMAD.X R3, RZ, RZ, R23, P0 ;  /* 0x000000ffff037224 */ /* 0x000fe400000e0617 */
[----:B------:R-:W-:-:S04]  /*29d0*/  IMAD.WIDE.U32 R4, R0, UR6, R4 ;  /* 0x0000000600047c25 */ /* 0x000fc8000f8e0004 */
[----:B------:R-:W-:Y:S01]  /*29e0*/  IMAD R3, R3, UR6, RZ ;  /* 0x0000000603037c24 */ /* 0x000fe2000f8e02ff */
[----:B------:R-:W-:-:S03]  /*29f0*/  LEA R2, P0, R4, UR8, 0x1 ;  /* 0x0000000804027c11 */ /* 0x000fc6000f8008ff */
[----:B------:R-:W-:-:S05]  /*2a00*/  IMAD R0, R0, UR7, R3 ;  /* 0x0000000700007c24 */ /* 0x000fca000f8e0203 */
[----:B------:R-:W-:-:S04]  /*2a10*/  IADD3 R0, R5, R0, RZ ;  /* 0x0000000005007210 */ /* 0x000fc80007ffe0ff */
[----:B------:R-:W-:-:S05]  /*2a20*/  LEA.HI.X R3, R4, UR9, R0, 0x1, P0 ;  /* 0x0000000904037c11 */ /* 0x000fca00080f0c00 */
[----:B------:R1:W-:Y:S01]  /*2a30*/  STG.E.128 desc[UR10][R2.64], RZ ;  /* 0x000000ff02007986 */ /* 0x0003e2000c101d0a */
[----:B------:R-:W-:Y:S05]  /*2a40*/  BRA `(.L_x_219) ;  /* 0x0000008800007947 */ /* 0x000fea0003800000 */
.L_x_202:
[----:B------:R-:W-:Y:S01]  /*2a50*/  PLOP3.LUT P0, PT, PT, PT, UP4, 0x80, 0x0 ;  /* 0x000000000000781c */ /* 0x000fe20003f0f048 */
[----:B------:R-:W-:Y:S01]  /*2a60*/  UIMAD UR6, UR9, -0x80, UR31 ;  /* 0xffffff80090678a4 */ /* 0x000fe2000f8e021f */
[----:B------:R-:W-:Y:S01]  /*2a70*/  LEA R2, R251, UR4, 0x1 ;  /* 0x00000004fb027c11 */ /* 0x000fe2000f8e08ff */
[----:B------:R-:W-:Y:S01]  /*2a80*/  ULEA.HI UR7, UR9, UR9, URZ, 0x1 ;  /* 0x0000000909077291 */ /* 0x000fe2000f8f083f */
[C---:B------:R-:W-:Y:S01]  /*2a90*/  VIADD R20, R0.reuse, 0x20 ;  /* 0x0000002000147836 */ /* 0x040fe20000000000 */
[----:B------:R-:W-:Y:S01]  /*2aa0*/  BSSY B0, `(.L_x_220) ;  /* 0x000001b000007945 */ /* 0x000fe20003800000 */
[----:B------:R-:W-:-:S07]  /*2ab0*/  VIADD R21, R0, 0x40 ;  /* 0x0000004000157836 */ /* 0x000fce0000000000 */
[----:B------:R-:W-:Y:S01]  /*2ac0*/  @P0 BAR.SYNC.DEFER_BLOCKING 0x0 ;  /* 0x0000000000000b1d */ /* 0x000fe20000010000 */
[C---:B------:R-:W-:Y:S01]  /*2ad0*/  ISETP.GE.AND P5, PT, R0.reuse, UR6, PT ;  /* 0x0000000600007c0c */ /* 0x040fe2000bfa6270 */
[----:B------:R-:W-:Y:S01]  /*2ae0*/  ULOP3.LUT UR7, UR7, 0xfffffffe, URZ, 0xc0, !UPT ;  /* 0xfffffffe07077892 */ /* 0x000fe2000f8ec03f */
[----:B------:R-:W-:Y:S01]  /*2af0*/  VIADD R22, R0, 0x60 ;  /* 0x0000006000167836 */ /* 0x000fe20000000000 */
[----:B------:R-:W-:Y:S01]  /*2b00*/  ISETP.GE.AND P4, PT, R20, UR6, PT ;  /* 0x0000000614007c0c */ /* 0x000fe2000bf86270 */
[----:B------:R-:W-:Y:S01]  /*2b10*/  VIADD R3, R251, 0x2000 ;  /* 0x00002000fb037836 */ /* 0x000fe20000000000 */
[----:B------:R-:W-:Y:S01]  /*2b20*/  UIADD3 UR7, UR9, -UR7, URZ ;  /* 0x8000000709077290 */ /* 0x000fe2000fffe03f */
[----:B------:R-:W-:Y:S01]  /*2b30*/  ISETP.GE.AND P3, PT, R21, UR6, PT ;  /* 0x0000000615007c0c */ /* 0x000fe2000bf66270 */
[----:B------:R-:W-:Y:S01]  /*2b40*/  IMAD.U32 R8, RZ, RZ, UR14 ;  /* 0x0000000eff087e24 */ /* 0x000fe2000f8e00ff */
[----:B------:R-:W-:Y:S01]  /*2b50*/  ISETP.GE.AND P2, PT, R22, UR6, PT ;  /* 0x0000000616007c0c */ /* 0x000fe2000bf46270 */
[----:B------:R-:W-:-:S06]  /*2b60*/  UISETP.NE.AND UP0, UPT, UR7, 0x1, UPT ;  /* 0x000000010700788c */ /* 0x000fcc000bf05270 */
[----:B------:R-:W-:-:S04]  /*2b70*/  PLOP3.LUT P1, PT, PT, PT, UP0, 0x80, 0x0 ;  /* 0x000000000000781c */ /* 0x000fc80003f2f008 */
[----:B------:R-:W-:Y:S01]  /*2b80*/  SEL R3, R3, R251, !P1 ;  /* 0x000000fb03037207 */ /* 0x000fe20004800000 */
[----:B------:R1:W-:Y:S01]  /*2b90*/  @P5 STS.128 [R2+0x8000], RZ ;  /* 0x008000ff02005388 */ /* 0x0003e20000000c00 */
[----:B------:R-:W-:Y:S07]  /*2ba0*/  @P5 BRA `(.L_x_221) ;  /* 0x0000000000285947 */ /* 0x000fee0003800000 */
[----:B------:R-:W-:Y:S02]  /*2bb0*/  ULDC UR7, c[0x0][0x2d0] ;  /* 0x0000b40000077ab9 */ /* 0x000fe40000000800 */
[----:B------:R-:W-:-:S13]  /*2bc0*/  ISETP.GE.AND P0, PT, R187, UR7, PT ;  /* 0x00000007bb007c0c */ /* 0x000fda000bf06270 */
[----:B------:R2:W-:Y:S01]  /*2bd0*/  @P0 STS.128 [R2+0x8000], RZ ;  /* 0x008000ff02000388 */ /* 0x0005e20000000c00 */
[----:B------:R-:W-:Y:S05]  /*2be0*/  @P0 BRA `(.L_x_221) ;  /* 0x0000000000180947 */ /* 0x000fea0003800000 */
[----:B------:R-:W-:Y:S02]  /*2bf0*/  MOV R6, R225 ;  /* 0x000000e100067202 */ /* 0x000fe40000000f00 */
[----:B------:R-:W-:-:S05]  /*2c00*/  MOV R7, R224 ;  /* 0x000000e000077202 */ /* 0x000fca0000000f00 */
[----:B------:R-:W-:Y:S01]  /*2c10*/  @!PT LDS RZ, [RZ] ;  /* 0x00000000fffff984 */ /* 0x000fe20000000800 */
[----:B------:R-:W-:Y:S01]  /*2c20*/  @!PT LDS RZ, [RZ] ;  /* 0x00000000fffff984 */ /* 0x000fe20000000800 */
[----:B------:R-:W-:Y:S01]  /*2c30*/  @!PT LDS RZ, [RZ] ;  /* 0x00000000fffff984 */ /* 0x000fe20000000800 */
[----:B------:R3:W-:Y:S02]  /*2c40*/  LDGSTS.E.BYPASS.LTC128B.128 [R2+0x8000], desc[UR10][R6.64] ;  /* 0x0800000006027fae */ /* 0x0007e4000b901d4a */
.L_x_221:
[----:B------:R-:W-:Y:S05]  /*2c50*/  BSYNC B0 ;  /* 0x0000000000007941 */ /* 0x000fea0003800000 */
.L_x_220:
[----:B------:R4:W-:Y:S01]  /*2c60*/  @P4 STS.128 [R2+0x9000], RZ ;  /* 0x009000ff02004388 */ /* 0x0009e20000000c00 */
[----:B------:R-:W-:Y:S01]  /*2c70*/  BSSY B0, `(.L_x_222) ;  /* 0x000000d000007945 */ /* 0x000fe20003800000 */
[----:B------:R-:W-:-:S03]  /*2c80*/  LEA R190, R3, UR4, 0x1 ;  /* 0x0000000403be7c11 */ /* 0x000fc6000f8e08ff */
        /* <DEDUP_REMOVED lines=11> */
.L_x_223:
[----:B------:R-:W-:Y:S05]  /*2d40*/  BSYNC B0 ;  /* 0x0000000000007941 */ /* 0x000fea0003800000 */
.L_x_222:
[----:B------:R1:W-:Y:S01]  /*2d50*/  @P3 STS.128 [R2+0xa000], RZ ;  /* 0x00a000ff02003388 */ /* 0x0003e20000000c00 */
[----:B------:R-:W-:Y:S04]  /*2d60*/  BSSY B0, `(.L_x_224) ;  /* 0x000000c000007945 */ /* 0x000fe80003800000 */
        /* <DEDUP_REMOVED lines=11> */
.L_x_225:
[----:B------:R-:W-:Y:S05]  /*2e20*/  BSYNC B0 ;  /* 0x0000000000007941 */ /* 0x000fea0003800000 */
.L_x_224:
[----:B------:R1:W-:Y:S01]  /*2e30*/  @P2 STS.128 [R2+0xb000], RZ ;  /* 0x00b000ff02002388 */ /* 0x0003e20000000c00 */
[----:B------:R-:W-:Y:S04]  /*2e40*/  BSSY B0, `(.L_x_226) ;  /* 0x000000f000007945 */ /* 0x000fe80003800000 */
[----:B------:R-:W-:Y:S05]  /*2e50*/  @P2 BRA `(.L_x_227) ;  /* 0x0000000000342947 */ /* 0x000fea0003800000 */
[----:B------:R-:W-:Y:S02]  /*2e60*/  ULDC UR7, c[0x0][0x2d0] ;  /* 0x0000b40000077ab9 */ /* 0x000fe40000000800 */
[----:B------:R-:W-:-:S13]  /*2e70*/  ISETP.GE.AND P0, PT, R187, UR7, PT ;  /* 0x00000007bb007c0c */ /* 0x000fda000bf06270 */
[----:B------:R1:W-:Y:S01]  /*2e80*/  @P0 STS.128 [R2+0xb000], RZ ;  /* 0x00b000ff02000388 */ /* 0x0003e20000000c00 */
[----:B------:R-:W-:Y:S05]  /*2e90*/  @P0 BRA `(.L_x_227) ;  /* 0x0000000000240947 */ /* 0x000fea0003800000 */
[----:B---3--:R-:W-:Y:S01]  /*2ea0*/  MOV R6, R225 ;  /* 0x000000e100067202 */ /* 0x008fe20000000f00 */
[----:B------:R-:W-:Y:S01]  /*2eb0*/  IMAD R3, R5, 0xc0, RZ ;  /* 0x000000c005037824 */ /* 0x000fe200078e02ff */
[----:B------:R-:W-:-:S03]  /*2ec0*/  MOV R7, R224 ;  /* 0x000000e000077202 */ /* 0x000fc60000000f00 */
[----:B------:R-:W-:-:S05]  /*2ed0*/  IMAD.WIDE.U32 R4, R4, 0xc0, R6 ;  /* 0x000000c004047825 */ /* 0x000fca00078e0006 */
[----:B------:R-:W-:-:S05]  /*2ee0*/  IADD3 R5, R5, R3, RZ ;  /* 0x0000000305057210 */ /* 0x000fca0007ffe0ff */
[----:B------:R-:W-:Y:S01]  /*2ef0*/  @!PT LDS RZ, [RZ] ;  /* 0x00000000fffff984 */ /* 0x000fe20000000800 */
[----:B------:R-:W-:Y:S01]  /*2f00*/  @!PT LDS RZ, [RZ] ;  /* 0x00000000fffff984 */ /* 0x000fe20000000800 */
[----:B------:R-:W-:Y:S01]  /*2f10*/  @!PT LDS RZ, [RZ] ;  /* 0x00000000fffff984 */ /* 0x000fe20000000800 */
[----:B------:R3:W-:Y:S02]  /*2f20*/  LDGSTS.E.BYPASS.LTC128B.128 [R2+0xb000], desc[UR10][R4.64] ;  /* 0x0b00000004027fae */ /* 0x0007e4000b901d4a */
.L_x_227:
[----:B------:R-:W-:Y:S05]  /*2f30*/  BSYNC B0 ;  /* 0x0000000000007941 */ /* 0x000fea0003800000 */
.L_x_226:
        /* <DEDUP_REMOVED lines=13> */
[----:B---3--:R-:W-:Y:S02]  /*3010*/  MOV R4, R222 ;  /* 0x000000de00047202 */ /* 0x008fe40000000f00 */
[----:B------:R-:W-:-:S05]  /*3020*/  MOV R5, R223 ;  /* 0x000000df00057202 */ /* 0x000fca0000000f00 */
[----:B------:R-:W-:Y:S01]  /*3030*/  @!PT LDS RZ, [RZ] ;  /* 0x00000000fffff984 */ /* 0x000fe20000000800 */
[----:B------:R-:W-:Y:S01]  /*3040*/  @!PT LDS RZ, [RZ] ;  /* 0x00000000fffff984 */ /* 0x000fe20000000800 */
[----:B------:R-:W-:Y:S01]  /*3050*/  @!PT LDS RZ, [RZ] ;  /* 0x00000000fffff984 */ /* 0x000fe20000000800 */
[----:B------:R3:W-:Y:S02]  /*3060*/  LDGSTS.E.BYPASS.LTC128B.128 [R190], desc[UR10][R4.64] ;  /* 0x0000000004be7fae */ /* 0x0007e4000b901d4a */
.L_x_229:
[----:B------:R-:W-:Y:S05]  /*3070*/  BSYNC B0 ;  /* 0x0000000000007941 */ /* 0x000fea0003800000 */
.L_x_228:
        /* <DEDUP_REMOVED lines=13> */
[----:B------:R-:W-:Y:S02]  /*3150*/  IMAD.U32 R3, RZ, RZ, UR24 ;  /* 0x00000018ff037e24 */ /* 0x000fe4000f8e00ff */
[----:B---3--:R-:W-:-:S03]  /*3160*/  IMAD.U32 R5, RZ, RZ, UR25 ;  /* 0x00000019ff057e24 */ /* 0x008fc6000f8e00ff */
[----:B------:R-:W-:-:S04]  /*3170*/  LEA R4, P0, R3, R222, 0x6 ;  /* 0x000000de03047211 */ /* 0x000fc800078030ff */
[----:B------:R-:W-:-:S05]  /*3180*/  LEA.HI.X R5, R3, R223, R5, 0x6, P0 ;  /* 0x000000df03057211 */ /* 0x000fca00000f3405 */
[----:B------:R-:W-:Y:S01]  /*3190*/  @!PT LDS RZ, [RZ] ;  /* 0x00000000fffff984 */ /* 0x000fe20000000800 */
[----:B------:R-:W-:Y:S01]  /*31a0*/  @!PT LDS RZ, [RZ] ;  /* 0x00000000fffff984 */ /* 0x000fe20000000800 */
[----:B------:R-:W-:Y:S01]  /*31b0*/  @!PT LDS RZ, [RZ] ;  /* 0x00000000fffff984 */ /* 0x000fe20000000800 */
[----:B------:R3:W-:Y:S04]  /*31c0*/  LDGSTS.E.BYPASS.LTC128B.128 [R190+0x1000], desc[UR10][R4.64] ;  /* 0x0100000004be7fae */ /* 0x0007e8000b901d4a */
.L_x_231:
[----:B------:R-:W-:Y:S05]  /*31d0*/  BSYNC B0 ;  /* 0x0000000000007941 */ /* 0x000fea0003800000 */
.L_x_230:
        /* <DEDUP_REMOVED lines=21> */
.L_x_233:
[----:B------:R-:W-:Y:S05]  /*3330*/  BSYNC B0 ;  /* 0x0000000000007941 */ /* 0x000fea0003800000 */
.L_x_232:
        /* <DEDUP_REMOVED lines=13> */
[----:B------:R-:W-:Y:S01]  /*3410*/  MOV R3, UR24 ;  /* 0x0000001800037c02 */ /* 0x000fe20008000f00 */
[----:B------:R-:W-:Y:S01]  /*3420*/  UIMAD UR7, UR25, 0xc0, URZ ;  /* 0x000000c0190778a4 */ /* 0x000fe2000f8e023f */
[----:B---3--:R-:W-:Y:S02]  /*3430*/  MOV R4, R222 ;  /* 0x000000de00047202 */ /* 0x008fe40000000f00 */
[----:B------:R-:W-:-:S03]  /*3440*/  MOV R5, R223 ;  /* 0x000000df00057202 */ /* 0x000fc60000000f00 */
[----:B------:R-:W-:-:S05]  /*3450*/  IMAD.WIDE.U32 R4, R3, 0xc0, R4 ;  /* 0x000000c003047825 */ /* 0x000fca00078e0004 */
[----:B------:R-:W-:-:S05]  /*3460*/  IADD3 R5, R5, UR7, RZ ;  /* 0x0000000705057c10 */ /* 0x000fca000fffe0ff */
[----:B------:R-:W-:Y:S01]  /*3470*/  @!PT LDS RZ, [RZ] ;  /* 0x00000000fffff984 */ /* 0x000fe20000000800 */
[----:B------:R-:W-:Y:S01]  /*3480*/  @!PT LDS RZ, [RZ] ;  /* 0x00000000fffff984 */ /* 0x000fe20000000800 */
[----:B------:R-:W-:Y:S01]  /*3490*/  @!PT LDS RZ, [RZ] ;  /* 0x00000000fffff984 */ /* 0x000fe20000000800 */
[----:B------:R3:W-:Y:S02]  /*34a0*/  LDGSTS.E.BYPASS.LTC128B.128 [R190+0x3000], desc[UR10][R4.64] ;  /* 0x0300000004be7fae */ /* 0x0007e4000b901d4a */
.L_x_235:
[----:B------:R-:W-:Y:S05]  /*34b0*/  BSYNC B0 ;  /* 0x0000000000007941 */ /* 0x000fea0003800000 */
.L_x_234:
[----:B------:R-:W5:Y:S01]  /*34c0*/  LDL R24, [R1] ;  /* 0x0000000001187983 */ /* 0x000f620000100800 */
[----:B------:R-:W-:Y:S01]  /*34d0*/  UIMAD UR7, UR40, UR14, URZ ;  /* 0x0000000e280772a4 */ /* 0x000fe2000f8e023f */
[----:B---3--:R-:W-:Y:S01]  /*34e0*/  IMAD.WIDE.U32 R4, R8, UR30, R26 ;  /* 0x0000001e08047c25 */ /* 0x008fe2000f8e001a */
[----:B------:R-:W-:Y:S01]  /*34f0*/  ULDC.64 UR24, c[0x0][0x260] ;  /* 0x0000980000187ab9 */ /* 0x000fe20000000a00 */
[----:B------:R-:W-:Y:S01]  /*3500*/  BSSY B0, `(.L_x_236) ;  /* 0x0000030000007945 */ /* 0x000fe20003800000 */
[----:B------:R-:W-:Y:S01]  /*3510*/  UIMAD UR7, UR30, UR15, UR7 ;  /* 0x0000000f1e0772a4 */ /* 0x000fe2000f8e0207 */
[----:B------:R-:W-:-:S05]  /*3520*/  IADD3 R4, P0, R4, UR28, RZ ;  /* 0x0000001c04047c10 */ /* 0x000fca000ff1e0ff */
[----:B------:R-:W-:Y:S01]  /*3530*/  IMAD.U32 R8, RZ, RZ, UR7 ;  /* 0x00000007ff087e24 */ /* 0x000fe2000f8e00ff */
[----:B------:R-:W-:-:S04]  /*3540*/  UIMAD UR7, UR21, -0x80, UR16 ;  /* 0xffffff80150778a4 */ /* 0x000fc8000f8e0210 */
[----:B------:R-:W-:Y:S02]  /*3550*/  IADD3.X R5, R5, UR29, R8, P0, !PT ;  /* 0x0000001d05057c10 */ /* 0x000fe400087fe408 */
[----:B------:R-:W-:Y:S01]  /*3560*/  ISETP.GE.AND P5, PT, R0, UR7, PT ;  /* 0x0000000700007c0c */ /* 0x000fe2000bfa6270 */
[----:B------:R-:W-:-:S12]  /*3570*/  IMAD.WIDE.U32 R4, R14, UR24, R4 ;  /* 0x000000180e047c25 */ /* 0x000fd8000f8e0004 */
[----:B------:R3:W-:Y:S01]  /*3580*/  @P5 STS.128 [R2+0xc000], RZ ;  /* 0x00c000ff02005388 */ /* 0x0007e20000000c00 */
[C---:B-----5:R-:W-:Y:S01]  /*3590*/  VIADD R3, R24.reuse, 0x48 ;  /* 0x0000004818037836 */ /* 0x060fe20000000000 */
[----:B------:R-:W-:Y:S01]  /*35a0*/  SHF.R.S32.HI R19, RZ, 0x1f, R24 ;  /* 0x0000001fff137819 */ /* 0x000fe20000011418 */
[C---:B------:R-:W-:Y:S02]  /*35b0*/  VIADD R6, R24.reuse, 0x40 ;  /* 0x0000004018067836 */ /* 0x040fe40000000000 */
[----:B------:R-:W-:Y:S01]  /*35c0*/  VIADD R7, R24, 0x8 ;  /* 0x0000000818077836 */ /* 0x000fe20000000000 */
[----:B------:R-:W-:Y:S02]  /*35d0*/  ISETP.GE.AND P6, PT, R3, UR6, PT ;  /* 0x0000000603007c0c */ /* 0x000fe4000bfc6270 */
[----:B------:R-:W-:Y:S01]  /*35e0*/  ISETP.GE.AND P2, PT, R6, UR6, PT ;  /* 0x0000000606007c0c */ /* 0x000fe2000bf46270 */
[----:B------:R-:W-:Y:S01]  /*35f0*/  IMAD.SHL.U32 R6, R24, 0x4, RZ ;  /* 0x0000000418067824 */ /* 0x000fe200078e00ff */
[----:B------:R-:W-:-:S02]  /*3600*/  ISETP.GE.AND P3, PT, R7, UR6, PT ;  /* 0x0000000607007c0c */ /* 0x000fc4000bf66270 */
[----:B------:R-:W-:Y:S02]  /*3610*/  P2R R17, PR, RZ, 0x4 ;  /* 0x00000004ff117803 */ /* 0x000fe40000000000 */
[----:B------:R-:W-:Y:S01]  /*3620*/  IADD3 R10, P2, R6, UR18, RZ ;  /* 0x00000012060a7c10 */ /* 0x000fe2000ff5e0ff */
[----:B------:R-:W-:Y:S01]  /*3630*/  IMAD R6, R15, UR24, RZ ;  /* 0x000000180f067c24 */ /* 0x000fe2000f8e02ff */
[----:B------:R-:W-:Y:S02]  /*3640*/  SHF.R.S32.HI R7, RZ, 0x1f, R3 ;  /* 0x0000001fff077819 */ /* 0x000fe40000011403 */
[----:B------:R-:W-:Y:S01]  /*3650*/  SHF.L.U64.HI R8, R24, 0x2, R19 ;  /* 0x0000000218087819 */ /* 0x000fe20000010213 */
[----:B------:R-:W-:Y:S01]  /*3660*/  IMAD R6, R14, UR25, R6 ;  /* 0x000000190e067c24 */ /* 0x000fe2000f8e0206 */
[----:B------:R-:W-:Y:S02]  /*3670*/  @!P6 LEA R12, P0, R3, UR18, 0x2 ;  /* 0x00000012030cec11 */ /* 0x000fe4000f8010ff */
[----:B------:R-:W-:-:S02]  /*3680*/  P2R R18, PR, RZ, 0x8 ;  /* 0x00000008ff127803 */ /* 0x000fc40000000000 */
[----:B------:R-:W-:Y:S01]  /*3690*/  @!P6 LEA.HI.X R13, R3, UR17, R7, 0x2, P0 ;  /* 0x00000011030dec11 */ /* 0x000fe200080f1407 */
[----:B------:R-:W-:Y:S01]  /*36a0*/  IMAD.IADD R3, R5, 0x1, R6 ;  /* 0x0000000105037824 */ /* 0x000fe200078e0206 */
[----:B------:R-:W-:Y:S02]  /*36b0*/  ISETP.GE.AND P0, PT, R24, UR6, PT ;  /* 0x0000000618007c0c */ /* 0x000fe4000bf06270 */
[----:B------:R-:W-:Y:S02]  /*36c0*/  IADD3.X R11, R8, UR17, RZ, P2, !PT ;  /* 0x00000011080b7c10 */ /* 0x000fe400097fe4ff */
[----:B------:R-:W-:Y:S01]  /*36d0*/  P2R R16, PR, RZ, 0x1 ;  /* 0x00000001ff107803 */ /* 0x000fe20000000000 */
[----:B---3--:R-:W-:Y:S08]  /*36e0*/  @P5 BRA `(.L_x_237) ;  /* 0x0000000000445947 */ /* 0x008ff00003800000 */
[----:B------:R-:W-:Y:S02]  /*36f0*/  ULDC UR6, c[0x0][0x2d0] ;  /* 0x0000b40000067ab9 */ /* 0x000fe40000000800 */
[----:B------:R-:W-:-:S13]  /*3700*/  ISETP.GE.AND P0, PT, R187, UR6, PT ;  /* 0x00000006bb007c0c */ /* 0x000fda000bf06270 */
[----:B------:R3:W-:Y:S01]  /*3710*/  @P0 STS.128 [R2+0xc000], RZ ;  /* 0x00c000ff02000388 */ /* 0x0007e20000000c00 */
        /* <DEDUP_REMOVED lines=10> */
[----:B------:R-:W-:Y:S01]  /*37c0*/  @!PT LDS RZ, [RZ] ;  /* 0x00000000fffff984 */ /* 0x000fe20000000800 */
[----:B------:R-:W-:Y:S01]  /*37d0*/  @!PT LDS RZ, [RZ] ;  /* 0x00000000fffff984 */ /* 0x000fe20000000800 */
[----:B------:R-:W-:Y:S01]  /*37e0*/  @!PT LDS RZ, [RZ] ;  /* 0x00000000fffff984 */ /* 0x000fe20000000800 */
[----:B------:R1:W-:Y:S04]  /*37f0*/  LDGSTS.E.BYPASS.LTC128B.128 [R2+0xc000], desc[UR10][R8.64] ;  /* 0x0c00000008027fae */ /* 0x0003e8000b901d4a */
.L_x_237:
[----:B------:R-:W-:Y:S05]  /*3800*/  BSYNC B0 ;  /* 0x0000000000007941 */ /* 0x000fea0003800000 */
.L_x_236:
[----:B------:R-:W-:Y:S01]  /*3810*/  ISETP.GE.AND P4, PT, R20, UR7, PT ;  /* 0x0000000714007c0c */ /* 0x000fe2000bf86270 */
[----:B------:R-:W-:-:S12]  /*3820*/  BSSY B0, `(.L_x_238) ;  /* 0x0000016000007945 */ /* 0x000fd80003800000 */
[----:B------:R1:W-:Y:S01]  /*3830*/  @P4 STS.128 [R2+0xd000], RZ ;  /* 0x00d000ff02004388 */ /* 0x0003e20000000c00 */
        /* <DEDUP_REMOVED lines=9> */
[----:B------:R-:W-:Y:S02]  /*38d0*/  IMAD R9, R6, UR14, RZ ;  /* 0x0000000e06097c24 */ /* 0x000fe4000f8e02ff */
[----:B------:R-:W-:-:S04]  /*38e0*/  IMAD.MOV.U32 R6, RZ, RZ, R4 ;  /* 0x000000ffff067224 */ /* 0x000fc800078e0004 */
[----:B------:R-:W-:-:S04]  /*38f0*/  IMAD.WIDE.U32 R6, R8, UR14, R6 ;  /* 0x0000000e08067c25 */ /* 0x000fc8000f8e0006 */
[----:B------:R-:W-:-:S05]  /*3900*/  IMAD R8, R8, UR15, R9 ;  /* 0x0000000f08087c24 */ /* 0x000fca000f8e0209 */
[----:B------:R-:W-:Y:S02]  /*3910*/  IADD3 R7, R7, R8, RZ ;  /* 0x0000000807077210 */ /* 0x000fe40007ffe0ff */
[----:B------:R-:W-:-:S04]  /*3920*/  LEA R8, P0, R6, UR24, 0x1 ;  /* 0x0000001806087c11 */ /* 0x000fc8000f8008ff */
[----:B------:R-:W-:-:S05]  /*3930*/  LEA.HI.X R9, R6, UR25, R7, 0x1, P0 ;  /* 0x0000001906097c11 */ /* 0x000fca00080f0c07 */
[----:B------:R-:W-:Y:S01]  /*3940*/  @!PT LDS RZ, [RZ] ;  /* 0x00000000fffff984 */ /* 0x000fe20000000800 */
[----:B------:R-:W-:Y:S01]  /*3950*/  @!PT LDS RZ, [RZ] ;  /* 0x00000000fffff984 */ /* 0x000fe20000000800 */
[----:B------:R-:W-:Y:S01]  /*3960*/  @!PT LDS RZ, [RZ] ;  /* 0x00000000fffff984 */ /* 0x000fe20000000800 */
[----:B------:R1:W-:Y:S04]  /*3970*/  LDGSTS.E.BYPASS.LTC128B.128 [R2+0xd000], desc[UR10][R8.64] ;  /* 0x0d00000008027fae */ /* 0x0003e8000b901d4a */
.L_x_239:
[----:B------:R-:W-:Y:S05]  /*3980*/  BSYNC B0 ;  /* 0x0000000000007941 */ /* 0x000fea0003800000 */
.L_x_238:
        /* <DEDUP_REMOVED lines=23> */
.L_x_241:
[----:B------:R-:W-:Y:S05]  /*3b00*/  BSYNC B0 ;  /* 0x0000000000007941 */ /* 0x000fea0003800000 */
.L_x_240:
        /* <DEDUP_REMOVED lines=12> */
[----:B-1----:R-:W-:Y:S02]  /*3bd0*/  IMAD R8, R6, UR14, RZ ;  /* 0x0000000e06087c24 */ /* 0x002fe4000f8e02ff */
[----:B------:R-:W-:-:S04]  /*3be0*/  IMAD.MOV.U32 R6, RZ, RZ, R4 ;  /* 0x000000ffff067224 */ /* 0x000fc800078e0004 */
[----:B------:R-:W-:-:S04]  /*3bf0*/  IMAD.WIDE.U32 R6, R5, UR14, R6 ;  /* 0x0000000e05067c25 */ /* 0x000fc8000f8e0006 */
[----:B------:R-:W-:Y:S01]  /*3c00*/  IMAD R5, R5, UR15, R8 ;  /* 0x0000000f05057c24 */ /* 0x000fe2000f8e0208 */
[----:B------:R-:W-:-:S04]  /*3c10*/  LEA R4, P0, R6, UR6, 0x1 ;  /* 0x0000000606047c11 */ /* 0x000fc8000f8008ff */
[----:B------:R-:W-:-:S04]  /*3c20*/  IADD3 R5, R7, R5, RZ ;  /* 0x0000000507057210 */ /* 0x000fc80007ffe0ff */
[----:B------:R-:W-:-:S05]  /*3c30*/  LEA.HI.X R5, R6, UR7, R5, 0x1, P0 ;  /* 0x0000000706057c11 */ /* 0x000fca00080f0c05 */
[----:B------:R-:W-:Y:S01]  /*3c40*/  @!PT LDS RZ, [RZ] ;  /* 0x00000000fffff984 */ /* 0x000fe20000000800 */
[----:B------:R-:W-:Y:S01]  /*3c50*/  @!PT LDS RZ, [RZ] ;  /* 0x00000000fffff984 */ /* 0x000fe20000000800 */
[----:B------:R-:W-:Y:S01]  /*3c60*/  @!PT LDS RZ, [RZ] ;  /* 0x00000000fffff984 */ /* 0x000fe20000000800 */
[----:B------:R1:W-:Y:S02]  /*3c70*/  LDGSTS.E.BYPASS.LTC128B.128 [R2+0xf000], desc[UR10][R4.64] ;  /* 0x0f00000004027fae */ /* 0x0003e4000b901d4a */
.L_x_243:
[----:B------:R-:W-:Y:S05]  /*3c80*/  BSYNC B0 ;  /* 0x0000000000007941 */ /* 0x000fea0003800000 */
.L_x_242:
[----:B------:R-:W-:Y:S01]  /*3c90*/  UIMAD UR6, UR40, UR12, URZ ;  /* 0x0000000c280672a4 */ /* 0x000fe2000f8e023f */
[----:B-1----:R-:W-:Y:S01]  /*3ca0*/  MOV R4, UR12 ;  /* 0x0000000c00047c02 */ /* 0x002fe20008000f00 */
[----:B------:R1:W-:Y:S01]  /*3cb0*/  @P5 STS.128 [R2+0x10000], RZ ;  /* 0x010000ff02005388 */ /* 0x0003e20000000c00 */
[----:B------:R-:W-:Y:S01]  /*3cc0*/  BSSY B0, `(.L_x_244) ;  /* 0x000001d000007945 */ /* 0x000fe20003800000 */
[----:B------:R-:W-:Y:S02]  /*3cd0*/  UIMAD UR6, UR30, UR13, UR6 ;  /* 0x0000000d1e0672a4 */ /* 0x000fe4000f8e0206 */
[----:B------:R-:W-:-:S04]  /*3ce0*/  IMAD.WIDE.U32 R4, R4, UR30, R26 ;  /* 0x0000001e04047c25 */ /* 0x000fc8000f8e001a */
[----:B------:R-:W-:Y:S01]  /*3cf0*/  MOV R3, UR6 ;  /* 0x0000000600037c02 */ /* 0x000fe20008000f00 */
[----:B------:R-:W-:Y:S01]  /*3d00*/  ULDC.64 UR6, c[0x0][0x268] ;  /* 0x00009a0000067ab9 */ /* 0x000fe20000000a00 */
[----:B------:R-:W-:-:S04]  /*3d10*/  IADD3 R4, P0, R4, UR32, RZ ;  /* 0x0000002004047c10 */ /* 0x000fc8000ff1e0ff */
[----:B------:R-:W-:Y:S01]  /*3d20*/  IADD3.X R5, R5, UR37, R3, P0, !PT ;  /* 0x0000002505057c10 */ /* 0x000fe200087fe403 */
[----:B------:R-:W-:-:S04]  /*3d30*/  IMAD R3, R15, UR6, RZ ;  /* 0x000000060f037c24 */ /* 0x000fc8000f8e02ff */
[C---:B------:R-:W-:Y:S02]  /*3d40*/  IMAD R3, R14.reuse, UR7, R3 ;  /* 0x000000070e037c24 */ /* 0x040fe4000f8e0203 */
[----:B------:R-:W-:-:S05]  /*3d50*/  IMAD.WIDE.U32 R4, R14, UR6, R4 ;  /* 0x000000060e047c25 */ /* 0x000fca000f8e0004 */
[----:B------:R-:W-:Y:S01]  /*3d60*/  IADD3 R3, R5, R3, RZ ;  /* 0x0000000305037210 */ /* 0x000fe20007ffe0ff */
[----:B-1----:R-:W-:Y:S06]  /*3d70*/  @P5 BRA `(.L_x_245) ;  /* 0x0000000000445947 */ /* 0x002fec0003800000 */
        /* <DEDUP_REMOVED lines=17> */
.L_x_245:
[----:B------:R-:W-:Y:S05]  /*3e90*/  BSYNC B0 ;  /* 0x0000000000007941 */ /* 0x000fea0003800000 */
.L_x_244:
        /* <DEDUP_REMOVED lines=22> */
.L_x_247:
[----:B------:R-:W-:Y:S05]  /*4000*/  BSYNC B0 ;  /* 0x0000000000007941 */ /* 0x000fea0003800000 */
.L_x_246:
        /* <DEDUP_REMOVED lines=18> */
[----:B------:R-:W-:Y:S01]  /*4130*/  @!PT LDS RZ, [RZ] ;  /* 0x00000000fffff984 */ /* 0x000fe20000000800 */
[----:B------:R-:W-:Y:S01]  /*4140*/  @!PT LDS RZ, [RZ] ;  /* 0x00000000fffff984 */ /* 0x000fe20000000800 */
[----:B------:R-:W-:Y:S01]  /*4150*/  @!PT LDS RZ, [RZ] ;  /* 0x00000000fffff984 */ /* 0x000fe20000000800 */
[----:B------:R1:W-:Y:S02]  /*4160*/  LDGSTS.E.BYPASS.LTC128B.128 [R2+0x12000], desc[UR10][R8.64] ;  /* 0x1200000008027fae */ /* 0x0003e4000b901d4a */
.L_x_249:
[----:B------:R-:W-:Y:S05]  /*4170*/  BSYNC B0 ;  /* 0x0000000000007941 */ /* 0x000fea0003800000 */
.L_x_248:
        /* <DEDUP_REMOVED lines=18> */
[----:B------:R-:W-:Y:S01]  /*42a0*/  @!PT LDS RZ, [RZ] ;  /* 0x00000000fffff984 */ /* 0x000fe20000000800 */
[----:B------:R-:W-:Y:S01]  /*42b0*/  @!PT LDS RZ, [RZ] ;  /* 0x00000000fffff984 */ /* 0x000fe20000000800 */
[----:B------:R-:W-:Y:S01]  /*42c0*/  @!PT LDS RZ, [RZ] ;  /* 0x00000000fffff984 */ /* 0x000fe20000000800 */
[----:B------:R1:W-:Y:S02]  /*42d0*/  LDGSTS.E.BYPASS.LTC128B.128 [R2+0x13000], desc[UR10][R4.64] ;  /* 0x1300000004027fae */ /* 0x0003e4000b901d4a */
.L_x_251:
[----:B------:R-:W-:Y:S05]  /*42e0*/  BSYNC B0 ;  /* 0x0000000000007941 */ /* 0x000fea0003800000 */
.L_x_250:
[----:B------:R-:W2:Y:S01]  /*42f0*/  LDL R3, [R1+0x8] ;  /* 0x0000080001037983 */ /* 0x000ea20000100800 */
[----:B------:R-:W-:Y:S01]  /*4300*/  IMAD.MOV.U32 R242, RZ, RZ, 0x7f800000 ;  /* 0x7f800000fff27424 */ /* 0x000fe200078e00ff */
[----:B------:R-:W-:Y:S01]  /*4310*/  ISETP.NE.AND P3, PT, R16, RZ, PT ;  /* 0x000000ff1000720c */ /* 0x000fe20003f65270 */
[----:B------:R-:W-:Y:S01]  /*4320*/  IMAD.MOV.U32 R243, RZ, RZ, 0x7f800000 ;  /* 0x7f800000fff37424 */ /* 0x000fe200078e00ff */
[----:B------:R-:W0:Y:S01]  /*4330*/  LDGDEPBAR ;  /* 0x00000000000079af */ /* 0x000e220000000000 */
[----:B------:R-:W-:Y:S02]  /*4340*/  ISETP.NE.AND P2, PT, R18, RZ, PT ;  /* 0x000000ff1200720c */ /* 0x000fe40003f45270 */
[----:B------:R-:W-:Y:S01]  /*4350*/  ISETP.NE.AND P0, PT, R17, RZ, PT ;  /* 0x000000ff1100720c */ /* 0x000fe20003f05270 */
[----:B------:R1:W5:Y:S02]  /*4360*/  @!P6 LDG.E R242, desc[UR10][R12.64] ;  /* 0x0000000a0cf2e981 */ /* 0x000364000c1e1900 */
[----:B-1234-:R-:W-:Y:S01]  /*4370*/  VIADD R2, R24, 0x1 ;  /* 0x0000000118027836 */ /* 0x01efe20000000000 */
[----:B------:R-:W-:Y:S01]  /*4380*/  ULDC UR25, c[0x0][0x2d0] ;  /* 0x0000b40000197ab9 */ /* 0x000fe20000000800 */
[----:B------:R-:W-:Y:S01]  /*4390*/  IMAD.U32 R0, RZ, RZ, UR31 ;  /* 0x0000001fff007e24 */ /* 0x000fe2000f8e00ff */
[----:B------:R-:W-:Y:S01]  /*43a0*/  ULDC UR27, c[0x0][0x2dc] ;  /* 0x0000b700001b7ab9 */ /* 0x000fe20000000800 */
[----:B------:R-:W-:-:S02]  /*43b0*/  IMAD.MOV.U32 R244, RZ, RZ, 0x7f800000 ;  /* 0x7f800000fff47424 */ /* 0x000fc400078e00ff */
[----:B------:R-:W-:Y:S01]  /*43c0*/  IMAD.MOV.U32 R241, RZ, RZ, 0x7f800000 ;  /* 0x7f800000fff17424 */ /* 0x000fe200078e00ff */
[----:B------:R-:W-:Y:S01]  /*43d0*/  IADD3 R250, R2, UR16, -R0 ;  /* 0x0000001002fa7c10 */ /* 0x000fe2000fffe800 */
[----:B------:R-:W-:Y:S01]  /*43e0*/  VIADD R183, R185, 0x2000 ;  /* 0x00002000b9b77836 */ /* 0x000fe20000000000 */
[----:B------:R1:W5:Y:S01]  /*43f0*/  @!P3 LDG.E R243, desc[UR10][R10.64] ;  /* 0x0000000a0af3b981 */ /* 0x000362000c1e1900 */
[----:B------:R-:W-:Y:S02]  /*4400*/  VIADD R177, R186, 0x2000 ;  /* 0x00002000bab17836 */ /* 0x000fe40000000000 */
[----:B------:R-:W-:Y:S01]  /*4410*/  IMAD.MOV.U32 R184, RZ, RZ, 0x20 ;  /* 0x00000020ffb87424 */ /* 0x000fe200078e00ff */
[----:B------:R1:W5:Y:S01]  /*4420*/  @!P2 LDG.E R244, desc[UR10][R10.64+0x20] ;  /* 0x0000200a0af4a981 */ /* 0x000362000c1e1900 */
[C---:B------:R-:W-:Y:S01]  /*4430*/  VIADD R0, R24.reuse, 0xffffff80 ;  /* 0xffffff8018007836 */ /* 0x040fe20000000000 */
[----:B------:R-:W-:Y:S01]  /*4440*/  SEL R183, R183, R185, !P1 ;  /* 0x000000b9b7b77207 */ /* 0x000fe20004800000 */
[----:B------:R-:W-:Y:S01]  /*4450*/  IMAD.MOV.U32 R178, RZ, RZ, 0x40 ;  /* 0x00000040ffb27424 */ /* 0x000fe200078e00ff */
[----:B------:R1:W5:Y:S01]  /*4460*/  @!P0 LDG.E R241, desc[UR10][R10.64+0x100] ;  /* 0x0001000a0af18981 */ /* 0x000362000c1e1900 */
[----:B------:R-:W-:Y:S01]  /*4470*/  IMAD.MOV.U32 R245, RZ, RZ, 0x40 ;  /* 0x00000040fff57424 */ /* 0x000fe200078e00ff */
[----:B------:R-:W-:Y:S01]  /*4480*/  SHF.R.S32.HI R2, RZ, 0x1f, R0 ;  /* 0x0000001fff027819 */ /* 0x000fe20000011400 */
[----:B------:R-:W-:Y:S01]  /*4490*/  UIADD3 UR24, UR31, 0x80, UR30 ;  /* 0x000000801f187890 */ /* 0x000fe2000fffe01e */
[----:B------:R-:W-:Y:S01]  /*44a0*/  SEL R177, R177, R186, !P1 ;  /* 0x000000bab1b17207 */ /* 0x000fe20004800000 */
[----:B------:R-:W-:Y:S01]  /*44b0*/  IMAD.SHL.U32 R249, R24, 0x4, RZ ;  /* 0x0000000418f97824 */ /* 0x000fe200078e00ff */
        /* <DEDUP_REMOVED lines=32> */
[----:B------:R-:W-:Y:S01]  /*46c0*/  SHF.L.U64.HI R248, R24, 0x2, R19 ;  /* 0x0000000218f87819 */ /* 0x000fe20000010213 */
[C---:B------:R-:W-:Y:S01]  /*46d0*/  IMAD.SHL.U32 R246, R0.reuse, 0x4, RZ ;  /* 0x0000000400f67824 */ /* 0x040fe200078e00ff */
[----:B------:R-:W-:Y:S01]  /*46e0*/  SHF.L.U64.HI R247, R0, 0x2, R2 ;  /* 0x0000000200f77819 */ /* 0x000fe20000010202 */
[----:B------:R-:W-:Y:S01]  /*46f0*/  IMAD.MOV.U32 R191, RZ, RZ, R190 ;  /* 0x000000ffffbf7224 */ /* 0x000fe200078e00be */
[----:B------:R-:W-:Y:S01]  /*4700*/  LEA R183, R183, UR4, 0x1 ;  /* 0x00000004b7b77c11 */ /* 0x000fe2000f8e08ff */
[----:B------:R-:W-:Y:S01]  /*4710*/  ULDC UR26, c[0x0][0x270] ;  /* 0x00009c00001a7ab9 */ /* 0x000fe20000000800 */
[----:B------:R-:W-:Y:S01]  /*4720*/  LEA R177, R177, UR4, 0x1 ;  /* 0x00000004b1b17c11 */ /* 0x000fe2000f8e08ff */
[----:B------:R-:W-:Y:S01]  /*4730*/  UIADD3 UR24, UR24, -UR16, URZ ;  /* 0x8000001018187290 */ /* 0x000fe2000fffe03f */
[----:B------:R-:W-:Y:S01]  /*4740*/  ULDC UR8, c[0x0][0x2ec] ;  /* 0x0000bb0000087ab9 */ /* 0x000fe20000000800 */
[----:B------:R-:W-:-:S02]  /*4750*/  LOP3.LUT P0, RZ, R3, 0x2, RZ, 0xc0, !PT ;  /* 0x0000000203ff7812 */ /* 0x000fc4000780c0ff */
[C---:B------:R-:W-:Y:S02]  /*4760*/  LOP3.LUT P3, RZ, R3.reuse, 0x4, RZ, 0xc0, !PT ;  /* 0x0000000403ff7812 */ /* 0x040fe4000786c0ff */
[----:B------:R-:W-:Y:S02]  /*4770*/  LOP3.LUT P2, RZ, R3, 0x4, RZ, 0xc0, !PT ;  /* 0x0000000403ff7812 */ /* 0x000fe4000784c0ff */
[----:B------:R-:W-:Y:S02]  /*4780*/  SEL R184, R184, 0xffffffe0, !P0 ;  /* 0xffffffe0b8b87807 */ /* 0x000fe40004000000 */
[----:B------:R-:W-:Y:S02]  /*4790*/  SEL R178, R178, 0xffffffc0, !P3 ;  /* 0xffffffc0b2b27807 */ /* 0x000fe40005800000 */
[----:B-1----:R-:W-:-:S07]  /*47a0*/  SEL R245, R245, 0xffffffc0, !P2 ;  /* 0xffffffc0f5f57807 */ /* 0x002fce0005000000 */
.L_x_254:
[----:B------:R-:W0:Y:S01]  /*47b0*/  LDGDEPBAR ;  /* 0x00000000000079af */ /* 0x000e220000000000 */
[C---:B------:R-:W-:Y:S01]  /*47c0*/  IMAD.IADD R0, R183.reuse, 0x1, R184 ;  /* 0x00000001b7007824 */ /* 0x040fe200078e02b8 */
[----:B------:R-:W-:Y:S01]  /*47d0*/  USHF.L.U32 UR6, UR9, 0x7, URZ ;  /* 0x0000000709067899 */ /* 0x000fe2000800063f */
[--C-:B------:R-:W-:Y:S01]  /*47e0*/  IMAD.IADD R160, R183, 0x1, R178.reuse ;  /* 0x00000001b7a07824 */ /* 0x100fe200078e02b2 */
[----:B------:R-:W-:Y:S01]  /*47f0*/  USHF.L.U32 UR7, UR21, 0x7, URZ ;  /* 0x0000000715077899 */ /* 0x000fe2000800063f */
[----:B-----5:R-:W-:Y:S01]  /*4800*/  FSETP.NEU.FTZ.AND P1, PT, R243, -INF , PT ;  /* 0xff800000f300780b */ /* 0x020fe20003f3d000 */
[----:B------:R-:W-:Y:S01]  /*4810*/  UISETP.GE.AND UP0, UPT, UR6, UR24, UPT ;  /* 0x000000180600728c */ /* 0x000fe2000bf06270 */
[----:B------:R-:W-:Y:S01]  /*4820*/  IMAD.MOV.U32 R2, RZ, RZ, 0x8 ;  /* 0x00000008ff027424 */ /* 0x000fe200078e00ff */
[----:B------:R-:W-:Y:S01]  /*4830*/  UIADD3 UR7, UR7, 0x80, URZ ;  /* 0x0000008007077890 */ /* 0x000fe2000fffe03f */
[----:B------:R-:W-:Y:S01]  /*4840*/  IMAD.MOV.U32 R192, RZ, RZ, 0x48 ;  /* 0x00000048ffc07424 */ /* 0x000fe200078e00ff */
[----:B------:R-:W-:Y:S02]  /*4850*/  UISETP.GT.AND UP3, UPT, UR9, UR22, UPT ;  /* 0x000000160900728c */ /* 0x000fe4000bf64270 */
[----:B------:R-:W-:Y:S06]  /*4860*/  UISETP.LT.AND UP0, UPT, UR7, UR16, UP0 ;  /* 0x000000100700728c */ /* 0x000fec0008701270 */
[----:B------:R-:W-:Y:S01]  /*4870*/  PLOP3.LUT P0, PT, PT, PT, UP0, 0x80, 0x0 ;  /* 0x000000000000781c */ /* 0x000fe20003f0f008 */
[----:B------:R-:W-:Y:S04]  /*4880*/  DEPBAR.LE SB0, 0x0 ;  /* 0x000080000000791a */ /* 0x000fe80000000000 */
[----:B------:R-:W-:Y:S08]  /*4890*/  BAR.SYNC.DEFER_BLOCKING 0x0 ;  /* 0x0000000000007b1d */ /* 0x000ff00000010000 */
[----:B------:R-:W-:Y:S01]  /*48a0*/  @!P0 VIADD R3, R250, UR6 ;  /* 0x00000006fa038c36 */ /* 0x000fe20008000000 */
[----:B------:R-:W-:Y:S08]  /*48b0*/  LDSM.16.M88.4 R64, [R183] ;  /* 0x00000000b740783b */ /* 0x000ff00000000200 */
[----:B------:R-:W1:Y:S08]  /*48c0*/  LDSM.16.M88.4 R16, [R180+UR4+0xc000] ;  /* 0x00c00004b410783b */ /* 0x000e700008000200 */
[----:B------:R-:W2:Y:S08]  /*48d0*/  LDSM.16.M88.4 R60, [R183+0x2000] ;  /* 0x00200000b73c783b */ /* 0x000eb00000000200 */
[----:B------:R-:W3:Y:S08]  /*48e0*/  LDSM.16.M88.4 R32, [R180+UR4+0xc800] ;  /* 0x00c80004b420783b */ /* 0x000ef00008000200 */
[----:B------:R-:W4:Y:S08]  /*48f0*/  LDSM.16.M88.4 R48, [R180+UR4+0xd000] ;  /* 0x00d00004b430783b */ /* 0x000f300008000200 */
[----:B------:R-:W4:Y:S01]  /*4900*/  LDSM.16.M88.4 R132, [R180+UR4+0xd800] ;  /* 0x00d80004b484783b */ /* 0x000f220008000200 */
[-C--:B-1----:R-:W-:Y:S07]  /*4910*/  HMMA.16816.F32 R4, R64, R16.reuse, RZ ;  /* 0x000000104004723c */ /* 0x082fee00000018ff */
[----:B------:R-:W-:Y:S01]  /*4920*/  LDSM.16.M88.4 R136, [R0] ;  /* 0x000000000088783b */ /* 0x000fe20000000200 */
[C---:B--2---:R-:W-:Y:S07]  /*4930*/  HMMA.16816.F32 R8, R60.reuse, R16, RZ ;  /* 0x000000103c08723c */ /* 0x044fee00000018ff */
[----:B------:R-:W1:Y:S01]  /*4940*/  LDSM.16.M88.4 R140, [R182] ;  /* 0x00000000b68c783b */ /* 0x000e620000000200 */
[-C--:B------:R-:W-:Y:S07]  /*4950*/  HMMA.16816.F32 R12, R60, R18.reuse, RZ ;  /* 0x000000123c0c723c */ /* 0x080fee00000018ff */
[----:B------:R2:W1:Y:S01]  /*4960*/  LDSM.16.M88.4 R144, [R0+0x2000] ;  /* 0x002000000090783b */ /* 0x0004620000000200 */
[C---:B------:R-:W-:Y:S07]  /*4970*/  HMMA.16816.F32 R16, R64.reuse, R18, RZ ;  /* 0x000000124010723c */ /* 0x040fee00000018ff */
[----:B------:R-:W1:Y:S01]  /*4980*/  LDSM.16.M88.4 R148, [R182+0x800] ;  /* 0x00080000b694783b */ /* 0x000e620000000200 */
[-C--:B---3--:R-:W-:Y:S06]  /*4990*/  HMMA.16816.F32 R20, R64, R32.reuse, RZ ;  /* 0x000000204014723c */ /* 0x088fec00000018ff */
[C---:B------:R-:W-:Y:S01]  /*49a0*/  HMMA.16816.F32 R24, R60.reuse, R32, RZ ;  /* 0x000000203c18723c */ /* 0x040fe200000018ff */
[----:B------:R-:W3:Y:S05]  /*49b0*/  LDSM.16.M88.4 R152, [R182+0x1000] ;  /* 0x00100000b698783b */ /* 0x000eea0000000200 */
[-C--:B------:R-:W-:Y:S01]  /*49c0*/  HMMA.16816.F32 R28, R60, R34.reuse, RZ ;  /* 0x000000223c1c723c */ /* 0x080fe200000018ff */
[----:B--2---:R-:W-:Y:S02]  /*49d0*/  IMAD.IADD R0, R0, 0x1, R178 ;  /* 0x0000000100007824 */ /* 0x004fe400078e02b2 */
[----:B------:R-:W2:Y:S03]  /*49e0*/  LDSM.16.M88.4 R156, [R182+0x1800] ;  /* 0x00180000b69c783b */ /* 0x000ea60000000200 */
[C---:B------:R-:W-:Y:S05]  /*49f0*/  HMMA.16816.F32 R32, R64.reuse, R34, RZ ;  /* 0x000000224020723c */ /* 0x040fea00000018ff */
[----:B------:R-:W-:Y:S01]  /*4a00*/  LDSM.16.M88.4 R164, [R179+0x800] ;  /* 0x00080000b3a4783b */ /* 0x000fe20000000200 */
[-C--:B----4-:R-:W-:Y:S06]  /*4a10*/  HMMA.16816.F32 R36, R64, R48.reuse, RZ ;  /* 0x000000304024723c */ /* 0x090fec00000018ff */
[C---:B------:R-:W-:Y:S01]  /*4a20*/  HMMA.16816.F32 R40, R60.reuse, R48, RZ ;  /* 0x000000303c28723c */ /* 0x040fe200000018ff */
[----:B------:R-:W-:Y:S05]  /*4a30*/  LDSM.16.M88.4 R168, [R179+0x1000] ;  /* 0x00100000b3a8783b */ /* 0x000fea0000000200 */
[-C--:B------:R-:W-:Y:S03]  /*4a40*/  HMMA.16816.F32 R44, R60, R50.reuse, RZ ;  /* 0x000000323c2c723c */ /* 0x080fe600000018ff */
[----:B------:R-:W-:Y:S03]  /*4a50*/  LDSM.16.M88.4 R172, [R179+0x1800] ;  /* 0x00180000b3ac783b */ /* 0x000fe60000000200 */
[C---:B------:R-:W-:Y:S06]  /*4a60*/  HMMA.16816.F32 R48, R64.reuse, R50, RZ ;  /* 0x000000324030723c */ /* 0x040fec00000018ff */
[-C--:B------:R-:W-:Y:S06]  /*4a70*/  HMMA.16816.F32 R52, R64, R132.reuse, RZ ;  /* 0x000000844034723c */ /* 0x080fec00000018ff */
[C---:B------:R-:W-:Y:S06]  /*4a80*/  HMMA.16816.F32 R56, R60.reuse, R132, RZ ;  /* 0x000000843c38723c */ /* 0x040fec00000018ff */
[-C--:B------:R-:W-:Y:S06]  /*4a90*/  HMMA.16816.F32 R60, R60, R134.reuse, RZ ;  /* 0x000000863c3c723c */ /* 0x080fec00000018ff */
[----:B------:R-:W-:Y:S01]  /*4aa0*/  HMMA.16816.F32 R64, R64, R134, RZ ;  /* 0x000000864040723c */ /* 0x000fe200000018ff */
[----:B------:R-:W-:Y:S05]  /*4ab0*/  LDSM.16.M88.4 R132, [R160] ;  /* 0x00000000a084783b */ /* 0x000fea0000000200 */
[-C--:B-1----:R-:W-:Y:S03]  /*4ac0*/  HMMA.16816.F32 R4, R136, R140.reuse, R4 ;  /* 0x0000008c8804723c */ /* 0x082fe60000001804 */
[----:B------:R-:W-:Y:S03]  /*4ad0*/  LDSM.16.M88.4 R160, [R160+0x2000] ;  /* 0x00200000a0a0783b */ /* 0x000fe60000000200 */
[C---:B------:R-:W-:Y:S06]  /*4ae0*/  HMMA.16816.F32 R8, R144.reuse, R140, R8 ;  /* 0x0000008c9008723c */ /* 0x040fec0000001808 */
[-C--:B------:R-:W-:Y:S06]  /*4af0*/  HMMA.16816.F32 R12, R144, R142.reuse, R12 ;  /* 0x0000008e900c723c */ /* 0x080fec000000180c */
[C---:B------:R-:W-:Y:S01]  /*4b00*/  HMMA.16816.F32 R16, R136.reuse, R142, R16 ;  /* 0x0000008e8810723c */ /* 0x040fe20000001810 */
[----:B------:R-:W1:Y:S05]  /*4b10*/  LDSM.16.M88.4 R140, [R179] ;  /* 0x00000000b38c783b */ /* 0x000e6a0000000200 */
[-C--:B------:R-:W-:Y:S06]  /*4b20*/  HMMA.16816.F32 R20, R136, R148.reuse, R20 ;  /* 0x000000948814723c */ /* 0x080fec0000001814 */
[C---:B------:R-:W-:Y:S06]  /*4b30*/  HMMA.16816.F32 R24, R144.reuse, R148, R24 ;  /* 0x000000949018723c */ /* 0x040fec0000001818 */
[-C--:B------:R-:W-:Y:S06]  /*4b40*/  HMMA.16816.F32 R28, R144, R150.reuse, R28 ;  /* 0x00000096901c723c */ /* 0x080fec000000181c */
[C---:B------:R-:W-:Y:S01]  /*4b50*/  HMMA.16816.F32 R32, R136.reuse, R150, R32 ;  /* 0x000000968820723c */ /* 0x040fe20000001820 */
[----:B------:R-:W-:Y:S05]  /*4b60*/  LDSM.16.M88.4 R148, [R0] ;  /* 0x000000000094783b */ /* 0x000fea0000000200 */
[-C--:B---3--:R-:W-:Y:S06]  /*4b70*/  HMMA.16816.F32 R36, R136, R152.reuse, R36 ;  /* 0x000000988824723c */ /* 0x088fec0000001824 */
[C---:B------:R-:W-:Y:S06]  /*4b80*/  HMMA.16816.F32 R40, R144.reuse, R152, R40 ;  /* 0x000000989028723c */ /* 0x040fec0000001828 */
[-C--:B------:R-:W-:Y:S06]  /*4b90*/  HMMA.16816.F32 R44, R144, R154.reuse, R44 ;  /* 0x0000009a902c723c */ /* 0x080fec000000182c */
[C---:B------:R-:W-:Y:S01]  /*4ba0*/  HMMA.16816.F32 R48, R136.reuse, R154, R48 ;  /* 0x0000009a8830723c */ /* 0x040fe20000001830 */
[----:B------:R-:W3:Y:S05]  /*4bb0*/  LDSM.16.M88.4 R152, [R181] ;  /* 0x00000000b598783b */ /* 0x000eea0000000200 */
[-C--:B--2---:R-:W-:Y:S06]  /*4bc0*/  HMMA.16816.F32 R52, R136, R156.reuse, R52 ;  /* 0x0000009c8834723c */ /* 0x084fec0000001834 */
[C---:B------:R-:W-:Y:S06]  /*4bd0*/  HMMA.16816.F32 R56, R144.reuse, R156, R56 ;  /* 0x0000009c9038723c */ /* 0x040fec0000001838 */
[-C--:B------:R-:W-:Y:S06]  /*4be0*/  HMMA.16816.F32 R60, R144, R158.reuse, R60 ;  /* 0x0000009e903c723c */ /* 0x080fec000000183c */
[----:B------:R-:W-:Y:S01]  /*4bf0*/  HMMA.16816.F32 R64, R136, R158, R64 ;  /* 0x0000009e8840723c */ /* 0x000fe20000001840 */
[----:B------:R2:W4:Y:S05]  /*4c00*/  LDSM.16.M88.4 R136, [R0+0x2000] ;  /* 0x002000000088783b */ /* 0x00052a0000000200 */
[-C--:B-1----:R-:W-:Y:S06]  /*4c10*/  HMMA.16816.F32 R4, R132, R140.reuse, R4 ;  /* 0x0000008c8404723c */ /* 0x082fec0000001804 */
[C---:B------:R-:W-:Y:S06]  /*4c20*/  HMMA.16816.F32 R8, R160.reuse, R140, R8 ;  /* 0x0000008ca008723c */ /* 0x040fec0000001808 */
[-C--:B------:R-:W-:Y:S05]  /*4c30*/  HMMA.16816.F32 R12, R160, R142.reuse, R12 ;  /* 0x0000008ea00c723c */ /* 0x080fea000000180c */
[----:B------:R-:W-:Y:S01]  /*4c40*/  @!P0 VIMNMX R140, R3, UR16, PT ;  /* 0x00000010038c8c48 */ /* 0x000fe2000bfe0100 */
[C---:B------:R-:W-:Y:S01]  /*4c50*/  HMMA.16816.F32 R16, R132.reuse, R142, R16 ;  /* 0x0000008e8410723c */ /* 0x040fe20000001810 */
[----:B--2---:R-:W-:Y:S04]  /*4c60*/  IMAD.U32 R0, RZ, RZ, UR21 ;  /* 0x00000015ff007e24 */ /* 0x004fe8000f8e00ff */
[----:B------:R-:W-:Y:S01]  /*4c70*/  @!P0 IMAD R0, R0, 0x80, R252 ;  /* 0x0000008000008824 */ /* 0x000fe200078e02fc */
[-C--:B------:R-:W-:Y:S04]  /*4c80*/  HMMA.16816.F32 R20, R132, R164.reuse, R20 ;  /* 0x000000a48414723c */ /* 0x080fe80000001814 */
[C---:B------:R-:W-:Y:S01]  /*4c90*/  @!P0 ISETP.GE.AND P2, PT, R0.reuse, R140, PT ;  /* 0x0000008c0000820c */ /* 0x040fe20003f46270 */
[----:B------:R-:W-:Y:S01]  /*4ca0*/  @!P0 VIADD R142, R0, 0x1 ;  /* 0x00000001008e8836 */ /* 0x000fe20000000000 */
[C---:B------:R-:W-:Y:S05]  /*4cb0*/  HMMA.16816.F32 R24, R160.reuse, R164, R24 ;  /* 0x000000a4a018723c */ /* 0x040fea0000001818 */
[----:B------:R-:W-:Y:S01]  /*4cc0*/  FMUL.FTZ R141, R243, 1.4426950216293334961 ;  /* 0x3fb8aa3bf38d7820 */ /* 0x000fe20000410000 */
[-C--:B------:R-:W-:Y:S05]  /*4cd0*/  HMMA.16816.F32 R28, R160, R166.reuse, R28 ;  /* 0x000000a6a01c723c */ /* 0x080fea000000181c */
[----:B------:R-:W-:Y:S01]  /*4ce0*/  FSEL R141, R141, RZ, P1 ;  /* 0x000000ff8d8d7208 */ /* 0x000fe20000800000 */
[C---:B------:R-:W-:Y:S04]  /*4cf0*/  HMMA.16816.F32 R32, R132.reuse, R166, R32 ;  /* 0x000000a68420723c */ /* 0x040fe80000001820 */
[C---:B------:R-:W-:Y:S02]  /*4d00*/  FSETP.NEU.FTZ.AND P1, PT, R244.reuse, -INF , PT ;  /* 0xff800000f400780b */ /* 0x040fe40003f3d000 */
[-C--:B------:R-:W-:Y:S06]  /*4d10*/  HMMA.16816.F32 R36, R132, R168.reuse, R36 ;  /* 0x000000a88424723c */ /* 0x080fec0000001824 */
[C---:B------:R-:W-:Y:S06]  /*4d20*/  HMMA.16816.F32 R40, R160.reuse, R168, R40 ;  /* 0x000000a8a028723c */ /* 0x040fec0000001828 */
[-C--:B------:R-:W-:Y:S06]  /*4d30*/  HMMA.16816.F32 R44, R160, R170.reuse, R44 ;  /* 0x000000aaa02c723c */ /* 0x080fec000000182c */
[C---:B------:R-:W-:Y:S06]  /*4d40*/  HMMA.16816.F32 R48, R132.reuse, R170, R48 ;  /* 0x000000aa8430723c */ /* 0x040fec0000001830 */
[-C--:B------:R-:W-:Y:S06]  /*4d50*/  HMMA.16816.F32 R52, R132, R172.reuse, R52 ;  /* 0x000000ac8434723c */ /* 0x080fec0000001834 */
[C---:B------:R-:W-:Y:S06]  /*4d60*/  HMMA.16816.F32 R56, R160.reuse, R172, R56 ;  /* 0x000000aca038723c */ /* 0x040fec0000001838 */
[-C--:B------:R-:W-:Y:S06]  /*4d70*/  HMMA.16816.F32 R60, R160, R174.reuse, R60 ;  /* 0x000000aea03c723c */ /* 0x080fec000000183c */
[----:B------:R-:W-:Y:S06]  /*4d80*/  HMMA.16816.F32 R64, R132, R174, R64 ;  /* 0x000000ae8440723c */ /* 0x000fec0000001840 */
[-C--:B---3--:R-:W-:Y:S05]  /*4d90*/  HMMA.16816.F32 R4, R148, R152.reuse, R4 ;  /* 0x000000989404723c */ /* 0x088fea0000001804 */
[----:B------:R-:W-:Y:S01]  /*4da0*/  FMUL.FTZ R134, R244, 1.4426950216293334961 ;  /* 0x3fb8aa3bf4867820 */ /* 0x000fe20000410000 */
[C---:B----4-:R-:W-:Y:S05]  /*4db0*/  HMMA.16816.F32 R8, R136.reuse, R152, R8 ;  /* 0x000000988808723c */ /* 0x050fea0000001808 */
[----:B------:R-:W-:Y:S01]  /*4dc0*/  @!P0 VIADDMNMX R135, R3, R2, UR16, PT ;  /* 0x0000001003878e46 */ /* 0x000fe2000b800102 */
[----:B------:R-:W-:Y:S01]  /*4dd0*/  IMAD.MOV.U32 R2, RZ, RZ, 0x40 ;  /* 0x00000040ff027424 */ /* 0x000fe200078e00ff */
[----:B------:R-:W-:Y:S01]  /*4de0*/  FSEL R134, R134, RZ, P1 ;  /* 0x000000ff86867208 */ /* 0x000fe20000800000 */
[----:B------:R-:W-:Y:S01]  /*4df0*/  FMUL.FTZ R133, R241, 1.4426950216293334961 ;  /* 0x3fb8aa3bf1857820 */ /* 0x000fe20000410000 */
[-C--:B------:R-:W-:Y:S01]  /*4e00*/  @!P0 ISETP.GE.AND P1, PT, R142, R135.reuse, PT ;  /* 0x000000878e00820c */ /* 0x080fe20003f26270 */
[-C--:B------:R-:W-:Y:S03]  /*4e10*/  HMMA.16816.F32 R12, R136, R154.reuse, R12 ;  /* 0x0000009a880c723c */ /* 0x080fe6000000180c */
[C---:B------:R-:W-:Y:S01]  /*4e20*/  @!P0 VIADDMNMX R132, R3.reuse, R2, UR16, PT ;  /* 0x0000001003848e46 */ /* 0x040fe2000b800102 */
[----:B------:R-:W-:Y:S01]  /*4e30*/  FMUL.FTZ R2, R242, 1.4426950216293334961 ;  /* 0x3fb8aa3bf2027820 */ /* 0x000fe20000410000 */
[----:B------:R-:W-:Y:S01]  /*4e40*/  @!P0 VIADDMNMX R3, R3, R192, UR16, PT ;  /* 0x0000001003038e46 */ /* 0x000fe2000b8001c0 */
[C---:B------:R-:W-:Y:S05]  /*4e50*/  HMMA.16816.F32 R16, R148.reuse, R154, R16 ;  /* 0x0000009a9410723c */ /* 0x040fea0000001810 */
[----:B------:R-:W-:Y:S02]  /*4e60*/  @!P0 FSEL R4, R4, -INF , !P2 ;  /* 0xff80000004048808 */ /* 0x000fe40005000000 */
[----:B------:R-:W-:Y:S04]  /*4e70*/  @!P0 ISETP.GE.AND P2, PT, R142, R140, PT ;  /* 0x0000008c8e00820c */ /* 0x000fe80003f46270 */
[----:B------:R-:W-:Y:S01]  /*4e80*/  @!P0 FSEL R5, R5, -INF , !P2 ;  /* 0xff80000005058808 */ /* 0x000fe20005000000 */
[--C-:B------:R-:W-:Y:S01]  /*4e90*/  FFMA.FTZ R4, R4, UR8, -R141.reuse ;  /* 0x0000000804047c23 */ /* 0x100fe2000801088d */
[----:B------:R-:W-:Y:S02]  /*4ea0*/  @!P0 ISETP.GE.AND P2, PT, R0, R135, PT ;  /* 0x000000870000820c */ /* 0x000fe40003f46270 */
[----:B------:R-:W-:Y:S01]  /*4eb0*/  @!P0 FSEL R7, R7, -INF , !P1 ;  /* 0xff80000007078808 */ /* 0x000fe20004800000 */
[----:B------:R-:W-:Y:S01]  /*4ec0*/  MUFU.EX2 R234, R4 ;  /* 0x0000000400ea7308 */ /* 0x000fe20000000800 */
[----:B------:R-:W-:Y:S01]  /*4ed0*/  @!P0 FSEL R6, R6, -INF , !P2 ;  /* 0xff80000006068808 */ /* 0x000fe20005000000 */
[----:B------:R-:W-:Y:S01]  /*4ee0*/  FFMA.FTZ R5, R5, UR8, -R141 ;  /* 0x0000000805057c23 */ /* 0x000fe2000801088d */
[----:B------:R-:W-:Y:S01]  /*4ef0*/  FSETP.NEU.FTZ.AND P1, PT, R241, -INF , PT ;  /* 0xff800000f100780b */ /* 0x000fe20003f3d000 */
[--C-:B------:R-:W-:Y:S01]  /*4f00*/  FFMA.FTZ R7, R7, UR8, -R134.reuse ;  /* 0x0000000807077c23 */ /* 0x100fe20008010886 */
[-C--:B------:R-:W-:Y:S01]  /*4f10*/  @!P0 ISETP.GE.AND P2, PT, R0, R132.reuse, PT ;  /* 0x000000840000820c */ /* 0x080fe20003f46270 */
[----:B------:R-:W-:Y:S01]  /*4f20*/  FFMA.FTZ R6, R6, UR8, -R134 ;  /* 0x0000000806067c23 */ /* 0x000fe20008010886 */
[----:B------:R-:W-:Y:S03]  /*4f30*/  FSEL R133, R133, RZ, P1 ;  /* 0x000000ff85857208 */ /* 0x000fe60000800000 */
[----:B------:R-:W1:Y:S01]  /*4f40*/  MUFU.EX2 R236, R5 ;  /* 0x0000000500ec7308 */ /* 0x000e620000000800 */
[-C--:B------:R-:W-:Y:S02]  /*4f50*/  @!P0 ISETP.GE.AND P1, PT, R142, R132.reuse, PT ;  /* 0x000000848e00820c */ /* 0x080fe40003f26270 */
[----:B------:R-:W-:Y:S02]  /*4f60*/  @!P0 FSEL R8, R8, -INF , !P2 ;  /* 0xff80000008088808 */ /* 0x000fe40005000000 */
[----:B------:R-:W-:Y:S02]  /*4f70*/  @!P0 FSEL R9, R9, -INF , !P1 ;  /* 0xff80000009098808 */ /* 0x000fe40004800000 */
[----:B------:R-:W-:Y:S03]  /*4f80*/  FSETP.NEU.FTZ.AND P1, PT, R242, -INF , PT ;  /* 0xff800000f200780b */ /* 0x000fe60003f3d000 */
[----:B------:R-:W-:Y:S01]  /*4f90*/  MUFU.EX2 R235, R6 ;  /* 0x0000000600eb7308 */ /* 0x000fe20000000800 */
[-C--:B------:R-:W-:Y:S01]  /*4fa0*/  @!P0 ISETP.GE.AND P2, PT, R0, R3.reuse, PT ;  /* 0x000000030000820c */ /* 0x080fe20003f46270 */
[--C-:B------:R-:W-:Y:S01]  /*4fb0*/  FFMA.FTZ R9, R9, UR8, -R133.reuse ;  /* 0x0000000809097c23 */ /* 0x100fe20008010885 */
[----:B------:R-:W-:Y:S01]  /*4fc0*/  FSEL R2, R2, RZ, P1 ;  /* 0x000000ff02027208 */ /* 0x000fe20000800000 */
[--C-:B------:R-:W-:Y:S01]  /*4fd0*/  FFMA.FTZ R8, R8, UR8, -R133.reuse ;  /* 0x0000000808087c23 */ /* 0x100fe20008010885 */
[-C--:B------:R-:W-:Y:S02]  /*4fe0*/  @!P0 ISETP.GE.AND P1, PT, R142, R3.reuse, PT ;  /* 0x000000038e00820c */ /* 0x080fe40003f26270 */
[----:B------:R-:W-:Y:S03]  /*4ff0*/  @!P0 FSEL R10, R10, -INF , !P2 ;  /* 0xff8000000a0a8808 */ /* 0x000fe60005000000 */
[----:B------:R2:W-:Y:S01]  /*5000*/  MUFU.EX2 R206, R9 ;  /* 0x0000000900ce7308 */ /* 0x0005e20000000800 */
[----:B------:R-:W-:Y:S01]  /*5010*/  @!P0 FSEL R11, R11, -INF , !P1 ;  /* 0xff8000000b0b8808 */ /* 0x000fe20004800000 */
[--C-:B------:R-:W-:Y:S04]  /*5020*/  FFMA.FTZ R10, R10, UR8, -R2.reuse ;  /* 0x000000080a0a7c23 */ /* 0x100fe80008010802 */
[--C-:B------:R-:W-:Y:S04]  /*5030*/  FFMA.FTZ R11, R11, UR8, -R2.reuse ;  /* 0x000000080b0b7c23 */ /* 0x100fe80008010802 */
[----:B------:R3:W4:Y:S10]  /*5040*/  MUFU.EX2 R199, R7 ;  /* 0x0000000700c77308 */ /* 0x0007340000000800 */
[----:B------:R1:W-:Y:S01]  /*5050*/  MUFU.EX2 R207, R8 ;  /* 0x0000000800cf7308 */ /* 0x0003e20000000800 */
[----:B--2---:R-:W-:Y:S05]  /*5060*/  @!P0 VIADD R9, R0, 0x8 ;  /* 0x0000000800098836 */ /* 0x004fea0000000000 */
[-C--:B------:R-:W-:Y:S04]  /*5070*/  @!P0 ISETP.GE.AND P1, PT, R9, R132.reuse, PT ;  /* 0x000000840900820c */ /* 0x080fe80003f26270 */
[----:B------:R-:W-:Y:S01]  /*5080*/  MUFU.EX2 R211, R10 ;  /* 0x0000000a00d37308 */ /* 0x000fe20000000800 */
[----:B---3--:R-:W2:Y:S01]  /*5090*/  LDSM.16.M88.4 R4, [R181+0x800] ;  /* 0x00080000b504783b */ /* 0x008ea20000000200 */
[----:B------:R-:W-:Y:S05]  /*50a0*/  @!P0 FSEL R12, R12, -INF , !P1 ;  /* 0xff8000000c0c8808 */ /* 0x000fea0004800000 */
[--C-:B------:R-:W-:Y:S03]  /*50b0*/  FFMA.FTZ R12, R12, UR8, -R133.reuse ;  /* 0x000000080c0c7c23 */ /* 0x100fe60008010885 */
[----:B------:R3:W-:Y:S01]  /*50c0*/  MUFU.EX2 R210, R11 ;  /* 0x0000000b00d27308 */ /* 0x0007e20000000800 */
[----:B-1----:R-:W-:Y:S05]  /*50d0*/  @!P0 VIADD R8, R0, 0x9 ;  /* 0x0000000900088836 */ /* 0x002fea0000000000 */
[----:B------:R-:W-:Y:S04]  /*50e0*/  @!P0 ISETP.GE.AND P1, PT, R8, R132, PT ;  /* 0x000000840800820c */ /* 0x000fe80003f26270 */
[----:B------:R-:W-:Y:S01]  /*50f0*/  MUFU.EX2 R205, R12 ;  /* 0x0000000c00cd7308 */ /* 0x000fe20000000800 */
[----:B------:R-:W-:Y:S02]  /*5100*/  @!P0 FSEL R13, R13, -INF , !P1 ;  /* 0xff8000000d0d8808 */ /* 0x000fe40004800000 */
[-C--:B------:R-:W-:Y:S03]  /*5110*/  @!P0 ISETP.GE.AND P1, PT, R9, R3.reuse, PT ;  /* 0x000000030900820c */ /* 0x080fe60003f26270 */
[----:B------:R-:W-:Y:S01]  /*5120*/  FFMA.FTZ R13, R13, UR8, -R133 ;  /* 0x000000080d0d7c23 */ /* 0x000fe20008010885 */
[----:B------:R-:W-:Y:S02]  /*5130*/  @!P0 FSEL R14, R14, -INF , !P1 ;  /* 0xff8000000e0e8808 */ /* 0x000fe40004800000 */
[----:B------:R-:W-:Y:S01]  /*5140*/  @!P0 ISETP.GE.AND P1, PT, R8, R3, PT ;  /* 0x000000030800820c */ /* 0x000fe20003f26270 */
[----:B------:R-:W-:Y:S02]  /*5150*/  MUFU.EX2 R204, R13 ;  /* 0x0000000d00cc7308 */ /* 0x000fe40000000800 */
[--C-:B------:R-:W-:Y:S01]  /*5160*/  FFMA.FTZ R14, R14, UR8, -R2.reuse ;  /* 0x000000080e0e7c23 */ /* 0x100fe20008010802 */
[----:B------:R-:W-:Y:S02]  /*5170*/  @!P0 FSEL R15, R15, -INF , !P1 ;  /* 0xff8000000f0f8808 */ /* 0x000fe40004800000 */
[-C--:B------:R-:W-:Y:S03]  /*5180*/  @!P0 ISETP.GE.AND P1, PT, R9, R140.reuse, PT ;  /* 0x0000008c0900820c */ /* 0x080fe60003f26270 */
[----:B------:R-:W-:Y:S01]  /*5190*/  FFMA.FTZ R15, R15, UR8, -R2 ;  /* 0x000000080f0f7c23 */ /* 0x000fe20008010802 */
[----:B------:R-:W-:Y:S01]  /*51a0*/  @!P0 FSEL R16, R16, -INF , !P1 ;  /* 0xff80000010108808 */ /* 0x000fe20004800000 */
[----:B------:R-:W-:Y:S01]  /*51b0*/  MUFU.EX2 R209, R14 ;  /* 0x0000000e00d17308 */ /* 0x000fe20000000800 */
[-C--:B------:R-:W-:Y:S01]  /*51c0*/  @!P0 ISETP.GE.AND P1, PT, R8, R140.reuse, PT ;  /* 0x0000008c0800820c */ /* 0x080fe20003f26270 */
[-C--:B--2---:R-:W-:Y:S03]  /*51d0*/  HMMA.16816.F32 R20, R148, R4.reuse, R20 ;  /* 0x000000049414723c */ /* 0x084fe60000001814 */
[----:B------:R-:W-:Y:S01]  /*51e0*/  @!P0 FSEL R17, R17, -INF , !P1 ;  /* 0xff80000011118808 */ /* 0x000fe20004800000 */
[--C-:B------:R-:W-:Y:S01]  /*51f0*/  FFMA.FTZ R16, R16, UR8, -R141.reuse ;  /* 0x0000000810107c23 */ /* 0x100fe2000801088d */
[-C--:B------:R-:W-:Y:S01]  /*5200*/  @!P0 ISETP.GE.AND P1, PT, R9, R135.reuse, PT ;  /* 0x000000870900820c */ /* 0x080fe20003f26270 */
[C---:B------:R-:W-:Y:S02]  /*5210*/  HMMA.16816.F32 R24, R136.reuse, R4, R24 ;  /* 0x000000048818723c */ /* 0x040fe40000001818 */
[----:B------:R-:W-:Y:S03]  /*5220*/  MUFU.EX2 R208, R15 ;  /* 0x0000000f00d07308 */ /* 0x000fe60000000800 */
[----:B------:R-:W-:Y:S01]  /*5230*/  @!P0 FSEL R18, R18, -INF , !P1 ;  /* 0xff80000012128808 */ /* 0x000fe20004800000 */
[-C--:B------:R-:W-:Y:S03]  /*5240*/  HMMA.16816.F32 R28, R136, R6.reuse, R28 ;  /* 0x00000006881c723c */ /* 0x080fe6000000181c */
[-C--:B------:R-:W-:Y:S03]  /*5250*/  @!P0 ISETP.GE.AND P1, PT, R8, R135.reuse, PT ;  /* 0x000000870800820c */ /* 0x080fe60003f26270 */
[----:B------:R-:W-:Y:S01]  /*5260*/  MUFU.EX2 R240, R16 ;  /* 0x0000001000f07308 */ /* 0x000fe20000000800 */
[C---:B------:R-:W-:Y:S01]  /*5270*/  @!P0 VIADD R9, R0.reuse, 0x10 ;  /* 0x0000001000098836 */ /* 0x040fe20000000000 */
[C---:B------:R-:W-:Y:S04]  /*5280*/  HMMA.16816.F32 R32, R148.reuse, R6, R32 ;  /* 0x000000069420723c */ /* 0x040fe80000001820 */
[----:B------:R-:W-:Y:S01]  /*5290*/  @!P0 FSEL R19, R19, -INF , !P1 ;  /* 0xff80000013138808 */ /* 0x000fe20004800000 */
[C---:B------:R-:W-:Y:S01]  /*52a0*/  @!P0 VIADD R8, R0.reuse, 0x11 ;  /* 0x0000001100088836 */ /* 0x040fe20000000000 */
[-C--:B------:R-:W-:Y:S01]  /*52b0*/  @!P0 ISETP.GE.AND P1, PT, R9, R140.reuse, PT ;  /* 0x0000008c0900820c */ /* 0x080fe20003f26270 */
[----:B------:R-:W-:Y:S04]  /*52c0*/  @!P0 VIADD R5, R0, 0x18 ;  /* 0x0000001800058836 */ /* 0x000fe80000000000 */
[----:B------:R-:W-:Y:S01]  /*52d0*/  @!P0 FSEL R20, R20, -INF , !P1 ;  /* 0xff80000014148808 */ /* 0x000fe20004800000 */
[----:B------:R-:W-:Y:S01]  /*52e0*/  @!P0 VIADD R4, R0, 0x19 ;  /* 0x0000001900048836 */ /* 0x000fe20000000000 */
[----:B------:R-:W-:Y:S01]  /*52f0*/  @!P0 ISETP.GE.AND P1, PT, R8, R140, PT ;  /* 0x0000008c0800820c */ /* 0x000fe20003f26270 */
[--C-:B------:R-:W-:Y:S01]  /*5300*/  FFMA.FTZ R18, R18, UR8, -R134.reuse ;  /* 0x0000000812127c23 */ /* 0x100fe20008010886 */
[--C-:B------:R-:W-:Y:S01]  /*5310*/  FFMA.FTZ R19, R19, UR8, -R134.reuse ;  /* 0x0000000813137c23 */ /* 0x100fe20008010886 */
[--C-:B------:R-:W-:Y:S01]  /*5320*/  FFMA.FTZ R17, R17, UR8, -R141.reuse ;  /* 0x0000000811117c23 */ /* 0x100fe2000801088d */
[----:B------:R-:W-:Y:S01]  /*5330*/  @!P0 FSEL R21, R21, -INF , !P1 ;  /* 0xff80000015158808 */ /* 0x000fe20004800000 */
[----:B------:R-:W-:Y:S01]  /*5340*/  MUFU.EX2 R192, R18 ;  /* 0x0000001200c07308 */ /* 0x000fe20000000800 */
[-C--:B------:R-:W-:Y:S01]  /*5350*/  @!P0 ISETP.GE.AND P1, PT, R9, R135.reuse, PT ;  /* 0x000000870900820c */ /* 0x080fe20003f26270 */
[--C-:B------:R-:W-:Y:S02]  /*5360*/  FFMA.FTZ R20, R20, UR8, -R141.reuse ;  /* 0x0000000814147c23 */ /* 0x100fe4000801088d */
[----:B------:R-:W-:Y:S01]  /*5370*/  FFMA.FTZ R21, R21, UR8, -R141 ;  /* 0x0000000815157c23 */ /* 0x000fe2000801088d */
[----:B------:R-:W-:Y:S02]  /*5380*/  @!P0 FSEL R22, R22, -INF , !P1 ;  /* 0xff80000016168808 */ /* 0x000fe40004800000 */
[----:B------:R-:W-:Y:S03]  /*5390*/  @!P0 ISETP.GE.AND P1, PT, R8, R135, PT ;  /* 0x000000870800820c */ /* 0x000fe60003f26270 */
[----:B------:R-:W1:Y:S01]  /*53a0*/  MUFU.EX2 R175, R19 ;  /* 0x0000001300af7308 */ /* 0x000e620000000800 */
[--C-:B------:R-:W-:Y:S01]  /*53b0*/  FFMA.FTZ R22, R22, UR8, -R134.reuse ;  /* 0x0000000816167c23 */ /* 0x100fe20008010886 */
[----:B------:R-:W-:Y:S02]  /*53c0*/  @!P0 FSEL R23, R23, -INF , !P1 ;  /* 0xff80000017178808 */ /* 0x000fe40004800000 */
[-C--:B------:R-:W-:Y:S06]  /*53d0*/  @!P0 ISETP.GE.AND P1, PT, R9, R132.reuse, PT ;  /* 0x000000840900820c */ /* 0x080fec0003f26270 */
[----:B------:R-:W-:Y:S01]  /*53e0*/  MUFU.EX2 R239, R17 ;  /* 0x0000001100ef7308 */ /* 0x000fe20000000800 */
[----:B------:R-:W-:Y:S01]  /*53f0*/  @!P0 FSEL R24, R24, -INF , !P1 ;  /* 0xff80000018188808 */ /* 0x000fe20004800000 */
[----:B------:R-:W-:Y:S01]  /*5400*/  FFMA.FTZ R23, R23, UR8, -R134 ;  /* 0x0000000817177c23 */ /* 0x000fe20008010886 */
[-C--:B------:R-:W-:Y:S03]  /*5410*/  @!P0 ISETP.GE.AND P1, PT, R8, R132.reuse, PT ;  /* 0x000000840800820c */ /* 0x080fe60003f26270 */
[--C-:B------:R-:W-:Y:S01]  /*5420*/  FFMA.FTZ R24, R24, UR8, -R133.reuse ;  /* 0x0000000818187c23 */ /* 0x100fe20008010885 */
[----:B------:R-:W-:Y:S03]  /*5430*/  @!P0 FSEL R25, R25, -INF , !P1 ;  /* 0xff80000019198808 */ /* 0x000fe60004800000 */
[----:B------:R-:W-:Y:S01]  /*5440*/  MUFU.EX2 R238, R20 ;  /* 0x0000001400ee7308 */ /* 0x000fe20000000800 */
[-C--:B------:R-:W-:Y:S01]  /*5450*/  @!P0 ISETP.GE.AND P1, PT, R9, R3.reuse, PT ;  /* 0x000000030900820c */ /* 0x080fe20003f26270 */
[--C-:B------:R-:W-:Y:S03]  /*5460*/  FFMA.FTZ R25, R25, UR8, -R133.reuse ;  /* 0x0000000819197c23 */ /* 0x100fe60008010885 */
[----:B------:R-:W-:Y:S02]  /*5470*/  @!P0 FSEL R26, R26, -INF , !P1 ;  /* 0xff8000001a1a8808 */ /* 0x000fe40004800000 */
[-C--:B------:R-:W-:Y:S03]  /*5480*/  @!P0 ISETP.GE.AND P1, PT, R8, R3.reuse, PT ;  /* 0x000000030800820c */ /* 0x080fe60003f26270 */
[----:B------:R-:W-:Y:S01]  /*5490*/  MUFU.EX2 R237, R21 ;  /* 0x0000001500ed7308 */ /* 0x000fe20000000800 */
[----:B---3--:R-:W2:Y:S01]  /*54a0*/  LDSM.16.M88.4 R8, [R181+0x1000] ;  /* 0x00100000b508783b */ /* 0x008ea20000000200 */
[--C-:B------:R-:W-:Y:S01]  /*54b0*/  FFMA.FTZ R26, R26, UR8, -R2.reuse ;  /* 0x000000081a1a7c23 */ /* 0x100fe20008010802 */
[----:B------:R-:W-:Y:S02]  /*54c0*/  @!P0 FSEL R27, R27, -INF , !P1 ;  /* 0xff8000001b1b8808 */ /* 0x000fe40004800000 */
[-C--:B------:R-:W-:Y:S05]  /*54d0*/  @!P0 ISETP.GE.AND P1, PT, R5, R132.reuse, PT ;  /* 0x000000840500820c */ /* 0x080fea0003f26270 */
[----:B------:R-:W-:Y:S01]  /*54e0*/  MUFU.EX2 R172, R22 ;  /* 0x0000001600ac7308 */ /* 0x000fe20000000800 */
[----:B------:R-:W-:Y:S01]  /*54f0*/  @!P0 FSEL R28, R28, -INF , !P1 ;  /* 0xff8000001c1c8808 */ /* 0x000fe20004800000 */
[--C-:B------:R-:W-:Y:S01]  /*5500*/  FFMA.FTZ R27, R27, UR8, -R2.reuse ;  /* 0x000000081b1b7c23 */ /* 0x100fe20008010802 */
[----:B------:R-:W-:Y:S03]  /*5510*/  @!P0 ISETP.GE.AND P1, PT, R4, R132, PT ;  /* 0x000000840400820c */ /* 0x000fe60003f26270 */
[--C-:B------:R-:W-:Y:S01]  /*5520*/  FFMA.FTZ R28, R28, UR8, -R133.reuse ;  /* 0x000000081c1c7c23 */ /* 0x100fe20008010885 */
        /* <DEDUP_REMOVED lines=17> */
[-C--:B--2---:R-:W-:Y:S03]  /*5640*/  HMMA.16816.F32 R36, R148, R8.reuse, R36 ;  /* 0x000000089424723c */ /* 0x084fe60000001824 */
[-C--:B------:R-:W-:Y:S01]  /*5650*/  @!P0 ISETP.GE.AND P1, PT, R5, R135.reuse, PT ;  /* 0x000000870500820c */ /* 0x080fe20003f26270 */
[----:B------:R-:W-:Y:S02]  /*5660*/  @!P0 VIADD R5, R0, 0x20 ;  /* 0x0000002000058836 */ /* 0x000fe40000000000 */
[--C-:B------:R-:W-:Y:S01]  /*5670*/  FFMA.FTZ R33, R33, UR8, -R141.reuse ;  /* 0x0000000821217c23 */ /* 0x100fe2000801088d */
[C---:B------:R-:W-:Y:S02]  /*5680*/  HMMA.16816.F32 R40, R136.reuse, R8, R40 ;  /* 0x000000088828723c */ /* 0x040fe40000001828 */
[----:B------:R-:W-:Y:S02]  /*5690*/  MUFU.EX2 R233, R32 ;  /* 0x0000002000e97308 */ /* 0x000fe40000000800 */
[----:B------:R-:W-:Y:S02]  /*56a0*/  @!P0 FSEL R34, R34, -INF , !P1 ;  /* 0xff80000022228808 */ /* 0x000fe40004800000 */
        /* <DEDUP_REMOVED lines=8> */
[----:B------:R-:W-:Y:S01]  /*5730*/  @!P0 VIADD R8, R0, 0x29 ;  /* 0x0000002900088836 */ /* 0x000fe20000000000 */
[----:B------:R-:W-:Y:S03]  /*5740*/  MUFU.EX2 R197, R25 ;  /* 0x0000001900c57308 */ /* 0x000fe60000000800 */
[----:B------:R-:W-:Y:S01]  /*5750*/  @!P0 FSEL R36, R36, -INF , !P1 ;  /* 0xff80000024248808 */ /* 0x000fe20004800000 */
[--C-:B------:R-:W-:Y:S01]  /*5760*/  FFMA.FTZ R34, R34, UR8, -R134.reuse ;  /* 0x0000000822227c23 */ /* 0x100fe20008010886 */
[----:B------:R-:W-:Y:S01]  /*5770*/  @!P0 ISETP.GE.AND P1, PT, R4, R140, PT ;  /* 0x0000008c0400820c */ /* 0x000fe20003f26270 */
[--C-:B------:R-:W-:Y:S02]  /*5780*/  FFMA.FTZ R35, R35, UR8, -R134.reuse ;  /* 0x0000000823237c23 */ /* 0x100fe40008010886 */
[--C-:B------:R-:W-:Y:S01]  /*5790*/  FFMA.FTZ R36, R36, UR8, -R141.reuse ;  /* 0x0000000824247c23 */ /* 0x100fe2000801088d */
        /* <DEDUP_REMOVED lines=22> */
[----:B------:R-:W2:Y:S01]  /*5900*/  LDSM.16.M88.4 R4, [R181+0x1800] ;  /* 0x00180000b504783b */ /* 0x000ea20000000200 */
        /* <DEDUP_REMOVED lines=33> */
[----:B------:R-:W-:Y:S03]  /*5b20*/  @!P0 ISETP.GE.AND P1, PT, R8, R135, PT ;  /* 0x000000870800820c */ /* 0x000fe60003f26270 */
[----:B------:R-:W-:Y:S01]  /*5b30*/  MUFU.EX2 R228, R49 ;  /* 0x0000003100e47308 */ /* 0x000fe20000000800 */
[----:B------:R-:W-:Y:S01]  /*5b40*/  @!P0 VIADD R8, R0, 0x31 ;  /* 0x0000003100088836 */ /* 0x000fe20000000000 */
[----:B------:R-:W-:Y:S04]  /*5b50*/  HMMA.16816.F32 R64, R148, R6, R64 ;  /* 0x000000069440723c */ /* 0x000fe80000001840 */
[----:B------:R-:W-:Y:S01]  /*5b60*/  @!P0 ISETP.GE.AND P3, PT, R8, R3, PT ;  /* 0x000000030800820c */ /* 0x000fe20003f66270 */
[C---:B------:R-:W-:Y:S01]  /*5b70*/  @!P0 VIADD R4, R0.reuse, 0x38 ;  /* 0x0000003800048836 */ /* 0x040fe20000000000 */
[----:B------:R-:W-:Y:S01]  /*5b80*/  @!P0 FSEL R51, R51, -INF , !P1 ;  /* 0xff80000033338808 */ /* 0x000fe20004800000 */
[----:B------:R-:W-:Y:S01]  /*5b90*/  @!P0 VIADD R0, R0, 0x39 ;  /* 0x0000003900008836 */ /* 0x000fe20000000000 */
[----:B------:R-:W-:Y:S01]  /*5ba0*/  @!P0 ISETP.GE.AND P1, PT, R9, R140, PT ;  /* 0x0000008c0900820c */ /* 0x000fe20003f26270 */
[----:B------:R-:W-:Y:S01]  /*5bb0*/  MUFU.EX2 R170, R40 ;  /* 0x0000002800aa7308 */ /* 0x000fe20000000800 */
[----:B------:R-:W-:Y:S01]  /*5bc0*/  @!P0 ISETP.GE.AND P2, PT, R4, R132, PT ;  /* 0x000000840400820c */ /* 0x000fe20003f46270 */
[--C-:B------:R-:W-:Y:S01]  /*5bd0*/  FFMA.FTZ R50, R50, UR8, -R134.reuse ;  /* 0x0000000832327c23 */ /* 0x100fe20008010886 */
[----:B------:R-:W-:Y:S01]  /*5be0*/  @!P0 FSEL R52, R52, -INF , !P1 ;  /* 0xff80000034348808 */ /* 0x000fe20004800000 */
[--C-:B------:R-:W-:Y:S01]  /*5bf0*/  FFMA.FTZ R51, R51, UR8, -R134.reuse ;  /* 0x0000000833337c23 */ /* 0x100fe20008010886 */
[-C--:B------:R-:W-:Y:S02]  /*5c00*/  @!P0 ISETP.GE.AND P1, PT, R8, R140.reuse, PT ;  /* 0x0000008c0800820c */ /* 0x080fe40003f26270 */
[----:B------:R-:W-:Y:S03]  /*5c10*/  @!P0 ISETP.GE.AND P6, PT, R4, R140, PT ;  /* 0x0000008c0400820c */ /* 0x000fe60003fc6270 */
[----:B------:R-:W-:Y:S01]  /*5c20*/  MUFU.EX2 R157, R50 ;  /* 0x00000032009d7308 */ /* 0x000fe20000000800 */
[----:B------:R-:W-:Y:S01]  /*5c30*/  @!P0 FSEL R53, R53, -INF , !P1 ;  /* 0xff80000035358808 */ /* 0x000fe20004800000 */
[--C-:B------:R-:W-:Y:S01]  /*5c40*/  FFMA.FTZ R52, R52, UR8, -R141.reuse ;  /* 0x0000000834347c23 */ /* 0x100fe2000801088d */
[-C--:B------:R-:W-:Y:S02]  /*5c50*/  @!P0 ISETP.GE.AND P1, PT, R9, R135.reuse, PT ;  /* 0x000000870900820c */ /* 0x080fe40003f26270 */
[----:B------:R-:W-:Y:S01]  /*5c60*/  @!P0 FSEL R60, R60, -INF , !P2 ;  /* 0xff8000003c3c8808 */ /* 0x000fe20005000000 */
[----:B------:R-:W-:Y:S01]  /*5c70*/  FFMA.FTZ R53, R53, UR8, -R141 ;  /* 0x0000000835357c23 */ /* 0x000fe2000801088d */
[----:B------:R-:W-:Y:S03]  /*5c80*/  @!P0 FSEL R54, R54, -INF , !P1 ;  /* 0xff80000036368808 */ /* 0x000fe60004800000 */
[----:B------:R-:W2:Y:S01]  /*5c90*/  MUFU.EX2 R156, R51 ;  /* 0x00000033009c7308 */ /* 0x000ea20000000800 */
[-C--:B------:R-:W-:Y:S01]  /*5ca0*/  @!P0 ISETP.GE.AND P1, PT, R8, R135.reuse, PT ;  /* 0x000000870800820c */ /* 0x080fe20003f26270 */
[--C-:B------:R-:W-:Y:S01]  /*5cb0*/  FFMA.FTZ R60, R60, UR8, -R133.reuse ;  /* 0x000000083c3c7c23 */ /* 0x100fe20008010885 */
[----:B------:R-:W-:Y:S01]  /*5cc0*/  @!P0 ISETP.GE.AND P4, PT, R4, R135, PT ;  /* 0x000000870400820c */ /* 0x000fe20003f86270 */
[--C-:B------:R-:W-:Y:S01]  /*5cd0*/  FFMA.FTZ R54, R54, UR8, -R134.reuse ;  /* 0x0000000836367c23 */ /* 0x100fe20008010886 */
[----:B------:R-:W-:Y:S02]  /*5ce0*/  @!P0 FSEL R55, R55, -INF , !P1 ;  /* 0xff80000037378808 */ /* 0x000fe40004800000 */
[-C--:B------:R-:W-:Y:S03]  /*5cf0*/  @!P0 ISETP.GE.AND P1, PT, R9, R132.reuse, PT ;  /* 0x000000840900820c */ /* 0x080fe60003f26270 */
[----:B------:R-:W-:Y:S01]  /*5d00*/  MUFU.EX2 R169, R41 ;  /* 0x0000002900a97308 */ /* 0x000fe20000000800 */
[-C--:B------:R-:W-:Y:S01]  /*5d10*/  @!P0 ISETP.GE.AND P2, PT, R4, R3.reuse, PT ;  /* 0x000000030400820c */ /* 0x080fe20003f46270 */
[----:B------:R-:W-:Y:S01]  /*5d20*/  FFMA.FTZ R55, R55, UR8, -R134 ;  /* 0x0000000837377c23 */ /* 0x000fe20008010886 */
[----:B------:R-:W-:Y:S02]  /*5d30*/  @!P0 FSEL R56, R56, -INF , !P1 ;  /* 0xff80000038388808 */ /* 0x000fe40004800000 */
[----:B------:R-:W-:Y:S02]  /*5d40*/  @!P0 ISETP.GE.AND P1, PT, R8, R132, PT ;  /* 0x000000840800820c */ /* 0x000fe40003f26270 */
[----:B------:R-:W-:Y:S03]  /*5d50*/  F2FP.F16.F32.PACK_AB R4, R236, R234 ;  /* 0x000000eaec04723e */ /* 0x000fe600000000ff */
[----:B------:R-:W-:Y:S01]  /*5d60*/  MUFU.EX2 R196, R42 ;  /* 0x0000002a00c47308 */ /* 0x000fe20000000800 */
[----:B------:R-:W-:Y:S01]  /*5d70*/  @!P0 FSEL R57, R57, -INF , !P1 ;  /* 0xff80000039398808 */ /* 0x000fe20004800000 */
[--C-:B------:R-:W-:Y:S01]  /*5d80*/  FFMA.FTZ R56, R56, UR8, -R133.reuse ;  /* 0x0000000838387c23 */ /* 0x100fe20008010885 */
[-C--:B------:R-:W-:Y:S01]  /*5d90*/  @!P0 ISETP.GE.AND P1, PT, R9, R3.reuse, PT ;  /* 0x000000030900820c */ /* 0x080fe20003f26270 */
[----:B------:R3:W-:Y:S01]  /*5da0*/  STS [R213+0x1c000], R4 ;  /* 0x01c00004d5007388 */ /* 0x0007e20000000800 */
[----:B------:R-:W-:Y:S01]  /*5db0*/  @!P0 FSEL R59, R59, -INF , !P3 ;  /* 0xff8000003b3b8808 */ /* 0x000fe20005800000 */
[--C-:B------:R-:W-:Y:S01]  /*5dc0*/  FFMA.FTZ R57, R57, UR8, -R133.reuse ;  /* 0x0000000839397c23 */ /* 0x100fe20008010885 */
[----:B------:R-:W-:Y:S03]  /*5dd0*/  @!P0 FSEL R58, R58, -INF , !P1 ;  /* 0xff8000003a3a8808 */ /* 0x000fe60004800000 */
[----:B------:R-:W-:Y:S01]  /*5de0*/  MUFU.EX2 R195, R43 ;  /* 0x0000002b00c37308 */ /* 0x000fe20000000800 */
[C---:B------:R-:W-:Y:S01]  /*5df0*/  @!P0 ISETP.GE.AND P1, PT, R0.reuse, R132, PT ;  /* 0x000000840000820c */ /* 0x040fe20003f26270 */
[--C-:B------:R-:W-:Y:S01]  /*5e00*/  FFMA.FTZ R59, R59, UR8, -R2.reuse ;  /* 0x000000083b3b7c23 */ /* 0x100fe20008010802 */
[----:B------:R-:W-:Y:S01]  /*5e10*/  @!P0 ISETP.GE.AND P5, PT, R0, R140, PT ;  /* 0x0000008c0000820c */ /* 0x000fe20003fa6270 */
[--C-:B------:R-:W-:Y:S01]  /*5e20*/  FFMA.FTZ R58, R58, UR8, -R2.reuse ;  /* 0x000000083a3a7c23 */ /* 0x100fe20008010802 */
[----:B------:R-:W-:Y:S02]  /*5e30*/  @!P0 FSEL R61, R61, -INF , !P1 ;  /* 0xff8000003d3d8808 */ /* 0x000fe40004800000 */
[C---:B------:R-:W-:Y:S03]  /*5e40*/  @!P0 ISETP.GE.AND P1, PT, R0.reuse, R3, PT ;  /* 0x000000030000820c */ /* 0x040fe60003f26270 */
[----:B------:R-:W-:Y:S01]  /*5e50*/  MUFU.EX2 R168, R44 ;  /* 0x0000002c00a87308 */ /* 0x000fe20000000800 */
[----:B----4-:R-:W-:Y:S01]  /*5e60*/  F2FP.F16.F32.PACK_AB R3, R199, R235 ;  /* 0x000000ebc703723e */ /* 0x010fe200000000ff */
[----:B------:R-:W-:Y:S01]  /*5e70*/  FFMA.FTZ R133, R61, UR8, -R133 ;  /* 0x000000083d857c23 */ /* 0x000fe20008010885 */
[----:B------:R-:W-:Y:S02]  /*5e80*/  @!P0 ISETP.GE.AND P3, PT, R0, R135, PT ;  /* 0x000000870000820c */ /* 0x000fe40003f66270 */
[----:B-1----:R-:W-:Y:S01]  /*5e90*/  F2FP.F16.F32.PACK_AB R0, R175, R192 ;  /* 0x000000c0af00723e */ /* 0x002fe200000000ff */
[----:B------:R1:W-:Y:S01]  /*5ea0*/  STS [R213+0x1c400], R3 ;  /* 0x01c40003d5007388 */ /* 0x0003e20000000800 */
[----:B--2---:R-:W-:Y:S03]  /*5eb0*/  F2FP.F16.F32.PACK_AB R5, R156, R157 ;  /* 0x0000009d9c05723e */ /* 0x004fe600000000ff */
[----:B------:R-:W-:Y:S01]  /*5ec0*/  MUFU.EX2 R167, R45 ;  /* 0x0000002d00a77308 */ /* 0x000fe20000000800 */
[----:B------:R-:W-:Y:S01]  /*5ed0*/  @!P0 FSEL R64, R64, -INF , !P6 ;  /* 0xff80000040408808 */ /* 0x000fe20007000000 */
[----:B------:R2:W-:Y:S01]  /*5ee0*/  STS [R215+0x1c400], R0 ;  /* 0x01c40000d7007388 */ /* 0x0005e20000000800 */
[----:B------:R-:W-:Y:S02]  /*5ef0*/  @!P0 FSEL R62, R62, -INF , !P2 ;  /* 0xff8000003e3e8808 */ /* 0x000fe40005000000 */
[----:B---3--:R-:W-:Y:S01]  /*5f00*/  F2FP.F16.F32.PACK_AB R4, R239, R240 ;  /* 0x000000f0ef04723e */ /* 0x008fe200000000ff */
[--C-:B------:R-:W-:Y:S01]  /*5f10*/  FFMA.FTZ R64, R64, UR8, -R141.reuse ;  /* 0x0000000840407c23 */ /* 0x100fe2000801088d */
[----:B------:R-:W-:Y:S03]  /*5f20*/  @!P0 FSEL R65, R65, -INF , !P5 ;  /* 0xff80000041418808 */ /* 0x000fe60006800000 */
[----:B------:R-:W-:Y:S01]  /*5f30*/  MUFU.EX2 R174, R46 ;  /* 0x0000002e00ae7308 */ /* 0x000fe20000000800 */
[----:B------:R-:W-:Y:S01]  /*5f40*/  @!P0 FSEL R63, R63, -INF , !P1 ;  /* 0xff8000003f3f8808 */ /* 0x000fe20004800000 */
[----:B------:R3:W-:Y:S01]  /*5f50*/  STS [R215+0x1c000], R4 ;  /* 0x01c00004d7007388 */ /* 0x0007e20000000800 */
[----:B------:R-:W-:Y:S01]  /*5f60*/  @!P0 FSEL R66, R66, -INF , !P4 ;  /* 0xff80000042428808 */ /* 0x000fe20006000000 */
[--C-:B------:R-:W-:Y:S01]  /*5f70*/  FFMA.FTZ R62, R62, UR8, -R2.reuse ;  /* 0x000000083e3e7c23 */ /* 0x100fe20008010802 */
[----:B------:R-:W-:Y:S01]  /*5f80*/  @!P0 FSEL R67, R67, -INF , !P3 ;  /* 0xff80000043438808 */ /* 0x000fe20005800000 */
[----:B------:R-:W-:Y:S01]  /*5f90*/  FFMA.FTZ R141, R65, UR8, -R141 ;  /* 0x00000008418d7c23 */ /* 0x000fe2000801088d */
[----:B------:R-:W-:Y:S03]  /*5fa0*/  FFMA.FTZ R2, R63, UR8, -R2 ;  /* 0x000000083f027c23 */ /* 0x000fe60008010802 */
[----:B------:R-:W-:Y:S01]  /*5fb0*/  MUFU.EX2 R173, R47 ;  /* 0x0000002f00ad7308 */ /* 0x000fe20000000800 */
[--C-:B------:R-:W-:Y:S01]  /*5fc0*/  FFMA.FTZ R66, R66, UR8, -R134.reuse ;  /* 0x0000000842427c23 */ /* 0x100fe20008010886 */
[----:B------:R-:W-:Y:S01]  /*5fd0*/  FFMA.FTZ R134, R67, UR8, -R134 ;  /* 0x0000000843867c23 */ /* 0x000fe20008010886 */
[----:B------:R-:W-:Y:S02]  /*5fe0*/  IADD3 R146, P0, R249, UR20, RZ ;  /* 0x00000014f9927c10 */ /* 0x000fe4000ff1e0ff */
[----:B-1----:R-:W-:Y:S05]  /*5ff0*/  F2FP.F16.F32.PACK_AB R3, R206, R207 ;  /* 0x000000cfce03723e */ /* 0x002fea00000000ff */
[----:B------:R-:W-:Y:S01]  /*6000*/  MUFU.EX2 R227, R52 ;  /* 0x0000003400e37308 */ /* 0x000fe20000000800 */
[----:B------:R-:W-:Y:S02]  /*6010*/  IADD3.X R147, R248, UR19, RZ, P0, !PT ;  /* 0x00000013f8937c10 */ /* 0x000fe400087fe4ff */
[----:B--2---:R-:W-:Y:S01]  /*6020*/  F2FP.F16.F32.PACK_AB R0, R210, R211 ;  /* 0x000000d3d200723e */ /* 0x004fe200000000ff */
[----:B------:R1:W-:Y:S01]  /*6030*/  STS [R213+0x1e000], R3 ;  /* 0x01e00003d5007388 */ /* 0x0003e20000000800 */
[----:B------:R-:W-:Y:S03]  /*6040*/  PLOP3.LUT P0, PT, PT, PT, UP3, 0x80, 0x0 ;  /* 0x000000000000781c */ /* 0x000fe60003f0f038 */
[----:B------:R2:W-:Y:S02]  /*6050*/  STS [R213+0x1e400], R0 ;  /* 0x01e40000d5007388 */ /* 0x0005e40000000800 */
[----:B------:R-:W-:Y:S01]  /*6060*/  MUFU.EX2 R226, R53 ;  /* 0x0000003500e27308 */ /* 0x000fe20000000800 */
[----:B---3--:R-:W-:Y:S01]  /*6070*/  F2FP.F16.F32.PACK_AB R4, R204, R205 ;  /* 0x000000cdcc04723e */ /* 0x008fe200000000ff */
[----:B------:R-:W3:Y:S04]  /*6080*/  LDG.E R145, desc[UR10][R146.64+0x20] ;  /* 0x0000200a92917981 */ /* 0x000ee8000c1e1900 */
[----:B------:R4:W-:Y:S04]  /*6090*/  STS [R215+0x1e000], R4 ;  /* 0x01e00004d7007388 */ /* 0x0009e80000000800 */
[----:B------:R-:W-:Y:S10]  /*60a0*/  MUFU.EX2 R153, R54 ;  /* 0x0000003600997308 */ /* 0x000ff40000000800 */
[----:B------:R-:W-:Y:S01]  /*60b0*/  MUFU.EX2 R152, R55 ;  /* 0x0000003700987308 */ /* 0x000fe20000000800 */
[----:B-1----:R-:W-:Y:S02]  /*60c0*/  F2FP.F16.F32.PACK_AB R3, R208, R209 ;  /* 0x000000d1d003723e */ /* 0x002fe400000000ff */
[----:B--2---:R-:W-:Y:S03]  /*60d0*/  F2FP.F16.F32.PACK_AB R0, R237, R238 ;  /* 0x000000eeed00723e */ /* 0x004fe600000000ff */
[----:B------:R1:W-:Y:S04]  /*60e0*/  STS [R215+0x1e400], R3 ;  /* 0x01e40003d7007388 */ /* 0x0003e80000000800 */
[----:B------:R-:W-:Y:S01]  /*60f0*/  MUFU.EX2 R221, R64 ;  /* 0x0000004000dd7308 */ /* 0x000fe20000000800 */
[----:B------:R2:W-:Y:S01]  /*6100*/  STS [R219+0x1c000], R0 ;  /* 0x01c00000db007388 */ /* 0x0005e20000000800 */
[----:B----4-:R-:W-:Y:S08]  /*6110*/  F2FP.F16.F32.PACK_AB R4, R171, R172 ;  /* 0x000000acab04723e */ /* 0x010ff000000000ff */
[----:B------:R-:W4:Y:S01]  /*6120*/  MUFU.EX2 R220, R141 ;  /* 0x0000008d00dc7308 */ /* 0x000f220000000800 */
[----:B------:R4:W-:Y:S09]  /*6130*/  STS [R219+0x1c400], R4 ;  /* 0x01c40004db007388 */ /* 0x0009f20000000800 */
[----:B------:R4:W-:Y:S01]  /*6140*/  MUFU.EX2 R155, R2 ;  /* 0x00000002009b7308 */ /* 0x0009e20000000800 */
[----:B-1----:R-:W-:Y:S09]  /*6150*/  F2FP.F16.F32.PACK_AB R3, R232, R233 ;  /* 0x000000e9e803723e */ /* 0x002ff200000000ff */
[----:B------:R-:W-:Y:S01]  /*6160*/  MUFU.EX2 R150, R66 ;  /* 0x0000004200967308 */ /* 0x000fe20000000800 */
[----:B--2---:R-:W-:Y:S01]  /*6170*/  F2FP.F16.F32.PACK_AB R0, R165, R166 ;  /* 0x000000a6a500723e */ /* 0x004fe200000000ff */
[----:B------:R1:W-:Y:S04]  /*6180*/  STS [R218+0x1c000], R3 ;  /* 0x01c00003da007388 */ /* 0x0003e80000000800 */
[----:B------:R2:W-:Y:S04]  /*6190*/  STS [R218+0x1c400], R0 ;  /* 0x01c40000da007388 */ /* 0x0005e80000000800 */
[----:B------:R-:W-:Y:S01]  /*61a0*/  MUFU.EX2 R149, R134 ;  /* 0x0000008600957308 */ /* 0x000fe20000000800 */
[----:B----4-:R-:W-:Y:S02]  /*61b0*/  F2FP.F16.F32.PACK_AB R2, R220, R221 ;  /* 0x000000dddc02723e */ /* 0x010fe400000000ff */
[----:B------:R-:W-:Y:S05]  /*61c0*/  F2FP.F16.F32.PACK_AB R4, R197, R198 ;  /* 0x000000c6c504723e */ /* 0x000fea00000000ff */
[----:B------:R4:W-:Y:S02]  /*61d0*/  STS [R219+0x1e000], R4 ;  /* 0x01e00004db007388 */ /* 0x0009e40000000800 */
[----:B------:R-:W-:Y:S10]  /*61e0*/  MUFU.EX2 R160, R56 ;  /* 0x0000003800a07308 */ /* 0x000ff40000000800 */
[----:B------:R-:W4:Y:S01]  /*61f0*/  MUFU.EX2 R159, R57 ;  /* 0x00000039009f7308 */ /* 0x000f220000000800 */
[----:B-1----:R-:W-:Y:S02]  /*6200*/  F2FP.F16.F32.PACK_AB R3, R193, R194 ;  /* 0x000000c2c103723e */ /* 0x002fe400000000ff */
[----:B--2---:R-:W-:Y:S07]  /*6210*/  F2FP.F16.F32.PACK_AB R0, R202, R203 ;  /* 0x000000cbca00723e */ /* 0x004fee00000000ff */
[----:B------:R-:W-:Y:S01]  /*6220*/  MUFU.EX2 R164, R58 ;  /* 0x0000003a00a47308 */ /* 0x000fe20000000800 */
[----:B------:R1:W-:Y:S04]  /*6230*/  STS [R219+0x1e400], R0 ;  /* 0x01e40000db007388 */ /* 0x0003e80000000800 */
[----:B------:R2:W-:Y:S01]  /*6240*/  STS [R218+0x1e000], R3 ;  /* 0x01e00003da007388 */ /* 0x0005e20000000800 */
[----:B----4-:R-:W-:Y:S04]  /*6250*/  F2FP.F16.F32.PACK_AB R4, R230, R231 ;  /* 0x000000e7e604723e */ /* 0x010fe800000000ff */
[----:B------:R-:W4:Y:S10]  /*6260*/  MUFU.EX2 R161, R59 ;  /* 0x0000003b00a17308 */ /* 0x000f340000000800 */
[----:B------:R-:W-:Y:S10]  /*6270*/  MUFU.EX2 R154, R60 ;  /* 0x0000003c009a7308 */ /* 0x000ff40000000800 */
[----:B------:R-:W4:Y:S01]  /*6280*/  MUFU.EX2 R151, R133 ;  /* 0x0000008500977308 */ /* 0x000f220000000800 */
[----:B-1----:R-:W-:Y:S02]  /*6290*/  F2FP.F16.F32.PACK_AB R0, R200, R201 ;  /* 0x000000c9c800723e */ /* 0x002fe400000000ff */
[----:B--2---:R-:W-:Y:S03]  /*62a0*/  F2FP.F16.F32.PACK_AB R3, R162, R163 ;  /* 0x000000a3a203723e */ /* 0x004fe600000000ff */
[----:B------:R1:W-:Y:S04]  /*62b0*/  STS [R218+0x1e400], R0 ;  /* 0x01e40000da007388 */ /* 0x0003e80000000800 */
[----:B------:R-:W2:Y:S01]  /*62c0*/  MUFU.EX2 R158, R62 ;  /* 0x0000003e009e7308 */ /* 0x000ea20000000800 */
[----:B------:R4:W-:Y:S04]  /*62d0*/  STS [R212+0x1c000], R4 ;  /* 0x01c00004d4007388 */ /* 0x0009e80000000800 */
[----:B------:R2:W-:Y:S04]  /*62e0*/  STS [R212+0x1c400], R3 ;  /* 0x01c40003d4007388 */ /* 0x0005e80000000800 */
[----:B------:R2:W-:Y:S01]  /*62f0*/  STS [R214+0x1c400], R5 ;  /* 0x01c40005d6007388 */ /* 0x0005e20000000800 */
[----:B-1----:R-:W-:Y:S02]  /*6300*/  F2FP.F16.F32.PACK_AB R0, R228, R229 ;  /* 0x000000e5e400723e */ /* 0x002fe400000000ff */
[----:B----4-:R-:W-:Y:S03]  /*6310*/  F2FP.F16.F32.PACK_AB R4, R169, R170 ;  /* 0x000000aaa904723e */ /* 0x010fe600000000ff */
[----:B------:R1:W-:Y:S01]  /*6320*/  STS [R214+0x1c000], R0 ;  /* 0x01c00000d6007388 */ /* 0x0003e20000000800 */
[----:B--2---:R-:W-:Y:S03]  /*6330*/  F2FP.F16.F32.PACK_AB R3, R195, R196 ;  /* 0x000000c4c303723e */ /* 0x004fe600000000ff */
[----:B------:R2:W-:Y:S01]  /*6340*/  STS [R212+0x1e000], R4 ;  /* 0x01e00004d4007388 */ /* 0x0005e20000000800 */
[----:B------:R-:W-:Y:S03]  /*6350*/  F2FP.F16.F32.PACK_AB R5, R173, R174 ;  /* 0x000000aead05723e */ /* 0x000fe600000000ff */
[----:B------:R4:W-:Y:S04]  /*6360*/  STS [R212+0x1e400], R3 ;  /* 0x01e40003d4007388 */ /* 0x0009e80000000800 */
[----:B------:R4:W-:Y:S01]  /*6370*/  STS [R214+0x1e400], R5 ;  /* 0x01e40005d6007388 */ /* 0x0009e20000000800 */
[----:B-1----:R-:W-:Y:S02]  /*6380*/  F2FP.F16.F32.PACK_AB R0, R167, R168 ;  /* 0x000000a8a700723e */ /* 0x002fe400000000ff */
[----:B--2---:R-:W-:Y:S03]  /*6390*/  F2FP.F16.F32.PACK_AB R4, R226, R227 ;  /* 0x000000e3e204723e */ /* 0x004fe600000000ff */
[----:B------:R1:W-:Y:S01]  /*63a0*/  STS [R214+0x1e000], R0 ;  /* 0x01e00000d6007388 */ /* 0x0003e20000000800 */
[----:B----4-:R-:W-:Y:S03]  /*63b0*/  F2FP.F16.F32.PACK_AB R3, R152, R153 ;  /* 0x000000999803723e */ /* 0x010fe600000000ff */
        /* <DEDUP_REMOVED lines=8> */
[----:B------:R-:W-:Y:S01]  /*6440*/  STS [R217+0x1e000], R5 ;  /* 0x01e00005d9007388 */ /* 0x000fe20000000800 */
[----:B------:R-:W-:Y:S03]  /*6450*/  F2FP.F16.F32.PACK_AB R2, R155, R158 ;  /* 0x0000009e9b02723e */ /* 0x000fe600000000ff */
[----:B------:R-:W-:Y:S04]  /*6460*/  STS [R217+0x1e400], R4 ;  /* 0x01e40004d9007388 */ /* 0x000fe80000000800 */
[----:B------:R-:W-:Y:S04]  /*6470*/  STS [R216+0x1e000], R3 ;  /* 0x01e00003d8007388 */ /* 0x000fe80000000800 */
[----:B------:R2:W-:Y:S04]  /*6480*/  STS [R216+0x1e400], R2 ;  /* 0x01e40002d8007388 */ /* 0x0005e80000000800 */
[----:B------:R-:W-:Y:S01]  /*6490*/  LDSM.16.M88.4 R16, [R180+UR4+0x10000] ;  /* 0x01000004b410783b */ /* 0x000fe20008000200 */
[C---:B-1----:R-:W-:Y:S07]  /*64a0*/  LEA R0, R185.reuse, UR4, 0x1 ;  /* 0x00000004b9007c11 */ /* 0x042fee000f8e08ff */
[----:B------:R-:W-:Y:S01]  /*64b0*/  LDSM.16.M88.4 R32, [R180+UR4+0x10800] ;  /* 0x01080004b420783b */ /* 0x000fe20008000200 */
[----:B------:R-:W-:Y:S07]  /*64c0*/  IMAD.IADD R144, R178, 0x1, R0 ;  /* 0x00000001b2907824 */ /* 0x000fee00078e0200 */
[----:B------:R-:W1:Y:S01]  /*64d0*/  LDSM.16.M88.4 R64, [R0+0x8000] ;  /* 0x008000000040783b */ /* 0x000e620000000200 */
[----:B--2---:R-:W-:Y:S07]  /*64e0*/  LEA R2, R185, UR4, 0x1 ;  /* 0x00000004b9027c11 */ /* 0x004fee000f8e08ff */
[----:B------:R2:W4:Y:S08]  /*64f0*/  LDSM.16.M88.4 R60, [R0+0xa000] ;  /* 0x00a00000003c783b */ /* 0x0005300000000200 */
[----:B------:R-:W3:Y:S08]  /*6500*/  LDSM.16.M88.4 R48, [R180+UR4+0x11000] ;  /* 0x01100004b430783b */ /* 0x000ef00008000200 */
[----:B------:R-:W3:Y:S08]  /*6510*/  LDSM.16.M88.4 R132, [R180+UR4+0x11800] ;  /* 0x01180004b484783b */ /* 0x000ef00008000200 */
[----:B------:R-:W-:Y:S01]  /*6520*/  LDSM.16.M88.4 R140, [R182+0x4000] ;  /* 0x00400000b68c783b */ /* 0x000fe20000000200 */
[-C--:B-1----:R-:W-:Y:S07]  /*6530*/  HMMA.16816.F32 R4, R64, R16.reuse, RZ ;  /* 0x000000104004723c */ /* 0x082fee00000018ff */
[----:B--2---:R-:W5:Y:S01]  /*6540*/  LDG.E R0, desc[UR10][R146.64+0x120] ;  /* 0x0001200a92007981 */ /* 0x004f62000c1e1900 */
[C---:B----4-:R-:W-:Y:S06]  /*6550*/  HMMA.16816.F32 R8, R60.reuse, R16, RZ ;  /* 0x000000103c08723c */ /* 0x050fec00000018ff */
[-C--:B------:R-:W-:Y:S06]  /*6560*/  HMMA.16816.F32 R12, R60, R18.reuse, RZ ;  /* 0x000000123c0c723c */ /* 0x080fec00000018ff */
[C---:B------:R-:W-:Y:S06]  /*6570*/  HMMA.16816.F32 R16, R64.reuse, R18, RZ ;  /* 0x000000124010723c */ /* 0x040fec00000018ff */
[-C--:B------:R-:W-:Y:S06]  /*6580*/  HMMA.16816.F32 R20, R64, R32.reuse, RZ ;  /* 0x000000204014723c */ /* 0x080fec00000018ff */
[C---:B------:R-:W-:Y:S06]  /*6590*/  HMMA.16816.F32 R24, R60.reuse, R32, RZ ;  /* 0x000000203c18723c */ /* 0x040fec00000018ff */
[-C--:B------:R-:W-:Y:S06]  /*65a0*/  HMMA.16816.F32 R28, R60, R34.reuse, RZ ;  /* 0x000000223c1c723c */ /* 0x080fec00000018ff */
[C---:B------:R-:W-:Y:S06]  /*65b0*/  HMMA.16816.F32 R32, R64.reuse, R34, RZ ;  /* 0x000000224020723c */ /* 0x040fec00000018ff */
[-C--:B---3--:R-:W-:Y:S06]  /*65c0*/  HMMA.16816.F32 R36, R64, R48.reuse, RZ ;  /* 0x000000304024723c */ /* 0x088fec00000018ff */
[C---:B------:R-:W-:Y:S06]  /*65d0*/  HMMA.16816.F32 R40, R60.reuse, R48, RZ ;  /* 0x000000303c28723c */ /* 0x040fec00000018ff */
[-C--:B------:R-:W-:Y:S06]  /*65e0*/  HMMA.16816.F32 R44, R60, R50.reuse, RZ ;  /* 0x000000323c2c723c */ /* 0x080fec00000018ff */
[C---:B------:R-:W-:Y:S06]  /*65f0*/  HMMA.16816.F32 R48, R64.reuse, R50, RZ ;  /* 0x000000324030723c */ /* 0x040fec00000018ff */
[-C--:B------:R-:W-:Y:S06]  /*6600*/  HMMA.16816.F32 R52, R64, R132.reuse, RZ ;  /* 0x000000844034723c */ /* 0x080fec00000018ff */
[C---:B------:R-:W-:Y:S06]  /*6610*/  HMMA.16816.F32 R56, R60.reuse, R132, RZ ;  /* 0x000000843c38723c */ /* 0x040fec00000018ff */
[-C--:B------:R-:W-:Y:S01]  /*6620*/  HMMA.16816.F32 R60, R60, R134.reuse, RZ ;  /* 0x000000863c3c723c */ /* 0x080fe200000018ff */
[C---:B------:R-:W-:Y:S02]  /*6630*/  IMAD.IADD R132, R184.reuse, 0x1, R2 ;  /* 0x00000001b8847824 */ /* 0x040fe400078e0202 */
[----:B------:R-:W2:Y:S03]  /*6640*/  LDG.E R2, desc[UR10][R146.64] ;  /* 0x0000000a92027981 */ /* 0x000ea6000c1e1900 */
[----:B------:R-:W-:Y:S01]  /*6650*/  HMMA.16816.F32 R64, R64, R134, RZ ;  /* 0x000000864040723c */ /* 0x000fe200000018ff */
[----:B------:R-:W1:Y:S08]  /*6660*/  LDSM.16.M88.4 R136, [R132+0x8000] ;  /* 0x008000008488783b */ /* 0x000e700000000200 */
[----:B------:R-:W3:Y:S01]  /*6670*/  LDSM.16.M88.4 R132, [R132+0xa000] ;  /* 0x00a000008484783b */ /* 0x000ee20000000200 */
[-C--:B-1----:R-:W-:Y:S06]  /*6680*/  HMMA.16816.F32 R4, R136, R140.reuse, R4 ;  /* 0x0000008c8804723c */ /* 0x082fec0000001804 */
[C---:B---3--:R-:W-:Y:S06]  /*6690*/  HMMA.16816.F32 R8, R132.reuse, R140, R8 ;  /* 0x0000008c8408723c */ /* 0x048fec0000001808 */
[-C--:B------:R-:W-:Y:S06]  /*66a0*/  HMMA.16816.F32 R12, R132, R142.reuse, R12 ;  /* 0x0000008e840c723c */ /* 0x080fec000000180c */
[C---:B------:R-:W-:Y:S01]  /*66b0*/  HMMA.16816.F32 R16, R136.reuse, R142, R16 ;  /* 0x0000008e8810723c */ /* 0x040fe20000001810 */
[----:B------:R-:W1:Y:S05]  /*66c0*/  LDSM.16.M88.4 R140, [R182+0x4800] ;  /* 0x00480000b68c783b */ /* 0x000e6a0000000200 */
[-C--:B-1----:R-:W-:Y:S06]  /*66d0*/  HMMA.16816.F32 R20, R136, R140.reuse, R20 ;  /* 0x0000008c8814723c */ /* 0x082fec0000001814 */
[C---:B------:R-:W-:Y:S06]  /*66e0*/  HMMA.16816.F32 R24, R132.reuse, R140, R24 ;  /* 0x0000008c8418723c */ /* 0x040fec0000001818 */
        /* <DEDUP_REMOVED lines=10> */
[-C--:B------:R-:W-:Y:S01]  /*6790*/  HMMA.16816.F32 R60, R132, R142.reuse, R60 ;  /* 0x0000008e843c723c */ /* 0x080fe2000000183c */
[----:B------:R-:W-:Y:S05]  /*67a0*/  LDSM.16.M88.4 R132, [R144+0x8000] ;  /* 0x008000009084783b */ /* 0x000fea0000000200 */
[----:B------:R-:W-:Y:S03]  /*67b0*/  HMMA.16816.F32 R64, R136, R142, R64 ;  /* 0x0000008e8840723c */ /* 0x000fe60000001840 */
        /* <DEDUP_REMOVED lines=20> */
[----:B------:R-:W-:Y:S01]  /*6900*/  HMMA.16816.F32 R64, R132, R138, R64 ;  /* 0x0000008a8440723c */ /* 0x000fe20000001840 */
[----:B------:R-:W-:Y:S04]  /*6910*/  LDSM.16.M88.4 R136, [R181+0x4000] ;  /* 0x00400000b588783b */ /* 0x000fe80000000200 */
[----:B------:R-:W-:Y:S05]  /*6920*/  IMAD.IADD R140, R184, 0x1, R144 ;  /* 0x00000001b88c7824 */ /* 0x000fea00078e0290 */
[----:B------:R-:W1:Y:S08]  /*6930*/  LDSM.16.M88.4 R132, [R140+0x8000] ;  /* 0x008000008c84783b */ /* 0x000e700000000200 */
[----:B------:R-:W3:Y:S01]  /*6940*/  LDSM.16.M88.4 R140, [R140+0xa000] ;  /* 0x00a000008c8c783b */ /* 0x000ee20000000200 */
[-C--:B-1----:R-:W-:Y:S06]  /*6950*/  HMMA.16816.F32 R4, R132, R136.reuse, R4 ;  /* 0x000000888404723c */ /* 0x082fec0000001804 */
[C---:B---3--:R-:W-:Y:S06]  /*6960*/  HMMA.16816.F32 R8, R140.reuse, R136, R8 ;  /* 0x000000888c08723c */ /* 0x048fec0000001808 */
[-C--:B------:R-:W-:Y:S06]  /*6970*/  HMMA.16816.F32 R12, R140, R138.reuse, R12 ;  /* 0x0000008a8c0c723c */ /* 0x080fec000000180c */
[C---:B------:R-:W-:Y:S01]  /*6980*/  HMMA.16816.F32 R16, R132.reuse, R138, R16 ;  /* 0x0000008a8410723c */ /* 0x040fe20000001810 */
[----:B------:R-:W1:Y:S05]  /*6990*/  LDSM.16.M88.4 R136, [R181+0x4800] ;  /* 0x00480000b588783b */ /* 0x000e6a0000000200 */
[C---:B--2---:R-:W-:Y:S01]  /*69a0*/  FADD.FTZ R4, -R2.reuse, R4 ;  /* 0x0000000402047221 */ /* 0x044fe20000010100 */
[----:B------:R-:W-:Y:S01]  /*69b0*/  FADD.FTZ R5, -R2, R5 ;  /* 0x0000000502057221 */ /* 0x000fe20000010100 */
[----:B------:R-:W-:Y:S03]  /*69c0*/  FADD.FTZ R6, -R145, R6 ;  /* 0x0000000691067221 */ /* 0x000fe60000010100 */
[----:B------:R-:W-:Y:S02]  /*69d0*/  FMUL.FTZ R148, R234, R4 ;  /* 0x00000004ea947220 */ /* 0x000fe40000410000 */
[----:B------:R2:W5:Y:S11]  /*69e0*/  LDG.E R4, desc[UR10][R146.64+0x100] ;  /* 0x0001000a92047981 */ /* 0x000576000c1e1900 */
[----:B------:R-:W-:Y:S04]  /*69f0*/  FADD.FTZ R3, -R2, R17 ;  /* 0x0000001102037221 */ /* 0x000fe80000010100 */
[----:B------:R-:W-:Y:S01]  /*6a00*/  FMUL.FTZ R3, R239, R3 ;  /* 0x00000003ef037220 */ /* 0x000fe20000410000 */
[----:B--2---:R-:W-:Y:S01]  /*6a10*/  FMUL.FTZ R147, R236, R5 ;  /* 0x00000005ec937220 */ /* 0x004fe20000410000 */
[----:B------:R-:W-:Y:S01]  /*6a20*/  FMUL.FTZ R146, R235, R6 ;  /* 0x00000006eb927220 */ /* 0x000fe20000410000 */
[----:B------:R-:W-:Y:S01]  /*6a30*/  FADD.FTZ R5, -R2, R16 ;  /* 0x0000001002057221 */ /* 0x000fe20000010100 */
[-C--:B-1----:R-:W-:Y:S03]  /*6a40*/  HMMA.16816.F32 R20, R132, R136.reuse, R20 ;  /* 0x000000888414723c */ /* 0x082fe60000001814 */
[----:B------:R-:W-:Y:S03]  /*6a50*/  FMUL.FTZ R5, R240, R5 ;  /* 0x00000005f0057220 */ /* 0x000fe60000410000 */
[C---:B------:R-:W-:Y:S06]  /*6a60*/  HMMA.16816.F32 R24, R140.reuse, R136, R24 ;  /* 0x000000888c18723c */ /* 0x040fec0000001818 */
[-C--:B------:R-:W-:Y:S06]  /*6a70*/  HMMA.16816.F32 R28, R140, R138.reuse, R28 ;  /* 0x0000008a8c1c723c */ /* 0x080fec000000181c */
[C---:B------:R-:W-:Y:S01]  /*6a80*/  HMMA.16816.F32 R32, R132.reuse, R138, R32 ;  /* 0x0000008a8420723c */ /* 0x040fe20000001820 */
[----:B------:R-:W1:Y:S05]  /*6a90*/  LDSM.16.M88.4 R136, [R181+0x5000] ;  /* 0x00500000b588783b */ /* 0x000e6a0000000200 */
[C---:B------:R-:W-:Y:S01]  /*6aa0*/  FADD.FTZ R6, -R2.reuse, R20 ;  /* 0x0000001402067221 */ /* 0x040fe20000010100 */
[----:B------:R-:W-:Y:S04]  /*6ab0*/  FADD.FTZ R21, -R2, R21 ;  /* 0x0000001502157221 */ /* 0x000fe80000010100 */
[----:B------:R-:W-:Y:S11]  /*6ac0*/  FMUL.FTZ R6, R238, R6 ;  /* 0x00000006ee067220 */ /* 0x000ff60000410000 */
[----:B------:R-:W-:Y:S02]  /*6ad0*/  @!UPT UIADD3 URZ, URZ, URZ, URZ ;  /* 0x0000003f3f3ff290 */ /* 0x000fe4000fffe03f */
[----:B------:R-:W-:Y:S01]  /*6ae0*/  FADD.FTZ R20, -R2, R33 ;  /* 0x0000002102147221 */ /* 0x000fe20000010100 */
[----:B------:R-:W-:Y:S03]  /*6af0*/  F2FP.F16.F32.PACK_AB R33, R3, R5 ;  /* 0x000000050321723e */ /* 0x000fe600000000ff */
[----:B------:R-:W-:Y:S01]  /*6b00*/  FMUL.FTZ R20, R232, R20 ;  /* 0x00000014e8147220 */ /* 0x000fe20000410000 */
[-C--:B-1----:R-:W-:Y:S06]  /*6b10*/  HMMA.16816.F32 R36, R132, R136.reuse, R36 ;  /* 0x000000888424723c */ /* 0x082fec0000001824 */
[C---:B------:R-:W-:Y:S06]  /*6b20*/  HMMA.16816.F32 R40, R140.reuse, R136, R40 ;  /* 0x000000888c28723c */ /* 0x040fec0000001828 */
[-C--:B------:R-:W-:Y:S06]  /*6b30*/  HMMA.16816.F32 R44, R140, R138.reuse, R44 ;  /* 0x0000008a8c2c723c */ /* 0x080fec000000182c */
[C---:B------:R-:W-:Y:S01]  /*6b40*/  HMMA.16816.F32 R48, R132.reuse, R138, R48 ;  /* 0x0000008a8430723c */ /* 0x040fe20000001830 */
[----:B------:R-:W1:Y:S05]  /*6b50*/  LDSM.16.M88.4 R136, [R181+0x5800] ;  /* 0x00580000b588783b */ /* 0x000e6a0000000200 */
[C---:B------:R-:W-:Y:S05]  /*6b60*/  FADD.FTZ R16, -R2.reuse, R36 ;  /* 0x0000002402107221 */ /* 0x040fea0000010100 */
[----:B------:R-:W-:Y:S11]  /*6b70*/  FMUL.FTZ R16, R231, R16 ;  /* 0x00000010e7107220 */ /* 0x000ff60000410000 */
[----:B------:R-:W-:Y:S02]  /*6b80*/  @!UPT UIADD3 URZ, URZ, URZ, URZ ;  /* 0x0000003f3f3ff290 */ /* 0x000fe4000fffe03f */
[C---:B------:R-:W-:Y:S01]  /*6b90*/  FADD.FTZ R17, -R2.reuse, R48 ;  /* 0x0000003002117221 */ /* 0x040fe20000010100 */
[----:B------:R-:W-:Y:S03]  /*6ba0*/  FADD.FTZ R49, -R2, R49 ;  /* 0x0000003102317221 */ /* 0x000fe60000010100 */
[----:B------:R-:W-:Y:S01]  /*6bb0*/  FMUL.FTZ R17, R229, R17 ;  /* 0x00000011e5117220 */ /* 0x000fe20000410000 */
[----:B------:R-:W-:Y:S05]  /*6bc0*/  FMUL.FTZ R49, R228, R49 ;  /* 0x00000031e4317220 */ /* 0x000fea0000410000 */
[----:B------:R-:W-:Y:S01]  /*6bd0*/  F2FP.F16.F32.PACK_AB R49, R49, R17 ;  /* 0x000000113131723e */ /* 0x000fe200000000ff */
[-C--:B-1----:R-:W-:Y:S06]  /*6be0*/  HMMA.16816.F32 R52, R132, R136.reuse, R52 ;  /* 0x000000888434723c */ /* 0x082fec0000001834 */
[C---:B------:R-:W-:Y:S06]  /*6bf0*/  HMMA.16816.F32 R56, R140.reuse, R136, R56 ;  /* 0x000000888c38723c */ /* 0x040fec0000001838 */
[-C--:B------:R-:W-:Y:S06]  /*6c00*/  HMMA.16816.F32 R60, R140, R138.reuse, R60 ;  /* 0x0000008a8c3c723c */ /* 0x080fec000000183c */
[----:B------:R-:W-:Y:S06]  /*6c10*/  HMMA.16816.F32 R64, R132, R138, R64 ;  /* 0x0000008a8440723c */ /* 0x000fec0000001840 */
[C---:B------:R-:W-:Y:S01]  /*6c20*/  FADD.FTZ R52, -R2.reuse, R52 ;  /* 0x0000003402347221 */ /* 0x040fe20000010100 */
[----:B------:R-:W-:Y:S01]  /*6c30*/  FMUL.FTZ R133, R237, R21 ;  /* 0x00000015ed857220 */ /* 0x000fe20000410000 */
[C---:B------:R-:W-:Y:S03]  /*6c40*/  FADD.FTZ R21, -R2.reuse, R32 ;  /* 0x0000002002157221 */ /* 0x040fe60000010100 */
[----:B------:R-:W-:Y:S01]  /*6c50*/  F2FP.F16.F32.PACK_AB R132, R147, R148 ;  /* 0x000000949384723e */ /* 0x000fe200000000ff */
[C---:B------:R-:W-:Y:S01]  /*6c60*/  FADD.FTZ R5, -R2.reuse, R53 ;  /* 0x0000003502057221 */ /* 0x040fe20000010100 */
[----:B------:R-:W-:Y:S01]  /*6c70*/  F2FP.F16.F32.PACK_AB R133, R133, R6 ;  /* 0x000000068585723e */ /* 0x000fe200000000ff */
[----:B------:R-:W-:Y:S01]  /*6c80*/  FADD.FTZ R6, -R2, R37 ;  /* 0x0000002502067221 */ /* 0x000fe20000010100 */
[----:B------:R-:W-:Y:S01]  /*6c90*/  FMUL.FTZ R21, R233, R21 ;  /* 0x00000015e9157220 */ /* 0x000fe20000410000 */
[----:B------:R-:W-:Y:S01]  /*6ca0*/  FMUL.FTZ R5, R226, R5 ;  /* 0x00000005e2057220 */ /* 0x000fe20000410000 */
[----:B------:R-:W-:Y:S01]  /*6cb0*/  FADD.FTZ R37, -R145, R7 ;  /* 0x0000000791257221 */ /* 0x000fe20000010100 */
[----:B------:R-:W-:Y:S02]  /*6cc0*/  FMUL.FTZ R6, R230, R6 ;  /* 0x00000006e6067220 */ /* 0x000fe40000410000 */
[----:B------:R-:W-:Y:S04]  /*6cd0*/  F2FP.F16.F32.PACK_AB R53, R20, R21 ;  /* 0x000000151435723e */ /* 0x000fe800000000ff */
[C---:B------:R-:W-:Y:S01]  /*6ce0*/  FADD.FTZ R3, -R2.reuse, R64 ;  /* 0x0000004002037221 */ /* 0x040fe20000010100 */
[----:B------:R-:W-:Y:S01]  /*6cf0*/  FADD.FTZ R2, -R2, R65 ;  /* 0x0000004102027221 */ /* 0x000fe20000010100 */
[----:B------:R-:W-:Y:S01]  /*6d00*/  FMUL.FTZ R64, R227, R52 ;  /* 0x00000034e3407220 */ /* 0x000fe20000410000 */
[----:B------:R-:W-:Y:S01]  /*6d10*/  F2FP.F16.F32.PACK_AB R52, R6, R16 ;  /* 0x000000100634723e */ /* 0x000fe200000000ff */
[----:B------:R-:W-:Y:S01]  /*6d20*/  FMUL.FTZ R3, R221, R3 ;  /* 0x00000003dd037220 */ /* 0x000fe20000410000 */
[----:B------:R-:W-:Y:S02]  /*6d30*/  FMUL.FTZ R2, R220, R2 ;  /* 0x00000002dc027220 */ /* 0x000fe40000410000 */
[----:B------:R-:W-:Y:S03]  /*6d40*/  F2FP.F16.F32.PACK_AB R64, R5, R64 ;  /* 0x000000400540723e */ /* 0x000fe600000000ff */
[----:B------:R-:W-:Y:S01]  /*6d50*/  F2FP.F16.F32.PACK_AB R48, R2, R3 ;  /* 0x000000030230723e */ /* 0x000fe200000000ff */
[----:B------:R-:W-:Y:S06]  /*6d60*/  @!P0 BRA `(.L_x_252) ;  /* 0x0000000400a48947 */ /* 0x000fec0003800000 */
[----:B------:R-:W-:Y:S01]  /*6d70*/  ULOP3.LUT UR6, UR9, 0x1, URZ, 0xc0, !UPT ;  /* 0x0000000109067892 */ /* 0x000fe2000f8ec03f */
[----:B------:R-:W-:Y:S01]  /*6d80*/  ISETP.GE.AND P4, PT, R187, UR25, PT ;  /* 0x00000019bb007c0c */ /* 0x000fe2000bf86270 */
[----:B------:R-:W1:Y:S01]  /*6d90*/  LDC R65, c[0x0][0x240] ;  /* 0x00009000ff417b82 */ /* 0x000e620000000800 */
[----:B------:R-:W-:Y:S01]  /*6da0*/  PLOP3.LUT P1, PT, PT, PT, PT, 0x8, 0x0 ;  /* 0x000000000000781c */ /* 0x000fe20003f2e170 */
[----:B------:R-:W-:Y:S01]  /*6db0*/  UISETP.NE.U32.AND UP0, UPT, UR6, 0x1, UPT ;  /* 0x000000010600788c */ /* 0x000fe2000bf05070 */
[----:B------:R-:W-:Y:S02]  /*6dc0*/  IMAD.MOV.U32 R6, RZ, RZ, R222 ;  /* 0x000000ffff067224 */ /* 0x000fe400078e00de */
[----:B------:R-:W-:Y:S03]  /*6dd0*/  IMAD.MOV.U32 R7, RZ, RZ, R223 ;  /* 0x000000ffff077224 */ /* 0x000fe600078e00df */
[----:B------:R-:W-:Y:S02]  /*6de0*/  PLOP3.LUT P6, PT, PT, PT, UP0, 0x80, 0x0 ;  /* 0x000000000000781c */ /* 0x000fe40003fcf008 */
[----:B------:R-:W-:Y:S02]  /*6df0*/  PLOP3.LUT P3, PT, PT, PT, UP0, 0x80, 0x0 ;  /* 0x000000000000781c */ /* 0x000fe40003f6f008 */
[----:B------:R-:W-:Y:S01]  /*6e00*/  @P4 PLOP3.LUT P1, PT, P6, PT, PT, 0x80, 0x0 ;  /* 0x000000000000481c */ /* 0x000fe2000372f070 */
[C---:B------:R-:W-:Y:S01]  /*6e10*/  @P4 VIADD R3, R190.reuse, 0xffffc000 ;  /* 0xffffc000be034836 */ /* 0x040fe20000000000 */
[----:B------:R-:W2:Y:S01]  /*6e20*/  @!P4 LDC R21, c[0x0][0x244] ;  /* 0x00009100ff15cb82 */ /* 0x000ea20000000800 */
[----:B------:R-:W-:Y:S01]  /*6e30*/  @!P4 PLOP3.LUT P6, PT, P3, PT, PT, 0x80, 0x0 ;  /* 0x000000000000c81c */ /* 0x000fe20001fcf070 */
[C---:B------:R-:W-:Y:S01]  /*6e40*/  @!P4 VIADD R5, R191.reuse, 0xffffc000 ;  /* 0xffffc000bf05c836 */ /* 0x040fe20000000000 */
[----:B------:R-:W-:Y:S01]  /*6e50*/  PLOP3.LUT P3, PT, PT, PT, PT, 0x8, 0x0 ;  /* 0x000000000000781c */ /* 0x000fe20003f6e170 */
[C---:B------:R-:W-:Y:S01]  /*6e60*/  @!P4 VIADD R20, R191.reuse, 0xffffc000 ;  /* 0xffffc000bf14c836 */ /* 0x040fe20000000000 */
[----:B------:R-:W-:Y:S03]  /*6e70*/  @!P4 PLOP3.LUT P3, PT, P6, PT, PT, 0x80, 0x0 ;  /* 0x000000000000c81c */ /* 0x000fe6000376f070 */
[----:B------:R-:W3:Y:S03]  /*6e80*/  @!P4 LDC R32, c[0x0][0x244] ;  /* 0x00009100ff20cb82 */ /* 0x000ee60000000800 */
[----:B------:R-:W-:Y:S01]  /*6e90*/  @P1 VIADD R3, R190, 0x4000 ;  /* 0x00004000be031836 */ /* 0x000fe20000000000 */
[----:B------:R-:W-:Y:S02]  /*6ea0*/  PLOP3.LUT P1, PT, PT, PT, PT, 0x8, 0x0 ;  /* 0x000000000000781c */ /* 0x000fe40003f2e170 */
[----:B------:R-:W-:Y:S02]  /*6eb0*/  @P4 PLOP3.LUT P1, PT, P6, PT, PT, 0x80, 0x0 ;  /* 0x000000000000481c */ /* 0x000fe4000372f070 */
[----:B------:R-:W-:Y:S01]  /*6ec0*/  @P4 STS [R3], RZ ;  /* 0x000000ff03004388 */ /* 0x000fe20000000800 */
[----:B------:R-:W4:Y:S01]  /*6ed0*/  @!P4 LDC R36, c[0x0][0x244] ;  /* 0x00009100ff24cb82 */ /* 0x000f220000000800 */
[----:B------:R-:W-:Y:S02]  /*6ee0*/  @P3 VIADD R5, R191, 0x4000 ;  /* 0x00004000bf053836 */ /* 0x000fe40000000000 */
[----:B------:R-:W-:Y:S04]  /*6ef0*/  @P4 STS [R3+0x4], RZ ;  /* 0x000004ff03004388 */ /* 0x000fe80000000800 */
[----:B------:R-:W-:Y:S04]  /*6f00*/  @P4 STS [R3+0x8], RZ ;  /* 0x000008ff03004388 */ /* 0x000fe80000000800 */
[----:B------:R2:W-:Y:S01]  /*6f10*/  @P4 STS [R3+0xc], RZ ;  /* 0x00000cff03004388 */ /* 0x0005e20000000800 */
[----:B----4-:R-:W-:Y:S02]  /*6f20*/  @!P4 IMAD R36, R36, 0x60, RZ ;  /* 0x000000602424c824 */ /* 0x010fe400078e02ff */
[C---:B-1----:R-:W-:Y:S04]  /*6f30*/  IMAD.SHL.U32 R2, R65.reuse, 0x80, RZ ;  /* 0x0000008041027824 */ /* 0x042fe800078e00ff */
[----:B------:R-:W-:Y:S02]  /*6f40*/  IMAD.MOV R2, RZ, RZ, -R2 ;  /* 0x000000ffff027224 */ /* 0x000fe400078e0a02 */
[----:B--2---:R-:W-:Y:S03]  /*6f50*/  @P4 VIADD R3, R190, 0xffffc000 ;  /* 0xffffc000be034836 */ /* 0x004fe60000000000 */
[----:B------:R-:W-:Y:S01]  /*6f60*/  LEA R6, P2, R2, R6, 0x1 ;  /* 0x0000000602067211 */ /* 0x000fe200078408ff */
[----:B------:R-:W-:Y:S01]  /*6f70*/  @P1 VIADD R3, R190, 0x4000 ;  /* 0x00004000be031836 */ /* 0x000fe20000000000 */
[--C-:B------:R-:W-:Y:S02]  /*6f80*/  @!P4 SHF.R.S32.HI R16, RZ, 0x1f, R2.reuse ;  /* 0x0000001fff10c819 */ /* 0x100fe40000011402 */
[----:B------:R-:W-:Y:S02]  /*6f90*/  LEA.HI.X.SX32 R7, R2, R7, 0x1, P2 ;  /* 0x0000000702077211 */ /* 0x000fe400010f0eff */
[----:B------:R-:W-:Y:S02]  /*6fa0*/  PLOP3.LUT P2, PT, PT, PT, PT, 0x8, 0x0 ;  /* 0x000000000000781c */ /* 0x000fe40003f4e170 */
[----:B------:R-:W-:Y:S01]  /*6fb0*/  @!P4 PLOP3.LUT P2, PT, P6, PT, PT, 0x80, 0x0 ;  /* 0x000000000000c81c */ /* 0x000fe2000374f070 */
[----:B------:R-:W-:Y:S01]  /*6fc0*/  @!PT LDS RZ, [RZ] ;  /* 0x00000000fffff984 */ /* 0x000fe20000000800 */
[----:B------:R-:W-:Y:S01]  /*6fd0*/  @!PT LDS RZ, [RZ] ;  /* 0x00000000fffff984 */ /* 0x000fe20000000800 */
[----:B------:R-:W-:Y:S01]  /*6fe0*/  @!PT LDS RZ, [RZ] ;  /* 0x00000000fffff984 */ /* 0x000fe20000000800 */
[----:B------:R1:W-:Y:S01]  /*6ff0*/  @!P4 LDGSTS.E.BYPASS.LTC128B.128 [R5], desc[UR10][R6.64] ;  /* 0x000000000605cfae */ /* 0x0003e2000b901d4a */
[C---:B------:R-:W-:Y:S02]  /*7000*/  @!P4 LEA R17, P5, R65.reuse, R2, 0x5 ;  /* 0x000000024111c211 */ /* 0x040fe400078a28ff */
[----:B------:R-:W-:Y:S01]  /*7010*/  PLOP3.LUT P1, PT, PT, PT, PT, 0x8, 0x0 ;  /* 0x000000000000781c */ /* 0x000fe20003f2e170 */
[----:B------:R-:W-:Y:S01]  /*7020*/  @P4 STS [R3+0x1000], RZ ;  /* 0x001000ff03004388 */ /* 0x000fe20000000800 */
[----:B------:R-:W-:Y:S02]  /*7030*/  @!P4 LEA.HI.X R21, R65, R16, R21, 0x5, P5 ;  /* 0x000000104115c211 */ /* 0x000fe400028f2c15 */
[C---:B------:R-:W-:Y:S01]  /*7040*/  @!P4 LEA R16, P3, R17.reuse, R222, 0x1 ;  /* 0x000000de1110c211 */ /* 0x040fe200078608ff */
[----:B------:R-:W-:Y:S01]  /*7050*/  @P4 STS [R3+0x1004], RZ ;  /* 0x001004ff03004388 */ /* 0x000fe20000000800 */
[----:B------:R-:W-:Y:S02]  /*7060*/  @P4 PLOP3.LUT P1, PT, P6, PT, PT, 0x80, 0x0 ;  /* 0x000000000000481c */ /* 0x000fe4000372f070 */
[----:B------:R-:W-:Y:S01]  /*7070*/  @!P4 LEA.HI.X R17, R17, R223, R21, 0x1, P3 ;  /* 0x000000df1111c211 */ /* 0x000fe200018f0c15 */
[----:B------:R-:W-:Y:S01]  /*7080*/  @P4 STS [R3+0x1008], RZ ;  /* 0x001008ff03004388 */ /* 0x000fe20000000800 */
[----:B------:R-:W-:Y:S01]  /*7090*/  @P2 VIADD R20, R191, 0x4000 ;  /* 0x00004000bf142836 */ /* 0x000fe20000000000 */
[----:B------:R-:W-:Y:S02]  /*70a0*/  PLOP3.LUT P3, PT, PT, PT, PT, 0x8, 0x0 ;  /* 0x000000000000781c */ /* 0x000fe40003f6e170 */
[----:B------:R-:W-:Y:S01]  /*70b0*/  @P4 STS [R3+0x100c], RZ ;  /* 0x00100cff03004388 */ /* 0x000fe20000000800 */
[----:B------:R-:W-:Y:S03]  /*70c0*/  @!P4 PLOP3.LUT P3, PT, P6, PT, PT, 0x80, 0x0 ;  /* 0x000000000000c81c */ /* 0x000fe6000376f070 */
[----:B------:R-:W-:Y:S01]  /*70d0*/  @!PT LDS RZ, [RZ] ;  /* 0x00000000fffff984 */ /* 0x000fe20000000800 */
[----:B------:R-:W-:Y:S01]  /*70e0*/  @!PT LDS RZ, [RZ] ;  /* 0x00000000fffff984 */ /* 0x000fe20000000800 */
[----:B------:R-:W-:Y:S01]  /*70f0*/  @!PT LDS RZ, [RZ] ;  /* 0x00000000fffff984 */ /* 0x000fe20000000800 */
[----:B------:R2:W-:Y:S01]  /*7100*/  @!P4 LDGSTS.E.BYPASS.LTC128B.128 [R20+0x1000], desc[UR10][R16.64] ;  /* 0x010000001014cfae */ /* 0x0005e2000b901d4a */
[C---:B------:R-:W-:Y:S02]  /*7110*/  @P4 VIADD R5, R190.reuse, 0xffffc000 ;  /* 0xffffc000be054836 */ /* 0x040fe40000000000 */
[----:B-1----:R-:W-:Y:S01]  /*7120*/  @P1 VIADD R5, R190, 0x4000 ;  /* 0x00004000be051836 */ /* 0x002fe20000000000 */
[----:B------:R-:W-:Y:S02]  /*7130*/  PLOP3.LUT P1, PT, PT, PT, PT, 0x8, 0x0 ;  /* 0x000000000000781c */ /* 0x000fe40003f2e170 */
[----:B------:R-:W-:Y:S02]  /*7140*/  @P4 PLOP3.LUT P1, PT, P6, PT, PT, 0x80, 0x0 ;  /* 0x000000000000481c */ /* 0x000fe4000372f070 */
[----:B------:R-:W-:Y:S04]  /*7150*/  @P4 STS [R5+0x2000], RZ ;  /* 0x002000ff05004388 */ /* 0x000fe80000000800 */
[----:B------:R-:W-:Y:S01]  /*7160*/  @P4 STS [R5+0x2004], RZ ;  /* 0x002004ff05004388 */ /* 0x000fe20000000800 */
[--C-:B------:R-:W-:Y:S03]  /*7170*/  @!P4 SHF.R.S32.HI R3, RZ, 0x1f, R2.reuse ;  /* 0x0000001fff03c819 */ /* 0x100fe60000011402 */
[----:B------:R-:W-:Y:S04]  /*7180*/  @P4 STS [R5+0x2008], RZ ;  /* 0x002008ff05004388 */ /* 0x000fe80000000800 */
[----:B------:R1:W-:Y:S01]  /*7190*/  @P4 STS [R5+0x200c], RZ ;  /* 0x00200cff05004388 */ /* 0x0003e20000000800 */
[--C-:B--2---:R-:W-:Y:S02]  /*71a0*/  @!P4 SHF.R.S32.HI R17, RZ, 0x1f, R2.reuse ;  /* 0x0000001fff11c819 */ /* 0x104fe40000011402 */
[C---:B------:R-:W-:Y:S01]  /*71b0*/  @!P4 LEA R16, P2, R65.reuse, R2, 0x6 ;  /* 0x000000024110c211 */ /* 0x040fe200078430ff */
[----:B------:R-:W-:Y:S03]  /*71c0*/  @!P4 IMAD.WIDE.U32 R2, R65, 0x60, R2 ;  /* 0x000000604102c825 */ /* 0x000fe600078e0002 */
[CC--:B------:R-:W-:Y:S01]  /*71d0*/  @!P4 LEA R20, P5, R16.reuse, R222.reuse, 0x1 ;  /* 0x000000de1014c211 */ /* 0x0c0fe200078a08ff */
[----:B------:R-:W-:Y:S01]  /*71e0*/  @!P4 IMAD.IADD R36, R3, 0x1, R36 ;  /* 0x000000010324c824 */ /* 0x000fe200078e0224 */
[----:B---3--:R-:W-:Y:S01]  /*71f0*/  @!P4 LEA.HI.X R21, R65, R17, R32, 0x6, P2 ;  /* 0x000000114115c211 */ /* 0x008fe200010f3420 */
[C---:B------:R-:W-:Y:S01]  /*7200*/  @!P4 VIADD R17, R191.reuse, 0xffffc000 ;  /* 0xffffc000bf11c836 */ /* 0x040fe20000000000 */
[----:B------:R-:W-:Y:S01]  /*7210*/  PLOP3.LUT P2, PT, PT, PT, PT, 0x8, 0x0 ;  /* 0x000000000000781c */ /* 0x000fe20003f4e170 */
[C---:B------:R-:W-:Y:S01]  /*7220*/  @P3 VIADD R17, R191.reuse, 0x4000 ;  /* 0x00004000bf113836 */ /* 0x040fe20000000000 */
[-C--:B------:R-:W-:Y:S01]  /*7230*/  @!P4 LEA.HI.X R21, R16, R223.reuse, R21, 0x1, P5 ;  /* 0x000000df1015c211 */ /* 0x080fe200028f0c15 */
[C---:B------:R-:W-:Y:S01]  /*7240*/  @!P4 VIADD R32, R191.reuse, 0xffffc000 ;  /* 0xffffc000bf20c836 */ /* 0x040fe20000000000 */
[----:B------:R-:W-:Y:S01]  /*7250*/  @!P4 LEA R16, P3, R2, R222, 0x1 ;  /* 0x000000de0210c211 */ /* 0x000fe200078608ff */
[----:B------:R-:W-:Y:S01]  /*7260*/  IMAD.MOV.U32 R222, RZ, RZ, R6 ;  /* 0x000000ffffde7224 */ /* 0x000fe200078e0006 */
[----:B------:R-:W-:Y:S01]  /*7270*/  @!P4 PLOP3.LUT P2, PT, P6, PT, PT, 0x80, 0x0 ;  /* 0x000000000000c81c */ /* 0x000fe2000374f070 */
[----:B------:R-:W-:Y:S01]  /*7280*/  @!PT LDS RZ, [RZ] ;  /* 0x00000000fffff984 */ /* 0x000fe20000000800 */
[----:B------:R-:W-:Y:S01]  /*7290*/  @!PT LDS RZ, [RZ] ;  /* 0x00000000fffff984 */ /* 0x000fe20000000800 */
[----:B------:R-:W-:Y:S01]  /*72a0*/  @!PT LDS RZ, [RZ] ;  /* 0x00000000fffff984 */ /* 0x000fe20000000800 */
[----:B------:R2:W-:Y:S01]  /*72b0*/  @!P4 LDGSTS.E.BYPASS.LTC128B.128 [R17+0x2000], desc[UR10][R20.64] ;  /* 0x020000001411cfae */ /* 0x0005e2000b901d4a */
[C---:B-1----:R-:W-:Y:S02]  /*72c0*/  @P4 VIADD R5, R190.reuse, 0xffffc000 ;  /* 0xffffc000be054836 */ /* 0x042fe40000000000 */
[----:B------:R-:W-:Y:S04]  /*72d0*/  @P1 VIADD R5, R190, 0x4000 ;  /* 0x00004000be051836 */ /* 0x000fe80000000000 */
[----:B------:R-:W-:Y:S05]  /*72e0*/  @P4 IMAD.MOV.U32 R3, RZ, RZ, R5 ;  /* 0x000000ffff034224 */ /* 0x000fea00078e0005 */
[----:B------:R-:W-:Y:S01]  /*72f0*/  @P2 VIADD R32, R191, 0x4000 ;  /* 0x00004000bf202836 */ /* 0x000fe20000000000 */
[----:B------:R1:W-:Y:S04]  /*7300*/  @P4 STS [R3+0x3000], RZ ;  /* 0x003000ff03004388 */ /* 0x0003e80000000800 */
[----:B------:R1:W-:Y:S04]  /*7310*/  @P4 STS [R3+0x3004], RZ ;  /* 0x003004ff03004388 */ /* 0x0003e80000000800 */
[----:B------:R1:W-:Y:S01]  /*7320*/  @P4 STS [R3+0x3008], RZ ;  /* 0x003008ff03004388 */ /* 0x0003e20000000800 */
[----:B--2---:R-:W-:Y:S03]  /*7330*/  @!P4 LEA.HI.X R17, R2, R223, R36, 0x1, P3 ;  /* 0x000000df0211c211 */ /* 0x004fe600018f0c24 */
[----:B------:R1:W-:Y:S01]  /*7340*/  @P4 STS [R3+0x300c], RZ ;  /* 0x00300cff03004388 */ /* 0x0003e20000000800 */
[----:B------:R-:W-:Y:S02]  /*7350*/  IMAD.MOV.U32 R2, RZ, RZ, -0x4000 ;  /* 0xffffc000ff027424 */ /* 0x000fe400078e00ff */
[----:B------:R-:W-:Y:S01]  /*7360*/  IMAD.MOV.U32 R223, RZ, RZ, R7 ;  /* 0x000000ffffdf7224 */ /* 0x000fe200078e0007 */
[----:B------:R-:W-:Y:S01]  /*7370*/  @!PT LDS RZ, [RZ] ;  /* 0x00000000fffff984 */ /* 0x000fe20000000800 */
[----:B------:R-:W-:Y:S01]  /*7380*/  @!PT LDS RZ, [RZ] ;  /* 0x00000000fffff984 */ /* 0x000fe20000000800 */
[----:B------:R-:W-:Y:S01]  /*7390*/  @!PT LDS RZ, [RZ] ;  /* 0x00000000fffff984 */ /* 0x000fe20000000800 */
[----:B------:R1:W-:Y:S02]  /*73a0*/  @!P4 LDGSTS.E.BYPASS.LTC128B.128 [R32+0x3000], desc[UR10][R16.64] ;  /* 0x030000001020cfae */ /* 0x0003e4000b901d4a */
[----:B------:R-:W-:Y:S02]  /*73b0*/  SEL R2, R2, 0x4000, !P6 ;  /* 0x0000400002027807 */ /* 0x000fe40007000000 */
[----:B------:R-:W0:Y:S03]  /*73c0*/  LDGDEPBAR ;  /* 0x00000000000079af */ /* 0x000e260000000000 */
[--C-:B------:R-:W-:Y:S02]  /*73d0*/  IMAD.IADD R183, R183, 0x1, R2.reuse ;  /* 0x00000001b7b77824 */ /* 0x100fe400078e0202 */
[--C-:B------:R-:W-:Y:S02]  /*73e0*/  IMAD.IADD R190, R190, 0x1, R2.reuse ;  /* 0x00000001bebe7824 */ /* 0x100fe400078e0202 */
[----:B------:R-:W-:Y:S07]  /*73f0*/  IMAD.IADD R191, R191, 0x1, R2 ;  /* 0x00000001bfbf7824 */ /* 0x000fee00078e0202 */
.L_x_252:
[----:B-1----:R-:W-:Y:S01]  /*7400*/  FMUL.FTZ R3, R199, R37 ;  /* 0x00000025c7037220 */ /* 0x002fe20000410000 */
[C---:B------:R-:W-:Y:S01]  /*7410*/  FADD.FTZ R19, -R145.reuse, R19 ;  /* 0x0000001391137221 */ /* 0x040fe20000010100 */
[----:B------:R-:W-:Y:S01]  /*7420*/  FADD.FTZ R18, -R145, R18 ;  /* 0x0000001291127221 */ /* 0x000fe20000010100 */
[----:B------:R-:W-:Y:S01]  /*7430*/  STS [R213+0x14000], R132 ;  /* 0x01400084d5007388 */ /* 0x000fe20000000800 */
[----:B-----5:R-:W-:Y:S01]  /*7440*/  FADD.FTZ R12, -R4, R12 ;  /* 0x0000000c040c7221 */ /* 0x020fe20000010100 */
[----:B------:R-:W-:Y:S01]  /*7450*/  F2FP.F16.F32.PACK_AB R3, R3, R146 ;  /* 0x000000920303723e */ /* 0x000fe200000000ff */
[----:B------:R-:W-:Y:S01]  /*7460*/  FMUL.FTZ R18, R192, R18 ;  /* 0x00000012c0127220 */ /* 0x000fe20000410000 */
[----:B------:R-:W-:Y:S01]  /*7470*/  FMUL.FTZ R2, R175, R19 ;  /* 0x00000013af027220 */ /* 0x000fe20000410000 */
[C---:B------:R-:W-:Y:S01]  /*7480*/  FADD.FTZ R13, -R4.reuse, R13 ;  /* 0x0000000d040d7221 */ /* 0x040fe20000010100 */
[----:B------:R-:W-:Y:S01]  /*7490*/  FMUL.FTZ R12, R205, R12 ;  /* 0x0000000ccd0c7220 */ /* 0x000fe20000410000 */
[----:B------:R1:W-:Y:S01]  /*74a0*/  STS [R213+0x14400], R3 ;  /* 0x01440003d5007388 */ /* 0x0003e20000000800 */
[----:B------:R-:W-:Y:S01]  /*74b0*/  FADD.FTZ R8, -R4, R8 ;  /* 0x0000000804087221 */ /* 0x000fe20000010100 */
[----:B------:R-:W-:Y:S01]  /*74c0*/  F2FP.F16.F32.PACK_AB R2, R2, R18 ;  /* 0x000000120202723e */ /* 0x000fe200000000ff */
[----:B------:R-:W-:Y:S01]  /*74d0*/  FMUL.FTZ R13, R204, R13 ;  /* 0x0000000dcc0d7220 */ /* 0x000fe20000410000 */
[C---:B------:R-:W-:Y:S01]  /*74e0*/  FADD.FTZ R9, -R4.reuse, R9 ;  /* 0x0000000904097221 */ /* 0x040fe20000010100 */
[----:B------:R-:W-:Y:S01]  /*74f0*/  FMUL.FTZ R8, R207, R8 ;  /* 0x00000008cf087220 */ /* 0x000fe20000410000 */
[----:B------:R-:W-:Y:S01]  /*7500*/  FADD.FTZ R16, -R145, R54 ;  /* 0x0000003691107221 */ /* 0x000fe20000010100 */
[----:B------:R2:W-:Y:S01]  /*7510*/  STS [R215+0x14400], R2 ;  /* 0x01440002d7007388 */ /* 0x0005e20000000800 */
[----:B------:R-:W-:Y:S01]  /*7520*/  F2FP.F16.F32.PACK_AB R18, R13, R12 ;  /* 0x0000000c0d12723e */ /* 0x000fe200000000ff */
[----:B------:R-:W-:Y:S01]  /*7530*/  FADD.FTZ R13, -R4, R57 ;  /* 0x00000039040d7221 */ /* 0x000fe20000010100 */
[----:B------:R-:W-:Y:S01]  /*7540*/  FMUL.FTZ R9, R206, R9 ;  /* 0x00000009ce097220 */ /* 0x000fe20000410000 */
[----:B------:R-:W-:Y:S01]  /*7550*/  FADD.FTZ R7, -R145, R55 ;  /* 0x0000003791077221 */ /* 0x000fe20000010100 */
[----:B------:R-:W-:Y:S01]  /*7560*/  FADD.FTZ R11, -R0, R11 ;  /* 0x0000000b000b7221 */ /* 0x000fe20000010100 */
[----:B------:R-:W-:Y:S01]  /*7570*/  FMUL.FTZ R13, R159, R13 ;  /* 0x0000000d9f0d7220 */ /* 0x000fe20000410000 */
[----:B------:R-:W-:Y:S01]  /*7580*/  FMUL.FTZ R16, R153, R16 ;  /* 0x0000001099107220 */ /* 0x000fe20000410000 */
[----:B------:R-:W-:Y:S01]  /*7590*/  FMUL.FTZ R7, R152, R7 ;  /* 0x0000000798077220 */ /* 0x000fe20000410000 */
[C---:B------:R-:W-:Y:S01]  /*75a0*/  FADD.FTZ R15, -R0.reuse, R15 ;  /* 0x0000000f000f7221 */ /* 0x040fe20000010100 */
[----:B------:R-:W-:Y:S01]  /*75b0*/  FADD.FTZ R14, -R0, R14 ;  /* 0x0000000e000e7221 */ /* 0x000fe20000010100 */
[----:B------:R-:W-:Y:S01]  /*75c0*/  STS [R215+0x14000], R33 ;  /* 0x01400021d7007388 */ /* 0x000fe20000000800 */
[----:B------:R-:W-:Y:S01]  /*75d0*/  FADD.FTZ R23, -R145, R23 ;  /* 0x0000001791177221 */ /* 0x000fe20000010100 */
[----:B------:R-:W-:Y:S01]  /*75e0*/  F2FP.F16.F32.PACK_AB R20, R7, R16 ;  /* 0x000000100714723e */ /* 0x000fe200000000ff */
[----:B------:R-:W-:Y:S01]  /*75f0*/  FMUL.FTZ R14, R209, R14 ;  /* 0x0000000ed10e7220 */ /* 0x000fe20000410000 */
[----:B------:R-:W-:Y:S01]  /*7600*/  FMUL.FTZ R7, R208, R15 ;  /* 0x0000000fd0077220 */ /* 0x000fe20000410000 */
[C---:B------:R-:W-:Y:S01]  /*7610*/  FADD.FTZ R22, -R145.reuse, R22 ;  /* 0x0000001691167221 */ /* 0x040fe20000010100 */
[C---:B------:R-:W-:Y:S01]  /*7620*/  FADD.FTZ R6, -R145.reuse, R66 ;  /* 0x0000004291067221 */ /* 0x040fe20000010100 */
[----:B-1----:R-:W-:Y:S01]  /*7630*/  FADD.FTZ R3, -R4, R56 ;  /* 0x0000003804037221 */ /* 0x002fe20000010100 */
[----:B------:R-:W-:Y:S01]  /*7640*/  FADD.FTZ R5, -R145, R67 ;  /* 0x0000004391057221 */ /* 0x000fe20000010100 */
[----:B------:R-:W-:Y:S01]  /*7650*/  FMUL.FTZ R23, R171, R23 ;  /* 0x00000017ab177220 */ /* 0x000fe20000410000 */
[C---:B------:R-:W-:Y:S01]  /*7660*/  FADD.FTZ R35, -R145.reuse, R35 ;  /* 0x0000002391237221 */ /* 0x040fe20000010100 */
[----:B------:R-:W-:Y:S01]  /*7670*/  FMUL.FTZ R3, R160, R3 ;  /* 0x00000003a0037220 */ /* 0x000fe20000410000 */
[----:B------:R-:W-:Y:S01]  /*7680*/  FMUL.FTZ R22, R172, R22 ;  /* 0x00000016ac167220 */ /* 0x000fe20000410000 */
[----:B------:R-:W-:Y:S01]  /*7690*/  FADD.FTZ R34, -R145, R34 ;  /* 0x0000002291227221 */ /* 0x000fe20000010100 */
[----:B--2---:R-:W-:Y:S01]  /*76a0*/  F2FP.F16.F32.PACK_AB R2, R9, R8 ;  /* 0x000000080902723e */ /* 0x004fe200000000ff */
[----:B------:R-:W-:Y:S01]  /*76b0*/  FMUL.FTZ R8, R210, R11 ;  /* 0x0000000bd2087220 */ /* 0x000fe20000410000 */
[----:B------:R-:W-:Y:S01]  /*76c0*/  F2FP.F16.F32.PACK_AB R13, R13, R3 ;  /* 0x000000030d0d723e */ /* 0x000fe200000000ff */
[----:B------:R-:W-:Y:S01]  /*76d0*/  FADD.FTZ R3, -R0, R10 ;  /* 0x0000000a00037221 */ /* 0x000fe20000010100 */
[----:B------:R-:W-:Y:S01]  /*76e0*/  F2FP.F16.F32.PACK_AB R7, R7, R14 ;  /* 0x0000000e0707723e */ /* 0x000fe200000000ff */
[----:B------:R1:W-:Y:S01]  /*76f0*/  STS [R213+0x16000], R2 ;  /* 0x01600002d5007388 */ /* 0x0003e20000000800 */
[----:B------:R-:W-:Y:S01]  /*7700*/  FMUL.FTZ R6, R150, R6 ;  /* 0x0000000696067220 */ /* 0x000fe20000410000 */
[----:B------:R-:W-:Y:S01]  /*7710*/  FMUL.FTZ R3, R211, R3 ;  /* 0x00000003d3037220 */ /* 0x000fe20000410000 */
[----:B------:R-:W-:Y:S01]  /*7720*/  FMUL.FTZ R5, R149, R5 ;  /* 0x0000000595057220 */ /* 0x000fe20000410000 */
[----:B------:R-:W-:Y:S01]  /*7730*/  FMUL.FTZ R34, R166, R34 ;  /* 0x00000022a6227220 */ /* 0x000fe20000410000 */
[----:B------:R-:W-:Y:S01]  /*7740*/  FMUL.FTZ R21, R165, R35 ;  /* 0x00000023a5157220 */ /* 0x000fe20000410000 */
[----:B------:R-:W-:Y:S01]  /*7750*/  FADD.FTZ R25, -R4, R25 ;  /* 0x0000001904197221 */ /* 0x000fe20000010100 */
[----:B------:R-:W-:Y:S01]  /*7760*/  F2FP.F16.F32.PACK_AB R8, R8, R3 ;  /* 0x000000030808723e */ /* 0x000fe200000000ff */
[----:B------:R-:W-:Y:S01]  /*7770*/  FADD.FTZ R27, -R0, R27 ;  /* 0x0000001b001b7221 */ /* 0x000fe20000010100 */
[----:B------:R-:W-:Y:S01]  /*7780*/  FADD.FTZ R24, -R4, R24 ;  /* 0x0000001804187221 */ /* 0x000fe20000010100 */
[----:B------:R-:W-:Y:S01]  /*7790*/  FADD.FTZ R26, -R0, R26 ;  /* 0x0000001a001a7221 */ /* 0x000fe20000010100 */
[----:B------:R-:W-:Y:S01]  /*77a0*/  F2FP.F16.F32.PACK_AB R22, R23, R22 ;  /* 0x000000161716723e */ /* 0x000fe200000000ff */
[----:B------:R-:W-:Y:S01]  /*77b0*/  STS [R213+0x16400], R8 ;  /* 0x01640008d5007388 */ /* 0x000fe20000000800 */
[----:B------:R-:W-:Y:S01]  /*77c0*/  F2FP.F16.F32.PACK_AB R19, R5, R6 ;  /* 0x000000060513723e */ /* 0x000fe200000000ff */
[----:B------:R-:W-:Y:S01]  /*77d0*/  FADD.FTZ R29, -R4, R29 ;  /* 0x0000001d041d7221 */ /* 0x000fe20000010100 */
[----:B------:R-:W-:Y:S01]  /*77e0*/  FMUL.FTZ R24, R198, R24 ;  /* 0x00000018c6187220 */ /* 0x000fe20000410000 */
[----:B------:R-:W-:Y:S01]  /*77f0*/  STS [R215+0x16000], R18 ;  /* 0x01600012d7007388 */ /* 0x000fe20000000800 */
[----:B------:R-:W-:Y:S01]  /*7800*/  FMUL.FTZ R17, R197, R25 ;  /* 0x00000019c5117220 */ /* 0x000fe20000410000 */
[----:B------:R-:W-:Y:S01]  /*7810*/  FMUL.FTZ R26, R203, R26 ;  /* 0x0000001acb1a7220 */ /* 0x000fe20000410000 */
[----:B------:R-:W-:Y:S01]  /*7820*/  FMUL.FTZ R6, R202, R27 ;  /* 0x0000001bca067220 */ /* 0x000fe20000410000 */
[----:B------:R-:W-:Y:S01]  /*7830*/  STS [R215+0x16400], R7 ;  /* 0x01640007d7007388 */ /* 0x000fe20000000800 */
[----:B------:R-:W-:Y:S01]  /*7840*/  FADD.FTZ R31, -R0, R31 ;  /* 0x0000001f001f7221 */ /* 0x000fe20000010100 */
[----:B------:R-:W-:Y:S01]  /*7850*/  FADD.FTZ R28, -R4, R28 ;  /* 0x0000001c041c7221 */ /* 0x000fe20000010100 */
[----:B------:R-:W-:Y:S01]  /*7860*/  FADD.FTZ R30, -R0, R30 ;  /* 0x0000001e001e7221 */ /* 0x000fe20000010100 */
[----:B------:R-:W-:Y:S01]  /*7870*/  F2FP.F16.F32.PACK_AB R21, R21, R34 ;  /* 0x000000221515723e */ /* 0x000fe200000000ff */
[----:B------:R-:W-:Y:S01]  /*7880*/  STS [R219+0x14000], R133 ;  /* 0x01400085db007388 */ /* 0x000fe20000000800 */
[----:B------:R-:W-:Y:S01]  /*7890*/  FMUL.FTZ R28, R194, R28 ;  /* 0x0000001cc21c7220 */ /* 0x000fe20000410000 */
[----:B------:R-:W-:Y:S01]  /*78a0*/  FMUL.FTZ R16, R193, R29 ;  /* 0x0000001dc1107220 */ /* 0x000fe20000410000 */
[----:B------:R-:W-:Y:S01]  /*78b0*/  FMUL.FTZ R30, R201, R30 ;  /* 0x0000001ec91e7220 */ /* 0x000fe20000410000 */
[----:B------:R-:W-:Y:S01]  /*78c0*/  STS [R219+0x14400], R22 ;  /* 0x01440016db007388 */ /* 0x000fe20000000800 */
[----:B------:R-:W-:Y:S01]  /*78d0*/  FMUL.FTZ R3, R200, R31 ;  /* 0x0000001fc8037220 */ /* 0x000fe20000410000 */
[C---:B------:R-:W-:Y:S01]  /*78e0*/  FADD.FTZ R39, -R145.reuse, R39 ;  /* 0x0000002791277221 */ /* 0x040fe20000010100 */
[----:B------:R-:W-:Y:S01]  /*78f0*/  FADD.FTZ R38, -R145, R38 ;  /* 0x0000002691267221 */ /* 0x000fe20000010100 */
[----:B------:R-:W-:Y:S01]  /*7900*/  F2FP.F16.F32.PACK_AB R17, R17, R24 ;  /* 0x000000181111723e */ /* 0x000fe200000000ff */
[----:B------:R-:W-:Y:S01]  /*7910*/  STS [R218+0x14000], R53 ;  /* 0x01400035da007388 */ /* 0x000fe20000000800 */
[----:B------:R-:W-:Y:S01]  /*7920*/  F2FP.F16.F32.PACK_AB R6, R6, R26 ;  /* 0x0000001a0606723e */ /* 0x000fe200000000ff */
[----:B------:R-:W-:Y:S01]  /*7930*/  FMUL.FTZ R39, R162, R39 ;  /* 0x00000027a2277220 */ /* 0x000fe20000410000 */
[----:B------:R-:W-:Y:S01]  /*7940*/  FMUL.FTZ R38, R163, R38 ;  /* 0x00000026a3267220 */ /* 0x000fe20000410000 */
[----:B------:R-:W-:Y:S01]  /*7950*/  STS [R218+0x14400], R21 ;  /* 0x01440015da007388 */ /* 0x000fe20000000800 */
[C---:B------:R-:W-:Y:S01]  /*7960*/  FADD.FTZ R50, -R145.reuse, R50 ;  /* 0x0000003291327221 */ /* 0x040fe20000010100 */
[----:B------:R-:W-:Y:S01]  /*7970*/  FADD.FTZ R51, -R145, R51 ;  /* 0x0000003391337221 */ /* 0x000fe20000010100 */
[----:B------:R-:W-:Y:S01]  /*7980*/  F2FP.F16.F32.PACK_AB R16, R16, R28 ;  /* 0x0000001c1010723e */ /* 0x000fe200000000ff */
[----:B------:R-:W-:Y:S01]  /*7990*/  STS [R219+0x16000], R17 ;  /* 0x01600011db007388 */ /* 0x000fe20000000800 */
[----:B------:R-:W-:Y:S01]  /*79a0*/  F2FP.F16.F32.PACK_AB R3, R3, R30 ;  /* 0x0000001e0303723e */ /* 0x000fe200000000ff */
[C---:B------:R-:W-:Y:S01]  /*79b0*/  FADD.FTZ R42, -R0.reuse, R42 ;  /* 0x0000002a002a7221 */ /* 0x040fe20000010100 */
[----:B------:R-:W-:Y:S01]  /*79c0*/  FADD.FTZ R43, -R0, R43 ;  /* 0x0000002b002b7221 */ /* 0x000fe20000010100 */
[----:B------:R-:W-:Y:S01]  /*79d0*/  STS [R219+0x16400], R6 ;  /* 0x01640006db007388 */ /* 0x000fe20000000800 */
[----:B------:R-:W-:Y:S01]  /*79e0*/  FMUL.FTZ R50, R157, R50 ;  /* 0x000000329d327220 */ /* 0x000fe20000410000 */
[----:B------:R-:W-:Y:S01]  /*79f0*/  FMUL.FTZ R51, R156, R51 ;  /* 0x000000339c337220 */ /* 0x000fe20000410000 */
[C---:B------:R-:W-:Y:S01]  /*7a00*/  FADD.FTZ R40, -R4.reuse, R40 ;  /* 0x0000002804287221 */ /* 0x040fe20000010100 */
[----:B------:R-:W-:Y:S01]  /*7a10*/  FADD.FTZ R41, -R4, R41 ;  /* 0x0000002904297221 */ /* 0x000fe20000010100 */
[----:B------:R-:W-:Y:S01]  /*7a20*/  F2FP.F16.F32.PACK_AB R38, R39, R38 ;  /* 0x000000262726723e */ /* 0x000fe200000000ff */
[----:B------:R-:W-:Y:S01]  /*7a30*/  STS [R218+0x16000], R16 ;  /* 0x01600010da007388 */ /* 0x000fe20000000800 */
[----:B------:R-:W-:Y:S01]  /*7a40*/  FMUL.FTZ R40, R170, R40 ;  /* 0x00000028aa287220 */ /* 0x000fe20000410000 */
[----:B------:R-:W-:Y:S01]  /*7a50*/  FMUL.FTZ R12, R169, R41 ;  /* 0x00000029a90c7220 */ /* 0x000fe20000410000 */
[C---:B------:R-:W-:Y:S01]  /*7a60*/  FADD.FTZ R46, -R0.reuse, R46 ;  /* 0x0000002e002e7221 */ /* 0x040fe20000010100 */
[----:B------:R2:W-:Y:S01]  /*7a70*/  STS [R218+0x16400], R3 ;  /* 0x01640003da007388 */ /* 0x0005e20000000800 */
[----:B------:R-:W-:Y:S01]  /*7a80*/  FADD.FTZ R47, -R0, R47 ;  /* 0x0000002f002f7221 */ /* 0x000fe20000010100 */
[----:B------:R-:W-:Y:S01]  /*7a90*/  FMUL.FTZ R42, R196, R42 ;  /* 0x0000002ac42a7220 */ /* 0x000fe20000410000 */
[----:B-1----:R-:W-:Y:S01]  /*7aa0*/  FMUL.FTZ R2, R195, R43 ;  /* 0x0000002bc3027220 */ /* 0x002fe20000410000 */
[C---:B------:R-:W-:Y:S01]  /*7ab0*/  FADD.FTZ R44, -R4.reuse, R44 ;  /* 0x0000002c042c7221 */ /* 0x040fe20000010100 */
        /* <DEDUP_REMOVED lines=8> */
[----:B------:R-:W-:Y:S01]  /*7b40*/  F2FP.F16.F32.PACK_AB R12, R12, R40 ;  /* 0x000000280c0c723e */ /* 0x000fe200000000ff */
[----:B------:R-:W-:Y:S01]  /*7b50*/  FADD.FTZ R58, -R0, R58 ;  /* 0x0000003a003a7221 */ /* 0x000fe20000010100 */
[----:B------:R-:W-:Y:S01]  /*7b60*/  F2FP.F16.F32.PACK_AB R2, R2, R42 ;  /* 0x0000002a0202723e */ /* 0x000fe200000000ff */
[----:B------:R-:W-:Y:S01]  /*7b70*/  STS [R214+0x14000], R49 ;  /* 0x01400031d6007388 */ /* 0x000fe20000000800 */
[C---:B------:R-:W-:Y:S01]  /*7b80*/  FADD.FTZ R59, -R0.reuse, R59 ;  /* 0x0000003b003b7221 */ /* 0x040fe20000010100 */
[C---:B------:R-:W-:Y:S01]  /*7b90*/  FADD.FTZ R62, -R0.reuse, R62 ;  /* 0x0000003e003e7221 */ /* 0x040fe20000010100 */
[----:B------:R-:W-:Y:S01]  /*7ba0*/  FADD.FTZ R63, -R0, R63 ;  /* 0x0000003f003f7221 */ /* 0x000fe20000010100 */
[----:B------:R-:W-:Y:S01]  /*7bb0*/  STS [R214+0x14400], R50 ;  /* 0x01440032d6007388 */ /* 0x000fe20000000800 */
[----:B------:R-:W-:Y:S01]  /*7bc0*/  F2FP.F16.F32.PACK_AB R9, R9, R44 ;  /* 0x0000002c0909723e */ /* 0x000fe200000000ff */
[C---:B------:R-:W-:Y:S01]  /*7bd0*/  FADD.FTZ R60, -R4.reuse, R60 ;  /* 0x0000003c043c7221 */ /* 0x040fe20000010100 */
[----:B------:R-:W-:Y:S01]  /*7be0*/  F2FP.F16.F32.PACK_AB R0, R47, R46 ;  /* 0x0000002e2f00723e */ /* 0x000fe200000000ff */
[----:B------:R-:W-:Y:S01]  /*7bf0*/  STS [R212+0x16000], R12 ;  /* 0x0160000cd4007388 */ /* 0x000fe20000000800 */
[----:B------:R-:W-:Y:S01]  /*7c00*/  FADD.FTZ R61, -R4, R61 ;  /* 0x0000003d043d7221 */ /* 0x000fe20000010100 */
[----:B------:R-:W-:Y:S01]  /*7c10*/  FMUL.FTZ R58, R164, R58 ;  /* 0x0000003aa43a7220 */ /* 0x000fe20000410000 */
[----:B------:R-:W-:Y:S01]  /*7c20*/  FMUL.FTZ R4, R161, R59 ;  /* 0x0000003ba1047220 */ /* 0x000fe20000410000 */
[----:B------:R1:W-:Y:S01]  /*7c30*/  STS [R212+0x16400], R2 ;  /* 0x01640002d4007388 */ /* 0x0003e20000000800 */
[----:B------:R-:W-:Y:S01]  /*7c40*/  FMUL.FTZ R60, R154, R60 ;  /* 0x0000003c9a3c7220 */ /* 0x000fe20000410000 */
[----:B------:R-:W-:Y:S01]  /*7c50*/  FMUL.FTZ R61, R151, R61 ;  /* 0x0000003d973d7220 */ /* 0x000fe20000410000 */
[----:B------:R-:W-:Y:S01]  /*7c60*/  FMUL.FTZ R62, R158, R62 ;  /* 0x0000003e9e3e7220 */ /* 0x000fe20000410000 */
[----:B------:R-:W-:Y:S01]  /*7c70*/  STS [R214+0x16000], R9 ;  /* 0x01600009d6007388 */ /* 0x000fe20000000800 */
[----:B------:R-:W-:Y:S01]  /*7c80*/  FMUL.FTZ R5, R155, R63 ;  /* 0x0000003f9b057220 */ /* 0x000fe20000410000 */
[----:B------:R-:W-:Y:S01]  /*7c90*/  F2FP.F16.F32.PACK_AB R4, R4, R58 ;  /* 0x0000003a0404723e */ /* 0x000fe200000000ff */
[----:B------:R-:W-:Y:S01]  /*7ca0*/  UIMAD UR6, UR27, UR26, URZ ;  /* 0x0000001a1b0672a4 */ /* 0x000fe2000f8e023f */
[----:B------:R3:W-:Y:S01]  /*7cb0*/  STS [R214+0x16400], R0 ;  /* 0x01640000d6007388 */ /* 0x0007e20000000800 */
[----:B------:R-:W-:Y:S02]  /*7cc0*/  F2FP.F16.F32.PACK_AB R10, R61, R60 ;  /* 0x0000003c3d0a723e */ /* 0x000fe400000000ff */
[----:B------:R-:W-:Y:S01]  /*7cd0*/  F2FP.F16.F32.PACK_AB R5, R5, R62 ;  /* 0x0000003e0505723e */ /* 0x000fe200000000ff */
[----:B------:R-:W-:Y:S01]  /*7ce0*/  STS [R217+0x14000], R64 ;  /* 0x01400040d9007388 */ /* 0x000fe20000000800 */
[----:B--2---:R-:W-:Y:S01]  /*7cf0*/  MOV R3, UR4 ;  /* 0x0000000400037c02 */ /* 0x004fe20008000f00 */
[----:B------:R-:W-:Y:S01]  /*7d00*/  ULEA UR7, -UR6, URZ, 0x7 ;  /* 0x0000003f06077291 */ /* 0x000fe2000f8e393f */
[----:B------:R-:W-:Y:S01]  /*7d10*/  LEA R142, R251, UR4, 0x1 ;  /* 0x00000004fb8e7c11 */ /* 0x000fe2000f8e08ff */
[----:B------:R-:W-:Y:S04]  /*7d20*/  STS [R217+0x14400], R20 ;  /* 0x01440014d9007388 */ /* 0x000fe80000000800 */
[----:B------:R-:W-:Y:S04]  /*7d30*/  STS [R216+0x14000], R48 ;  /* 0x01400030d8007388 */ /* 0x000fe80000000800 */
[----:B------:R-:W-:Y:S01]  /*7d40*/  STS [R216+0x14400], R19 ;  /* 0x01440013d8007388 */ /* 0x000fe20000000800 */
[----:B-1----:R-:W-:Y:S03]  /*7d50*/  SHF.L.U32 R2, R186, 0x1, RZ ;  /* 0x00000001ba027819 */ /* 0x002fe600000006ff */
[----:B------:R-:W-:Y:S01]  /*7d60*/  STS [R217+0x16000], R13 ;  /* 0x0160000dd9007388 */ /* 0x000fe20000000800 */
[----:B------:R-:W-:Y:S03]  /*7d70*/  IADD3 R3, R2, 0x8000, R3 ;  /* 0x0000800002037810 */ /* 0x000fe60007ffe003 */
[----:B------:R-:W-:Y:S01]  /*7d80*/  STS [R217+0x16400], R4 ;  /* 0x01640004d9007388 */ /* 0x000fe20000000800 */
[----:B---3--:R-:W-:Y:S03]  /*7d90*/  IADD3 R0, R3, R178, RZ ;  /* 0x000000b203007210 */ /* 0x008fe60007ffe0ff */
        /* <DEDUP_REMOVED lines=10> */
[----:B------:R-:W4:Y:S04]  /*7e40*/  LDSM.16.MT88.4 R32, [R0+0x800] ;  /* 0x000800000020783b */ /* 0x000f280000004200 */
[----:B------:R-:W-:Y:S01]  /*7e50*/  LDSM.16.MT88.4 R36, [R176+0x21000] ;  /* 0x02100000b024783b */ /* 0x000fe20000004200 */
        /* <DEDUP_REMOVED lines=22> */
[----:B------:R-:W4:Y:S04]  /*7fc0*/  LDSM.16.MT88.4 R20, [R0+0x1800] ;  /* 0x001800000014783b */ /* 0x000f280000004200 */
[----:B------:R-:W-:Y:S01]  /*7fd0*/  LDSM.16.MT88.4 R32, [R3+0x2000] ;  /* 0x002000000320783b */ /* 0x000fe20000004200 */
[-C--:B-1----:R-:W-:Y:S06]  /*7fe0*/  HMMA.16816.F32 R68, R8, R12.reuse, R68 ;  /* 0x0000000c0844723c */ /* 0x082fec0000001844 */
[C---:B------:R-:W-:Y:S06]  /*7ff0*/  HMMA.16816.F32 R72, R36.reuse, R12, R72 ;  /* 0x0000000c2448723c */ /* 0x040fec0000001848 */
[-C--:B------:R-:W-:Y:S06]  /*8000*/  HMMA.16816.F32 R76, R36, R14.reuse, R76 ;  /* 0x0000000e244c723c */ /* 0x080fec000000184c */
[C---:B------:R-:W-:Y:S01]  /*8010*/  HMMA.16816.F32 R80, R8.reuse, R14, R80 ;  /* 0x0000000e0850723c */ /* 0x040fe20000001850 */
[----:B------:R-:W1:Y:S05]  /*8020*/  LDSM.16.MT88.4 R12, [R176+0x1e000] ;  /* 0x01e00000b00c783b */ /* 0x000e6a0000004200 */
[-C--:B--2---:R-:W-:Y:S06]  /*8030*/  HMMA.16816.F32 R84, R8, R4.reuse, R84 ;  /* 0x000000040854723c */ /* 0x084fec0000001854 */
[C---:B------:R-:W-:Y:S06]  /*8040*/  HMMA.16816.F32 R88, R36.reuse, R4, R88 ;  /* 0x000000042458723c */ /* 0x040fec0000001858 */
[-C--:B------:R-:W-:Y:S01]  /*8050*/  HMMA.16816.F32 R92, R36, R6.reuse, R92 ;  /* 0x00000006245c723c */ /* 0x080fe2000000185c */
[----:B------:R-:W2:Y:S05]  /*8060*/  LDSM.16.MT88.4 R36, [R176+0x22000] ;  /* 0x02200000b024783b */ /* 0x000eaa0000004200 */
[----:B------:R-:W-:Y:S01]  /*8070*/  HMMA.16816.F32 R96, R8, R6, R96 ;  /* 0x000000060860723c */ /* 0x000fe20000001860 */
[----:B------:R-:W2:Y:S04]  /*8080*/  LDSM.16.MT88.4 R4, [R0+0x2000] ;  /* 0x002000000004783b */ /* 0x000ea80000004200 */
[----:B------:R-:W-:Y:S01]  /*8090*/  LDSM.16.MT88.4 R8, [R176+0x1e800] ;  /* 0x01e80000b008783b */ /* 0x000fe20000004200 */
[-C--:B---3--:R-:W-:Y:S06]  /*80a0*/  HMMA.16816.F32 R68, R16, R24.reuse, R68 ;  /* 0x000000181044723c */ /* 0x088fec0000001844 */
[C---:B----4-:R-:W-:Y:S06]  /*80b0*/  HMMA.16816.F32 R72, R28.reuse, R24, R72 ;  /* 0x000000181c48723c */ /* 0x050fec0000001848 */
        /* <DEDUP_REMOVED lines=32> */
[----:B------:R3:W4:Y:S01]  /*82c0*/  LDSM.16.MT88.4 R8, [R0+0x3800] ;  /* 0x003800000008783b */ /* 0x0007220000004200 */
[----:B------:R-:W-:Y:S04]  /*82d0*/  BAR.SYNC.DEFER_BLOCKING 0x0 ;  /* 0x0000000000007b1d */ /* 0x000fe80000010000 */
[-C--:B-1----:R-:W-:Y:S06]  /*82e0*/  HMMA.16816.F32 R68, R20, R32.reuse, R68 ;  /* 0x000000201444723c */ /* 0x082fec0000001844 */
[C---:B--2---:R-:W-:Y:S06]  /*82f0*/  HMMA.16816.F32 R72, R36.reuse, R32, R72 ;  /* 0x000000202448723c */ /* 0x044fec0000001848 */
[-C--:B------:R-:W-:Y:S06]  /*8300*/  HMMA.16816.F32 R76, R36, R34.reuse, R76 ;  /* 0x00000022244c723c */ /* 0x080fec000000184c */
[C---:B------:R-:W-:Y:S01]  /*8310*/  HMMA.16816.F32 R80, R20.reuse, R34, R80 ;  /* 0x000000221450723c */ /* 0x040fe20000001850 */
[----:B---3--:R-:W-:Y:S04]  /*8320*/  MOV R0, UR7 ;  /* 0x0000000700007c02 */ /* 0x008fe80008000f00 */
[C---:B------:R-:W-:Y:S01]  /*8330*/  LEA R188, P1, R0.reuse, R188, 0x2 ;  /* 0x000000bc00bc7211 */ /* 0x040fe200078210ff */
[-C--:B------:R-:W-:Y:S05]  /*8340*/  HMMA.16816.F32 R84, R20, R4.reuse, R84 ;  /* 0x000000041454723c */ /* 0x080fea0000001854 */
[----:B------:R-:W-:Y:S01]  /*8350*/  LEA.HI.X.SX32 R189, R0, R189, 0x2, P1 ;  /* 0x000000bd00bd7211 */ /* 0x000fe200008f16ff */
[C---:B------:R-:W-:Y:S06]  /*8360*/  HMMA.16816.F32 R88, R36.reuse, R4, R88 ;  /* 0x000000042458723c */ /* 0x040fec0000001858 */
[-C--:B------:R-:W-:Y:S06]  /*8370*/  HMMA.16816.F32 R92, R36, R6.reuse, R92 ;  /* 0x00000006245c723c */ /* 0x080fec000000185c */
[----:B------:R-:W-:Y:S06]  /*8380*/  HMMA.16816.F32 R96, R20, R6, R96 ;  /* 0x000000061460723c */ /* 0x000fec0000001860 */
[-C--:B------:R-:W-:Y:S06]  /*8390*/  HMMA.16816.F32 R68, R12, R24.reuse, R68 ;  /* 0x000000180c44723c */ /* 0x080fec0000001844 */
        /* <DEDUP_REMOVED lines=9> */
[----:B------:R-:W-:Y:S11]  /*8430*/  @!P0 BRA `(.L_x_253) ;  /* 0x0000000000b88947 */ /* 0x000ff60003800000 */
[----:B------:R-:W-:Y:S01]  /*8440*/  ISETP.GE.AND P1, PT, R187, UR25, PT ;  /* 0x00000019bb007c0c */ /* 0x000fe2000bf26270 */
[----:B------:R-:W1:Y:S11]  /*8450*/  LDC R6, c[0x0][0x420] ;  /* 0x00010800ff067b82 */ /* 0x000e760000000800 */
[----:B------:R-:W-:Y:S01]  /*8460*/  @!UPT UIADD3 URZ, URZ, URZ, URZ ;  /* 0x0000003f3f3ff290 */ /* 0x000fe2000fffe03f */
[----:B------:R2:W-:Y:S01]  /*8470*/  @P1 STS.128 [R142+0x8000], RZ ;  /* 0x008000ff8e001388 */ /* 0x0005e20000000c00 */
[----:B------:R-:W3:Y:S08]  /*8480*/  @!P1 LDC R13, c[0x0][0x424] ;  /* 0x00010900ff0d9b82 */ /* 0x000ef00000000800 */
[----:B------:R-:W4:Y:S08]  /*8490*/  @!P1 LDC R14, c[0x0][0x424] ;  /* 0x00010900ff0e9b82 */ /* 0x000f300000000800 */
[----:B------:R-:W5:Y:S02]  /*84a0*/  @!P1 LDC R15, c[0x0][0x424] ;  /* 0x00010900ff0f9b82 */ /* 0x000f640000000800 */
[----:B-----5:R-:W-:Y:S02]  /*84b0*/  @!P1 IMAD R15, R15, 0x60, RZ ;  /* 0x000000600f0f9824 */ /* 0x020fe400078e02ff */
[C---:B-1----:R-:W-:Y:S05]  /*84c0*/  IMAD.U32 R4, R6.reuse, -0x80, RZ ;  /* 0xffffff8006047824 */ /* 0x042fea00078e00ff */
[--C-:B------:R-:W-:Y:S02]  /*84d0*/  SHF.R.S32.HI R5, RZ, 0x1f, R4.reuse ;  /* 0x0000001fff057819 */ /* 0x100fe40000011404 */
[CC--:B------:R-:W-:Y:S02]  /*84e0*/  @!P1 LEA R0, P3, R6.reuse, R4.reuse, 0x5 ;  /* 0x0000000406009211 */ /* 0x0c0fe400078628ff */
[C---:B------:R-:W-:Y:S01]  /*84f0*/  @!P1 LEA R11, P2, R6.reuse, R4, 0x6 ;  /* 0x00000004060b9211 */ /* 0x040fe200078430ff */
[C---:B------:R-:W-:Y:S01]  /*8500*/  @!P1 IMAD.WIDE.U32 R8, R6.reuse, 0x60, R4 ;  /* 0x0000006006089825 */ /* 0x040fe200078e0004 */
[CC--:B---3--:R-:W-:Y:S02]  /*8510*/  @!P1 LEA.HI.X R13, R6.reuse, R5.reuse, R13, 0x5, P3 ;  /* 0x00000005060d9211 */ /* 0x0c8fe400018f2c0d */
[----:B----4-:R-:W-:Y:S02]  /*8520*/  @!P1 LEA.HI.X R14, R6, R5, R14, 0x6, P2 ;  /* 0x00000005060e9211 */ /* 0x010fe400010f340e */
[-C--:B------:R-:W-:Y:S02]  /*8530*/  LEA R6, P4, R4, R225.reuse, 0x1 ;  /* 0x000000e104067211 */ /* 0x080fe400078808ff */
[-C--:B------:R-:W-:Y:S02]  /*8540*/  @!P1 LEA R12, P3, R0, R225.reuse, 0x1 ;  /* 0x000000e1000c9211 */ /* 0x080fe400078608ff */
[-C--:B------:R-:W-:Y:S02]  /*8550*/  LEA.HI.X R7, R4, R224.reuse, R5, 0x1, P4 ;  /* 0x000000e004077211 */ /* 0x080fe400020f0c05 */
[-C--:B------:R-:W-:Y:S01]  /*8560*/  @!P1 LEA.HI.X R13, R0, R224.reuse, R13, 0x1, P3 ;  /* 0x000000e0000d9211 */ /* 0x080fe200018f0c0d */
[----:B------:R-:W-:Y:S01]  /*8570*/  @!P1 IMAD.IADD R0, R9, 0x1, R15 ;  /* 0x0000000109009824 */ /* 0x000fe200078e020f */
[CC--:B------:R-:W-:Y:S01]  /*8580*/  @!P1 LEA R10, P2, R11.reuse, R225.reuse, 0x1 ;  /* 0x000000e10b0a9211 */ /* 0x0c0fe200078408ff */
[----:B------:R-:W-:Y:S01]  /*8590*/  @!PT LDS RZ, [RZ] ;  /* 0x00000000fffff984 */ /* 0x000fe20000000800 */
[----:B------:R-:W-:Y:S01]  /*85a0*/  @!PT LDS RZ, [RZ] ;  /* 0x00000000fffff984 */ /* 0x000fe20000000800 */
[----:B------:R-:W-:Y:S01]  /*85b0*/  @!PT LDS RZ, [RZ] ;  /* 0x00000000fffff984 */ /* 0x000fe20000000800 */
[----:B------:R2:W-:Y:S03]  /*85c0*/  @!P1 LDGSTS.E.BYPASS.LTC128B.128 [R142+0x8000], desc[UR10][R6.64] ;  /* 0x08000000068e9fae */ /* 0x0005e6000b901d4a */
[-C--:B------:R-:W-:Y:S01]  /*85d0*/  @!P1 LEA.HI.X R11, R11, R224.reuse, R14, 0x1, P2 ;  /* 0x000000e00b0b9211 */ /* 0x080fe200010f0c0e */
[----:B------:R2:W-:Y:S01]  /*85e0*/  @P1 STS.128 [R142+0x9000], RZ ;  /* 0x009000ff8e001388 */ /* 0x0005e20000000c00 */
[C---:B------:R-:W-:Y:S01]  /*85f0*/  @!P1 LEA R4, P2, R8.reuse, R225, 0x1 ;  /* 0x000000e108049211 */ /* 0x040fe200078408ff */
[----:B------:R-:W-:Y:S02]  /*8600*/  IMAD.MOV.U32 R225, RZ, RZ, R6 ;  /* 0x000000ffffe17224 */ /* 0x000fe400078e0006 */
[----:B------:R-:W-:Y:S01]  /*8610*/  @!PT LDS RZ, [RZ] ;  /* 0x00000000fffff984 */ /* 0x000fe20000000800 */
[----:B------:R-:W-:Y:S01]  /*8620*/  @!PT LDS RZ, [RZ] ;  /* 0x00000000fffff984 */ /* 0x000fe20000000800 */
[----:B------:R-:W-:Y:S01]  /*8630*/  @!PT LDS RZ, [RZ] ;  /* 0x00000000fffff984 */ /* 0x000fe20000000800 */
[----:B------:R2:W-:Y:S01]  /*8640*/  @!P1 LDGSTS.E.BYPASS.LTC128B.128 [R142+0x9000], desc[UR10][R12.64] ;  /* 0x090000000c8e9fae */ /* 0x0005e2000b901d4a */
[----:B------:R-:W-:Y:S01]  /*8650*/  @!P1 LEA.HI.X R5, R8, R224, R0, 0x1, P2 ;  /* 0x000000e008059211 */ /* 0x000fe200010f0c00 */
[----:B------:R-:W-:Y:S02]  /*8660*/  IMAD.MOV.U32 R224, RZ, RZ, R7 ;  /* 0x000000ffffe07224 */ /* 0x000fe400078e0007 */
[----:B------:R2:W-:Y:S04]  /*8670*/  @P1 STS.128 [R142+0xa000], RZ ;  /* 0x00a000ff8e001388 */ /* 0x0005e80000000c00 */
[----:B------:R-:W-:Y:S01]  /*8680*/  @!PT LDS RZ, [RZ] ;  /* 0x00000000fffff984 */ /* 0x000fe20000000800 */
[----:B------:R-:W-:Y:S01]  /*8690*/  @!PT LDS RZ, [RZ] ;  /* 0x00000000fffff984 */ /* 0x000fe20000000800 */
[----:B------:R-:W-:Y:S01]  /*86a0*/  @!PT LDS RZ, [RZ] ;  /* 0x00000000fffff984 */ /* 0x000fe20000000800 */
[----:B------:R2:W-:Y:S04]  /*86b0*/  @!P1 LDGSTS.E.BYPASS.LTC128B.128 [R142+0xa000], desc[UR10][R10.64] ;  /* 0x0a0000000a8e9fae */ /* 0x0005e8000b901d4a */
[----:B------:R2:W-:Y:S04]  /*86c0*/  @P1 STS.128 [R142+0xb000], RZ ;  /* 0x00b000ff8e001388 */ /* 0x0005e80000000c00 */
[----:B------:R-:W-:Y:S01]  /*86d0*/  @!PT LDS RZ, [RZ] ;  /* 0x00000000fffff984 */ /* 0x000fe20000000800 */
[----:B------:R-:W-:Y:S01]  /*86e0*/  @!PT LDS RZ, [RZ] ;  /* 0x00000000fffff984 */ /* 0x000fe20000000800 */
[----:B------:R-:W-:Y:S01]  /*86f0*/  @!PT LDS RZ, [RZ] ;  /* 0x00000000fffff984 */ /* 0x000fe20000000800 */
[----:B------:R2:W-:Y:S04]  /*8700*/  @!P1 LDGSTS.E.BYPASS.LTC128B.128 [R142+0xb000], desc[UR10][R4.64] ;  /* 0x0b000000048e9fae */ /* 0x0005e8000b901d4a */
[----:B------:R-:W0:Y:S02]  /*8710*/  LDGDEPBAR ;  /* 0x00000000000079af */ /* 0x000e240000000000 */
.L_x_253:
[----:B------:R-:W-:Y:S01]  /*8720*/  VIADD R0, R2, UR5 ;  /* 0x0000000502007c36 */ /* 0x000fe20008000000 */
[----:B------:R-:W-:Y:S01]  /*8730*/  LEA R2, R185, UR4, 0x1 ;  /* 0x00000004b9027c11 */ /* 0x000fe2000f8e08ff */
[----:B------:R-:W-:Y:S01]  /*8740*/  LDSM.16.MT88.4 R16, [R3+0x4000] ;  /* 0x004000000310783b */ /* 0x000fe20000004200 */
[----:B------:R-:W-:Y:S01]  /*8750*/  USHF.L.U32 UR7, UR6, 0x3, URZ ;  /* 0x0000000306077899 */ /* 0x000fe2000800063f */
[----:B------:R-:W-:Y:S01]  /*8760*/  IMAD.IADD R0, R0, 0x1, R178 ;  /* 0x0000000100007824 */ /* 0x000fe200078e02b2 */
[----:B------:R-:W-:Y:S01]  /*8770*/  USHF.L.U32 UR15, UR6, 0x4, URZ ;  /* 0x00000004060f7899 */ /* 0x000fe2000800063f */
[----:B------:R-:W2:Y:S01]  /*8780*/  LDSM.16.M88.4 R32, [R2+0x14000] ;  /* 0x014000000220783b */ /* 0x000ea20000000200 */
[----:B------:R-:W-:Y:S01]  /*8790*/  IMAD.IADD R140, R184, 0x1, R2 ;  /* 0x00000001b88c7824 */ /* 0x000fe200078e0202 */
[----:B------:R-:W-:Y:S02]  /*87a0*/  USHF.L.U32 UR14, UR6, 0x5, URZ ;  /* 0x00000005060e7899 */ /* 0x000fe4000800063f */
[----:B------:R-:W1:Y:S01]  /*87b0*/  LDSM.16.M88.4 R28, [R2+0x16000] ;  /* 0x01600000021c783b */ /* 0x000e620000000200 */
[----:B------:R-:W-:Y:S01]  /*87c0*/  IMAD.IADD R141, R178, 0x1, R140 ;  /* 0x00000001b28d7824 */ /* 0x000fe200078e028c */
[----:B------:R-:W-:Y:S01]  /*87d0*/  UIMAD UR12, UR6, 0x18, URZ ;  /* 0x00000018060c78a4 */ /* 0x000fe2000f8e023f */
[----:B------:R-:W-:Y:S01]  /*87e0*/  IMAD.MOV.U32 R178, RZ, RZ, R245 ;  /* 0x000000ffffb27224 */ /* 0x000fe200078e00f5 */
[----:B------:R-:W3:Y:S01]  /*87f0*/  LDSM.16.MT88.4 R36, [R0] ;  /* 0x000000000024783b */ /* 0x000ee20000004200 */
[----:B------:R-:W-:Y:S02]  /*8800*/  UIMAD UR13, UR6, 0x28, URZ ;  /* 0x00000028060d78a4 */ /* 0x000fe4000f8e023f */
[----:B------:R-:W-:Y:S01]  /*8810*/  UISETP.GT.AND UP2, UPT, UR9, UR22, UPT ;  /* 0x000000160900728c */ /* 0x000fe2000bf44270 */
[----:B------:R-:W-:Y:S04]  /*8820*/  LDSM.16.MT88.4 R44, [R3+0x4800] ;  /* 0x00480000032c783b */ /* 0x000fe80000004200 */
[----:B------:R-:W4:Y:S04]  /*8830*/  LDSM.16.M88.4 R40, [R140+0x14000] ;  /* 0x014000008c28783b */ /* 0x000f280000000200 */
[----:B------:R-:W4:Y:S04]  /*8840*/  LDSM.16.M88.4 R48, [R140+0x16000] ;  /* 0x016000008c30783b */ /* 0x000f280000000200 */
[----:B------:R-:W4:Y:S04]  /*8850*/  LDSM.16.MT88.4 R52, [R0+0x800] ;  /* 0x000800000034783b */ /* 0x000f280000004200 */
[----:B------:R-:W-:Y:S04]  /*8860*/  LDSM.16.M88.4 R56, [R144+0x14000] ;  /* 0x014000009038783b */ /* 0x000fe80000000200 */
[----:B------:R-:W4:Y:S04]  /*8870*/  LDSM.16.MT88.4 R60, [R3+0x5000] ;  /* 0x00500000033c783b */ /* 0x000f280000004200 */
[----:B------:R-:W4:Y:S01]  /*8880*/  LDSM.16.M88.4 R64, [R144+0x16000] ;  /* 0x016000009040783b */ /* 0x000f220000000200 */
[-C--:B--2---:R-:W-:Y:S03]  /*8890*/  HMMA.16816.F32 R4, R32, R16.reuse, RZ ;  /* 0x000000102004723c */ /* 0x084fe600000018ff */
[----:B------:R-:W2:Y:S04]  /*88a0*/  LDSM.16.MT88.4 R132, [R0+0x1000] ;  /* 0x001000000084783b */ /* 0x000ea80000004200 */
[----:B------:R-:W-:Y:S01]  /*88b0*/  LDSM.16.M88.4 R136, [R141+0x16000] ;  /* 0x016000008d88783b */ /* 0x000fe20000000200 */
[C---:B-1----:R-:W-:Y:S06]  /*88c0*/  HMMA.16816.F32 R8, R28.reuse, R16, RZ ;  /* 0x000000101c08723c */ /* 0x042fec00000018ff */
[-C--:B------:R-:W-:Y:S06]  /*88d0*/  HMMA.16816.F32 R12, R28, R18.reuse, RZ ;  /* 0x000000121c0c723c */ /* 0x080fec00000018ff */
[C---:B------:R-:W-:Y:S06]  /*88e0*/  HMMA.16816.F32 R16, R32.reuse, R18, RZ ;  /* 0x000000122010723c */ /* 0x040fec00000018ff */
[-C--:B---3--:R-:W-:Y:S06]  /*88f0*/  HMMA.16816.F32 R20, R32, R36.reuse, RZ ;  /* 0x000000242014723c */ /* 0x088fec00000018ff */
[C---:B------:R-:W-:Y:S06]  /*8900*/  HMMA.16816.F32 R24, R28.reuse, R36, RZ ;  /* 0x000000241c18723c */ /* 0x040fec00000018ff */
[-C--:B------:R-:W-:Y:S06]  /*8910*/  HMMA.16816.F32 R28, R28, R38.reuse, RZ ;  /* 0x000000261c1c723c */ /* 0x080fec00000018ff */
[----:B------:R-:W-:Y:S01]  /*8920*/  HMMA.16816.F32 R32, R32, R38, RZ ;  /* 0x000000262020723c */ /* 0x000fe200000018ff */
[----:B------:R-:W-:Y:S05]  /*8930*/  LDSM.16.M88.4 R36, [R141+0x14000] ;  /* 0x014000008d24783b */ /* 0x000fea0000000200 */
[-C--:B----4-:R-:W-:Y:S06]  /*8940*/  HMMA.16816.F32 R4, R40, R44.reuse, R4 ;  /* 0x0000002c2804723c */ /* 0x090fec0000001804 */
[C---:B------:R-:W-:Y:S06]  /*8950*/  HMMA.16816.F32 R8, R48.reuse, R44, R8 ;  /* 0x0000002c3008723c */ /* 0x040fec0000001808 */
[-C--:B------:R-:W-:Y:S06]  /*8960*/  HMMA.16816.F32 R12, R48, R46.reuse, R12 ;  /* 0x0000002e300c723c */ /* 0x080fec000000180c */
[C---:B------:R-:W-:Y:S01]  /*8970*/  HMMA.16816.F32 R16, R40.reuse, R46, R16 ;  /* 0x0000002e2810723c */ /* 0x040fe20000001810 */
[----:B------:R-:W1:Y:S05]  /*8980*/  LDSM.16.MT88.4 R44, [R3+0x5800] ;  /* 0x00580000032c783b */ /* 0x000e6a0000004200 */
[-C--:B------:R-:W-:Y:S06]  /*8990*/  HMMA.16816.F32 R20, R40, R52.reuse, R20 ;  /* 0x000000342814723c */ /* 0x080fec0000001814 */
[C---:B------:R-:W-:Y:S06]  /*89a0*/  HMMA.16816.F32 R24, R48.reuse, R52, R24 ;  /* 0x000000343018723c */ /* 0x040fec0000001818 */
[-C--:B------:R-:W-:Y:S01]  /*89b0*/  HMMA.16816.F32 R28, R48, R54.reuse, R28 ;  /* 0x00000036301c723c */ /* 0x080fe2000000181c */
[----:B------:R-:W3:Y:S05]  /*89c0*/  LDSM.16.MT88.4 R48, [R0+0x1800] ;  /* 0x001800000030783b */ /* 0x000eea0000004200 */
[----:B------:R-:W-:Y:S01]  /*89d0*/  HMMA.16816.F32 R32, R40, R54, R32 ;  /* 0x000000362820723c */ /* 0x000fe20000001820 */
[----:B------:R-:W-:Y:S04]  /*89e0*/  LDSM.16.MT88.4 R52, [R3+0x6000] ;  /* 0x006000000334783b */ /* 0x000fe80000004200 */
[----:B------:R-:W4:Y:S01]  /*89f0*/  LDSM.16.M88.4 R40, [R2+0x18000] ;  /* 0x018000000228783b */ /* 0x000f220000000200 */
[-C--:B------:R-:W-:Y:S06]  /*8a00*/  HMMA.16816.F32 R4, R56, R60.reuse, R4 ;  /* 0x0000003c3804723c */ /* 0x080fec0000001804 */
[C---:B------:R-:W-:Y:S06]  /*8a10*/  HMMA.16816.F32 R8, R64.reuse, R60, R8 ;  /* 0x0000003c4008723c */ /* 0x040fec0000001808 */
[-C--:B------:R-:W-:Y:S06]  /*8a20*/  HMMA.16816.F32 R12, R64, R62.reuse, R12 ;  /* 0x0000003e400c723c */ /* 0x080fec000000180c */
[C---:B------:R-:W-:Y:S01]  /*8a30*/  HMMA.16816.F32 R16, R56.reuse, R62, R16 ;  /* 0x0000003e3810723c */ /* 0x040fe20000001810 */
[----:B------:R3:W4:Y:S05]  /*8a40*/  LDSM.16.M88.4 R60, [R2+0x1a000] ;  /* 0x01a00000023c783b */ /* 0x00072a0000000200 */
[-C--:B--2---:R-:W-:Y:S06]  /*8a50*/  HMMA.16816.F32 R20, R56, R132.reuse, R20 ;  /* 0x000000843814723c */ /* 0x084fec0000001814 */
[C---:B------:R-:W-:Y:S06]  /*8a60*/  HMMA.16816.F32 R24, R64.reuse, R132, R24 ;  /* 0x000000844018723c */ /* 0x040fec0000001818 */
[-C--:B------:R-:W-:Y:S01]  /*8a70*/  HMMA.16816.F32 R28, R64, R134.reuse, R28 ;  /* 0x00000086401c723c */ /* 0x080fe2000000181c */
[----:B------:R-:W2:Y:S05]  /*8a80*/  LDSM.16.MT88.4 R64, [R0+0x2000] ;  /* 0x002000000040783b */ /* 0x000eaa0000004200 */
[----:B------:R-:W-:Y:S01]  /*8a90*/  HMMA.16816.F32 R32, R56, R134, R32 ;  /* 0x000000863820723c */ /* 0x000fe20000001820 */
[----:B------:R-:W-:Y:S04]  /*8aa0*/  LDSM.16.MT88.4 R56, [R3+0x6800] ;  /* 0x006800000338783b */ /* 0x000fe80000004200 */
[----:B------:R-:W-:Y:S01]  /*8ab0*/  LDSM.16.M88.4 R132, [R140+0x1a000] ;  /* 0x01a000008c84783b */ /* 0x000fe20000000200 */
[-C--:B-1----:R-:W-:Y:S05]  /*8ac0*/  HMMA.16816.F32 R4, R36, R44.reuse, R4 ;  /* 0x0000002c2404723c */ /* 0x082fea0000001804 */
[----:B---3--:R-:W-:Y:S01]  /*8ad0*/  @P0 IADD3 R2, P1, R246, UR18, RZ ;  /* 0x00000012f6020c10 */ /* 0x008fe2000ff3e0ff */
[C---:B------:R-:W-:Y:S01]  /*8ae0*/  HMMA.16816.F32 R8, R136.reuse, R44, R8 ;  /* 0x0000002c8808723c */ /* 0x040fe20000001808 */
[----:B------:R-:W-:Y:S05]  /*8af0*/  @UP3 UIADD3 UR18, UP1, UR18, -0x200, URZ ;  /* 0xfffffe0012123890 */ /* 0x000fea000ff3e03f */
[-C--:B------:R-:W-:Y:S06]  /*8b00*/  HMMA.16816.F32 R12, R136, R46.reuse, R12 ;  /* 0x0000002e880c723c */ /* 0x080fec000000180c */
[C---:B------:R-:W-:Y:S01]  /*8b10*/  HMMA.16816.F32 R16, R36.reuse, R46, R16 ;  /* 0x0000002e2410723c */ /* 0x040fe20000001810 */
[----:B------:R-:W1:Y:S05]  /*8b20*/  LDSM.16.M88.4 R44, [R140+0x18000] ;  /* 0x018000008c2c783b */ /* 0x000e6a0000000200 */
[-C--:B------:R-:W-:Y:S06]  /*8b30*/  HMMA.16816.F32 R20, R36, R48.reuse, R20 ;  /* 0x000000302414723c */ /* 0x080fec0000001814 */
[C---:B------:R-:W-:Y:S06]  /*8b40*/  HMMA.16816.F32 R24, R136.reuse, R48, R24 ;  /* 0x000000308818723c */ /* 0x040fec0000001818 */
[-C--:B------:R-:W-:Y:S01]  /*8b50*/  HMMA.16816.F32 R28, R136, R50.reuse, R28 ;  /* 0x00000032881c723c */ /* 0x080fe2000000181c */
[----:B------:R-:W3:Y:S05]  /*8b60*/  LDSM.16.MT88.4 R136, [R0+0x2800] ;  /* 0x002800000088783b */ /* 0x000eea0000004200 */
[----:B------:R-:W-:Y:S01]  /*8b70*/  HMMA.16816.F32 R32, R36, R50, R32 ;  /* 0x000000322420723c */ /* 0x000fe20000001820 */
[----:B------:R-:W-:Y:S04]  /*8b80*/  LDSM.16.M88.4 R36, [R144+0x18000] ;  /* 0x018000009024783b */ /* 0x000fe80000000200 */
[----:B------:R-:W3:Y:S01]  /*8b90*/  LDSM.16.MT88.4 R48, [R3+0x7000] ;  /* 0x007000000330783b */ /* 0x000ee20000004200 */
[-C--:B----4-:R-:W-:Y:S06]  /*8ba0*/  HMMA.16816.F32 R4, R40, R52.reuse, R4 ;  /* 0x000000342804723c */ /* 0x090fec0000001804 */
[C---:B------:R-:W-:Y:S06]  /*8bb0*/  HMMA.16816.F32 R8, R60.reuse, R52, R8 ;  /* 0x000000343c08723c */ /* 0x040fec0000001808 */
[-C--:B------:R-:W-:Y:S06]  /*8bc0*/  HMMA.16816.F32 R12, R60, R54.reuse, R12 ;  /* 0x000000363c0c723c */ /* 0x080fec000000180c */
[C---:B------:R-:W-:Y:S01]  /*8bd0*/  HMMA.16816.F32 R16, R40.reuse, R54, R16 ;  /* 0x000000362810723c */ /* 0x040fe20000001810 */
[----:B------:R-:W4:Y:S05]  /*8be0*/  LDSM.16.M88.4 R52, [R144+0x1a000] ;  /* 0x01a000009034783b */ /* 0x000f2a0000000200 */
[-C--:B--2---:R-:W-:Y:S06]  /*8bf0*/  HMMA.16816.F32 R20, R40, R64.reuse, R20 ;  /* 0x000000402814723c */ /* 0x084fec0000001814 */
[C---:B------:R-:W-:Y:S06]  /*8c00*/  HMMA.16816.F32 R24, R60.reuse, R64, R24 ;  /* 0x000000403c18723c */ /* 0x040fec0000001818 */
[-C--:B------:R-:W-:Y:S01]  /*8c10*/  HMMA.16816.F32 R28, R60, R66.reuse, R28 ;  /* 0x000000423c1c723c */ /* 0x080fe2000000181c */
[----:B------:R-:W2:Y:S05]  /*8c20*/  LDSM.16.MT88.4 R60, [R0+0x3000] ;  /* 0x00300000003c783b */ /* 0x000eaa0000004200 */
[----:B------:R-:W-:Y:S01]  /*8c30*/  HMMA.16816.F32 R32, R40, R66, R32 ;  /* 0x000000422820723c */ /* 0x000fe20000001820 */
[----:B------:R-:W-:Y:S04]  /*8c40*/  LDSM.16.M88.4 R40, [R141+0x18000] ;  /* 0x018000008d28783b */ /* 0x000fe80000000200 */
[----:B------:R-:W-:Y:S01]  /*8c50*/  LDSM.16.M88.4 R64, [R141+0x1a000] ;  /* 0x01a000008d40783b */ /* 0x000fe20000000200 */
[-C--:B-1----:R-:W-:Y:S06]  /*8c60*/  HMMA.16816.F32 R4, R44, R56.reuse, R4 ;  /* 0x000000382c04723c */ /* 0x082fec0000001804 */
[C---:B------:R-:W-:Y:S06]  /*8c70*/  HMMA.16816.F32 R8, R132.reuse, R56, R8 ;  /* 0x000000388408723c */ /* 0x040fec0000001808 */
[-C--:B------:R-:W-:Y:S06]  /*8c80*/  HMMA.16816.F32 R12, R132, R58.reuse, R12 ;  /* 0x0000003a840c723c */ /* 0x080fec000000180c */
[C---:B------:R-:W-:Y:S01]  /*8c90*/  HMMA.16816.F32 R16, R44.reuse, R58, R16 ;  /* 0x0000003a2c10723c */ /* 0x040fe20000001810 */
[----:B------:R1:W2:Y:S05]  /*8ca0*/  LDSM.16.MT88.4 R56, [R3+0x7800] ;  /* 0x007800000338783b */ /* 0x0002aa0000004200 */
[-C--:B---3--:R-:W-:Y:S06]  /*8cb0*/  HMMA.16816.F32 R20, R44, R136.reuse, R20 ;  /* 0x000000882c14723c */ /* 0x088fec0000001814 */
[C---:B------:R-:W-:Y:S06]  /*8cc0*/  HMMA.16816.F32 R24, R132.reuse, R136, R24 ;  /* 0x000000888418723c */ /* 0x040fec0000001818 */
[-C--:B------:R-:W-:Y:S01]  /*8cd0*/  HMMA.16816.F32 R28, R132, R138.reuse, R28 ;  /* 0x0000008a841c723c */ /* 0x080fe2000000181c */
[----:B------:R3:W2:Y:S05]  /*8ce0*/  LDSM.16.MT88.4 R132, [R0+0x3800] ;  /* 0x003800000084783b */ /* 0x0006aa0000004200 */
[----:B------:R-:W-:Y:S05]  /*8cf0*/  HMMA.16816.F32 R32, R44, R138, R32 ;  /* 0x0000008a2c20723c */ /* 0x000fea0000001820 */
[----:B-1----:R-:W-:Y:S01]  /*8d00*/  @P0 IADD3.X R3, R247, UR17, RZ, P1, !PT ;  /* 0x00000011f7030c10 */ /* 0x002fe20008ffe4ff */
[-C--:B------:R-:W-:Y:S01]  /*8d10*/  HMMA.16816.F32 R4, R36, R48.reuse, R4 ;  /* 0x000000302404723c */ /* 0x080fe20000001804 */
[----:B------:R-:W-:Y:S03]  /*8d20*/  @UP3 UIADD3.X UR17, UR17, -0x1, URZ, UP1, !UPT ;  /* 0xffffffff11113890 */ /* 0x000fe60008ffe43f */
[----:B------:R-:W5:Y:S02]  /*8d30*/  @P0 LDG.E R243, desc[UR10][R2.64] ;  /* 0x0000000a02f30981 */ /* 0x000f64000c1e1900 */
[C---:B----4-:R-:W-:Y:S02]  /*8d40*/  HMMA.16816.F32 R8, R52.reuse, R48, R8 ;  /* 0x000000303408723c */ /* 0x050fe40000001808 */
[----:B------:R-:W5:Y:S04]  /*8d50*/  @P0 LDG.E R244, desc[UR10][R2.64+0x20] ;  /* 0x0000200a02f40981 */ /* 0x000f68000c1e1900 */
[-C--:B------:R-:W-:Y:S01]  /*8d60*/  HMMA.16816.F32 R12, R52, R50.reuse, R12 ;  /* 0x00000032340c723c */ /* 0x080fe2000000180c */
[----:B------:R-:W5:Y:S01]  /*8d70*/  @P0 LDG.E R241, desc[UR10][R2.64+0x100] ;  /* 0x0001000a02f10981 */ /* 0x000f62000c1e1900 */
[----:B---3--:R-:W-:Y:S03]  /*8d80*/  IMAD.U32 R0, RZ, RZ, UR7 ;  /* 0x00000007ff007e24 */ /* 0x008fe6000f8e00ff */
[----:B------:R1:W5:Y:S01]  /*8d90*/  @P0 LDG.E R242, desc[UR10][R2.64+0x120] ;  /* 0x0001200a02f20981 */ /* 0x000362000c1e1900 */
[C---:B------:R-:W-:Y:S06]  /*8da0*/  HMMA.16816.F32 R16, R36.reuse, R50, R16 ;  /* 0x000000322410723c */ /* 0x040fec0000001810 */
[-C--:B--2---:R-:W-:Y:S06]  /*8db0*/  HMMA.16816.F32 R20, R36, R60.reuse, R20 ;  /* 0x0000003c2414723c */ /* 0x084fec0000001814 */
[C---:B------:R-:W-:Y:S06]  /*8dc0*/  HMMA.16816.F32 R24, R52.reuse, R60, R24 ;  /* 0x0000003c3418723c */ /* 0x040fec0000001818 */
[-C--:B------:R-:W-:Y:S06]  /*8dd0*/  HMMA.16816.F32 R28, R52, R62.reuse, R28 ;  /* 0x0000003e341c723c */ /* 0x080fec000000181c */
[----:B------:R-:W-:Y:S05]  /*8de0*/  HMMA.16816.F32 R32, R36, R62, R32 ;  /* 0x0000003e2420723c */ /* 0x000fea0000001820 */
[CC--:B-1----:R-:W-:Y:S01]  /*8df0*/  LEA R2, P1, R0.reuse, R188.reuse, 0x2 ;  /* 0x000000bc00027211 */ /* 0x0c2fe200078210ff */
[-C--:B------:R-:W-:Y:S01]  /*8e00*/  HMMA.16816.F32 R4, R40, R56.reuse, R4 ;  /* 0x000000382804723c */ /* 0x080fe20000001804 */
[----:B------:R-:W-:Y:S04]  /*8e10*/  IMAD.U32 R37, RZ, RZ, UR15 ;  /* 0x0000000fff257e24 */ /* 0x000fe8000f8e00ff */
[-C--:B------:R-:W-:Y:S01]  /*8e20*/  LEA.HI.X.SX32 R3, R0, R189.reuse, 0x2, P1 ;  /* 0x000000bd00037211 */ /* 0x080fe200008f16ff */
[C---:B------:R-:W-:Y:S01]  /*8e30*/  HMMA.16816.F32 R8, R64.reuse, R56, R8 ;  /* 0x000000384008723c */ /* 0x040fe20000001808 */
[----:B------:R-:W-:Y:S01]  /*8e40*/  IMAD.U32 R0, RZ, RZ, UR12 ;  /* 0x0000000cff007e24 */ /* 0x000fe2000f8e00ff */
[----:B------:R-:W-:Y:S03]  /*8e50*/  UIMAD UR12, UR6, 0x30, URZ ;  /* 0x00000030060c78a4 */ /* 0x000fe6000f8e023f */
[CC--:B------:R-:W-:Y:S01]  /*8e60*/  LEA R36, P0, R37.reuse, R188.reuse, 0x2 ;  /* 0x000000bc25247211 */ /* 0x0c0fe200078010ff */
[-C--:B------:R-:W-:Y:S05]  /*8e70*/  HMMA.16816.F32 R12, R64, R58.reuse, R12 ;  /* 0x0000003a400c723c */ /* 0x080fea000000180c */
[-C--:B------:R-:W-:Y:S01]  /*8e80*/  LEA.HI.X.SX32 R37, R37, R189.reuse, 0x2, P0 ;  /* 0x000000bd25257211 */ /* 0x080fe200000f16ff */
[C---:B------:R-:W-:Y:S05]  /*8e90*/  HMMA.16816.F32 R16, R40.reuse, R58, R16 ;  /* 0x0000003a2810723c */ /* 0x040fea0000001810 */
[----:B------:R-:W-:Y:S01]  /*8ea0*/  REDG.E.ADD.F32.FTZ.RN.STRONG.GPU desc[UR10][R188.64], R4 ;  /* 0x00000004bc0079a6 */ /* 0x000fe2000c10f38a */
[-C--:B------:R-:W-:Y:S03]  /*8eb0*/  HMMA.16816.F32 R20, R40, R132.reuse, R20 ;  /* 0x000000842814723c */ /* 0x080fe60000001814 */
[----:B------:R1:W-:Y:S02]  /*8ec0*/  REDG.E.ADD.F32.FTZ.RN.STRONG.GPU desc[UR10][R2.64], R5 ;  /* 0x00000005020079a6 */ /* 0x0003e4000c10f38a */
[CC--:B------:R-:W-:Y:S01]  /*8ed0*/  LEA R38, P1, R0.reuse, R188.reuse, 0x2 ;  /* 0x000000bc00267211 */ /* 0x0c0fe200078210ff */
[C---:B------:R-:W-:Y:S01]  /*8ee0*/  HMMA.16816.F32 R24, R64.reuse, R132, R24 ;  /* 0x000000844018723c */ /* 0x040fe20000001818 */
[----:B------:R2:W-:Y:S04]  /*8ef0*/  REDG.E.ADD.F32.FTZ.RN.STRONG.GPU desc[UR10][R36.64], R6 ;  /* 0x00000006240079a6 */ /* 0x0005e8000c10f38a */
[-C--:B------:R-:W-:Y:S01]  /*8f00*/  LEA.HI.X.SX32 R39, R0, R189.reuse, 0x2, P1 ;  /* 0x000000bd00277211 */ /* 0x080fe200008f16ff */
[-C--:B------:R-:W-:Y:S01]  /*8f10*/  HMMA.16816.F32 R28, R64, R134.reuse, R28 ;  /* 0x00000086401c723c */ /* 0x080fe2000000181c */
[----:B------:R-:W-:Y:S01]  /*8f20*/  IMAD.U32 R0, RZ, RZ, UR12 ;  /* 0x0000000cff007e24 */ /* 0x000fe2000f8e00ff */
[----:B------:R-:W-:Y:S02]  /*8f30*/  UIMAD UR12, UR6, 0x48, URZ ;  /* 0x00000048060c78a4 */ /* 0x000fe4000f8e023f */
[----:B------:R3:W-:Y:S02]  /*8f40*/  REDG.E.ADD.F32.FTZ.RN.STRONG.GPU desc[UR10][R38.64], R7 ;  /* 0x00000007260079a6 */ /* 0x0007e4000c10f38a */
[----:B------:R-:W-:Y:S07]  /*8f50*/  HMMA.16816.F32 R32, R40, R134, R32 ;  /* 0x000000862820723c */ /* 0x000fee0000001820 */
[----:B------:R-:W-:Y:S01]  /*8f60*/  IMAD.U32 R40, RZ, RZ, UR14 ;  /* 0x0000000eff287e24 */ /* 0x000fe2000f8e00ff */
[----:B------:R-:W-:Y:S03]  /*8f70*/  UIMAD UR14, UR6, 0x38, URZ ;  /* 0x00000038060e78a4 */ /* 0x000fe6000f8e023f */
[----:B-1----:R-:W-:Y:S01]  /*8f80*/  IMAD.U32 R5, RZ, RZ, UR13 ;  /* 0x0000000dff057e24 */ /* 0x002fe2000f8e00ff */
[----:B------:R-:W-:Y:S01]  /*8f90*/  USHF.L.U32 UR13, UR6, 0x6, URZ ;  /* 0x00000006060d7899 */ /* 0x000fe2000800063f */
[CC--:B--2---:R-:W-:Y:S03]  /*8fa0*/  LEA R36, P0, R40.reuse, R188.reuse, 0x2 ;  /* 0x000000bc28247211 */ /* 0x0c4fe600078010ff */
[CC--:B------:R-:W-:Y:S02]  /*8fb0*/  LEA R4, P1, R5.reuse, R188.reuse, 0x2 ;  /* 0x000000bc05047211 */ /* 0x0c0fe400078210ff */
[-C--:B------:R-:W-:Y:S02]  /*8fc0*/  LEA.HI.X.SX32 R37, R40, R189.reuse, 0x2, P0 ;  /* 0x000000bd28257211 */ /* 0x080fe400000f16ff */
[-C--:B------:R-:W-:Y:S01]  /*8fd0*/  LEA.HI.X.SX32 R5, R5, R189.reuse, 0x2, P1 ;  /* 0x000000bd05057211 */ /* 0x080fe200008f16ff */
[----:B------:R-:W-:Y:S01]  /*8fe0*/  LDSM.16.MT88.4 R40, [R176+0x19000] ;  /* 0x01900000b028783b */ /* 0x000fe20000004200 */
[CC--:B------:R-:W-:Y:S03]  /*8ff0*/  LEA R6, P0, R0.reuse, R188.reuse, 0x2 ;  /* 0x000000bc00067211 */ /* 0x0c0fe600078010ff */
[----:B------:R1:W-:Y:S01]  /*9000*/  REDG.E.ADD.F32.FTZ.RN.STRONG.GPU desc[UR10][R36.64], R8 ;  /* 0x00000008240079a6 */ /* 0x0003e2000c10f38a */
[-C--:B---3--:R-:W-:Y:S01]  /*9010*/  LEA.HI.X.SX32 R7, R0, R189.reuse, 0x2, P0 ;  /* 0x000000bd00077211 */ /* 0x088fe200000f16ff */
[----:B------:R-:W-:Y:S01]  /*9020*/  IMAD.U32 R0, RZ, RZ, UR12 ;  /* 0x0000000cff007e24 */ /* 0x000fe2000f8e00ff */
[----:B------:R-:W-:Y:S01]  /*9030*/  UIMAD UR12, UR6, 0x58, URZ ;  /* 0x00000058060c78a4 */ /* 0x000fe2000f8e023f */
[----:B------:R2:W-:Y:S04]  /*9040*/  REDG.E.ADD.F32.FTZ.RN.STRONG.GPU desc[UR10][R4.64], R9 ;  /* 0x00000009040079a6 */ /* 0x0005e8000c10f38a */
[----:B------:R3:W-:Y:S01]  /*9050*/  REDG.E.ADD.F32.FTZ.RN.STRONG.GPU desc[UR10][R6.64], R10 ;  /* 0x0000000a060079a6 */ /* 0x0007e2000c10f38a */
[----:B-1----:R-:W-:Y:S01]  /*9060*/  IMAD.U32 R36, RZ, RZ, UR14 ;  /* 0x0000000eff247e24 */ /* 0x002fe2000f8e00ff */
[----:B------:R-:W-:Y:S01]  /*9070*/  UIMAD UR14, UR6, 0x50, URZ ;  /* 0x00000050060e78a4 */ /* 0x000fe2000f8e023f */
[----:B--2---:R-:W-:Y:S03]  /*9080*/  IMAD.U32 R9, RZ, RZ, UR13 ;  /* 0x0000000dff097e24 */ /* 0x004fe6000f8e00ff */
[CC--:B------:R-:W-:Y:S01]  /*9090*/  LEA R4, P1, R36.reuse, R188.reuse, 0x2 ;  /* 0x000000bc24047211 */ /* 0x0c0fe200078210ff */
[----:B------:R-:W-:Y:S01]  /*90a0*/  UIMAD UR13, UR6, 0x68, URZ ;  /* 0x00000068060d78a4 */ /* 0x000fe2000f8e023f */
[----:B---3--:R-:W-:Y:S02]  /*90b0*/  IMAD.U32 R10, RZ, RZ, UR14 ;  /* 0x0000000eff0a7e24 */ /* 0x008fe4000f8e00ff */
[-C--:B------:R-:W-:Y:S01]  /*90c0*/  LEA.HI.X.SX32 R5, R36, R189.reuse, 0x2, P1 ;  /* 0x000000bd24057211 */ /* 0x080fe200008f16ff */
[----:B------:R-:W-:Y:S01]  /*90d0*/  UIMAD UR14, UR6, 0x60, URZ ;  /* 0x00000060060e78a4 */ /* 0x000fe2000f8e023f */
[CC--:B------:R-:W-:Y:S01]  /*90e0*/  LEA R8, P0, R9.reuse, R188.reuse, 0x2 ;  /* 0x000000bc09087211 */ /* 0x0c0fe200078010ff */
[----:B------:R-:W-:Y:S01]  /*90f0*/  LDSM.16.MT88.4 R36, [R177+0x1000] ;  /* 0x00100000b124783b */ /* 0x000fe20000004200 */
[CC--:B------:R-:W-:Y:S02]  /*9100*/  LEA R6, P1, R0.reuse, R188.reuse, 0x2 ;  /* 0x000000bc00067211 */ /* 0x0c0fe400078210ff */
[-C--:B------:R-:W-:Y:S01]  /*9110*/  LEA.HI.X.SX32 R9, R9, R189.reuse, 0x2, P0 ;  /* 0x000000bd09097211 */ /* 0x080fe200000f16ff */
[----:B------:R1:W-:Y:S01]  /*9120*/  REDG.E.ADD.F32.FTZ.RN.STRONG.GPU desc[UR10][R4.64], R11 ;  /* 0x0000000b040079a6 */ /* 0x0003e2000c10f38a */
[-C--:B------:R-:W-:Y:S01]  /*9130*/  LEA.HI.X.SX32 R7, R0, R189.reuse, 0x2, P1 ;  /* 0x000000bd00077211 */ /* 0x080fe200008f16ff */
[----:B------:R-:W-:Y:S02]  /*9140*/  IMAD.U32 R0, RZ, RZ, UR14 ;  /* 0x0000000eff007e24 */ /* 0x000fe4000f8e00ff */
[----:B------:R2:W-:Y:S04]  /*9150*/  REDG.E.ADD.F32.FTZ.RN.STRONG.GPU desc[UR10][R8.64], R16 ;  /* 0x00000010080079a6 */ /* 0x0005e8000c10f38a */
[----:B------:R3:W-:Y:S01]  /*9160*/  REDG.E.ADD.F32.FTZ.RN.STRONG.GPU desc[UR10][R6.64], R17 ;  /* 0x00000011060079a6 */ /* 0x0007e2000c10f38a */
[CC--:B-1----:R-:W-:Y:S04]  /*9170*/  LEA R4, P0, R10.reuse, R188.reuse, 0x2 ;  /* 0x000000bc0a047211 */ /* 0x0c2fe800078010ff */
[-C--:B------:R-:W-:Y:S01]  /*9180*/  LEA.HI.X.SX32 R5, R10, R189.reuse, 0x2, P0 ;  /* 0x000000bd0a057211 */ /* 0x080fe200000f16ff */
[----:B--2---:R-:W-:Y:S01]  /*9190*/  IMAD.U32 R8, RZ, RZ, UR12 ;  /* 0x0000000cff087e24 */ /* 0x004fe2000f8e00ff */
[----:B------:R-:W-:Y:S01]  /*91a0*/  UIMAD UR12, UR6, 0x70, URZ ;  /* 0x00000070060c78a4 */ /* 0x000fe2000f8e023f */
[----:B------:R-:W-:Y:S01]  /*91b0*/  IMAD.U32 R9, RZ, RZ, UR13 ;  /* 0x0000000dff097e24 */ /* 0x000fe2000f8e00ff */
[----:B------:R-:W-:Y:S01]  /*91c0*/  UIMAD UR6, UR6, 0x78, URZ ;  /* 0x00000078060678a4 */ /* 0x000fe2000f8e023f */
[----:B------:R1:W-:Y:S01]  /*91d0*/  REDG.E.ADD.F32.FTZ.RN.STRONG.GPU desc[UR10][R4.64], R18 ;  /* 0x00000012040079a6 */ /* 0x0003e2000c10f38a */
[CC--:B---3--:R-:W-:Y:S02]  /*91e0*/  LEA R6, P0, R8.reuse, R188.reuse, 0x2 ;  /* 0x000000bc08067211 */ /* 0x0c8fe400078010ff */
[----:B------:R-:W-:Y:S02]  /*91f0*/  IMAD.U32 R10, RZ, RZ, UR12 ;  /* 0x0000000cff0a7e24 */ /* 0x000fe4000f8e00ff */
[-C--:B------:R-:W-:Y:S02]  /*9200*/  LEA.HI.X.SX32 R7, R8, R189.reuse, 0x2, P0 ;  /* 0x000000bd08077211 */ /* 0x080fe400000f16ff */
[CC--:B------:R-:W-:Y:S03]  /*9210*/  LEA R8, P0, R9.reuse, R188.reuse, 0x2 ;  /* 0x000000bc09087211 */ /* 0x0c0fe600078010ff */
[----:B------:R2:W-:Y:S01]  /*9220*/  REDG.E.ADD.F32.FTZ.RN.STRONG.GPU desc[UR10][R6.64], R19 ;  /* 0x00000013060079a6 */ /* 0x0005e2000c10f38a */
[-C--:B------:R-:W-:Y:S02]  /*9230*/  LEA.HI.X.SX32 R9, R9, R189.reuse, 0x2, P0 ;  /* 0x000000bd09097211 */ /* 0x080fe400000f16ff */
[CC--:B-1----:R-:W-:Y:S04]  /*9240*/  LEA R4, P1, R0.reuse, R188.reuse, 0x2 ;  /* 0x000000bc00047211 */ /* 0x0c2fe800078210ff */
[-C--:B------:R-:W-:Y:S01]  /*9250*/  LEA.HI.X.SX32 R5, R0, R189.reuse, 0x2, P1 ;  /* 0x000000bd00057211 */ /* 0x080fe200008f16ff */
[----:B------:R-:W-:Y:S01]  /*9260*/  IMAD.U32 R0, RZ, RZ, UR6 ;  /* 0x00000006ff007e24 */ /* 0x000fe2000f8e00ff */
[----:B------:R-:W-:Y:S03]  /*9270*/  UIADD3 UR6, UR15, 0x20, URZ ;  /* 0x000000200f067890 */ /* 0x000fe6000fffe03f */
[----:B------:R1:W-:Y:S01]  /*9280*/  REDG.E.ADD.F32.FTZ.RN.STRONG.GPU desc[UR10][R4.64], R12 ;  /* 0x0000000c040079a6 */ /* 0x0003e2000c10f38a */
[CC--:B--2---:R-:W-:Y:S01]  /*9290*/  LEA R6, P1, R10.reuse, R188.reuse, 0x2 ;  /* 0x000000bc0a067211 */ /* 0x0c4fe200078210ff */
[----:B------:R-:W-:Y:S02]  /*92a0*/  UIADD3 UR12, UR7, UR6, URZ ;  /* 0x00000006070c7290 */ /* 0x000fe4000fffe03f */
[----:B------:R-:W-:Y:S01]  /*92b0*/  REDG.E.ADD.F32.FTZ.RN.STRONG.GPU desc[UR10][R8.64], R13 ;  /* 0x0000000d080079a6 */ /* 0x000fe2000c10f38a */
[-C--:B------:R-:W-:Y:S05]  /*92c0*/  LEA.HI.X.SX32 R7, R10, R189.reuse, 0x2, P1 ;  /* 0x000000bd0a077211 */ /* 0x080fea00008f16ff */
[----:B------:R2:W-:Y:S01]  /*92d0*/  REDG.E.ADD.F32.FTZ.RN.STRONG.GPU desc[UR10][R6.64], R14 ;  /* 0x0000000e060079a6 */ /* 0x0005e2000c10f38a */
[CC--:B-1----:R-:W-:Y:S04]  /*92e0*/  LEA R4, P0, R0.reuse, R188.reuse, 0x2 ;  /* 0x000000bc00047211 */ /* 0x0c2fe800078010ff */
[-C--:B------:R-:W-:Y:S01]  /*92f0*/  LEA.HI.X.SX32 R5, R0, R189.reuse, 0x2, P0 ;  /* 0x000000bd00057211 */ /* 0x080fe200000f16ff */
[----:B------:R-:W-:Y:S01]  /*9300*/  IMAD.U32 R0, RZ, RZ, UR6 ;  /* 0x00000006ff007e24 */ /* 0x000fe2000f8e00ff */
[----:B------:R-:W-:Y:S03]  /*9310*/  UIADD3 UR6, UR7, UR12, URZ ;  /* 0x0000000c07067290 */ /* 0x000fe6000fffe03f */
[----:B------:R1:W-:Y:S01]  /*9320*/  REDG.E.ADD.F32.FTZ.RN.STRONG.GPU desc[UR10][R4.64], R15 ;  /* 0x0000000f040079a6 */ /* 0x0003e2000c10f38a */
[CC--:B--2---:R-:W-:Y:S03]  /*9330*/  LEA R6, P0, R0.reuse, R188.reuse, 0x2 ;  /* 0x000000bc00067211 */ /* 0x0c4fe600078010ff */
[----:B------:R-:W-:Y:S01]  /*9340*/  REDG.E.ADD.F32.FTZ.RN.STRONG.GPU desc[UR10][R188.64+0x80], R20 ;  /* 0x00008014bc0079a6 */ /* 0x000fe2000c10f38a */
[-C--:B------:R-:W-:Y:S01]  /*9350*/  LEA.HI.X.SX32 R7, R0, R189.reuse, 0x2, P0 ;  /* 0x000000bd00077211 */ /* 0x080fe200000f16ff */
[----:B------:R-:W-:Y:S02]  /*9360*/  IMAD.U32 R0, RZ, RZ, UR6 ;  /* 0x00000006ff007e24 */ /* 0x000fe4000f8e00ff */
[----:B------:R2:W-:Y:S04]  /*9370*/  REDG.E.ADD.F32.FTZ.RN.STRONG.GPU desc[UR10][R2.64+0x80], R21 ;  /* 0x00008015020079a6 */ /* 0x0005e8000c10f38a */
[----:B------:R3:W-:Y:S04]  /*9380*/  REDG.E.ADD.F32.FTZ.RN.STRONG.GPU desc[UR10][R6.64], R22 ;  /* 0x00000016060079a6 */ /* 0x0007e8000c10f38a */
[----:B------:R-:W-:Y:S01]  /*9390*/  LDSM.16.MT88.4 R12, [R176+0x18000] ;  /* 0x01800000b00c783b */ /* 0x000fe20000004200 */
[----:B-1----:R-:W-:Y:S01]  /*93a0*/  IMAD.U32 R5, RZ, RZ, UR12 ;  /* 0x0000000cff057e24 */ /* 0x002fe2000f8e00ff */
[----:B------:R-:W-:Y:S04]  /*93b0*/  UIADD3 UR12, UR7, UR6, URZ ;  /* 0x00000006070c7290 */ /* 0x000fe8000fffe03f */
[CC--:B------:R-:W-:Y:S01]  /*93c0*/  LEA R4, P0, R5.reuse, R188.reuse, 0x2 ;  /* 0x000000bc05047211 */ /* 0x0c0fe200078010ff */
[----:B------:R-:W-:Y:S03]  /*93d0*/  UIADD3 UR6, UR7, UR12, URZ ;  /* 0x0000000c07067290 */ /* 0x000fe6000fffe03f */
[-C--:B------:R-:W-:Y:S02]  /*93e0*/  LEA.HI.X.SX32 R5, R5, R189.reuse, 0x2, P0 ;  /* 0x000000bd05057211 */ /* 0x080fe400000f16ff */
[CC--:B--2---:R-:W-:Y:S01]  /*93f0*/  LEA R2, P0, R0.reuse, R188.reuse, 0x2 ;  /* 0x000000bc00027211 */ /* 0x0c4fe200078010ff */
[----:B---3--:R-:W-:Y:S01]  /*9400*/  IMAD.U32 R6, RZ, RZ, UR12 ;  /* 0x0000000cff067e24 */ /* 0x008fe2000f8e00ff */
[----:B------:R-:W-:Y:S01]  /*9410*/  UIADD3 UR12, UR7, UR6, URZ ;  /* 0x00000006070c7290 */ /* 0x000fe2000fffe03f */
[----:B------:R1:W-:Y:S01]  /*9420*/  REDG.E.ADD.F32.FTZ.RN.STRONG.GPU desc[UR10][R4.64], R23 ;  /* 0x00000017040079a6 */ /* 0x0003e2000c10f38a */
[-C--:B------:R-:W-:Y:S01]  /*9430*/  LEA.HI.X.SX32 R3, R0, R189.reuse, 0x2, P0 ;  /* 0x000000bd00037211 */ /* 0x080fe200000f16ff */
[----:B------:R-:W-:Y:S01]  /*9440*/  IMAD.U32 R0, RZ, RZ, UR6 ;  /* 0x00000006ff007e24 */ /* 0x000fe2000f8e00ff */
[----:B------:R-:W-:Y:S01]  /*9450*/  UIADD3 UR6, UR7, UR12, URZ ;  /* 0x0000000c07067290 */ /* 0x000fe2000fffe03f */
[----:B------:R-:W-:Y:S03]  /*9460*/  LDSM.16.MT88.4 R20, [R176+0x14800] ;  /* 0x01480000b014783b */ /* 0x000fe60000004200 */
[----:B------:R-:W-:Y:S01]  /*9470*/  UIADD3 UR13, UR7, UR6, URZ ;  /* 0x00000006070d7290 */ /* 0x000fe2000fffe03f */
[----:B------:R2:W-:Y:S01]  /*9480*/  REDG.E.ADD.F32.FTZ.RN.STRONG.GPU desc[UR10][R2.64], R24 ;  /* 0x00000018020079a6 */ /* 0x0005e2000c10f38a */
[CC--:B-1----:R-:W-:Y:S04]  /*9490*/  LEA R4, P0, R6.reuse, R188.reuse, 0x2 ;  /* 0x000000bc06047211 */ /* 0x0c2fe800078010ff */
[-C--:B------:R-:W-:Y:S01]  /*94a0*/  LEA.HI.X.SX32 R5, R6, R189.reuse, 0x2, P0 ;  /* 0x000000bd06057211 */ /* 0x080fe200000f16ff */
[----:B------:R-:W-:Y:S01]  /*94b0*/  IMAD.U32 R6, RZ, RZ, UR12 ;  /* 0x0000000cff067e24 */ /* 0x000fe2000f8e00ff */
[----:B------:R-:W-:Y:S01]  /*94c0*/  UIADD3 UR12, UR7, UR13, URZ ;  /* 0x0000000d070c7290 */ /* 0x000fe2000fffe03f */
[CC--:B--2---:R-:W-:Y:S02]  /*94d0*/  LEA R2, P0, R0.reuse, R188.reuse, 0x2 ;  /* 0x000000bc00027211 */ /* 0x0c4fe400078010ff */
[----:B------:R1:W-:Y:S02]  /*94e0*/  REDG.E.ADD.F32.FTZ.RN.STRONG.GPU desc[UR10][R4.64], R25 ;  /* 0x00000019040079a6 */ /* 0x0003e4000c10f38a */
[-C--:B------:R-:W-:Y:S01]  /*94f0*/  LEA.HI.X.SX32 R3, R0, R189.reuse, 0x2, P0 ;  /* 0x000000bd00037211 */ /* 0x080fe200000f16ff */
[----:B------:R-:W-:Y:S01]  /*9500*/  IMAD.U32 R0, RZ, RZ, UR6 ;  /* 0x00000006ff007e24 */ /* 0x000fe2000f8e00ff */
[----:B------:R-:W-:Y:S03]  /*9510*/  UIADD3 UR6, UR7, UR12, URZ ;  /* 0x0000000c07067290 */ /* 0x000fe6000fffe03f */
        /* <DEDUP_REMOVED lines=9> */
[----:B------:R-:W-:Y:S01]  /*95b0*/  UIADD3 UR12, UR7, UR13, URZ ;  /* 0x0000000d070c7290 */ /* 0x000fe2000fffe03f */
[----:B------:R-:W-:Y:S04]  /*95c0*/  LDSM.16.MT88.4 R24, [R177+0x800] ;  /* 0x00080000b118783b */ /* 0x000fe80000004200 */
[----:B------:R2:W-:Y:S01]  /*95d0*/  REDG.E.ADD.F32.FTZ.RN.STRONG.GPU desc[UR10][R2.64], R32 ;  /* 0x00000020020079a6 */ /* 0x0005e2000c10f38a */
[----:B------:R-:W-:Y:S01]  /*95e0*/  IMAD.U32 R7, RZ, RZ, UR12 ;  /* 0x0000000cff077e24 */ /* 0x000fe2000f8e00ff */
[CC--:B-1----:R-:W-:Y:S04]  /*95f0*/  LEA R4, P0, R6.reuse, R188.reuse, 0x2 ;  /* 0x000000bc06047211 */ /* 0x0c2fe800078010ff */
[-C--:B------:R-:W-:Y:S01]  /*9600*/  LEA.HI.X.SX32 R5, R6, R189.reuse, 0x2, P0 ;  /* 0x000000bd06057211 */ /* 0x080fe200000f16ff */
[----:B------:R-:W-:Y:S01]  /*9610*/  IMAD.U32 R6, RZ, RZ, UR6 ;  /* 0x00000006ff067e24 */ /* 0x000fe2000f8e00ff */
[----:B------:R-:W-:Y:S03]  /*9620*/  UIADD3 UR6, UR7, UR12, URZ ;  /* 0x0000000c07067290 */ /* 0x000fe6000fffe03f */
[----:B------:R1:W-:Y:S01]  /*9630*/  REDG.E.ADD.F32.FTZ.RN.STRONG.GPU desc[UR10][R4.64], R33 ;  /* 0x00000021040079a6 */ /* 0x0003e2000c10f38a */
[CC--:B--2---:R-:W-:Y:S01]  /*9640*/  LEA R2, P0, R0.reuse, R188.reuse, 0x2 ;  /* 0x000000bc00027211 */ /* 0x0c4fe200078010ff */
[----:B------:R-:W-:Y:S03]  /*9650*/  UIADD3 UR7, UR7, UR6, URZ ;  /* 0x0000000607077290 */ /* 0x000fe6000fffe03f */
[-C--:B------:R-:W-:Y:S01]  /*9660*/  LEA.HI.X.SX32 R3, R0, R189.reuse, 0x2, P0 ;  /* 0x000000bd00037211 */ /* 0x080fe200000f16ff */
[----:B------:R-:W-:Y:S01]  /*9670*/  IMAD.U32 R0, RZ, RZ, UR13 ;  /* 0x0000000dff007e24 */ /* 0x000fe2000f8e00ff */
[CC--:B------:R-:W-:Y:S03]  /*9680*/  LEA R10, P0, R6.reuse, R188.reuse, 0x2 ;  /* 0x000000bc060a7211 */ /* 0x0c0fe600078010ff */
[----:B------:R2:W-:Y:S01]  /*9690*/  REDG.E.ADD.F32.FTZ.RN.STRONG.GPU desc[UR10][R2.64], R34 ;  /* 0x00000022020079a6 */ /* 0x0005e2000c10f38a */
[-C--:B------:R-:W-:Y:S02]  /*96a0*/  LEA.HI.X.SX32 R11, R6, R189.reuse, 0x2, P0 ;  /* 0x000000bd060b7211 */ /* 0x080fe400000f16ff */
[CC--:B------:R-:W-:Y:S02]  /*96b0*/  LEA R8, P0, R0.reuse, R188.reuse, 0x2 ;  /* 0x000000bc00087211 */ /* 0x0c0fe400078010ff */
[CC--:B------:R-:W-:Y:S01]  /*96c0*/  LEA R6, P2, R7.reuse, R188.reuse, 0x2 ;  /* 0x000000bc07067211 */ /* 0x0c0fe200078410ff */
[----:B------:R-:W-:Y:S01]  /*96d0*/  REDG.E.ADD.F32.FTZ.RN.STRONG.GPU desc[UR10][R10.64], R35 ;  /* 0x000000230a0079a6 */ /* 0x000fe2000c10f38a */
[-C--:B------:R-:W-:Y:S01]  /*96e0*/  LEA.HI.X.SX32 R9, R0, R189.reuse, 0x2, P0 ;  /* 0x000000bd00097211 */ /* 0x080fe200000f16ff */
[----:B------:R-:W-:Y:S01]  /*96f0*/  IMAD.IADD R0, R178, 0x1, R177 ;  /* 0x00000001b2007824 */ /* 0x000fe200078e02b1 */
[-C--:B------:R-:W-:Y:S01]  /*9700*/  LEA.HI.X.SX32 R7, R7, R189.reuse, 0x2, P2 ;  /* 0x000000bd07077211 */ /* 0x080fe200010f16ff */
[----:B------:R-:W-:Y:S04]  /*9710*/  LDSM.16.MT88.4 R32, [R176+0x18800] ;  /* 0x01880000b020783b */ /* 0x000fe80000004200 */
[----:B------:R-:W-:Y:S01]  /*9720*/  REDG.E.ADD.F32.FTZ.RN.STRONG.GPU desc[UR10][R8.64], R28 ;  /* 0x0000001c080079a6 */ /* 0x000fe2000c10f38a */
[----:B-1----:R-:W-:Y:S03]  /*9730*/  IMAD.U32 R5, RZ, RZ, UR6 ;  /* 0x00000006ff057e24 */ /* 0x002fe6000f8e00ff */
[----:B------:R-:W-:Y:S01]  /*9740*/  REDG.E.ADD.F32.FTZ.RN.STRONG.GPU desc[UR10][R6.64], R29 ;  /* 0x0000001d060079a6 */ /* 0x000fe2000c10f38a */
[----:B------:R-:W-:Y:S02]  /*9750*/  ULOP3.LUT UR6, UR9, 0x1, URZ, 0xc0, !UPT ;  /* 0x0000000109067892 */ /* 0x000fe4000f8ec03f */
[----:B------:R-:W-:Y:S01]  /*9760*/  UIADD3 UR9, UR9, -0x1, URZ ;  /* 0xffffffff09097890 */ /* 0x000fe2000fffe03f */
[CC--:B------:R-:W-:Y:S01]  /*9770*/  LEA R4, P1, R5.reuse, R188.reuse, 0x2 ;  /* 0x000000bc05047211 */ /* 0x0c0fe200078210ff */
[----:B------:R-:W-:Y:S01]  /*9780*/  LDSM.16.MT88.4 R8, [R177] ;  /* 0x00000000b108783b */ /* 0x000fe20000004200 */
[----:B------:R-:W-:Y:S02]  /*9790*/  UISETP.NE.U32.AND UP0, UPT, UR6, 0x1, UPT ;  /* 0x000000010600788c */ /* 0x000fe4000bf05070 */
[-C--:B------:R-:W-:Y:S01]  /*97a0*/  LEA.HI.X.SX32 R5, R5, R189.reuse, 0x2, P1 ;  /* 0x000000bd05057211 */ /* 0x080fe200008f16ff */
[----:B------:R-:W-:Y:S01]  /*97b0*/  LDSM.16.MT88.4 R16, [R0] ;  /* 0x000000000010783b */ /* 0x000fe20000004200 */
[----:B--2---:R-:W-:Y:S02]  /*97c0*/  IMAD.U32 R3, RZ, RZ, UR7 ;  /* 0x00000007ff037e24 */ /* 0x004fe4000f8e00ff */
[----:B------:R-:W-:Y:S01]  /*97d0*/  PLOP3.LUT P1, PT, PT, PT, UP0, 0x80, 0x0 ;  /* 0x000000000000781c */ /* 0x000fe20003f2f008 */
[----:B------:R-:W-:Y:S01]  /*97e0*/  REDG.E.ADD.F32.FTZ.RN.STRONG.GPU desc[UR10][R4.64], R30 ;  /* 0x0000001e040079a6 */ /* 0x000fe2000c10f38a */
[----:B------:R-:W-:Y:S01]  /*97f0*/  @UP3 UIADD3 UR20, UP0, UR20, -0x200, URZ ;  /* 0xfffffe0014143890 */ /* 0x000fe2000ff1e03f */
[C---:B------:R-:W-:Y:S02]  /*9800*/  LEA R2, P0, R3.reuse, R188, 0x2 ;  /* 0x000000bc03027211 */ /* 0x040fe400078010ff */
[----:B------:R-:W1:Y:S01]  /*9810*/  LDSM.16.MT88.4 R4, [R176+0x14000] ;  /* 0x01400000b004783b */ /* 0x000e620000004200 */
[----:B------:R-:W-:Y:S01]  /*9820*/  @UP3 UIADD3.X UR19, UR19, -0x1, URZ, UP0, !UPT ;  /* 0xffffffff13133890 */ /* 0x000fe200087fe43f */
[----:B------:R-:W-:Y:S02]  /*9830*/  LEA.HI.X.SX32 R3, R3, R189, 0x2, P0 ;  /* 0x000000bd03037211 */ /* 0x000fe400000f16ff */
[----:B------:R-:W-:Y:S03]  /*9840*/  PLOP3.LUT P0, PT, PT, PT, UP2, 0x80, 0x0 ;  /* 0x000000000000781c */ /* 0x000fe60003f0f028 */
[----:B------:R-:W-:Y:S04]  /*9850*/  REDG.E.ADD.F32.FTZ.RN.STRONG.GPU desc[UR10][R2.64], R31 ;  /* 0x0000001f020079a6 */ /* 0x000fe8000c10f38a */
[----:B------:R-:W2:Y:S01]  /*9860*/  LDSM.16.MT88.4 R28, [R0+0x800] ;  /* 0x00080000001c783b */ /* 0x000ea20000004200 */
[-C--:B-1----:R-:W-:Y:S06]  /*9870*/  HMMA.16816.F32 R100, R4, R8.reuse, R100 ;  /* 0x000000080464723c */ /* 0x082fec0000001864 */
        /* <DEDUP_REMOVED lines=10> */
[----:B------:R-:W4:Y:S01]  /*9920*/  LDSM.16.MT88.4 R16, [R177+0x1800] ;  /* 0x00180000b110783b */ /* 0x000f220000004200 */
[-C--:B------:R-:W-:Y:S06]  /*9930*/  HMMA.16816.F32 R100, R20, R24.reuse, R100 ;  /* 0x000000181464723c */ /* 0x080fec0000001864 */
[C---:B------:R-:W-:Y:S06]  /*9940*/  HMMA.16816.F32 R104, R32.reuse, R24, R104 ;  /* 0x000000182068723c */ /* 0x040fec0000001868 */
[-C--:B------:R-:W-:Y:S06]  /*9950*/  HMMA.16816.F32 R108, R32, R26.reuse, R108 ;  /* 0x0000001a206c723c */ /* 0x080fec000000186c */
[C---:B------:R-:W-:Y:S01]  /*9960*/  HMMA.16816.F32 R112, R20.reuse, R26, R112 ;  /* 0x0000001a1470723c */ /* 0x040fe20000001870 */
[----:B------:R-:W4:Y:S05]  /*9970*/  LDSM.16.MT88.4 R24, [R176+0x19800] ;  /* 0x01980000b018783b */ /* 0x000f2a0000004200 */
[-C--:B--2---:R-:W-:Y:S06]  /*9980*/  HMMA.16816.F32 R116, R20, R28.reuse, R116 ;  /* 0x0000001c1474723c */ /* 0x084fec0000001874 */
[C---:B------:R-:W-:Y:S06]  /*9990*/  HMMA.16816.F32 R120, R32.reuse, R28, R120 ;  /* 0x0000001c2078723c */ /* 0x040fec0000001878 */
[-C--:B------:R-:W-:Y:S01]  /*99a0*/  HMMA.16816.F32 R124, R32, R30.reuse, R124 ;  /* 0x0000001e207c723c */ /* 0x080fe2000000187c */
[----:B------:R-:W2:Y:S05]  /*99b0*/  LDSM.16.MT88.4 R32, [R0+0x1800] ;  /* 0x001800000020783b */ /* 0x000eaa0000004200 */
[----:B------:R-:W-:Y:S01]  /*99c0*/  HMMA.16816.F32 R128, R20, R30, R128 ;  /* 0x0000001e1480723c */ /* 0x000fe20000001880 */
[----:B------:R-:W-:Y:S04]  /*99d0*/  LDSM.16.MT88.4 R20, [R176+0x16000] ;  /* 0x01600000b014783b */ /* 0x000fe80000004200 */
[----:B------:R-:W2:Y:S01]  /*99e0*/  LDSM.16.MT88.4 R28, [R177+0x2000] ;  /* 0x00200000b11c783b */ /* 0x000ea20000004200 */
[-C--:B-1----:R-:W-:Y:S06]  /*99f0*/  HMMA.16816.F32 R100, R8, R36.reuse, R100 ;  /* 0x000000240864723c */ /* 0x082fec0000001864 */
[C---:B------:R-:W-:Y:S06]  /*9a00*/  HMMA.16816.F32 R104, R40.reuse, R36, R104 ;  /* 0x000000242868723c */ /* 0x040fec0000001868 */
[-C--:B------:R-:W-:Y:S06]  /*9a10*/  HMMA.16816.F32 R108, R40, R38.reuse, R108 ;  /* 0x00000026286c723c */ /* 0x080fec000000186c */
[C---:B------:R-:W-:Y:S01]  /*9a20*/  HMMA.16816.F32 R112, R8.reuse, R38, R112 ;  /* 0x000000260870723c */ /* 0x040fe20000001870 */
[----:B------:R-:W1:Y:S05]  /*9a30*/  LDSM.16.MT88.4 R36, [R176+0x1a000] ;  /* 0x01a00000b024783b */ /* 0x000e6a0000004200 */
[-C--:B---3--:R-:W-:Y:S06]  /*9a40*/  HMMA.16816.F32 R116, R8, R12.reuse, R116 ;  /* 0x0000000c0874723c */ /* 0x088fec0000001874 */
[C---:B------:R-:W-:Y:S06]  /*9a50*/  HMMA.16816.F32 R120, R40.reuse, R12, R120 ;  /* 0x0000000c2878723c */ /* 0x040fec0000001878 */
[-C--:B------:R-:W-:Y:S01]  /*9a60*/  HMMA.16816.F32 R124, R40, R14.reuse, R124 ;  /* 0x0000000e287c723c */ /* 0x080fe2000000187c */
[----:B------:R-:W3:Y:S05]  /*9a70*/  LDSM.16.MT88.4 R40, [R0+0x2000] ;  /* 0x002000000028783b */ /* 0x000eea0000004200 */
[----:B------:R-:W-:Y:S01]  /*9a80*/  HMMA.16816.F32 R128, R8, R14, R128 ;  /* 0x0000000e0880723c */ /* 0x000fe20000001880 */
[----:B------:R-:W-:Y:S04]  /*9a90*/  LDSM.16.MT88.4 R8, [R176+0x16800] ;  /* 0x01680000b008783b */ /* 0x000fe80000004200 */
[----:B------:R-:W3:Y:S01]  /*9aa0*/  LDSM.16.MT88.4 R12, [R177+0x2800] ;  /* 0x00280000b10c783b */ /* 0x000ee20000004200 */
[-C--:B----4-:R-:W-:Y:S06]  /*9ab0*/  HMMA.16816.F32 R100, R4, R16.reuse, R100 ;  /* 0x000000100464723c */ /* 0x090fec0000001864 */
        /* <DEDUP_REMOVED lines=10> */
[----:B------:R-:W-:Y:S01]  /*9b60*/  LDSM.16.MT88.4 R32, [R176+0x1b000] ;  /* 0x01b00000b020783b */ /* 0x000fe20000004200 */
[-C--:B------:R-:W-:Y:S06]  /*9b70*/  HMMA.16816.F32 R100, R20, R28.reuse, R100 ;  /* 0x0000001c1464723c */ /* 0x080fec0000001864 */
[C---:B-1----:R-:W-:Y:S06]  /*9b80*/  HMMA.16816.F32 R104, R36.reuse, R28, R104 ;  /* 0x0000001c2468723c */ /* 0x042fec0000001868 */
        /* <DEDUP_REMOVED lines=9> */
[----:B------:R-:W-:Y:S01]  /*9c20*/  LDSM.16.MT88.4 R40, [R176+0x1b800] ;  /* 0x01b80000b028783b */ /* 0x000fe20000004200 */
[-C--:B------:R-:W-:Y:S06]  /*9c30*/  HMMA.16816.F32 R100, R8, R12.reuse, R100 ;  /* 0x0000000c0864723c */ /* 0x080fec0000001864 */
[C---:B----4-:R-:W-:Y:S06]  /*9c40*/  HMMA.16816.F32 R104, R16.reuse, R12, R104 ;  /* 0x0000000c1068723c */ /* 0x050fec0000001868 */
[-C--:B------:R-:W-:Y:S06]  /*9c50*/  HMMA.16816.F32 R108, R16, R14.reuse, R108 ;  /* 0x0000000e106c723c */ /* 0x080fec000000186c */
[C---:B------:R-:W-:Y:S01]  /*9c60*/  HMMA.16816.F32 R112, R8.reuse, R14, R112 ;  /* 0x0000000e0870723c */ /* 0x040fe20000001870 */
[----:B------:R-:W4:Y:S05]  /*9c70*/  LDSM.16.MT88.4 R12, [R176+0x17800] ;  /* 0x01780000b00c783b */ /* 0x000f2a0000004200 */
[-C--:B--2---:R-:W-:Y:S06]  /*9c80*/  HMMA.16816.F32 R116, R8, R24.reuse, R116 ;  /* 0x000000180874723c */ /* 0x084fec0000001874 */
[C---:B------:R-:W-:Y:S06]  /*9c90*/  HMMA.16816.F32 R120, R16.reuse, R24, R120 ;  /* 0x000000181078723c */ /* 0x040fec0000001878 */
[-C--:B------:R-:W-:Y:S01]  /*9ca0*/  HMMA.16816.F32 R124, R16, R26.reuse, R124 ;  /* 0x0000001a107c723c */ /* 0x080fe2000000187c */
[----:B------:R2:W4:Y:S05]  /*9cb0*/  LDSM.16.MT88.4 R16, [R0+0x3800] ;  /* 0x003800000010783b */ /* 0x00052a0000004200 */
[----:B------:R-:W-:Y:S06]  /*9cc0*/  HMMA.16816.F32 R128, R8, R26, R128 ;  /* 0x0000001a0880723c */ /* 0x000fec0000001880 */
[-C--:B-1----:R-:W-:Y:S06]  /*9cd0*/  HMMA.16816.F32 R100, R4, R28.reuse, R100 ;  /* 0x0000001c0464723c */ /* 0x082fec0000001864 */
[C---:B------:R-:W-:Y:S06]  /*9ce0*/  HMMA.16816.F32 R104, R32.reuse, R28, R104 ;  /* 0x0000001c2068723c */ /* 0x040fec0000001868 */
[-C--:B------:R-:W-:Y:S05]  /*9cf0*/  HMMA.16816.F32 R108, R32, R30.reuse, R108 ;  /* 0x0000001e206c723c */ /* 0x080fea000000186c */
[C---:B--2---:R-:W-:Y:S01]  /*9d00*/  VIADD R0, R177.reuse, 0xffffc000 ;  /* 0xffffc000b1007836 */ /* 0x044fe20000000000 */
[C---:B------:R-:W-:Y:S05]  /*9d10*/  HMMA.16816.F32 R112, R4.reuse, R30, R112 ;  /* 0x0000001e0470723c */ /* 0x040fea0000001870 */
[----:B------:R-:W-:Y:S01]  /*9d20*/  @P1 VIADD R0, R177, 0x4000 ;  /* 0x00004000b1001836 */ /* 0x000fe20000000000 */
[-C--:B---3--:R-:W-:Y:S05]  /*9d30*/  HMMA.16816.F32 R116, R4, R36.reuse, R116 ;  /* 0x000000240474723c */ /* 0x088fea0000001874 */
[----:B------:R-:W-:Y:S01]  /*9d40*/  IMAD.MOV.U32 R177, RZ, RZ, R0 ;  /* 0x000000ffffb17224 */ /* 0x000fe200078e0000 */
[C---:B------:R-:W-:Y:S06]  /*9d50*/  HMMA.16816.F32 R120, R32.reuse, R36, R120 ;  /* 0x000000242078723c */ /* 0x040fec0000001878 */
[-C--:B------:R-:W-:Y:S06]  /*9d60*/  HMMA.16816.F32 R124, R32, R38.reuse, R124 ;  /* 0x00000026207c723c */ /* 0x080fec000000187c */
[----:B------:R-:W-:Y:S06]  /*9d70*/  HMMA.16816.F32 R128, R4, R38, R128 ;  /* 0x000000260480723c */ /* 0x000fec0000001880 */
[-C--:B----4-:R-:W-:Y:S06]  /*9d80*/  HMMA.16816.F32 R100, R12, R20.reuse, R100 ;  /* 0x000000140c64723c */ /* 0x090fec0000001864 */
[C---:B------:R-:W-:Y:S06]  /*9d90*/  HMMA.16816.F32 R104, R40.reuse, R20, R104 ;  /* 0x000000142868723c */ /* 0x040fec0000001868 */
        /* <DEDUP_REMOVED lines=22> */
[----:B------:R-:W4:Y:S01]  /*9f00*/  LDL R143, [R1+0x28] ;  /* 0x00002800018f7983 */ /* 0x000f220000100800 */
        /* <DEDUP_REMOVED lines=62> */
[----:B------:R-:W-:Y:S01]  /*a2f0*/  F2FP.F16.F32.PACK_AB R90, R91, R90 ;  /* 0x0000005a5b5a723e */ /* 0x000fe200000000ff */
[----:B------:R-:W-:Y:S01]  /*a300*/  UISETP.NE.AND UP0, UPT, UR36, -0x1, UPT ;  /* 0xffffffff2400788c */ /* 0x000fe2000bf05270 */
[----:B------:R-:W-:Y:S02]  /*a310*/  F2FP.F16.F32.PACK_AB R92, R93, R92 ;  /* 0x0000005c5d5c723e */ /* 0x000fe400000000ff */
[----:B------:R-:W-:-:S03]  /*a320*/  F2FP.F16.F32.PACK_AB R94, R95, R94 ;  /* 0x0000005e5f5e723e */ /* 0x000fc600000000ff */
[----:B------:R-:W-:-:S05]  /*a330*/  PLOP3.LUT P0, PT, PT, PT, UP0, 0x80, 0x0 ;  /* 0x000000000000781c */ /* 0x000fca0003f0f008 */
[----:B------:R-:W-:Y:S01]  /*a340*/  @UP0 UIADD3 UR12, UR23, UR36, URZ ;  /* 0x00000024170c0290 */ /* 0x000fe2000fffe03f */
[----:B------:R-:W-:-:S03]  /*a350*/  @UP0 ULDC.64 UR6, c[0x0][0x450] ;  /* 0x0001140000060ab9 */ /* 0x000fc60000000a00 */
[----:B------:R-:W-:Y:S02]  /*a360*/  @UP0 UIMAD.WIDE.U32 UR8, UR12, UR6, URZ ;  /* 0x000000060c0802a5 */ /* 0x000fe4000f8e003f */
[----:B------:R-:W-:-:S04]  /*a370*/  @UP0 UIMAD UR12, UR12, UR7, URZ ;  /* 0x000000070c0c02a4 */ /* 0x000fc8000f8e023f */
[----:B------:R-:W-:Y:S01]  /*a380*/  @UP0 UIADD3 UR20, UR9, UR12, URZ ;  /* 0x0000000c09140290 */ /* 0x000fe2000fffe03f */
[----:B------:R-:W-:Y:S01]  /*a390*/  @UP0 UMOV UR17, UR8 ;  /* 0x0000000800110c82 */ /* 0x000fe20008000000 */
[----:B--2---:R-:W-:Y:S04]  /*a3a0*/  STS [R154], R16 ;  /* 0x000000109a007388 */ /* 0x004fe80000000800 */
[----:B------:R-:W-:Y:S04]  /*a3b0*/  STS [R154+0x400], R15 ;  /* 0x0004000f9a007388 */ /* 0x000fe80000000800 */
[----:B---3--:R-:W-:Y:S04]  /*a3c0*/  STS [R156], R12 ;  /* 0x0000000c9c007388 */ /* 0x008fe80000000800 */
[----:B----4-:R-:W-:Y:S04]  /*a3d0*/  STS [R155], R11 ;  /* 0x0000000b9b007388 */ /* 0x010fe80000000800 */
[----:B------:R-:W-:Y:S04]  /*a3e0*/  STS [R154+0x2000], R14 ;  /* 0x0020000e9a007388 */ /* 0x000fe80000000800 */
[----:B------:R-:W-:Y:S04]  /*a3f0*/  STS [R154+0x2400], R13 ;  /* 0x0024000d9a007388 */ /* 0x000fe80000000800 */
[----:B------:R-:W-:Y:S04]  /*a400*/  STS [R153], R10 ;  /* 0x0000000a99007388 */ /* 0x000fe80000000800 */
[----:B------:R-:W-:Y:S04]  /*a410*/  STS [R152], R9 ;  /* 0x0000000998007388 */ /* 0x000fe80000000800 */
[----:B------:R-:W-:Y:S04]  /*a420*/  STS [R151], R8 ;  /* 0x0000000897007388 */ /* 0x000fe80000000800 */
[----:B------:R-:W-:Y:S04]  /*a430*/  STS [R150], R7 ;  /* 0x0000000796007388 */ /* 0x000fe80000000800 */
[----:B------:R-:W-:Y:S04]  /*a440*/  STS [R149], R4 ;  /* 0x0000000495007388 */ /* 0x000fe80000000800 */
[----:B------:R1:W-:Y:S04]  /*a450*/  STS [R148], R3 ;  /* 0x0000000394007388 */ /* 0x0003e80000000800 */
[----:B------:R2:W-:Y:S04]  /*a460*/  STS [R147], R6 ;  /* 0x0000000693007388 */ /* 0x0005e80000000800 */
[----:B------:R2:W-:Y:S04]  /*a470*/  STS [R146], R5 ;  /* 0x0000000592007388 */ /* 0x0005e80000000800 */
[----:B------:R2:W-:Y:S04]  /*a480*/  STS [R145], R2 ;  /* 0x0000000291007388 */ /* 0x0005e80000000800 */
[----:B------:R2:W-:Y:S04]  /*a490*/  STS [R143], R0 ;  /* 0x000000008f007388 */ /* 0x0005e80000000800 */
[----:B------:R2:W-:Y:S04]  /*a4a0*/  STS [R154+0x4000], R68 ;  /* 0x004000449a007388 */ /* 0x0005e80000000800 */
        /* <DEDUP_REMOVED lines=13> */
[----:B------:R2:W-:Y:S01]  /*a580*/  STS [R145+0x4000], R92 ;  /* 0x0040005c91007388 */ /* 0x0005e20000000800 */
[----:B-1----:R-:W1:Y:S03]  /*a590*/  S2R R3, SR_TID.X ;  /* 0x0000000000037919 */ /* 0x002e660000002100 */
[----:B------:R2:W-:Y:S01]  /*a5a0*/  STS [R143+0x4000], R94 ;  /* 0x0040005e8f007388 */ /* 0x0005e20000000800 */
[----:B------:R-:W-:Y:S05]  /*a5b0*/  @P0 BRA `(.L_x_255) ;  /* 0x0000000000340947 */ /* 0x000fea0003800000 */
[----:B------:R-:W-:Y:S01]  /*a5c0*/  USHF.R.S32.HI UR8, URZ, 0x1f, UR23 ;  /* 0x0000001f3f087899 */ /* 0x000fe20008011417 */
[----:B------:R-:W-:Y:S01]  /*a5d0*/  ULDC.64 UR6, c[0x0][0x450] ;  /* 0x0001140000067ab9 */ /* 0x000fe20000000a00 */
[----:B------:R-:W-:Y:S02]  /*a5e0*/  USHF.R.S32.HI UR15, URZ, 0x1f, UR48 ;  /* 0x0000001f3f0f7899 */ /* 0x000fe40008011430 */
        /* <DEDUP_REMOVED lines=10> */
.L_x_255:
[----:B------:R-:W-:Y:S01]  /*a690*/  @UP0 UIADD3 UR13, UR23, UR36, URZ ;  /* 0x00000024170d0290 */ /* 0x000fe2000fffe03f */
[----:B--2---:R-:W-:Y:S01]  /*a6a0*/  SHF.R.S32.HI R0, RZ, 0x1f, R187 ;  /* 0x0000001fff007819 */ /* 0x004fe200000114bb */
[----:B------:R-:W-:Y:S01]  /*a6b0*/  @UP0 ULDC.64 UR8, c[0x0][0x458] ;  /* 0x0001160000080ab9 */ /* 0x000fe20000000a00 */
[----:B------:R-:W-:Y:S01]  /*a6c0*/  USHF.L.U32 UR12, UR21, 0x7, URZ ;  /* 0x00000007150c7899 */ /* 0x000fe2000800063f */
[----:B-1----:R-:W-:Y:S01]  /*a6d0*/  SHF.R.S32.HI R2, RZ, 0x1f, R3 ;  /* 0x0000001fff027819 */ /* 0x002fe20000011403 */
[----:B------:R-:W-:Y:S02]  /*a6e0*/  @UP0 UIMAD.WIDE.U32 UR14, UR13, UR8, URZ ;  /* 0x000000080d0e02a5 */ /* 0x000fe4000f8e003f */
[----:B------:R-:W-:-:S04]  /*a6f0*/  @UP0 UIMAD UR13, UR13, UR9, URZ ;  /* 0x000000090d0d02a4 */ /* 0x000fc8000f8e023f */
[----:B------:R-:W-:Y:S01]  /*a700*/  @UP0 UIADD3 UR19, UR15, UR13, URZ ;  /* 0x0000000d0f130290 */ /* 0x000fe2000fffe03f */
[----:B------:R-:W-:Y:S01]  /*a710*/  @UP0 UMOV UR18, UR14 ;  /* 0x0000000e00120c82 */ /* 0x000fe20008000000 */
[----:B------:R-:W-:Y:S10]  /*a720*/  @P0 BRA `(.L_x_256) ;  /* 0x0000000000340947 */ /* 0x000ff40003800000 */
[----:B------:R-:W-:Y:S01]  /*a730*/  USHF.R.S32.HI UR13, URZ, 0x1f, UR23 ;  /* 0x0000001f3f0d7899 */ /* 0x000fe20008011417 */
[----:B------:R-:W-:Y:S01]  /*a740*/  ULDC.64 UR8, c[0x0][0x458] ;  /* 0x0001160000087ab9 */ /* 0x000fe20000000a00 */
[----:B------:R-:W-:Y:S02]  /*a750*/  USHF.R.S32.HI UR22, URZ, 0x1f, UR48 ;  /* 0x0000001f3f167899 */ /* 0x000fe40008011430 */
[----:B------:R-:W-:Y:S02]  /*a760*/  UIMAD UR13, UR13, UR8, URZ ;  /* 0x000000080d0d72a4 */ /* 0x000fe4000f8e023f */
[----:B------:R-:W-:Y:S02]  /*a770*/  UIMAD.WIDE.U32 UR14, UR23, UR8, URZ ;  /* 0x00000008170e72a5 */ /* 0x000fe4000f8e003f */
[----:B------:R-:W-:Y:S01]  /*a780*/  UIMAD UR13, UR23, UR9, UR13 ;  /* 0x00000009170d72a4 */ /* 0x000fe2000f8e020d */
[----:B------:R-:W-:-:S03]  /*a790*/  ULDC.64 UR18, c[0x0][0x440] ;  /* 0x0001100000127ab9 */ /* 0x000fc60000000a00 */
[----:B------:R-:W-:Y:S02]  /*a7a0*/  UIADD3 UR15, UR15, UR13, URZ ;  /* 0x0000000d0f0f7290 */ /* 0x000fe4000fffe03f */
[----:B------:R-:W-:Y:S02]  /*a7b0*/  UIMAD UR13, UR22, UR18, URZ ;  /* 0x00000012160d72a4 */ /* 0x000fe4000f8e023f */
[----:B------:R-:W-:Y:S02]  /*a7c0*/  UIMAD.WIDE.U32 UR14, UR48, UR18, UR14 ;  /* 0x00000012300e72a5 */ /* 0x000fe4000f8e000e */
[----:B------:R-:W-:-:S04]  /*a7d0*/  UIMAD UR13, UR48, UR19, UR13 ;  /* 0x00000013300d72a4 */ /* 0x000fc8000f8e020d */
[----:B------:R-:W-:Y:S01]  /*a7e0*/  UIADD3 UR19, UR15, UR13, URZ ;  /* 0x0000000d0f137290 */ /* 0x000fe2000fffe03f */
[----:B------:R-:W-:-:S11]  /*a7f0*/  UMOV UR18, UR14 ;  /* 0x0000000e00127c82 */ /* 0x000fd60008000000 */
.L_x_256:
[----:B------:R-:W-:Y:S01]  /*a800*/  BAR.SYNC.DEFER_BLOCKING 0x0 ;  /* 0x0000000000007b1d */ /* 0x000fe20000010000 */
[----:B------:R-:W-:Y:S01]  /*a810*/  LEA.HI R2, R2, R3, RZ, 0x3 ;  /* 0x0000000302027211 */ /* 0x000fe200078f18ff */
[----:B------:R-:W-:Y:S01]  /*a820*/  USHF.R.S32.HI UR13, URZ, 0x1f, UR12 ;  /* 0x0000001f3f0d7899 */ /* 0x000fe2000801140c */
[----:B------:R-:W-:Y:S01]  /*a830*/  IMAD.MOV.U32 R11, RZ, RZ, R0 ;  /* 0x000000ffff0b7224 */ /* 0x000fe200078e0000 */
[----:B------:R-:W-:Y:S01]  /*a840*/  UIMAD UR16, UR21, -0x80, UR16 ;  /* 0xffffff80151078a4 */ /* 0x000fe2000f8e0210 */
[----:B------:R-:W-:Y:S01]  /*a850*/  SHF.R.S32.HI R0, RZ, 0x3, R2 ;  /* 0x00000003ff007819 */ /* 0x000fe20000011402 */
[----:B------:R-:W-:Y:S01]  /*a860*/  UIMAD UR14, UR13, UR6, URZ ;  /* 0x000000060d0e72a4 */ /* 0x000fe2000f8e023f */
[----:B------:R-:W-:Y:S01]  /*a870*/  IMAD.MOV.U32 R10, RZ, RZ, R187 ;  /* 0x000000ffff0a7224 */ /* 0x000fe200078e00bb */
[----:B------:R-:W-:Y:S01]  /*a880*/  ULDC UR15, c[0x0][0x2d0] ;  /* 0x0000b400000f7ab9 */ /* 0x000fe20000000800 */
[----:B------:R-:W-:Y:S01]  /*a890*/  IMAD.U32 R2, RZ, RZ, UR6 ;  /* 0x00000006ff027e24 */ /* 0x000fe2000f8e00ff */
[----:B------:R-:W-:Y:S01]  /*a8a0*/  ISETP.GE.AND P4, PT, R187, UR15, PT ;  /* 0x0000000fbb007c0c */ /* 0x000fe2000bf86270 */
[C---:B------:R-:W-:Y:S01]  /*a8b0*/  VIADD R4, R0.reuse, 0x20 ;  /* 0x0000002000047836 */ /* 0x040fe20000000000 */
[----:B------:R-:W-:Y:S01]  /*a8c0*/  IADD3 R5, R0, 0x40, RZ ;  /* 0x0000004000057810 */ /* 0x000fe20007ffe0ff */
[----:B------:R-:W-:Y:S01]  /*a8d0*/  UIMAD UR14, UR12, UR7, UR14 ;  /* 0x000000070c0e72a4 */ /* 0x000fe2000f8e020e */
[----:B------:R-:W-:Y:S01]  /*a8e0*/  IMAD.WIDE.U32 R2, R2, UR12, R10 ;  /* 0x0000000c02027c25 */ /* 0x000fe2000f8e000a */
[----:B------:R-:W-:Y:S01]  /*a8f0*/  USHF.R.S32.HI UR22, URZ, 0x1f, UR57 ;  /* 0x0000001f3f167899 */ /* 0x000fe20008011439 */
[----:B------:R-:W-:Y:S01]  /*a900*/  ISETP.GE.OR P2, PT, R5, UR16, P4 ;  /* 0x0000001005007c0c */ /* 0x000fe2000a746670 */
[----:B------:R-:W-:Y:S01]  /*a910*/  BSSY B0, `(.L_x_257) ;  /* 0x000001f000007945 */ /* 0x000fe20003800000 */
[----:B------:R-:W-:Y:S01]  /*a920*/  VIADD R5, R0, 0x60 ;  /* 0x0000006000057836 */ /* 0x000fe20000000000 */
[----:B------:R-:W-:Y:S01]  /*a930*/  ISETP.GE.OR P3, PT, R4, UR16, P4 ;  /* 0x0000001004007c0c */ /* 0x000fe2000a766670 */
[----:B------:R-:W-:Y:S01]  /*a940*/  IMAD.U32 R4, RZ, RZ, UR14 ;  /* 0x0000000eff047e24 */ /* 0x000fe2000f8e00ff */
[----:B------:R-:W-:Y:S01]  /*a950*/  IADD3 R2, P0, R2, UR17, RZ ;  /* 0x0000001102027c10 */ /* 0x000fe2000ff1e0ff */
[----:B------:R-:W-:Y:S01]  /*a960*/  ULDC.64 UR14, c[0x0][0x468] ;  /* 0x00011a00000e7ab9 */ /* 0x000fe20000000a00 */
[----:B------:R-:W-:Y:S01]  /*a970*/  ISETP.GE.OR P1, PT, R5, UR16, P4 ;  /* 0x0000001005007c0c */ /* 0x000fe2000a726670 */
[----:B------:R1:W2:Y:S01]  /*a980*/  LDS.128 R16, [R142+0xd000] ;  /* 0x00d000008e107984 */ /* 0x0002a20000000c00 */
[----:B------:R-:W-:Y:S01]  /*a990*/  ISETP.GE.OR P4, PT, R0, UR16, P4 ;  /* 0x0000001000007c0c */ /* 0x000fe2000a786670 */
[----:B------:R-:W-:Y:S01]  /*a9a0*/  UIMAD UR17, UR22, UR14, URZ ;  /* 0x0000000e161172a4 */ /* 0x000fe2000f8e023f */
[----:B------:R-:W-:Y:S01]  /*a9b0*/  IADD3.X R3, R3, UR20, R4, P0, !PT ;  /* 0x0000001403037c10 */ /* 0x000fe200087fe404 */
[----:B------:R1:W3:Y:S01]  /*a9c0*/  LDS.128 R20, [R142+0x11000] ;  /* 0x011000008e147984 */ /* 0x0002e20000000c00 */
[----:B------:R-:W-:Y:S01]  /*a9d0*/  MOV R4, UR14 ;  /* 0x0000000e00047c02 */ /* 0x000fe20008000f00 */
[----:B------:R-:W-:Y:S01]  /*a9e0*/  UIMAD UR15, UR57, UR15, UR17 ;  /* 0x0000000f390f72a4 */ /* 0x000fe2000f8e0211 */
[----:B------:R-:W-:Y:S01]  /*a9f0*/  SHF.R.S32.HI R9, RZ, 0x1f, R0 ;  /* 0x0000001fff097819 */ /* 0x000fe20000011400 */
[----:B------:R1:W4:Y:S02]  /*aa00*/  LDS.128 R24, [R142+0x12000] ;  /* 0x012000008e187984 */ /* 0x0003240000000c00 */
[----:B------:R-:W-:-:S02]  /*aa10*/  IMAD.WIDE.U32 R2, R4, UR57, R2 ;  /* 0x0000003904027c25 */ /* 0x000fc4000f8e0002 */
[----:B------:R1:W1:Y:S02]  /*aa20*/  LDS.128 R28, [R142+0x13000] ;  /* 0x013000008e1c7984 */ /* 0x0002640000000c00 */
[----:B------:R-:W-:Y:S01]  /*aa30*/  VIADD R8, R3, UR15 ;  /* 0x0000000f03087c36 */ /* 0x000fe20008000000 */
[----:B------:R-:W-:Y:S06]  /*aa40*/  @P4 BRA `(.L_x_258) ;  /* 0x00000000002c4947 */ /* 0x000fec0003800000 */
[----:B------:R-:W2:Y:S01]  /*aa50*/  LDS.128 R12, [R142+0xc000] ;  /* 0x00c000008e0c7984 */ /* 0x000ea20000000c00 */
        /* <DEDUP_REMOVED lines=9> */
[----:B--2---:R2:W-:Y:S04]  /*aaf0*/  STG.E.128 desc[UR10][R6.64], R12 ;  /* 0x0000000c06007986 */ /* 0x0045e8000c101d0a */
.L_x_258:
[----:B------:R-:W-:Y:S05]  /*ab00*/  BSYNC B0 ;  /* 0x0000000000007941 */ /* 0x000fea0003800000 */
.L_x_257:
[----:B------:R-:W-:Y:S04]  /*ab10*/  BSSY B0, `(.L_x_259) ;  /* 0x000000e000007945 */ /* 0x000fe80003800000 */
[----:B------:R-:W-:Y:S05]  /*ab20*/  @P3 BRA `(.L_x_260) ;  /* 0x0000000000303947 */ /* 0x000fea0003800000 */
[----:B--2---:R-:W-:Y:S01]  /*ab30*/  IADD3 R6, P0, R0, 0x20, RZ ;  /* 0x0000002000067810 */ /* 0x004fe20007f1e0ff */
        /* <DEDUP_REMOVED lines=10> */
[----:B------:R2:W-:Y:S02]  /*abe0*/  STG.E.128 desc[UR10][R6.64], R16 ;  /* 0x0000001006007986 */ /* 0x0005e4000c101d0a */
.L_x_260:
[----:B------:R-:W-:Y:S05]  /*abf0*/  BSYNC B0 ;  /* 0x0000000000007941 */ /* 0x000fea0003800000 */
.L_x_259:
[----:B--2---:R2:W1:Y:S01]  /*ac00*/  LDS.128 R12, [R142+0xe000] ;  /* 0x00e000008e0c7984 */ /* 0x0044620000000c00 */
[----:B------:R-:W-:Y:S04]  /*ac10*/  BSSY B0, `(.L_x_261) ;  /* 0x000000e000007945 */ /* 0x000fe80003800000 */
[----:B------:R-:W-:Y:S05]  /*ac20*/  @P2 BRA `(.L_x_262) ;  /* 0x0000000000302947 */ /* 0x000fea0003800000 */
[----:B------:R-:W-:Y:S01]  /*ac30*/  IADD3 R6, P0, R0, 0x40, RZ ;  /* 0x0000004000067810 */ /* 0x000fe20007f1e0ff */
        /* <DEDUP_REMOVED lines=10> */
[----:B-1----:R1:W-:Y:S02]  /*ace0*/  STG.E.128 desc[UR10][R6.64], R12 ;  /* 0x0000000c06007986 */ /* 0x0023e4000c101d0a */
.L_x_262:
[----:B------:R-:W-:Y:S05]  /*acf0*/  BSYNC B0 ;  /* 0x0000000000007941 */ /* 0x000fea0003800000 */
.L_x_261:
[----:B-1----:R1:W1:Y:S01]  /*ad00*/  LDS.128 R12, [R142+0xf000] ;  /* 0x00f000008e0c7984 */ /* 0x0022620000000c00 */
[----:B------:R-:W-:Y:S04]  /*ad10*/  BSSY B0, `(.L_x_263) ;  /* 0x000000d000007945 */ /* 0x000fe80003800000 */
[----:B------:R-:W-:Y:S05]  /*ad20*/  @P1 BRA `(.L_x_264) ;  /* 0x00000000002c1947 */ /* 0x000fea0003800000 */
[----:B------:R-:W-:Y:S01]  /*ad30*/  IADD3 R6, P0, R0, 0x60, RZ ;  /* 0x0000006000067810 */ /* 0x000fe20007f1e0ff */
[----:B------:R-:W-:-:S03]  /*ad40*/  ULDC.64 UR14, c[0x0][0x3f0] ;  /* 0x0000fc00000e7ab9 */ /* 0x000fc60000000a00 */
[----:B------:R-:W-:-:S05]  /*ad50*/  IADD3.X R3, RZ, R9, RZ, P0, !PT ;  /* 0x00000009ff037210 */ /* 0x000fca00007fe4ff */
[----:B------:R-:W-:Y:S01]  /*ad60*/  IMAD R7, R3, UR6, RZ ;  /* 0x0000000603077c24 */ /* 0x000fe2000f8e02ff */
[----:B------:R-:W-:-:S03]  /*ad70*/  MOV R3, R8 ;  /* 0x0000000800037202 */ /* 0x000fc60000000f00 */
[----:B------:R-:W-:-:S04]  /*ad80*/  IMAD.WIDE.U32 R4, R6, UR6, R2 ;  /* 0x0000000606047c25 */ /* 0x000fc8000f8e0002 */
[----:B------:R-:W-:Y:S01]  /*ad90*/  IMAD R3, R6, UR7, R7 ;  /* 0x0000000706037c24 */ /* 0x000fe2000f8e0207 */
[----:B------:R-:W-:-:S04]  /*ada0*/  LEA R2, P0, R4, UR14, 0x1 ;  /* 0x0000000e04027c11 */ /* 0x000fc8000f8008ff */
[----:B------:R-:W-:-:S04]  /*adb0*/  IADD3 R3, R3, R5, RZ ;  /* 0x0000000503037210 */ /* 0x000fc80007ffe0ff */
[----:B------:R-:W-:-:S05]  /*adc0*/  LEA.HI.X R3, R4, UR15, R3, 0x1, P0 ;  /* 0x0000000f04037c11 */ /* 0x000fca00080f0c03 */
[----:B-1----:R1:W-:Y:S02]  /*add0*/  STG.E.128 desc[UR10][R2.64], R12 ;  /* 0x0000000c02007986 */ /* 0x0023e4000c101d0a */
.L_x_264:
[----:B------:R-:W-:Y:S05]  /*ade0*/  BSYNC B0 ;  /* 0x0000000000007941 */ /* 0x000fea0003800000 */
.L_x_263:
[----:B-12---:R-:W1:Y:S01]  /*adf0*/  LDS.128 R140, [R142+0x10000] ;  /* 0x010000008e8c7984 */ /* 0x006e620000000c00 */
[----:B------:R-:W-:Y:S01]  /*ae00*/  IMAD.U32 R2, RZ, RZ, UR8 ;  /* 0x00000008ff027e24 */ /* 0x000fe2000f8e00ff */
[----:B------:R-:W-:Y:S01]  /*ae10*/  UIMAD UR13, UR13, UR8, URZ ;  /* 0x000000080d0d72a4 */ /* 0x000fe2000f8e023f */
[----:B------:R-:W-:Y:S01]  /*ae20*/  BSSY B0, `(.L_x_265) ;  /* 0x0000018000007945 */ /* 0x000fe20003800000 */
[----:B------:R-:W-:Y:S01]  /*ae30*/  USHF.R.S32.HI UR14, URZ, 0x1f, UR57 ;  /* 0x0000001f3f0e7899 */ /* 0x000fe20008011439 */
[----:B------:R-:W-:Y:S01]  /*ae40*/  IMAD.WIDE.U32 R2, R2, UR12, R10 ;  /* 0x0000000c02027c25 */ /* 0x000fe2000f8e000a */
[----:B------:R-:W-:Y:S01]  /*ae50*/  UIMAD UR12, UR12, UR9, UR13 ;  /* 0x000000090c0c72a4 */ /* 0x000fe2000f8e020d */
[----:B------:R-:W-:Y:S01]  /*ae60*/  ULDC.64 UR6, c[0x0][0x470] ;  /* 0x00011c0000067ab9 */ /* 0x000fe20000000a00 */
[----:B------:R-:W-:-:S04]  /*ae70*/  IADD3 R2, P0, R2, UR18, RZ ;  /* 0x0000001202027c10 */ /* 0x000fc8000ff1e0ff */
[----:B------:R-:W-:Y:S01]  /*ae80*/  IMAD.U32 R4, RZ, RZ, UR12 ;  /* 0x0000000cff047e24 */ /* 0x000fe2000f8e00ff */
[----:B------:R-:W-:-:S04]  /*ae90*/  UIMAD UR12, UR14, UR6, URZ ;  /* 0x000000060e0c72a4 */ /* 0x000fc8000f8e023f */
[----:B------:R-:W-:Y:S01]  /*aea0*/  IADD3.X R3, R3, UR19, R4, P0, !PT ;  /* 0x0000001303037c10 */ /* 0x000fe200087fe404 */
[----:B------:R-:W-:Y:S01]  /*aeb0*/  UIMAD UR7, UR57, UR7, UR12 ;  /* 0x00000007390772a4 */ /* 0x000fe2000f8e020c */
[----:B------:R-:W-:-:S05]  /*aec0*/  MOV R4, UR6 ;  /* 0x0000000600047c02 */ /* 0x000fca0008000f00 */
[----:B------:R-:W-:-:S05]  /*aed0*/  IMAD.WIDE.U32 R2, R4, UR57, R2 ;  /* 0x0000003904027c25 */ /* 0x000fca000f8e0002 */
[----:B------:R-:W-:Y:S01]  /*aee0*/  IADD3 R8, R3, UR7, RZ ;  /* 0x0000000703087c10 */ /* 0x000fe2000fffe0ff */
[----:B------:R-:W-:Y:S06]  /*aef0*/  @P4 BRA `(.L_x_266) ;  /* 0x0000000000284947 */ /* 0x000fec0003800000 */
        /* <DEDUP_REMOVED lines=9> */
[----:B-1----:R2:W-:Y:S04]  /*af90*/  STG.E.128 desc[UR10][R6.64], R140 ;  /* 0x0000008c06007986 */ /* 0x0025e8000c101d0a */
.L_x_266:
[----:B------:R-:W-:Y:S05]  /*afa0*/  BSYNC B0 ;  /* 0x0000000000007941 */ /* 0x000fea0003800000 */
.L_x_265:
        /* <DEDUP_REMOVED lines=13> */
[----:B---3--:R2:W-:Y:S02]  /*b080*/  STG.E.128 desc[UR10][R6.64], R20 ;  /* 0x0000001406007986 */ /* 0x0085e4000c101d0a */
.L_x_268:
[----:B------:R-:W-:Y:S05]  /*b090*/  BSYNC B0 ;  /* 0x0000000000007941 */ /* 0x000fea0003800000 */
.L_x_267:
        /* <DEDUP_REMOVED lines=13> */
[----:B----4-:R2:W-:Y:S02]  /*b170*/  STG.E.128 desc[UR10][R6.64], R24 ;  /* 0x0000001806007986 */ /* 0x0105e4000c101d0a */
.L_x_270:
[----:B------:R-:W-:Y:S05]  /*b180*/  BSYNC B0 ;  /* 0x0000000000007941 */ /* 0x000fea0003800000 */
.L_x_269:
[----:B------:R-:W-:Y:S05]  /*b190*/  @P1 BRA `(.L_x_219) ;  /* 0x00000000002c1947 */ /* 0x000fea0003800000 */
[----:B------:R-:W-:Y:S01]  /*b1a0*/  IADD3 R0, P0, R0, 0x60, RZ ;  /* 0x0000006000007810 */ /* 0x000fe20007f1e0ff */
[----:B------:R-:W-:-:S03]  /*b1b0*/  ULDC.64 UR6, c[0x0][0x3f8] ;  /* 0x0000fe0000067ab9 */ /* 0x000fc60000000a00 */
[----:B------:R-:W-:-:S05]  /*b1c0*/  IADD3.X R3, RZ, R9, RZ, P0, !PT ;  /* 0x00000009ff037210 */ /* 0x000fca00007fe4ff */
[----:B--2---:R-:W-:Y:S01]  /*b1d0*/  IMAD R6, R3, UR8, RZ ;  /* 0x0000000803067c24 */ /* 0x004fe2000f8e02ff */
[----:B------:R-:W-:-:S03]  /*b1e0*/  MOV R3, R8 ;  /* 0x0000000800037202 */ /* 0x000fc60000000f00 */
[----:B------:R-:W-:-:S04]  /*b1f0*/  IMAD.WIDE.U32 R4, R0, UR8, R2 ;  /* 0x0000000800047c25 */ /* 0x000fc8000f8e0002 */
[----:B------:R-:W-:Y:S01]  /*b200*/  IMAD R0, R0, UR9, R6 ;  /* 0x0000000900007c24 */ /* 0x000fe2000f8e0206 */
[----:B------:R-:W-:-:S04]  /*b210*/  LEA R2, P0, R4, UR6, 0x1 ;  /* 0x0000000604027c11 */ /* 0x000fc8000f8008ff */
[----:B------:R-:W-:-:S04]  /*b220*/  IADD3 R0, R0, R5, RZ ;  /* 0x0000000500007210 */ /* 0x000fc80007ffe0ff */
[----:B------:R-:W-:-:S05]  /*b230*/  LEA.HI.X R3, R4, UR7, R0, 0x1, P0 ;  /* 0x0000000704037c11 */ /* 0x000fca00080f0c00 */
[----:B------:R2:W-:Y:S02]  /*b240*/  STG.E.128 desc[UR10][R2.64], R28 ;  /* 0x0000001c02007986 */ /* 0x0005e4000c101d0a */
.L_x_219:
[----:B------:R-:W-:Y:S05]  /*b250*/  BSYNC B1 ;  /* 0x0000000000017941 */ /* 0x000fea0003800000 */
.L_x_197:
        /* <DEDUP_REMOVED lines=11> */
.L_x_271:
[----:B------:R-:W-:Y:S05]  /*b310*/  EXIT ;  /* 0x000000000000794d */ /* 0x000fea0003800000 */
.L_x_273:
        /* <DEDUP_REMOVED lines=14> */
.L_x_1259:


//--------------------- .text._ZN5flash44flash_bwd_dq_dk_dv_loop_seqk_parallel_kernelI23Flash_bwd_kernel_traitsILi64ELi128ELi128ELi8ELi4ELi4ELi4ELb0ELb0EN7cutlass6half_tE19Flash_kernel_traitsILi64ELi128ELi128ELi8ES3_EELb0ELb1ELb0ELb0ELb1ELb1ELb0EEEvNS_16Flash_bwd_paramsE --------------------------
	.section	.text._ZN5flash44flash_bwd_dq_dk_dv_loop_seqk_parallel_kernelI23Flash_bwd_kernel_traitsILi64ELi128ELi128ELi8ELi4ELi4ELi4ELb0ELb0EN7cutlass6half_tE19Flash_kernel_traitsILi64ELi128ELi128ELi8ES3_EELb0ELb1ELb0ELb0ELb1ELb1ELb0EEEvNS_16Flash_bwd_paramsE,"ax",@progbits
	.align	128
        .global         _ZN5flash44flash_bwd_dq_dk_dv_loop_seqk_parallel_kernelI23Flash_bwd_kernel_traitsILi64ELi128ELi128ELi8ELi4ELi4ELi4ELb0ELb0EN7cutlass6half_tE19Flash_kernel_traitsILi64ELi128ELi128ELi8ES3_EELb0ELb1ELb0ELb0ELb1ELb1ELb0EEEvNS_16Flash_bwd_paramsE
        .type           _ZN5flash44flash_bwd_dq_dk_dv_loop_seqk_parallel_kernelI23Flash_bwd_kernel_traitsILi64ELi128ELi128ELi8ELi4ELi4ELi4ELb0ELb0EN7cutlass6half_tE19Flash_kernel_traitsILi64ELi128ELi128ELi8ES3_EELb0ELb1ELb0ELb0ELb1ELb1ELb0EEEvNS_16Flash_bwd_paramsE,@function
        .size           _ZN5flash44flash_bwd_dq_dk_dv_loop_seqk_parallel_kernelI23Flash_bwd_kernel_traitsILi64ELi128ELi128ELi8ELi4ELi4ELi4ELb0ELb0EN7cutlass6half_tE19Flash_kernel_traitsILi64ELi128ELi128ELi8ES3_EELb0ELb1ELb0ELb0ELb1ELb1ELb0EEEvNS_16Flash_bwd_paramsE,(.L_x_1260 - _ZN5flash44flash_bwd_dq_dk_dv_loop_seqk_parallel_kernelI23Flash_bwd_kernel_traitsILi64ELi128ELi128ELi8ELi4ELi4ELi4ELb0ELb0EN7cutlass6half_tE19Flash_kernel_traitsILi64ELi128ELi128ELi8ES3_EELb0ELb1ELb0ELb0ELb1ELb1ELb0EEEvNS_16Flash_bwd_paramsE)
        .other          _ZN5flash44flash_bwd_dq_dk_dv_loop_seqk_parallel_kernelI23Flash_bwd_kernel_traitsILi64ELi128ELi128ELi8ELi4ELi4ELi4ELb0ELb0EN7cutlass6half_tE19Flash_kernel_traitsILi64ELi128ELi128ELi8ES3_EELb0ELb1ELb0ELb0ELb1ELb1ELb0EEEvNS_16Flash_bwd_paramsE,@"STO_CUDA_ENTRY STV_DEFAULT"
_ZN5flash44flash_bwd_dq_dk_dv_loop_seqk_parallel_kernelI23Flash_bwd_kernel_traitsILi64ELi128ELi128ELi8ELi4ELi4ELi4ELb0ELb0EN7cutlass6half_tE19Flash_kernel_traitsILi64ELi128ELi128ELi8ES3_EELb0ELb1ELb0ELb0ELb1ELb1ELb0EEEvNS_16Flash_bwd_paramsE:
.text._ZN5flash44flash_bwd_dq_dk_dv_loop_seqk_parallel_kernelI23Flash_bwd_kernel_traitsILi64ELi128ELi128ELi8ELi4ELi4ELi4ELb0ELb0EN7cutlass6half_tE19Flash_kernel_traitsILi64ELi128ELi128ELi8ES3_EELb0ELb1ELb0ELb0ELb1ELb1ELb0EEEvNS_16Flash_bwd_paramsE:
        /* <DEDUP_REMOVED lines=12> */
[----:B------:R-:W2:Y:S01]  /*00c0*/  S2UR UR5, SR_CgaCtaId ;  /* 0x00000000000579c3 */ /* 0x000ea20000008800 */
[----:B------:R-:W-:Y:S01]  /*00d0*/  UMOV UR4, 0x400 ;  /* 0x0000040000047882 */ /* 0x000fe20000000000 */
[----:B------:R-:W-:Y:S01]  /*00e0*/  IMAD.MOV.U32 R215, RZ, RZ, 0x20 ;  /* 0x00000020ffd77424 */ /* 0x000fe200078e00ff */
[----:B------:R-:W-:Y:S01]  /*00f0*/  ULDC.64 UR38, c[0x0][0x208] ;  /* 0x0000820000267ab9 */ /* 0x000fe20000000a00 */
[----:B------:R-:W-:Y:S01]  /*0100*/  IMAD.MOV.U32 R213, RZ, RZ, -0x10 ;  /* 0xfffffff0ffd57424 */ /* 0x000fe200078e00ff */
[----:B------:R-:W-:-:S03]  /*0110*/  UMOV UR30, 0xffffc000 ;  /* 0xffffc000001e7882 */ /* 0x000fc60000000000 */
[----:B------:R-:W3:Y:S08]  /*0120*/  LDC R249, c[0x0][0x2c4] ;  /* 0x0000b100fff97b82 */ /* 0x000ef00000000800 */
[----:B------:R-:W4:Y:S01]  /*0130*/  S2UR UR22, SR_CTAID.Y ;  /* 0x00000000001679c3 */ /* 0x000f220000002600 */
[----:B--2---:R-:W-:-:S07]  /*0140*/  ULEA UR5, UR5, UR4, 0x18 ;  /* 0x0000000405057291 */ /* 0x004fce000f8ec03f */
[----:B------:R-:W2:Y:S01]  /*0150*/  S2UR UR23, SR_CTAID.Z ;  /* 0x00000000001779c3 */ /* 0x000ea20000002700 */
[----:B------:R-:W-:Y:S01]  /*0160*/  UIADD3 UR4, UR5, 0xc000, URZ ;  /* 0x0000c00005047890 */ /* 0x000fe2000fffe03f */
[----:B-1----:R-:W-:Y:S01]  /*0170*/  SHF.R.S32.HI R13, RZ, 0x1f, R14 ;  /* 0x0000001fff0d7819 */ /* 0x002fe2000001140e */
[----:B------:R-:W-:-:S05]  /*0180*/  IMAD.SHL.U32 R251, R14, 0x2, RZ ;  /* 0x000000020efb7824 */ /* 0x000fca00078e00ff */
[----:B------:R-:W1:Y:S01]  /*0190*/  S2UR UR21, SR_CTAID.Z ;  /* 0x00000000001579c3 */ /* 0x000e620000002700 */
[CC--:B------:R-:W-:Y:S02]  /*01a0*/  LEA.HI R3, R13.reuse, R14.reuse, RZ, 0x4 ;  /* 0x0000000e0d037211 */ /* 0x0c0fe400078f20ff */
[----:B------:R-:W-:Y:S02]  /*01b0*/  LEA.HI R5, R13, R14, RZ, 0x5 ;  /* 0x0000000e0d057211 */ /* 0x000fe400078f28ff */
[----:B------:R-:W-:Y:S01]  /*01c0*/  SHF.R.S32.HI R4, RZ, 0x4, R3 ;  /* 0x00000004ff047819 */ /* 0x000fe20000011403 */
[----:B----4-:R-:W-:Y:S01]  /*01d0*/  USHF.R.S32.HI UR28, URZ, 0x1f, UR22 ;  /* 0x0000001f3f1c7899 */ /* 0x010fe20008011416 */
[--C-:B------:R-:W-:Y:S01]  /*01e0*/  SHF.R.S32.HI R6, RZ, 0x5, R5.reuse ;  /* 0x00000005ff067819 */ /* 0x100fe20000011405 */
[----:B------:R-:W4:Y:S01]  /*01f0*/  S2UR UR20, SR_CTAID.Y ;  /* 0x00000000001479c3 */ /* 0x000f220000002600 */
[----:B------:R-:W-:Y:S01]  /*0200*/  SHF.R.S32.HI R0, RZ, 0x1f, R5 ;  /* 0x0000001fff007819 */ /* 0x000fe20000011405 */
[----:B------:R-:W-:Y:S01]  /*0210*/  UIMAD.WIDE UR34, UR22, 0x80, URZ ;  /* 0x00000080162278a5 */ /* 0x000fe2000f8e023f */
[----:B------:R-:W-:-:S02]  /*0220*/  LEA.HI R2, R3, R4, RZ, 0x1 ;  /* 0x0000000403027211 */ /* 0x000fc400078f08ff */
[----:B------:R-:W-:Y:S02]  /*0230*/  LEA.HI R0, R0, R6, RZ, 0x2 ;  /* 0x0000000600007211 */ /* 0x000fe400078f10ff */
[----:B------:R-:W-:Y:S01]  /*0240*/  LOP3.LUT R2, R2, 0xfffffffe, RZ, 0xc0, !PT ;  /* 0xfffffffe02027812 */ /* 0x000fe200078ec0ff */
[----:B--2---:R-:W-:Y:S01]  /*0250*/  USHF.R.S32.HI UR27, URZ, 0x1f, UR23 ;  /* 0x0000001f3f1b7899 */ /* 0x004fe20008011417 */
[----:B------:R-:W-:Y:S02]  /*0260*/  LOP3.LUT R0, R0, 0xfffffffc, RZ, 0xc0, !PT ;  /* 0xfffffffc00007812 */ /* 0x000fe400078ec0ff */
[CC--:B------:R-:W-:Y:S01]  /*0270*/  LEA.HI R16, R13.reuse, R14.reuse, RZ, 0x2 ;  /* 0x0000000e0d107211 */ /* 0x0c0fe200078f10ff */
[----:B------:R-:W-:Y:S01]  /*0280*/  IMAD.IADD R12, R4, 0x1, -R2 ;  /* 0x00000001040c7824 */ /* 0x000fe200078e0a02 */
[----:B------:R-:W-:Y:S01]  /*0290*/  LEA.HI R17, R13, R14, RZ, 0x3 ;  /* 0x0000000e0d117211 */ /* 0x000fe200078f18ff */
[----:B------:R-:W-:Y:S01]  /*02a0*/  IMAD.IADD R10, R6, 0x1, -R0 ;  /* 0x00000001060a7824 */ /* 0x000fe200078e0a00 */
[----:B------:R-:W-:Y:S01]  /*02b0*/  LOP3.LUT R2, R3, 0xfffffff0, RZ, 0xc0, !PT ;  /* 0xfffffff003027812 */ /* 0x000fe200078ec0ff */
[----:B-1----:R-:W-:Y:S01]  /*02c0*/  USHF.R.S32.HI UR26, URZ, 0x1f, UR21 ;  /* 0x0000001f3f1a7899 */ /* 0x002fe20008011415 */
[----:B------:R-:W-:-:S02]  /*02d0*/  LOP3.LUT R3, R5, 0xffffffe0, RZ, 0xc0, !PT ;  /* 0xffffffe005037812 */ /* 0x000fc400078ec0ff */
[----:B------:R-:W-:Y:S01]  /*02e0*/  SHF.R.S32.HI R7, RZ, 0x2, R16 ;  /* 0x00000002ff077819 */ /* 0x000fe20000011410 */
[C---:B------:R-:W-:Y:S01]  /*02f0*/  IMAD.IADD R2, R14.reuse, 0x1, -R2 ;  /* 0x000000010e027824 */ /* 0x040fe200078e0a02 */
[----:B------:R-:W-:Y:S01]  /*0300*/  SHF.R.S32.HI R5, RZ, 0x1f, R16 ;  /* 0x0000001fff057819 */ /* 0x000fe20000011410 */
[C---:B------:R-:W-:Y:S01]  /*0310*/  IMAD.IADD R3, R14.reuse, 0x1, -R3 ;  /* 0x000000010e037824 */ /* 0x040fe200078e0a03 */
[----:B------:R-:W-:Y:S01]  /*0320*/  LOP3.LUT R0, R17, 0xfffffff8, RZ, 0xc0, !PT ;  /* 0xfffffff811007812 */ /* 0x000fe200078ec0ff */
[----:B----4-:R-:W-:Y:S01]  /*0330*/  USHF.R.S32.HI UR25, URZ, 0x1f, UR20 ;  /* 0x0000001f3f197899 */ /* 0x010fe20008011414 */
[----:B------:R-:W-:Y:S02]  /*0340*/  SHF.R.S32.HI R4, RZ, 0x3, R17 ;  /* 0x00000003ff047819 */ /* 0x000fe40000011411 */
[----:B------:R-:W-:Y:S01]  /*0350*/  LEA.HI R5, R5, R7, RZ, 0x3 ;  /* 0x0000000705057211 */ /* 0x000fe200078f18ff */
[----:B------:R-:W-:Y:S01]  /*0360*/  IMAD.IADD R0, R14, 0x1, -R0 ;  /* 0x000000010e007824 */ /* 0x000fe200078e0a00 */
[----:B------:R-:W-:Y:S01]  /*0370*/  SHF.R.S32.HI R8, RZ, 0x1f, R2 ;  /* 0x0000001fff087819 */ /* 0x000fe20000011402 */
[----:B------:R-:W-:Y:S01]  /*0380*/  IMAD.SHL.U32 R4, R4, 0x40, RZ ;  /* 0x0000004004047824 */ /* 0x000fe200078e00ff */
[----:B------:R-:W-:Y:S01]  /*0390*/  LOP3.LUT R5, R5, 0xfffffff8, RZ, 0xc0, !PT ;  /* 0xfffffff805057812 */ /* 0x000fe200078ec0ff */
[----:B------:R-:W-:Y:S01]  /*03a0*/  IMAD.SHL.U32 R6, R0, 0x8, RZ ;  /* 0x0000000800067824 */ /* 0x000fe200078e00ff */
[----:B------:R-:W-:-:S02]  /*03b0*/  LEA.HI R11, R8, R2, RZ, 0x3 ;  /* 0x00000002080b7211 */ /* 0x000fc400078f18ff */
[----:B------:R-:W-:Y:S01]  /*03c0*/  LOP3.LUT R4, R4, 0x1c0, RZ, 0xc0, !PT ;  /* 0x000001c004047812 */ /* 0x000fe200078ec0ff */
[----:B------:R-:W-:Y:S01]  /*03d0*/  IMAD.IADD R7, R7, 0x1, -R5 ;  /* 0x0000000107077824 */ /* 0x000fe200078e0a05 */
[----:B------:R-:W-:Y:S02]  /*03e0*/  SHF.R.S32.HI R8, RZ, 0x1f, R3 ;  /* 0x0000001fff087819 */ /* 0x000fe40000011403 */
[----:B------:R-:W-:Y:S02]  /*03f0*/  LOP3.LUT R6, R4, 0x38, R6, 0xf8, !PT ;  /* 0x0000003804067812 */ /* 0x000fe400078ef806 */
[----:B------:R-:W-:Y:S02]  /*0400*/  SHF.R.U32.HI R5, RZ, 0x3, R4 ;  /* 0x00000003ff057819 */ /* 0x000fe40000011604 */
[----:B------:R-:W-:Y:S02]  /*0410*/  LOP3.LUT R4, R11, 0xfffffff8, RZ, 0xc0, !PT ;  /* 0xfffffff80b047812 */ /* 0x000fe400078ec0ff */
[----:B------:R-:W-:-:S02]  /*0420*/  LEA.HI R9, R13, R14, RZ, 0x6 ;  /* 0x0000000e0d097211 */ /* 0x000fc400078f30ff */
[----:B------:R-:W-:Y:S01]  /*0430*/  LOP3.LUT P4, RZ, R0, 0x2, RZ, 0xc0, !PT ;  /* 0x0000000200ff7812 */ /* 0x000fe2000788c0ff */
[----:B------:R-:W-:Y:S01]  /*0440*/  IMAD.IADD R15, R2, 0x1, -R4 ;  /* 0x00000001020f7824 */ /* 0x000fe200078e0a04 */
[C---:B------:R-:W-:Y:S01]  /*0450*/  LOP3.LUT P3, RZ, R0.reuse, 0x4, RZ, 0xc0, !PT ;  /* 0x0000000400ff7812 */ /* 0x040fe2000786c0ff */
[----:B------:R-:W-:Y:S01]  /*0460*/  IMAD.SHL.U32 R0, R0, 0x40, RZ ;  /* 0x0000004000007824 */ /* 0x000fe200078e00ff */
[----:B------:R-:W-:Y:S02]  /*0470*/  LOP3.LUT R2, R7, 0x1, RZ, 0xc0, !PT ;  /* 0x0000000107027812 */ /* 0x000fe400078ec0ff */
[----:B------:R-:W-:Y:S01]  /*0480*/  LEA.HI R8, R8, R3, RZ, 0x2 ;  /* 0x0000000308087211 */ /* 0x000fe200078f10ff */
[----:B------:R-:W-:Y:S01]  /*0490*/  IMAD.SHL.U32 R3, R9, 0x8, RZ ;  /* 0x0000000809037824 */ /* 0x000fe200078e00ff */
[----:B------:R-:W-:Y:S01]  /*04a0*/  LOP3.LUT R5, R6, R5, RZ, 0x3c, !PT ;  /* 0x0000000506057212 */ /* 0x000fe200078e3cff */
[----:B------:R-:W-:Y:S01]  /*04b0*/  IMAD.SHL.U32 R6, R12, 0x10, RZ ;  /* 0x000000100c067824 */ /* 0x000fe200078e00ff */
[----:B------:R-:W-:Y:S01]  /*04c0*/  ISETP.NE.U32.AND P0, PT, R2, 0x1, PT ;  /* 0x000000010200780c */ /* 0x000fe20003f05070 */
[----:B------:R-:W-:Y:S01]  /*04d0*/  IMAD.SHL.U32 R2, R10, 0x10, RZ ;  /* 0x000000100a027824 */ /* 0x000fe200078e00ff */
[----:B------:R-:W-:-:S02]  /*04e0*/  LEA.HI R4, R13, R14, RZ, 0x7 ;  /* 0x0000000e0d047211 */ /* 0x000fc400078f38ff */
[----:B------:R-:W-:Y:S02]  /*04f0*/  LOP3.LUT R0, R0, 0x1c0, RZ, 0xc0, !PT ;  /* 0x000001c000007812 */ /* 0x000fe400078ec0ff */
[----:B------:R-:W-:Y:S01]  /*0500*/  LOP3.LUT R244, R5, 0xfffffe00, R3, 0xf8, !PT ;  /* 0xfffffe0005f47812 */ /* 0x000fe200078ef803 */
[----:B------:R-:W-:Y:S01]  /*0510*/  IMAD.SHL.U32 R5, R12, 0x200, RZ ;  /* 0x000002000c057824 */ /* 0x000fe200078e00ff */
[----:B------:R-:W-:Y:S02]  /*0520*/  SHF.R.S32.HI R3, RZ, 0x7, R4 ;  /* 0x00000007ff037819 */ /* 0x000fe40000011404 */
[C---:B------:R-:W-:Y:S02]  /*0530*/  LOP3.LUT R179, R0.reuse, 0x8, R17, 0xf8, !PT ;  /* 0x0000000800b37812 */ /* 0x040fe400078ef811 */
[----:B------:R-:W-:Y:S02]  /*0540*/  SHF.R.U32.HI R176, RZ, 0x3, R0 ;  /* 0x00000003ffb07819 */ /* 0x000fe40000011600 */
[----:B------:R-:W-:-:S02]  /*0550*/  LOP3.LUT R4, R0, 0x30, R2, 0xf8, !PT ;  /* 0x0000003000047812 */ /* 0x000fc400078ef802 */
[----:B------:R-:W-:Y:S02]  /*0560*/  LOP3.LUT R0, R16, 0x7ffffffc, RZ, 0xc0, !PT ;  /* 0x7ffffffc10007812 */ /* 0x000fe400078ec0ff */
[----:B------:R-:W-:Y:S01]  /*0570*/  LEA.HI.SX32 R18, R8, R2, 0x1e ;  /* 0x0000000208127211 */ /* 0x000fe200078ff2ff */
[----:B------:R-:W-:Y:S01]  /*0580*/  IMAD R2, R3, 0x1000, R5 ;  /* 0x0000100003027824 */ /* 0x000fe200078e0205 */
[----:B------:R-:W-:Y:S02]  /*0590*/  LOP3.LUT R179, R179, R176, RZ, 0x3c, !PT ;  /* 0x000000b0b3b37212 */ /* 0x000fe400078e3cff */
[----:B------:R-:W-:Y:S01]  /*05a0*/  LOP3.LUT R8, R4, 0x8, R17, 0xf8, !PT ;  /* 0x0000000804087812 */ /* 0x000fe200078ef811 */
[----:B------:R-:W-:Y:S01]  /*05b0*/  IMAD.IADD R4, R14, 0x1, -R0 ;  /* 0x000000010e047824 */ /* 0x000fe200078e0a00 */
[----:B------:R-:W-:Y:S01]  /*05c0*/  LOP3.LUT R251, R251, 0x6, RZ, 0xc0, !PT ;  /* 0x00000006fbfb7812 */ /* 0x000fe200078ec0ff */
[C---:B------:R-:W-:Y:S01]  /*05d0*/  IMAD.SHL.U32 R0, R7.reuse, 0x40, RZ ;  /* 0x0000004007007824 */ /* 0x040fe200078e00ff */
[----:B------:R-:W-:Y:S01]  /*05e0*/  R2P PR, R7, 0x6 ;  /* 0x0000000607007804 */ /* 0x000fe20000000000 */
[----:B------:R-:W-:Y:S01]  /*05f0*/  IMAD.IADD R179, R2, 0x1, R179 ;  /* 0x0000000102b37824 */ /* 0x000fe200078e02b3 */
[----:B------:R-:W-:Y:S01]  /*0600*/  LOP3.LUT R176, R5, R8, R176, 0xf6, !PT ;  /* 0x0000000805b07212 */ /* 0x000fe200078ef6b0 */
[----:B------:R-:W-:Y:S01]  /*0610*/  IMAD.SHL.U32 R2, R3, 0x8, RZ ;  /* 0x0000000803027824 */ /* 0x000fe200078e00ff */
[----:B------:R-:W-:Y:S01]  /*0620*/  LOP3.LUT R0, R0, 0x1c0, RZ, 0xc0, !PT ;  /* 0x000001c000007812 */ /* 0x000fe200078ec0ff */
[----:B------:R-:W-:Y:S01]  /*0630*/  IMAD.SHL.U32 R7, R4, 0x2, RZ ;  /* 0x0000000204077824 */ /* 0x000fe200078e00ff */
[----:B------:R-:W-:Y:S01]  /*0640*/  SEL R181, R215, 0xffffffe0, !P4 ;  /* 0xffffffe0d7b57807 */ /* 0x000fe20006000000 */
[C---:B------:R-:W-:Y:S01]  /*0650*/  IMAD R251, R3.reuse, 0x40, R251 ;  /* 0x0000004003fb7824 */ /* 0x040fe200078e02fb */
[----:B------:R-:W-:Y:S01]  /*0660*/  LOP3.LUT R4, R2, 0x8, RZ, 0xc0, !PT ;  /* 0x0000000802047812 */ /* 0x000fe200078ec0ff */
[----:B------:R-:W-:Y:S01]  /*0670*/  IMAD R3, R3, 0x2000, R7 ;  /* 0x0000200003037824 */ /* 0x000fe200078e0207 */
[----:B------:R-:W-:Y:S01]  /*0680*/  SHF.R.U32.HI R2, RZ, 0x3, R0 ;  /* 0x00000003ff027819 */ /* 0x000fe20000011600 */
[----:B------:R-:W-:Y:S01]  /*0690*/  STL [R1], R18 ;  /* 0x0000001201007387 */ /* 0x000fe20000100800 */
[----:B------:R-:W-:Y:S01]  /*06a0*/  LOP3.LUT R9, R4, 0x10, R6, 0xf8, !PT ;  /* 0x0000001004097812 */ /* 0x000fe200078ef806 */
[----:B------:R-:W-:Y:S01]  /*06b0*/  IMAD R3, R10, 0x400, R3 ;  /* 0x000004000a037824 */ /* 0x000fe200078e0203 */
[-C--:B------:R-:W-:Y:S01]  /*06c0*/  LOP3.LUT R5, R2, R0.reuse, RZ, 0xfc, !PT ;  /* 0x0000000002057212 */ /* 0x080fe200078efcff */
[----:B------:R-:W-:Y:S01]  /*06d0*/  IMAD.SHL.U32 R6, R12, 0x8, RZ ;  /* 0x000000080c067824 */ /* 0x000fe200078e00ff */
[----:B------:R-:W-:Y:S01]  /*06e0*/  LOP3.LUT R8, R2, R0, R4, 0x1e, !PT ;  /* 0x0000000002087212 */ /* 0x000fe200078e1e04 */
[----:B------:R-:W-:Y:S01]  /*06f0*/  VIADD R0, R18, 0xffffff80 ;  /* 0xffffff8012007836 */ /* 0x000fe20000000000 */
[----:B------:R-:W-:Y:S01]  /*0700*/  SEL R215, R215, 0xffffffe0, !P1 ;  /* 0xffffffe0d7d77807 */ /* 0x000fe20004800000 */
[----:B------:R-:W-:Y:S01]  /*0710*/  IMAD.SHL.U32 R2, R15, 0x40, RZ ;  /* 0x000000400f027824 */ /* 0x000fe200078e00ff */
[----:B------:R-:W-:Y:S01]  /*0720*/  SEL R213, R213, 0x10, !P0 ;  /* 0x00000010d5d57807 */ /* 0x000fe20004000000 */
[----:B------:R-:W-:Y:S01]  /*0730*/  IMAD.IADD R211, R5, 0x1, R3 ;  /* 0x0000000105d37824 */ /* 0x000fe200078e0203 */
[----:B------:R-:W-:Y:S01]  /*0740*/  SHF.R.S32.HI R3, RZ, 0x1f, R0 ;  /* 0x0000001fff037819 */ /* 0x000fe20000011400 */
[----:B------:R-:W-:Y:S01]  /*0750*/  IMAD.SHL.U32 R5, R11, 0x40, RZ ;  /* 0x000000400b057824 */ /* 0x000fe200078e00ff */
[----:B------:R-:W-:Y:S01]  /*0760*/  LOP3.LUT R2, R2, 0x1c0, RZ, 0xc0, !PT ;  /* 0x000001c002027812 */ /* 0x000fe200078ec0ff */
[----:B------:R-:W-:Y:S01]  /*0770*/  IMAD R4, R10, 0x400, R7 ;  /* 0x000004000a047824 */ /* 0x000fe200078e0207 */
[----:B------:R-:W-:-:S02]  /*0780*/  SHF.L.U64.HI R250, R0, 0x2, R3 ;  /* 0x0000000200fa7819 */ /* 0x000fc40000010203 */
[----:B------:R-:W-:Y:S01]  /*0790*/  LOP3.LUT R0, R5, 0xfffffe00, RZ, 0xc0, !PT ;  /* 0xfffffe0005007812 */ /* 0x000fe200078ec0ff */
[----:B------:R-:W-:Y:S01]  /*07a0*/  IMAD.IADD R8, R4, 0x1, R8 ;  /* 0x0000000104087824 */ /* 0x000fe200078e0208 */
[----:B------:R-:W-:Y:S02]  /*07b0*/  SHF.R.U32.HI R5, RZ, 0x3, R2 ;  /* 0x00000003ff057819 */ /* 0x000fe40000011602 */
[----:B------:R-:W-:Y:S01]  /*07c0*/  LOP3.LUT R3, R2, 0x8, R6, 0xf8, !PT ;  /* 0x0000000802037812 */ /* 0x000fe200078ef806 */
[----:B------:R-:W-:Y:S01]  /*07d0*/  IMAD R4, R10, 0x400, R0 ;  /* 0x000004000a047824 */ /* 0x000fe200078e0200 */
[----:B------:R-:W-:Y:S02]  /*07e0*/  LOP3.LUT R2, R5, R9, R2, 0x1e, !PT ;  /* 0x0000000905027212 */ /* 0x000fe400078e1e02 */
[----:B------:R-:W-:Y:S02]  /*07f0*/  LEA R252, R8, UR4, 0x1 ;  /* 0x0000000408fc7c11 */ /* 0x000fe4000f8e08ff */
[----:B------:R-:W-:Y:S01]  /*0800*/  LOP3.LUT R186, R2, R0, RZ, 0xfc, !PT ;  /* 0x0000000002ba7212 */ /* 0x000fe200078efcff */
[----:B------:R-:W-:Y:S01]  /*0810*/  IMAD.MOV.U32 R0, RZ, RZ, 0x40 ;  /* 0x00000040ff007424 */ /* 0x000fe200078e00ff */
[----:B------:R-:W-:Y:S01]  /*0820*/  LOP3.LUT R3, R3, R5, RZ, 0x3c, !PT ;  /* 0x0000000503037212 */ /* 0x000fe200078e3cff */
[----:B------:R-:W-:Y:S01]  /*0830*/  IMAD.MOV.U32 R2, RZ, RZ, 0x440 ;  /* 0x00000440ff027424 */ /* 0x000fe200078e00ff */
[----:B------:R-:W-:Y:S01]  /*0840*/  LEA R211, R211, UR5, 0x1 ;  /* 0x00000005d3d37c11 */ /* 0x000fe2000f8e08ff */
[--C-:B------:R-:W-:Y:S01]  /*0850*/  IMAD.IADD R6, R215, 0x1, R252.reuse ;  /* 0x00000001d7067824 */ /* 0x100fe200078e02fc */
[----:B------:R-:W-:Y:S01]  /*0860*/  SEL R180, R0, 0xffffffc0, !P3 ;  /* 0xffffffc000b47807 */ /* 0x000fe20005800000 */
[----:B------:R-:W-:Y:S01]  /*0870*/  IMAD.IADD R185, R4, 0x1, R3 ;  /* 0x0000000104b97824 */ /* 0x000fe200078e0203 */
[----:B------:R-:W-:Y:S01]  /*0880*/  SEL R0, R0, 0xffffffc0, !P2 ;  /* 0xffffffc000007807 */ /* 0x000fe20005000000 */
[----:B------:R-:W-:Y:S01]  /*0890*/  VIADD R10, R252, 0x420 ;  /* 0x00000420fc0a7836 */ /* 0x000fe20000000000 */
[----:B------:R-:W-:Y:S01]  /*08a0*/  SEL R2, R2, 0x3c0, !P2 ;  /* 0x000003c002027807 */ /* 0x000fe20005000000 */
[----:B------:R-:W-:Y:S01]  /*08b0*/  VIADD R3, R252, 0x2020 ;  /* 0x00002020fc037836 */ /* 0x000fe20000000000 */
[----:B------:R-:W-:Y:S01]  /*08c0*/  LEA R179, R179, UR4, 0x1 ;  /* 0x00000004b3b37c11 */ /* 0x000fe2000f8e08ff */
[----:B------:R-:W-:Y:S01]  /*08d0*/  IMAD.IADD R5, R0, 0x1, R252 ;  /* 0x0000000100057824 */ /* 0x000fe200078e02fc */
[----:B---3--:R-:W-:Y:S01]  /*08e0*/  IADD3 R249, R18, 0x1, -R249 ;  /* 0x0000000112f97810 */ /* 0x008fe20007ffe8f9 */
[----:B------:R-:W-:Y:S01]  /*08f0*/  IMAD.IADD R4, R252, 0x1, R2 ;  /* 0x00000001fc047824 */ /* 0x000fe200078e0202 */
[----:B------:R-:W-:Y:S01]  /*0900*/  LEA R176, R176, UR5, 0x1 ;  /* 0x00000005b0b07c11 */ /* 0x000fe2000f8e08ff */
[C---:B------:R-:W-:Y:S01]  /*0910*/  @P1 VIADD R10, R252.reuse, 0x3e0 ;  /* 0x000003e0fc0a1836 */ /* 0x040fe20000000000 */
[----:B------:R-:W-:Y:S01]  /*0920*/  STL [R1+0x14], R5 ;  /* 0x0000140501007387 */ /* 0x000fe20000100800 */
[----:B------:R-:W-:-:S02]  /*0930*/  VIADD R9, R252, 0x2420 ;  /* 0x00002420fc097836 */ /* 0x000fc40000000000 */
[C---:B------:R-:W-:Y:S01]  /*0940*/  @P1 VIADD R3, R252.reuse, 0x1fe0 ;  /* 0x00001fe0fc031836 */ /* 0x040fe20000000000 */
[----:B------:R1:W-:Y:S01]  /*0950*/  STL [R1+0x30], R6 ;  /* 0x0000300601007387 */ /* 0x0003e20000100800 */
[C---:B------:R-:W-:Y:S02]  /*0960*/  VIADD R7, R252.reuse, 0x2040 ;  /* 0x00002040fc077836 */ /* 0x040fe40000000000 */
[C---:B------:R-:W-:Y:S01]  /*0970*/  @P1 VIADD R9, R252.reuse, 0x23e0 ;  /* 0x000023e0fc091836 */ /* 0x040fe20000000000 */
[----:B------:R-:W-:Y:S01]  /*0980*/  STL [R1+0x10], R4 ;  /* 0x0000100401007387 */ /* 0x000fe20000100800 */
[----:B------:R-:W-:Y:S02]  /*0990*/  @P2 VIADD R7, R252, 0x1fc0 ;  /* 0x00001fc0fc072836 */ /* 0x000fe40000000000 */
[C---:B------:R-:W-:Y:S01]  /*09a0*/  IMAD.IADD R212, R211.reuse, 0x1, R0 ;  /* 0x00000001d3d47824 */ /* 0x040fe200078e0200 */
[----:B------:R-:W-:Y:S01]  /*09b0*/  STL [R1+0x1c], R10 ;  /* 0x00001c0a01007387 */ /* 0x000fe20000100800 */
[----:B------:R-:W-:-:S02]  /*09c0*/  IMAD.IADD R214, R211, 0x1, R213 ;  /* 0x00000001d3d67824 */ /* 0x000fc400078e02d5 */
[----:B------:R-:W-:Y:S01]  /*09d0*/  IMAD.IADD R180, R179, 0x1, R180 ;  /* 0x00000001b3b47824 */ /* 0x000fe200078e02b4 */
[----:B------:R-:W-:Y:S01]  /*09e0*/  STL [R1+0x4], R3 ;  /* 0x0000040301007387 */ /* 0x000fe20000100800 */
[--C-:B------:R-:W-:Y:S02]  /*09f0*/  IMAD.IADD R213, R213, 0x1, R212.reuse ;  /* 0x00000001d5d57824 */ /* 0x100fe400078e02d4 */
[----:B------:R-:W-:Y:S01]  /*0a00*/  IMAD.IADD R182, R179, 0x1, R181 ;  /* 0x00000001b3b67824 */ /* 0x000fe200078e02b5 */
[----:B------:R-:W-:Y:S01]  /*0a10*/  STL [R1+0x18], R9 ;  /* 0x0000180901007387 */ /* 0x000fe20000100800 */
[--C-:B------:R-:W-:Y:S02]  /*0a20*/  IMAD.IADD R218, R211, 0x1, R215.reuse ;  /* 0x00000001d3da7824 */ /* 0x100fe400078e02d7 */
[----:B------:R-:W-:Y:S01]  /*0a30*/  IMAD.IADD R217, R214, 0x1, R215 ;  /* 0x00000001d6d97824 */ /* 0x000fe200078e02d7 */
[----:B------:R-:W-:Y:S01]  /*0a40*/  STL [R1+0xc], R7 ;  /* 0x00000c0701007387 */ /* 0x000fe20000100800 */
[----:B------:R-:W-:-:S02]  /*0a50*/  IMAD.IADD R216, R215, 0x1, R212 ;  /* 0x00000001d7d87824 */ /* 0x000fc400078e02d4 */
[----:B------:R-:W-:Y:S02]  /*0a60*/  IMAD.IADD R181, R181, 0x1, R180 ;  /* 0x00000001b5b57824 */ /* 0x000fe400078e02b4 */
[C---:B-1----:R-:W-:Y:S02]  /*0a70*/  VIADD R6, R252.reuse, 0x2440 ;  /* 0x00002440fc067836 */ /* 0x042fe40000000000 */
[----:B------:R-:W-:-:S05]  /*0a80*/  @P2 VIADD R6, R252, 0x23c0 ;  /* 0x000023c0fc062836 */ /* 0x000fca0000000000 */
[----:B------:R1:W-:Y:S02]  /*0a90*/  STL [R1+0x8], R6 ;  /* 0x0000080601007387 */ /* 0x0003e40000100800 */
[C---:B-1----:R-:W-:Y:S02]  /*0aa0*/  IMAD.IADD R6, R215.reuse, 0x1, R5 ;  /* 0x00000001d7067824 */ /* 0x042fe400078e0205 */
[C---:B------:R-:W-:Y:S02]  /*0ab0*/  IMAD.IADD R5, R215.reuse, 0x1, R4 ;  /* 0x00000001d7057824 */ /* 0x040fe400078e0204 */
[--C-:B------:R-:W-:Y:S01]  /*0ac0*/  IMAD.IADD R4, R0, 0x1, R3.reuse ;  /* 0x0000000100047824 */ /* 0x100fe200078e0203 */
[----:B------:R1:W-:Y:S01]  /*0ad0*/  STL [R1+0x2c], R6 ;  /* 0x00002c0601007387 */ /* 0x0003e20000100800 */
[----:B------:R-:W-:Y:S02]  /*0ae0*/  IMAD.IADD R0, R2, 0x1, R3 ;  /* 0x0000000102007824 */ /* 0x000fe400078e0203 */
[----:B------:R-:W-:Y:S01]  /*0af0*/  IMAD.IADD R215, R215, 0x1, R213 ;  /* 0x00000001d7d77824 */ /* 0x000fe200078e02d5 */
[----:B------:R1:W-:Y:S04]  /*0b00*/  STL [R1+0x28], R5 ;  /* 0x0000280501007387 */ /* 0x0003e80000100800 */
[----:B------:R1:W-:Y:S04]  /*0b10*/  STL [R1+0x24], R4 ;  /* 0x0000240401007387 */ /* 0x0003e80000100800 */
[----:B------:R1:W-:Y:S02]  /*0b20*/  STL [R1+0x20], R0 ;  /* 0x0000200001007387 */ /* 0x0003e40000100800 */
.L_x_282:
        /* <DEDUP_REMOVED lines=8> */
[----:B-1----:R-:W1:Y:S02]  /*0bb0*/  @P0 S2R R0, SR_CTAID.Y ;  /* 0x0000000000000919 */ /* 0x002e640000002600 */
[----:B------:R-:W2:Y:S01]  /*0bc0*/  @P1 LDC.64 R4, c[0x0][0x300] ;  /* 0x0000c000ff041b82 */ /* 0x000ea20000000a00 */
        /* <DEDUP_REMOVED lines=24> */
[----:B------:R-:W-:Y:S01]  /*0d50*/  ULDC.64 UR6, c[0x0][0x2f0] ;  /* 0x0000bc0000067ab9 */ /* 0x000fe20000000a00 */
[----:B------:R-:W-:Y:S01]  /*0d60*/  ULDC UR4, c[0x0][0x2c4] ;  /* 0x0000b10000047ab9 */ /* 0x000fe20000000800 */
[----:B------:R-:W-:Y:S01]  /*0d70*/  UISETP.NE.U32.AND UP1, UPT, UR6, URZ, UPT ;  /* 0x0000003f0600728c */ /* 0x000fe2000bf25070 */
[----:B------:R-:W3:Y:S01]  /*0d80*/  S2R R8, SR_CTAID.X ;  /* 0x0000000000087919 */ /* 0x000ee20000002500 */
[----:B------:R-:W-:Y:S01]  /*0d90*/  UIADD3 UR10, UR4, 0x7f, URZ ;  /* 0x0000007f040a7890 */ /* 0x000fe2000fffe03f */
[----:B------:R-:W-:Y:S01]  /*0da0*/  ULDC.U8 UR6, c[0x0][0x3d8] ;  /* 0x0000f60000067ab9 */ /* 0x000fe20000000000 */
[----:B------:R-:W-:Y:S01]  /*0db0*/  ULDC UR13, c[0x0][0x270] ;  /* 0x00009c00000d7ab9 */ /* 0x000fe20000000800 */
[----:B------:R-:W-:Y:S02]  /*0dc0*/  UISETP.NE.AND UP0, UPT, UR6, URZ, UPT ;  /* 0x0000003f0600728c */ /* 0x000fe4000bf05270 */
[----:B------:R-:W-:Y:S01]  /*0dd0*/  USHF.R.S32.HI UR33, URZ, 0x1f, UR10 ;  /* 0x0000001f3f217899 */ /* 0x000fe2000801140a */
[----:B------:R-:W-:Y:S01]  /*0de0*/  ULDC UR12, c[0x0][0x2dc] ;  /* 0x0000b700000c7ab9 */ /* 0x000fe20000000800 */
[----:B------:R-:W-:-:S02]  /*0df0*/  UISETP.NE.AND.EX UP1, UPT, UR7, URZ, UPT, UP1 ;  /* 0x0000003f0700728c */ /* 0x000fc4000bf25310 */
[----:B------:R-:W-:Y:S02]  /*0e00*/  ULEA.HI UR33, UR33, UR10, URZ, 0x7 ;  /* 0x0000000a21217291 */ /* 0x000fe4000f8f383f */
[----:B------:R-:W-:Y:S02]  /*0e10*/  UIMAD UR9, UR23, UR12, URZ ;  /* 0x0000000c170972a4 */ /* 0x000fe4000f8e023f */
[----:B------:R-:W-:Y:S02]  /*0e20*/  ULOP3.LUT UR40, UR33, 0xffffff80, URZ, 0xc0, !UPT ;  /* 0xffffff8021287892 */ /* 0x000fe4000f8ec03f */
[----:B------:R-:W-:Y:S01]  /*0e30*/  @UP0 UIMAD UR11, UR22, UR4, URZ ;  /* 0x00000004160b02a4 */ /* 0x000fe2000f8e023f */
[----:B-1----:R-:W-:Y:S01]  /*0e40*/  IABS R6, R7 ;  /* 0x0000000700067213 */ /* 0x002fe20000000000 */
[----:B------:R-:W-:Y:S01]  /*0e50*/  @!UP0 UIMAD UR7, UR22, UR13, UR23 ;  /* 0x0000000d160782a4 */ /* 0x000fe2000f8e0217 */
[----:B------:R-:W-:Y:S01]  /*0e60*/  ISETP.NE.AND P2, PT, R7, RZ, PT ;  /* 0x000000ff0700720c */ /* 0x000fe20003f45270 */
[----:B------:R-:W-:Y:S01]  /*0e70*/  UIADD3 UR40, UR40, -0x80, URZ ;  /* 0xffffff8028287890 */ /* 0x000fe2000fffe03f */
[----:B------:R-:W1:Y:S01]  /*0e80*/  I2F.RP R2, R6 ;  /* 0x0000000600027306 */ /* 0x000e620000209400 */
[----:B------:R-:W-:Y:S01]  /*0e90*/  ULDC.U8 UR8, c[0x0][0x480] ;  /* 0x0001200000087ab9 */ /* 0x000fe20000000000 */
[----:B------:R-:W-:Y:S01]  /*0ea0*/  @UP0 ULDC UR32, c[0x0][0x2e4] ;  /* 0x0000b90000200ab9 */ /* 0x000fe20000000800 */
[----:B------:R-:W-:Y:S01]  /*0eb0*/  USHF.R.S32.HI UR43, URZ, 0x1f, UR29 ;  /* 0x0000001f3f2b7899 */ /* 0x000fe2000801141d */
[----:B--2---:R-:W-:Y:S01]  /*0ec0*/  IABS R4, R4 ;  /* 0x0000000400047213 */ /* 0x004fe20000000000 */
[----:B------:R-:W-:-:S02]  /*0ed0*/  @UP0 UIMAD UR32, UR23, UR32, UR11 ;  /* 0x00000020172002a4 */ /* 0x000fc4000f8e020b */
[----:B------:R-:W-:Y:S02]  /*0ee0*/  USHF.R.S32.HI UR42, URZ, 0x1f, UR36 ;  /* 0x0000001f3f2a7899 */ /* 0x000fe40008011424 */
[----:B------:R-:W-:Y:S02]  /*0ef0*/  USHF.R.S32.HI UR46, URZ, 0x1f, UR13 ;  /* 0x0000001f3f2e7899 */ /* 0x000fe4000801140d */
[----:B------:R-:W-:Y:S02]  /*0f00*/  USHF.R.S32.HI UR6, URZ, 0x1f, UR9 ;  /* 0x0000001f3f067899 */ /* 0x000fe40008011409 */
[----:B------:R-:W-:Y:S01]  /*0f10*/  USEL UR10, UR34, URZ, UP1 ;  /* 0x0000003f220a7287 */ /* 0x000fe20008800000 */
[----:B-1----:R-:W1:Y:S01]  /*0f20*/  MUFU.RCP R2, R2 ;  /* 0x0000000200027308 */ /* 0x002e620000001000 */
[----:B------:R-:W-:Y:S02]  /*0f30*/  USEL UR44, UR35, URZ, UP1 ;  /* 0x0000003f232c7287 */ /* 0x000fe40008800000 */
[----:B------:R-:W-:-:S02]  /*0f40*/  USHF.R.S32.HI UR33, URZ, 0x7, UR33 ;  /* 0x000000073f217899 */ /* 0x000fc40008011421 */
[----:B------:R-:W-:Y:S02]  /*0f50*/  @!UP0 UIMAD UR32, UR7, UR4, URZ ;  /* 0x00000004072082a4 */ /* 0x000fe4000f8e023f */
[----:B------:R-:W-:Y:S01]  /*0f60*/  USHF.R.S32.HI UR41, URZ, 0x1f, UR40 ;  /* 0x0000001f3f297899 */ /* 0x000fe20008011428 */
[----:B-1----:R-:W-:-:S04]  /*0f70*/  VIADD R2, R2, 0xffffffe ;  /* 0x0ffffffe02027836 */ /* 0x002fc80000000000 */
[----:B------:R-:W1:Y:S02]  /*0f80*/  F2I.FTZ.U32.TRUNC.NTZ R3, R2 ;  /* 0x0000000200037305 */ /* 0x000e64000021f000 */
[----:B-1----:R-:W-:Y:S02]  /*0f90*/  IMAD.MOV R0, RZ, RZ, -R3 ;  /* 0x000000ffff007224 */ /* 0x002fe400078e0a03 */
[----:B------:R-:W-:Y:S02]  /*0fa0*/  IMAD.MOV.U32 R2, RZ, RZ, RZ ;  /* 0x000000ffff027224 */ /* 0x000fe400078e00ff */
[----:B------:R-:W-:-:S04]  /*0fb0*/  IMAD R0, R0, R6, RZ ;  /* 0x0000000600007224 */ /* 0x000fc800078e02ff */
[----:B------:R-:W-:Y:S01]  /*0fc0*/  IMAD.HI.U32 R0, R3, R0, R2 ;  /* 0x0000000003007227 */ /* 0x000fe200078e0002 */
[----:B------:R-:W-:Y:S02]  /*0fd0*/  MOV R3, R4 ;  /* 0x0000000400037202 */ /* 0x000fe40000000f00 */
[----:B------:R-:W3:Y:S03]  /*0fe0*/  LDC.64 R4, c[0x0][0x488] ;  /* 0x00012200ff047b82 */ /* 0x000ee60000000a00 */
[----:B------:R-:W-:-:S04]  /*0ff0*/  IMAD.HI.U32 R0, R0, R3, RZ ;  /* 0x0000000300007227 */ /* 0x000fc800078e00ff */
[----:B------:R-:W-:-:S04]  /*1000*/  IMAD.MOV R2, RZ, RZ, -R0 ;  /* 0x000000ffff027224 */ /* 0x000fc800078e0a00 */
[----:B------:R-:W-:-:S05]  /*1010*/  IMAD R2, R6, R2, R3 ;  /* 0x0000000206027224 */ /* 0x000fca00078e0203 */
[----:B------:R-:W-:-:S13]  /*1020*/  ISETP.GT.U32.AND P1, PT, R6, R2, PT ;  /* 0x000000020600720c */ /* 0x000fda0003f24070 */
[----:B------:R-:W-:Y:S01]  /*1030*/  @!P1 IMAD.IADD R2, R2, 0x1, -R6 ;  /* 0x0000000102029824 */ /* 0x000fe200078e0a06 */
[----:B------:R-:W-:Y:S02]  /*1040*/  @!P1 IADD3 R0, R0, 0x1, RZ ;  /* 0x0000000100009810 */ /* 0x000fe40007ffe0ff */
[----:B------:R-:W-:Y:S02]  /*1050*/  ISETP.NE.AND P1, PT, RZ, UR8, PT ;  /* 0x00000008ff007c0c */ /* 0x000fe4000bf25270 */
[----:B------:R-:W-:Y:S02]  /*1060*/  ISETP.GE.U32.AND P3, PT, R2, R6, PT ;  /* 0x000000060200720c */ /* 0x000fe40003f66070 */
[----:B------:R-:W-:-:S04]  /*1070*/  LOP3.LUT R2, R7, UR23, RZ, 0x3c, !PT ;  /* 0x0000001707027c12 */ /* 0x000fc8000f8e3cff */
[----:B------:R-:W-:Y:S01]  /*1080*/  ISETP.GE.AND P0, PT, R2, RZ, PT ;  /* 0x000000ff0200720c */ /* 0x000fe20003f06270 */
[----:B---3--:R-:W-:-:S04]  /*1090*/  IMAD.WIDE.U32 R2, R8, R4, RZ ;  /* 0x0000000408027225 */ /* 0x008fc800078e00ff */
[----:B------:R-:W-:Y:S01]  /*10a0*/  IMAD R3, R8, R5, R3 ;  /* 0x0000000508037224 */ /* 0x000fe200078e0203 */
[----:B------:R-:W-:Y:S01]  /*10b0*/  SEL R11, R2, RZ, P1 ;  /* 0x000000ff020b7207 */ /* 0x000fe20000800000 */
[----:B------:R-:W-:-:S03]  /*10c0*/  @P3 VIADD R0, R0, 0x1 ;  /* 0x0000000100003836 */ /* 0x000fc60000000000 */
[----:B------:R-:W-:Y:S01]  /*10d0*/  SEL R3, R3, RZ, P1 ;  /* 0x000000ff03037207 */ /* 0x000fe20000800000 */
[----:B------:R-:W-:-:S05]  /*10e0*/  IMAD.MOV.U32 R14, RZ, RZ, R0 ;  /* 0x000000ffff0e7224 */ /* 0x000fca00078e0000 */
[----:B------:R-:W-:Y:S02]  /*10f0*/  @!P0 IADD3 R14, -R14, RZ, RZ ;  /* 0x000000ff0e0e8210 */ /* 0x000fe40007ffe1ff */
[----:B------:R-:W-:Y:S02]  /*1100*/  PLOP3.LUT P0, PT, PT, PT, UP0, 0x80, 0x0 ;  /* 0x000000000000781c */ /* 0x000fe40003f0f008 */
[----:B------:R-:W-:-:S04]  /*1110*/  @!P2 LOP3.LUT R14, RZ, R7, RZ, 0x33, !PT ;  /* 0x00000007ff0ea212 */ /* 0x000fc800078e33ff */
        /* <DEDUP_REMOVED lines=10> */
.L_x_275:
[----:B------:R-:W-:Y:S01]  /*11c0*/  UIMAD UR31, UR22, UR13, UR23 ;  /* 0x0000000d161f72a4 */ /* 0x000fe2000f8e0217 */
[----:B------:R-:W-:-:S03]  /*11d0*/  ULDC UR50, c[0x0][0x2d4] ;  /* 0x0000b50000327ab9 */ /* 0x000fc60000000800 */
[----:B------:R-:W-:-:S12]  /*11e0*/  UIMAD UR31, UR31, UR50, URZ ;  /* 0x000000321f1f72a4 */ /* 0x000fd8000f8e023f */
.L_x_276:
[----:B------:R-:W2:Y:S01]  /*11f0*/  LDL R29, [R1] ;  /* 0x00000000011d7983 */ /* 0x000ea20000100800 */
[----:B------:R-:W-:Y:S01]  /*1200*/  UIMAD UR8, UR13, UR12, URZ ;  /* 0x0000000c0d0872a4 */ /* 0x000fe2000f8e023f */
[----:B------:R-:W-:Y:S01]  /*1210*/  IMAD.U32 R10, RZ, RZ, UR9 ;  /* 0x00000009ff0a7e24 */ /* 0x000fe2000f8e00ff */
[----:B------:R-:W1:Y:S01]  /*1220*/  LDC.64 R18, c[0x0][0x418] ;  /* 0x00010600ff127b82 */ /* 0x000e620000000a00 */
[----:B------:R-:W3:Y:S01]  /*1230*/  S2R R27, SR_TID.X ;  /* 0x00000000001b7919 */ /* 0x000ee20000002100 */
[----:B------:R-:W-:Y:S01]  /*1240*/  USHF.L.U32 UR7, UR8, 0x7, URZ ;  /* 0x0000000708077899 */ /* 0x000fe2000800063f */
[----:B------:R-:W-:Y:S01]  /*1250*/  CS2R R126, SRZ ;  /* 0x00000000007e7805 */ /* 0x000fe2000001ff00 */
[----:B------:R-:W-:Y:S01]  /*1260*/  UIADD3 UR29, UP1, UR36, UR29, URZ ;  /* 0x0000001d241d7290 */ /* 0x000fe2000ff3e03f */
[----:B------:R-:W-:Y:S01]  /*1270*/  CS2R R124, SRZ ;  /* 0x00000000007c7805 */ /* 0x000fe2000001ff00 */
[----:B------:R-:W-:Y:S01]  /*1280*/  UIMAD.WIDE UR50, UR22, UR50, UR40 ;  /* 0x00000032163272a5 */ /* 0x000fe2000f8e0228 */
[----:B------:R-:W-:Y:S01]  /*1290*/  CS2R R130, SRZ ;  /* 0x0000000000827805 */ /* 0x000fe2000001ff00 */
[----:B------:R-:W4:Y:S01]  /*12a0*/  LDC.64 R20, c[0x0][0x228] ;  /* 0x00008a00ff147b82 */ /* 0x000f220000000a00 */
[----:B------:R-:W-:Y:S01]  /*12b0*/  UIMAD.WIDE.U32 UR48, UR12, UR13, URZ ;  /* 0x0000000d0c3072a5 */ /* 0x000fe2000f8e003f */
[----:B------:R-:W-:Y:S01]  /*12c0*/  CS2R R128, SRZ ;  /* 0x0000000000807805 */ /* 0x000fe2000001ff00 */
[----:B------:R-:W-:Y:S01]  /*12d0*/  ULDC.64 UR18, c[0x0][0x240] ;  /* 0x0000900000127ab9 */ /* 0x000fe20000000a00 */
[----:B------:R-:W-:Y:S01]  /*12e0*/  USHF.R.S32.HI UR45, URZ, 0x1f, UR12 ;  /* 0x0000001f3f2d7899 */ /* 0x000fe2000801140c */
[----:B------:R-:W-:Y:S01]  /*12f0*/  CS2R R122, SRZ ;  /* 0x00000000007a7805 */ /* 0x000fe2000001ff00 */
[----:B------:R-:W-:Y:S01]  /*1300*/  ULDC.64 UR14, c[0x0][0x420] ;  /* 0x00010800000e7ab9 */ /* 0x000fe20000000a00 */
[----:B------:R-:W-:Y:S01]  /*1310*/  IMAD.U32 R16, RZ, RZ, UR48 ;  /* 0x00000030ff107e24 */ /* 0x000fe2000f8e00ff */
[----:B------:R-:W-:Y:S01]  /*1320*/  UIMAD UR45, UR45, UR13, URZ ;  /* 0x0000000d2d2d72a4 */ /* 0x000fe2000f8e023f */
[----:B------:R-:W-:Y:S01]  /*1330*/  IMAD.U32 R17, RZ, RZ, UR49 ;  /* 0x00000031ff117e24 */ /* 0x000fe2000f8e00ff */
[----:B------:R-:W-:Y:S01]  /*1340*/  ULDC.64 UR16, c[0x0][0x258] ;  /* 0x0000960000107ab9 */ /* 0x000fe20000000a00 */
[----:B------:R-:W-:Y:S01]  /*1350*/  UIADD3.X UR42, UR43, UR42, URZ, UP1, !UPT ;  /* 0x0000002a2b2a7290 */ /* 0x000fe20008ffe43f */
[----:B------:R-:W-:Y:S01]  /*1360*/  CS2R R120, SRZ ;  /* 0x0000000000787805 */ /* 0x000fe2000001ff00 */
[----:B------:R-:W-:Y:S01]  /*1370*/  UIMAD UR45, UR46, UR12, UR45 ;  /* 0x0000000c2e2d72a4 */ /* 0x000fe2000f8e022d */
[----:B------:R-:W-:Y:S01]  /*1380*/  CS2R R118, SRZ ;  /* 0x0000000000767805 */ /* 0x000fe2000001ff00 */
[----:B------:R-:W-:Y:S01]  /*1390*/  UIADD3 UR32, UR40, UR32, URZ ;  /* 0x0000002028207290 */ /* 0x000fe2000fffe03f */
[----:B------:R-:W-:Y:S01]  /*13a0*/  CS2R R116, SRZ ;  /* 0x0000000000747805 */ /* 0x000fe2000001ff00 */
[----:B------:R-:W-:Y:S01]  /*13b0*/  UIADD3 UR45, UR49, UR45, URZ ;  /* 0x0000002d312d7290 */ /* 0x000fe2000fffe03f */
[----:B------:R-:W-:Y:S01]  /*13c0*/  CS2R R110, SRZ ;  /* 0x00000000006e7805 */ /* 0x000fe2000001ff00 */
[----:B------:R-:W-:Y:S01]  /*13d0*/  UIADD3 UR31, UR40, UR31, URZ ;  /* 0x0000001f281f7290 */ /* 0x000fe2000fffe03f */
[----:B------:R-:W-:-:S02]  /*13e0*/  CS2R R108, SRZ ;  /* 0x00000000006c7805 */ /* 0x000fc4000001ff00 */
[----:B------:R-:W-:Y:S02]  /*13f0*/  CS2R R114, SRZ ;  /* 0x0000000000727805 */ /* 0x000fe4000001ff00 */
[----:B------:R-:W-:Y:S02]  /*1400*/  CS2R R112, SRZ ;  /* 0x0000000000707805 */ /* 0x000fe4000001ff00 */
[----:B------:R-:W-:Y:S02]  /*1410*/  CS2R R106, SRZ ;  /* 0x00000000006a7805 */ /* 0x000fe4000001ff00 */
[----:B------:R-:W-:Y:S02]  /*1420*/  CS2R R104, SRZ ;  /* 0x0000000000687805 */ /* 0x000fe4000001ff00 */
[----:B---3--:R-:W-:Y:S02]  /*1430*/  SHF.R.S32.HI R28, RZ, 0x1f, R27 ;  /* 0x0000001fff1c7819 */ /* 0x008fe4000001141b */
[----:B------:R-:W-:-:S02]  /*1440*/  CS2R R102, SRZ ;  /* 0x0000000000667805 */ /* 0x000fc4000001ff00 */
[----:B------:R-:W-:Y:S02]  /*1450*/  CS2R R100, SRZ ;  /* 0x0000000000647805 */ /* 0x000fe4000001ff00 */
[----:B------:R-:W-:Y:S02]  /*1460*/  CS2R R94, SRZ ;  /* 0x00000000005e7805 */ /* 0x000fe4000001ff00 */
[CC--:B------:R-:W-:Y:S02]  /*1470*/  LEA.HI R2, R28.reuse, R27.reuse, RZ, 0x5 ;  /* 0x0000001b1c027211 */ /* 0x0c0fe400078f28ff */
[----:B------:R-:W-:Y:S02]  /*1480*/  CS2R R92, SRZ ;  /* 0x00000000005c7805 */ /* 0x000fe4000001ff00 */
[----:B------:R-:W-:Y:S02]  /*1490*/  LEA.HI R9, R28, R27, RZ, 0x3 ;  /* 0x0000001b1c097211 */ /* 0x000fe400078f18ff */
[----:B------:R-:W-:-:S02]  /*14a0*/  CS2R R98, SRZ ;  /* 0x0000000000627805 */ /* 0x000fc4000001ff00 */
[----:B------:R-:W-:Y:S02]  /*14b0*/  LOP3.LUT R0, R2, 0xffffffe0, RZ, 0xc0, !PT ;  /* 0xffffffe002007812 */ /* 0x000fe400078ec0ff */
[----:B------:R-:W-:Y:S02]  /*14c0*/  CS2R R96, SRZ ;  /* 0x0000000000607805 */ /* 0x000fe4000001ff00 */
[----:B------:R-:W-:Y:S02]  /*14d0*/  SHF.R.S32.HI R2, RZ, 0x5, R2 ;  /* 0x00000005ff027819 */ /* 0x000fe40000011402 */
[----:B------:R-:W-:Y:S02]  /*14e0*/  CS2R R90, SRZ ;  /* 0x00000000005a7805 */ /* 0x000fe4000001ff00 */
[----:B------:R-:W-:Y:S01]  /*14f0*/  SHF.R.S32.HI R6, RZ, 0x3, R9 ;  /* 0x00000003ff067819 */ /* 0x000fe20000011409 */
[----:B------:R-:W-:Y:S01]  /*1500*/  IMAD.IADD R0, R27, 0x1, -R0 ;  /* 0x000000011b007824 */ /* 0x000fe200078e0a00 */
[----:B------:R-:W-:-:S02]  /*1510*/  LOP3.LUT R9, R9, 0xfffffff8, RZ, 0xc0, !PT ;  /* 0xfffffff809097812 */ /* 0x000fc400078ec0ff */
[----:B------:R-:W-:Y:S02]  /*1520*/  CS2R R88, SRZ ;  /* 0x0000000000587805 */ /* 0x000fe4000001ff00 */
[----:B------:R-:W-:Y:S01]  /*1530*/  SHF.R.S32.HI R8, RZ, 0x1f, R6 ;  /* 0x0000001fff087819 */ /* 0x000fe20000011406 */
[----:B------:R-:W-:Y:S01]  /*1540*/  IMAD R0, R2, UR8, R0 ;  /* 0x0000000802007c24 */ /* 0x000fe2000f8e0200 */
[----:B------:R-:W-:Y:S01]  /*1550*/  ULDC.64 UR8, c[0x0][0x248] ;  /* 0x0000920000087ab9 */ /* 0x000fe20000000a00 */
[----:B------:R-:W-:Y:S01]  /*1560*/  IMAD.U32 R2, RZ, RZ, UR6 ;  /* 0x00000006ff027e24 */ /* 0x000fe2000f8e00ff */
[----:B------:R-:W-:Y:S01]  /*1570*/  USHF.R.S32.HI UR6, URZ, 0x1f, UR7 ;  /* 0x0000001f3f067899 */ /* 0x000fe20008011407 */
[----:B------:R-:W-:Y:S01]  /*1580*/  IMAD.WIDE.U32 R4, R6, UR8, RZ ;  /* 0x0000000806047c25 */ /* 0x000fe2000f8e00ff */
[----:B------:R-:W-:Y:S02]  /*1590*/  IADD3 R10, P2, P0, R0, UR7, R10 ;  /* 0x00000007000a7c10 */ /* 0x000fe4000f85e00a */
[----:B------:R-:W-:-:S02]  /*15a0*/  CS2R R86, SRZ ;  /* 0x0000000000567805 */ /* 0x000fc4000001ff00 */
[----:B------:R-:W-:Y:S01]  /*15b0*/  SHF.R.S32.HI R0, RZ, 0x1f, R0 ;  /* 0x0000001fff007819 */ /* 0x000fe20000011400 */
[----:B------:R-:W-:Y:S01]  /*15c0*/  IMAD.U32 R22, RZ, RZ, UR8 ;  /* 0x00000008ff167e24 */ /* 0x000fe2000f8e00ff */
[----:B------:R-:W-:Y:S02]  /*15d0*/  CS2R R84, SRZ ;  /* 0x0000000000547805 */ /* 0x000fe4000001ff00 */
[----:B------:R-:W-:Y:S02]  /*15e0*/  CS2R R78, SRZ ;  /* 0x00000000004e7805 */ /* 0x000fe4000001ff00 */
[----:B------:R-:W-:Y:S01]  /*15f0*/  IADD3.X R0, R0, UR6, R2, P2, P0 ;  /* 0x0000000600007c10 */ /* 0x000fe200097e0402 */
[----:B------:R-:W-:Y:S01]  /*1600*/  ULDC.64 UR6, c[0x0][0x250] ;  /* 0x0000940000067ab9 */ /* 0x000fe20000000a00 */
[----:B------:R-:W-:Y:S01]  /*1610*/  IADD3 R10, P0, R10, R11, RZ ;  /* 0x0000000b0a0a7210 */ /* 0x000fe20007f1e0ff */
[----:B------:R-:W-:Y:S01]  /*1620*/  IMAD R7, R8, UR6, RZ ;  /* 0x0000000608077c24 */ /* 0x000fe2000f8e02ff */
[----:B------:R-:W-:Y:S01]  /*1630*/  CS2R R76, SRZ ;  /* 0x00000000004c7805 */ /* 0x000fe2000001ff00 */
[----:B------:R-:W-:Y:S01]  /*1640*/  IMAD.U32 R24, RZ, RZ, UR6 ;  /* 0x00000006ff187e24 */ /* 0x000fe2000f8e00ff */
[----:B------:R-:W-:Y:S01]  /*1650*/  CS2R R82, SRZ ;  /* 0x0000000000527805 */ /* 0x000fe2000001ff00 */
[----:B------:R-:W-:Y:S01]  /*1660*/  IMAD.X R11, R0, 0x1, R3, P0 ;  /* 0x00000001000b7824 */ /* 0x000fe200000e0603 */
[----:B------:R-:W-:Y:S01]  /*1670*/  CS2R R80, SRZ ;  /* 0x0000000000507805 */ /* 0x000fe2000001ff00 */
[----:B------:R-:W-:Y:S01]  /*1680*/  IMAD R0, R8, UR8, RZ ;  /* 0x0000000808007c24 */ /* 0x000fe2000f8e02ff */
[----:B------:R-:W-:Y:S01]  /*1690*/  CS2R R74, SRZ ;  /* 0x00000000004a7805 */ /* 0x000fe2000001ff00 */
[----:B------:R-:W-:Y:S01]  /*16a0*/  IMAD.WIDE.U32 R2, R6, UR6, RZ ;  /* 0x0000000606027c25 */ /* 0x000fe2000f8e00ff */
[----:B------:R-:W-:-:S02]  /*16b0*/  CS2R R72, SRZ ;  /* 0x0000000000487805 */ /* 0x000fc4000001ff00 */
[----:B------:R-:W-:Y:S02]  /*16c0*/  CS2R R70, SRZ ;  /* 0x0000000000467805 */ /* 0x000fe4000001ff00 */
[----:B------:R-:W-:Y:S01]  /*16d0*/  CS2R R68, SRZ ;  /* 0x0000000000447805 */ /* 0x000fe2000001ff00 */
[C---:B------:R-:W-:Y:S02]  /*16e0*/  IMAD R7, R6.reuse, UR7, R7 ;  /* 0x0000000706077c24 */ /* 0x040fe4000f8e0207 */
[C---:B------:R-:W-:Y:S02]  /*16f0*/  IMAD R0, R6.reuse, UR9, R0 ;  /* 0x0000000906007c24 */ /* 0x040fe4000f8e0200 */
[----:B------:R-:W-:Y:S02]  /*1700*/  IMAD.IADD R3, R3, 0x1, R7 ;  /* 0x0000000103037824 */ /* 0x000fe400078e0207 */
[----:B------:R-:W-:Y:S01]  /*1710*/  IMAD.IADD R5, R5, 0x1, R0 ;  /* 0x0000000105057824 */ /* 0x000fe200078e0200 */
[----:B------:R-:W-:Y:S01]  /*1720*/  @P1 BAR.SYNC.DEFER_BLOCKING 0x0 ;  /* 0x0000000000001b1d */ /* 0x000fe20000010000 */
[----:B------:R-:W-:Y:S01]  /*1730*/  IMAD.IADD R7, R27, 0x1, -R9 ;  /* 0x000000011b077824 */ /* 0x000fe200078e0a09 */
[----:B------:R-:W-:Y:S01]  /*1740*/  IADD3 R0, P0, R6, UR40, RZ ;  /* 0x0000002806007c10 */ /* 0x000fe2000ff1e0ff */
[----:B------:R-:W-:-:S03]  /*1750*/  IMAD.WIDE.U32 R22, R22, UR29, R4 ;  /* 0x0000001d16167c25 */ /* 0x000fc6000f8e0004 */
[----:B------:R-:W-:Y:S01]  /*1760*/  IADD3.X R12, R8, UR41, RZ, P0, !PT ;  /* 0x00000029080c7c10 */ /* 0x000fe200087fe4ff */
[----:B------:R-:W-:Y:S01]  /*1770*/  IMAD.SHL.U32 R6, R7, 0x8, RZ ;  /* 0x0000000807067824 */ /* 0x000fe200078e00ff */
[----:B------:R-:W-:Y:S01]  /*1780*/  UIADD3 UR41, UP0, UR50, UR10, URZ ;  /* 0x0000000a32297290 */ /* 0x000fe2000ff1e03f */
[----:B------:R-:W-:Y:S02]  /*1790*/  IMAD.WIDE.U32 R24, R24, UR29, R2 ;  /* 0x0000001d18187c25 */ /* 0x000fe4000f8e0002 */
[----:B------:R-:W-:Y:S01]  /*17a0*/  ULDC.64 UR10, c[0x0][0x428] ;  /* 0x00010a00000a7ab9 */ /* 0x000fe20000000a00 */
[----:B------:R-:W-:Y:S01]  /*17b0*/  SHF.R.S32.HI R7, RZ, 0x1f, R6 ;  /* 0x0000001fff077819 */ /* 0x000fe20000011406 */
[----:B------:R-:W-:Y:S01]  /*17c0*/  IMAD R4, R12, UR18, RZ ;  /* 0x000000120c047c24 */ /* 0x000fe2000f8e02ff */
[----:B------:R-:W-:Y:S01]  /*17d0*/  UIMAD UR12, UR27, UR10, URZ ;  /* 0x0000000a1b0c72a4 */ /* 0x000fe2000f8e023f */
[----:B-1----:R-:W-:Y:S01]  /*17e0*/  IMAD R2, R18, UR28, RZ ;  /* 0x0000001c12027c24 */ /* 0x002fe2000f8e02ff */
[----:B------:R-:W-:Y:S01]  /*17f0*/  UIADD3.X UR44, UR51, UR44, URZ, UP0, !UPT ;  /* 0x0000002c332c7290 */ /* 0x000fe200087fe43f */
[C---:B------:R-:W-:Y:S01]  /*1800*/  IMAD R4, R0.reuse, UR19, R4 ;  /* 0x0000001300047c24 */ /* 0x040fe2000f8e0204 */
[----:B------:R-:W-:Y:S01]  /*1810*/  UIMAD UR45, UR45, UR41, URZ ;  /* 0x000000292d2d72a4 */ /* 0x000fe2000f8e023f */
[----:B------:R-:W-:Y:S01]  /*1820*/  IMAD.WIDE.U32 R8, R0, UR18, R6 ;  /* 0x0000001200087c25 */ /* 0x000fe2000f8e0006 */
[----:B------:R-:W-:-:S02]  /*1830*/  USHF.L.U64.HI UR19, UR18, 0x6, UR19 ;  /* 0x0000000612137899 */ /* 0x000fc40008010213 */
[----:B------:R-:W-:Y:S01]  /*1840*/  UIMAD UR44, UR44, UR48, UR45 ;  /* 0x000000302c2c72a4 */ /* 0x000fe2000f8e022d */
[----:B------:R-:W-:Y:S01]  /*1850*/  IMAD.WIDE.U32 R16, R16, UR41, R10 ;  /* 0x0000002910107c25 */ /* 0x000fe2000f8e000a */
[----:B------:R-:W-:Y:S02]  /*1860*/  UIMAD UR41, UR23, UR11, UR12 ;  /* 0x0000000b172972a4 */ /* 0x000fe4000f8e020c */
[----:B------:R-:W-:Y:S01]  /*1870*/  USHF.L.U32 UR18, UR18, 0x6, URZ ;  /* 0x0000000612127899 */ /* 0x000fe2000800063f */
[----:B------:R-:W-:Y:S01]  /*1880*/  IMAD R10, R19, UR22, R2 ;  /* 0x00000016130a7c24 */ /* 0x000fe2000f8e0202 */
[----:B------:R-:W-:Y:S01]  /*1890*/  ULDC.64 UR12, c[0x0][0x3e0] ;  /* 0x0000f800000c7ab9 */ /* 0x000fe20000000a00 */
[----:B------:R-:W-:Y:S02]  /*18a0*/  IMAD.IADD R3, R9, 0x1, R4 ;  /* 0x0000000109037824 */ /* 0x000fe400078e0204 */
[----:B------:R-:W-:Y:S02]  /*18b0*/  IMAD.MOV.U32 R2, RZ, RZ, R8 ;  /* 0x000000ffff027224 */ /* 0x000fe400078e0008 */
[----:B------:R-:W-:-:S04]  /*18c0*/  IMAD.WIDE.U32 R4, R18, UR22, R6 ;  /* 0x0000001612047c25 */ /* 0x000fc8000f8e0006 */
[----:B----4-:R-:W-:-:S04]  /*18d0*/  IMAD.WIDE.U32 R8, R20, UR22, R2 ;  /* 0x0000001614087c25 */ /* 0x010fc8000f8e0002 */
[----:B------:R-:W-:Y:S02]  /*18e0*/  IMAD.IADD R3, R5, 0x1, R10 ;  /* 0x0000000105037824 */ /* 0x000fe400078e020a */
[----:B------:R-:W-:Y:S02]  /*18f0*/  IMAD R5, R12, UR14, RZ ;  /* 0x0000000e0c057c24 */ /* 0x000fe4000f8e02ff */
[----:B------:R-:W-:Y:S01]  /*1900*/  IMAD.MOV.U32 R2, RZ, RZ, R4 ;  /* 0x000000ffff027224 */ /* 0x000fe200078e0004 */
[----:B------:R-:W1:Y:S01]  /*1910*/  LDC.64 R12, c[0x0][0x230] ;  /* 0x00008c00ff0c7b82 */ /* 0x000e620000000a00 */
[----:B------:R-:W-:Y:S02]  /*1920*/  IMAD R11, R20, UR28, RZ ;  /* 0x0000001c140b7c24 */ /* 0x000fe4000f8e02ff */
[C---:B------:R-:W-:Y:S01]  /*1930*/  IMAD R10, R0.reuse, UR15, R5 ;  /* 0x0000000f000a7c24 */ /* 0x040fe2000f8e0205 */
[----:B------:R-:W-:Y:S01]  /*1940*/  USHF.L.U64.HI UR15, UR14, 0x6, UR15 ;  /* 0x000000060e0f7899 */ /* 0x000fe2000801020f */
[----:B------:R-:W-:-:S04]  /*1950*/  IMAD.WIDE.U32 R2, R0, UR14, R2 ;  /* 0x0000000e00027c25 */ /* 0x000fc8000f8e0002 */
[----:B------:R-:W-:Y:S02]  /*1960*/  IMAD R11, R21, UR22, R11 ;  /* 0x00000016150b7c24 */ /* 0x000fe4000f8e020b */
[----:B------:R-:W-:Y:S02]  /*1970*/  IMAD.IADD R3, R3, 0x1, R10 ;  /* 0x0000000103037824 */ /* 0x000fe400078e020a */
[----:B------:R-:W-:Y:S01]  /*1980*/  IMAD.U32 R0, RZ, RZ, UR10 ;  /* 0x0000000aff007e24 */ /* 0x000fe2000f8e00ff */
[----:B------:R-:W-:Y:S01]  /*1990*/  ULDC.64 UR10, c[0x0][0x400] ;  /* 0x00010000000a7ab9 */ /* 0x000fe20000000a00 */
[----:B------:R-:W-:Y:S01]  /*19a0*/  IMAD.IADD R5, R9, 0x1, R11 ;  /* 0x0000000109057824 */ /* 0x000fe200078e020b */
[----:B------:R-:W-:Y:S01]  /*19b0*/  LEA R188, P0, R16, UR10, 0x2 ;  /* 0x0000000a10bc7c11 */ /* 0x000fe2000f8010ff */
[----:B------:R-:W-:-:S04]  /*19c0*/  IMAD.WIDE.U32 R2, R0, UR23, R2 ;  /* 0x0000001700027c25 */ /* 0x000fc8000f8e0002 */
[----:B------:R-:W-:Y:S01]  /*19d0*/  IMAD.U32 R9, RZ, RZ, UR16 ;  /* 0x00000010ff097e24 */ /* 0x000fe2000f8e00ff */
[----:B------:R-:W-:Y:S01]  /*19e0*/  UIMAD UR16, UR27, UR16, URZ ;  /* 0x000000101b1072a4 */ /* 0x000fe2000f8e023f */
[----:B------:R-:W-:Y:S01]  /*19f0*/  IMAD.MOV.U32 R4, RZ, RZ, R8 ;  /* 0x000000ffff047224 */ /* 0x000fe200078e0008 */
[C---:B------:R-:W-:Y:S01]  /*1a00*/  LEA R222, P2, R2.reuse, UR12, 0x1 ;  /* 0x0000000c02de7c11 */ /* 0x040fe2000f8408ff */
[----:B------:R-:W-:Y:S01]  /*1a10*/  VIADD R0, R3, UR41 ;  /* 0x0000002903007c36 */ /* 0x000fe20008000000 */
[----:B------:R-:W-:Y:S01]  /*1a20*/  UIMAD UR16, UR23, UR17, UR16 ;  /* 0x00000011171072a4 */ /* 0x000fe2000f8e0210 */
[----:B------:R-:W-:Y:S01]  /*1a30*/  VIADD R3, R17, UR44 ;  /* 0x0000002c11037c36 */ /* 0x000fe20008000000 */
[----:B------:R-:W-:Y:S01]  /*1a40*/  USHF.L.U32 UR12, UR14, 0x6, URZ ;  /* 0x000000060e0c7899 */ /* 0x000fe2000800063f */
[----:B------:R-:W-:Y:S01]  /*1a50*/  IMAD.WIDE.U32 R8, R9, UR23, R4 ;  /* 0x0000001709087c25 */ /* 0x000fe2000f8e0004 */
[----:B------:R-:W-:Y:S01]  /*1a60*/  LEA.HI.X R223, R2, UR13, R0, 0x1, P2 ;  /* 0x0000000d02df7c11 */ /* 0x000fe200090f0c00 */
[----:B------:R-:W-:Y:S01]  /*1a70*/  UIADD3 UR14, UR33, -0x1, URZ ;  /* 0xffffffff210e7890 */ /* 0x000fe2000fffe03f */
[----:B------:R-:W-:Y:S01]  /*1a80*/  LEA.HI.X R189, R16, UR11, R3, 0x2, P0 ;  /* 0x0000000b10bd7c11 */ /* 0x000fe200080f1403 */
[----:B------:R-:W-:Y:S01]  /*1a90*/  ULDC.64 UR10, c[0x0][0x210] ;  /* 0x00008400000a7ab9 */ /* 0x000fe20000000a00 */
[----:B------:R-:W-:Y:S01]  /*1aa0*/  VIADD R2, R9, UR16 ;  /* 0x0000001009027c36 */ /* 0x000fe20008000000 */
[----:B------:R-:W-:Y:S01]  /*1ab0*/  IADD3 R4, P0, R222, UR12, RZ ;  /* 0x0000000cde047c10 */ /* 0x000fe2000ff1e0ff */
[----:B------:R-:W3:Y:S01]  /*1ac0*/  LDC.64 R16, c[0x0][0x238] ;  /* 0x00008e00ff107b82 */ /* 0x000ee20000000a00 */
[----:B------:R-:W-:Y:S01]  /*1ad0*/  LEA R220, P2, R8, UR10, 0x1 ;  /* 0x0000000a08dc7c11 */ /* 0x000fe2000f8408ff */
[----:B-1----:R-:W-:Y:S01]  /*1ae0*/  IMAD R10, R12, UR28, RZ ;  /* 0x0000001c0c0a7c24 */ /* 0x002fe2000f8e02ff */
[----:B------:R-:W-:-:S02]  /*1af0*/  IADD3.X R5, R223, UR15, RZ, P0, !PT ;  /* 0x0000000fdf057c10 */ /* 0x000fc400087fe4ff */
[----:B------:R-:W-:Y:S01]  /*1b00*/  LEA.HI.X R221, R8, UR11, R2, 0x1, P2 ;  /* 0x0000000b08dd7c11 */ /* 0x000fe200090f0c02 */
[----:B------:R-:W-:Y:S01]  /*1b10*/  IMAD R10, R13, UR22, R10 ;  /* 0x000000160d0a7c24 */ /* 0x000fe2000f8e020a */
[----:B------:R-:W-:Y:S01]  /*1b20*/  IADD3 R2, P0, R4, UR12, RZ ;  /* 0x0000000c04027c10 */ /* 0x000fe2000ff1e0ff */
[----:B------:R-:W-:Y:S01]  /*1b30*/  ULDC.64 UR10, c[0x0][0x260] ;  /* 0x00009800000a7ab9 */ /* 0x000fe20000000a00 */
[----:B------:R-:W-:Y:S02]  /*1b40*/  LEA R0, R244, UR5, 0x1 ;  /* 0x00000005f4007c11 */ /* 0x000fe4000f8e08ff */
[----:B------:R-:W-:Y:S02]  /*1b50*/  IADD3.X R3, R5, UR15, RZ, P0, !PT ;  /* 0x0000000f05037c10 */ /* 0x000fe400087fe4ff */
[----:B------:R-:W-:Y:S01]  /*1b60*/  IADD3 R8, P0, R2, UR12, RZ ;  /* 0x0000000c02087c10 */ /* 0x000fe2000ff1e0ff */
[----:B------:R-:W-:Y:S01]  /*1b70*/  ULEA.HI UR12, UR14, UR14, URZ, 0x1 ;  /* 0x0000000e0e0c7291 */ /* 0x000fe2000f8f083f */
[----:B------:R-:W-:Y:S01]  /*1b80*/  @!PT LDS RZ, [RZ] ;  /* 0x00000000fffff984 */ /* 0x000fe20000000800 */
[----:B------:R-:W-:Y:S01]  /*1b90*/  @!PT LDS RZ, [RZ] ;  /* 0x00000000fffff984 */ /* 0x000fe20000000800 */
[----:B------:R-:W-:Y:S01]  /*1ba0*/  @!PT LDS RZ, [RZ] ;  /* 0x00000000fffff984 */ /* 0x000fe20000000800 */
[----:B------:R-:W-:Y:S02]  /*1bb0*/  LDGSTS.E.BYPASS.LTC128B.128 [R0+0x8000], desc[UR38][R222.64] ;  /* 0x08000000de007fae */ /* 0x000fe4000b901d66 */
[----:B------:R-:W-:Y:S01]  /*1bc0*/  IADD3.X R9, R3, UR15, RZ, P0, !PT ;  /* 0x0000000f03097c10 */ /* 0x000fe200087fe4ff */
[----:B------:R-:W-:Y:S01]  /*1bd0*/  ULOP3.LUT UR12, UR12, 0xfffffffe, URZ, 0xc0, !UPT ;  /* 0xfffffffe0c0c7892 */ /* 0x000fe2000f8ec03f */
[----:B------:R1:W-:Y:S03]  /*1be0*/  LDGSTS.E.BYPASS.LTC128B.128 [R0+0x9000], desc[UR38][R4.64] ;  /* 0x0900000004007fae */ /* 0x0003e6000b901d66 */
[----:B------:R-:W-:Y:S01]  /*1bf0*/  UIADD3 UR12, UR14, -UR12, URZ ;  /* 0x8000000c0e0c7290 */ /* 0x000fe2000fffe03f */
[----:B------:R4:W-:Y:S03]  /*1c00*/  LDGSTS.E.BYPASS.LTC128B.128 [R0+0xa000], desc[UR38][R2.64] ;  /* 0x0a00000002007fae */ /* 0x0009e6000b901d66 */
[----:B------:R-:W-:Y:S01]  /*1c10*/  UISETP.NE.AND UP0, UPT, UR12, 0x1, UPT ;  /* 0x000000010c00788c */ /* 0x000fe2000bf05270 */
[----:B------:R5:W-:Y:S02]  /*1c20*/  LDGSTS.E.BYPASS.LTC128B.128 [R0+0xb000], desc[UR38][R8.64] ;  /* 0x0b00000008007fae */ /* 0x000be4000b901d66 */
[----:B------:R-:W-:-:S03]  /*1c30*/  ULDC.64 UR12, c[0x0][0x218] ;  /* 0x00008600000c7ab9 */ /* 0x000fc60000000a00 */
[----:B------:R-:W-:Y:S01]  /*1c40*/  PLOP3.LUT P1, PT, PT, PT, UP0, 0x80, 0x0 ;  /* 0x000000000000781c */ /* 0x000fe20003f2f008 */
[----:B-1----:R-:W-:-:S04]  /*1c50*/  IMAD.WIDE.U32 R4, R12, UR22, R6 ;  /* 0x000000160c047c25 */ /* 0x002fc8000f8e0006 */
[----:B----4-:R-:W-:Y:S02]  /*1c60*/  IMAD.IADD R3, R5, 0x1, R10 ;  /* 0x0000000105037824 */ /* 0x010fe400078e020a */
[----:B------:R-:W-:Y:S02]  /*1c70*/  IMAD.MOV.U32 R2, RZ, RZ, R4 ;  /* 0x000000ffff027224 */ /* 0x000fe400078e0004 */
[----:B------:R-:W-:Y:S02]  /*1c80*/  IMAD R4, R26, UR10, RZ ;  /* 0x0000000a1a047c24 */ /* 0x000fe4000f8e02ff */
[----:B-----5:R-:W-:Y:S01]  /*1c90*/  IMAD.WIDE.U32 R8, R14, UR10, R2 ;  /* 0x0000000a0e087c25 */ /* 0x020fe2000f8e0002 */
[----:B------:R-:W-:Y:S01]  /*1ca0*/  UIMAD UR10, UR42, UR8, URZ ;  /* 0x000000082a0a72a4 */ /* 0x000fe2000f8e023f */
[----:B------:R-:W-:Y:S02]  /*1cb0*/  IADD3 R2, P0, R220, UR18, RZ ;  /* 0x00000012dc027c10 */ /* 0x000fe4000ff1e0ff */
[----:B------:R-:W-:Y:S01]  /*1cc0*/  VIADD R3, R244, 0x2000 ;  /* 0x00002000f4037836 */ /* 0x000fe20000000000 */
[----:B------:R-:W-:Y:S01]  /*1cd0*/  UIMAD UR10, UR29, UR9, UR10 ;  /* 0x000000091d0a72a4 */ /* 0x000fe2000f8e020a */
[----:B---3--:R-:W-:-:S02]  /*1ce0*/  IMAD R5, R16, UR28, RZ ;  /* 0x0000001c10057c24 */ /* 0x008fc4000f8e02ff */
[----:B------:R-:W-:Y:S01]  /*1cf0*/  IMAD R11, R14, UR11, R4 ;  /* 0x0000000b0e0b7c24 */ /* 0x000fe2000f8e0204 */
[----:B------:R-:W-:Y:S01]  /*1d00*/  SEL R10, R3, R244, !P1 ;  /* 0x000000f4030a7207 */ /* 0x000fe20004800000 */
[----:B------:R-:W-:Y:S01]  /*1d10*/  IMAD R17, R17, UR22, R5 ;  /* 0x0000001611117c24 */ /* 0x000fe2000f8e0205 */
[----:B------:R-:W-:Y:S01]  /*1d20*/  IADD3.X R3, R221, UR19, RZ, P0, !PT ;  /* 0x00000013dd037c10 */ /* 0x000fe200087fe4ff */
[----:B------:R-:W-:Y:S01]  /*1d30*/  IMAD.WIDE.U32 R4, R16, UR22, R6 ;  /* 0x0000001610047c25 */ /* 0x000fe2000f8e0006 */
[----:B------:R-:W-:Y:S02]  /*1d40*/  LEA R15, R10, UR5, 0x1 ;  /* 0x000000050a0f7c11 */ /* 0x000fe4000f8e08ff */
[----:B------:R-:W-:Y:S01]  /*1d50*/  IADD3 R8, P0, R8, R22, RZ ;  /* 0x0000001608087210 */ /* 0x000fe20007f1e0ff */
[----:B------:R-:W-:Y:S02]  /*1d60*/  IMAD.IADD R6, R9, 0x1, R11 ;  /* 0x0000000109067824 */ /* 0x000fe400078e020b */
[----:B------:R-:W-:Y:S01]  /*1d70*/  LDGSTS.E.BYPASS.LTC128B.128 [R15], desc[UR38][R220.64] ;  /* 0x00000000dc0f7fae */ /* 0x000fe2000b901d66 */
[----:B------:R-:W-:-:S02]  /*1d80*/  IMAD.IADD R5, R5, 0x1, R17 ;  /* 0x0000000105057824 */ /* 0x000fc400078e0211 */
[----:B------:R-:W-:Y:S01]  /*1d90*/  IADD3.X R7, R6, UR10, R23, P0, !PT ;  /* 0x0000000a06077c10 */ /* 0x000fe200087fe417 */
[----:B------:R1:W-:Y:S01]  /*1da0*/  LDGSTS.E.BYPASS.LTC128B.128 [R15+0x1000], desc[UR38][R2.64] ;  /* 0x01000000020f7fae */ /* 0x0003e2000b901d66 */
[----:B------:R-:W-:Y:S02]  /*1db0*/  ULDC.64 UR10, c[0x0][0x268] ;  /* 0x00009a00000a7ab9 */ /* 0x000fe40000000a00 */
[----:B------:R-:W-:Y:S02]  /*1dc0*/  IMAD R6, R26, UR10, RZ ;  /* 0x0000000a1a067c24 */ /* 0x000fe4000f8e02ff */
[----:B------:R-:W-:Y:S01]  /*1dd0*/  IMAD.WIDE.U32 R4, R14, UR10, R4 ;  /* 0x0000000a0e047c25 */ /* 0x000fe2000f8e0004 */
[----:B------:R-:W-:-:S03]  /*1de0*/  UIMAD UR10, UR42, UR6, URZ ;  /* 0x000000062a0a72a4 */ /* 0x000fc6000f8e023f */
[----:B------:R-:W-:Y:S01]  /*1df0*/  IMAD R6, R14, UR11, R6 ;  /* 0x0000000b0e067c24 */ /* 0x000fe2000f8e0206 */
[----:B------:R-:W-:Y:S02]  /*1e00*/  UIMAD UR10, UR29, UR7, UR10 ;  /* 0x000000071d0a72a4 */ /* 0x000fe4000f8e020a */
[----:B------:R-:W-:Y:S01]  /*1e10*/  USHF.L.U64.HI UR11, UR8, 0x6, UR9 ;  /* 0x00000006080b7899 */ /* 0x000fe20008010209 */
[----:B------:R-:W-:Y:S01]  /*1e20*/  IMAD.IADD R6, R5, 0x1, R6 ;  /* 0x0000000105067824 */ /* 0x000fe200078e0206 */
[----:B-1----:R-:W-:-:S04]  /*1e30*/  IADD3 R2, P0, R2, UR18, RZ ;  /* 0x0000001202027c10 */ /* 0x002fc8000ff1e0ff */
[----:B------:R-:W-:Y:S02]  /*1e40*/  IADD3.X R3, R3, UR19, RZ, P0, !PT ;  /* 0x0000001303037c10 */ /* 0x000fe400087fe4ff */
[C---:B------:R-:W-:Y:S01]  /*1e50*/  LEA R12, P0, R8.reuse, UR12, 0x1 ;  /* 0x0000000c080c7c11 */ /* 0x040fe2000f8008ff */
[----:B------:R-:W-:Y:S02]  /*1e60*/  USHF.L.U32 UR12, UR8, 0x6, URZ ;  /* 0x00000006080c7899 */ /* 0x000fe4000800063f */
[----:B------:R1:W-:Y:S01]  /*1e70*/  LDGSTS.E.BYPASS.LTC128B.128 [R15+0x2000], desc[UR38][R2.64] ;  /* 0x02000000020f7fae */ /* 0x0003e2000b901d66 */
[----:B------:R-:W-:Y:S01]  /*1e80*/  LEA.HI.X R13, R8, UR13, R7, 0x1, P0 ;  /* 0x0000000d080d7c11 */ /* 0x000fe200080f0c07 */
[----:B------:R-:W-:Y:S01]  /*1e90*/  ULDC.64 UR8, c[0x0][0x220] ;  /* 0x0000880000087ab9 */ /* 0x000fe20000000a00 */
[----:B------:R-:W-:-:S04]  /*1ea0*/  IADD3 R4, P0, R4, R24, RZ ;  /* 0x0000001804047210 */ /* 0x000fc80007f1e0ff */
[----:B------:R-:W-:Y:S01]  /*1eb0*/  IADD3.X R5, R6, UR10, R25, P0, !PT ;  /* 0x0000000a06057c10 */ /* 0x000fe200087fe419 */
[----:B------:R-:W-:Y:S01]  /*1ec0*/  USHF.L.U32 UR10, UR6, 0x6, URZ ;  /* 0x00000006060a7899 */ /* 0x000fe2000800063f */
[----:B------:R-:W-:Y:S01]  /*1ed0*/  LEA R6, P0, R4, UR8, 0x1 ;  /* 0x0000000804067c11 */ /* 0x000fe2000f8008ff */
[----:B------:R-:W-:-:S03]  /*1ee0*/  USHF.L.U64.HI UR6, UR6, 0x6, UR7 ;  /* 0x0000000606067899 */ /* 0x000fc60008010207 */
[----:B------:R-:W-:Y:S01]  /*1ef0*/  LEA.HI.X R7, R4, UR9, R5, 0x1, P0 ;  /* 0x0000000904077c11 */ /* 0x000fe200080f0c05 */
[----:B------:R-:W-:Y:S01]  /*1f00*/  ULDC UR7, c[0x0][0x398] ;  /* 0x0000e60000077ab9 */ /* 0x000fe20000000800 */
[----:B------:R-:W-:Y:S01]  /*1f10*/  IADD3 R4, P0, R6, UR10, RZ ;  /* 0x0000000a06047c10 */ /* 0x000fe2000ff1e0ff */
[----:B------:R-:W-:Y:S02]  /*1f20*/  ULDC.64 UR8, c[0x0][0x478] ;  /* 0x00011e0000087ab9 */ /* 0x000fe40000000a00 */
[----:B------:R-:W-:Y:S01]  /*1f30*/  UIMAD.WIDE UR8, UR31, 0x4, UR8 ;  /* 0x000000041f0878a5 */ /* 0x000fe2000f8e0208 */
[----:B------:R-:W-:Y:S02]  /*1f40*/  IADD3.X R5, R7, UR6, RZ, P0, !PT ;  /* 0x0000000607057c10 */ /* 0x000fe400087fe4ff */
[----:B-1----:R-:W-:-:S04]  /*1f50*/  IADD3 R2, P2, R2, UR18, RZ ;  /* 0x0000001202027c10 */ /* 0x002fc8000ff5e0ff */
[----:B------:R-:W-:Y:S02]  /*1f60*/  IADD3.X R3, R3, UR19, RZ, P2, !PT ;  /* 0x0000001303037c10 */ /* 0x000fe400097fe4ff */
[----:B------:R-:W-:-:S03]  /*1f70*/  IADD3 R10, P2, R12, UR12, RZ ;  /* 0x0000000c0c0a7c10 */ /* 0x000fc6000ff5e0ff */
[----:B------:R1:W-:Y:S01]  /*1f80*/  LDGSTS.E.BYPASS.LTC128B.128 [R15+0x3000], desc[UR38][R2.64] ;  /* 0x03000000020f7fae */ /* 0x0003e2000b901d66 */
[----:B------:R-:W-:Y:S02]  /*1f90*/  IADD3.X R11, R13, UR11, RZ, P2, !PT ;  /* 0x0000000b0d0b7c10 */ /* 0x000fe400097fe4ff */
[----:B------:R-:W-:Y:S01]  /*1fa0*/  IADD3 R8, P2, R10, UR12, RZ ;  /* 0x0000000c0a087c10 */ /* 0x000fe2000ff5e0ff */
[----:B------:R3:W-:Y:S03]  /*1fb0*/  LDGSTS.E.BYPASS.LTC128B.128 [R0+0xc000], desc[UR38][R12.64] ;  /* 0x0c0000000c007fae */ /* 0x0007e6000b901d66 */
[----:B------:R-:W-:Y:S01]  /*1fc0*/  IADD3.X R9, R11, UR11, RZ, P2, !PT ;  /* 0x0000000b0b097c10 */ /* 0x000fe200097fe4ff */
[----:B------:R-:W-:Y:S04]  /*1fd0*/  LDGSTS.E.BYPASS.LTC128B.128 [R0+0xd000], desc[UR38][R10.64] ;  /* 0x0d0000000a007fae */ /* 0x000fe8000b901d66 */
[----:B------:R4:W-:Y:S01]  /*1fe0*/  LDGSTS.E.BYPASS.LTC128B.128 [R0+0xe000], desc[UR38][R8.64] ;  /* 0x0e00000008007fae */ /* 0x0009e2000b901d66 */
[----:B-1----:R-:W-:-:S02]  /*1ff0*/  IADD3 R2, P0, R4, UR10, RZ ;  /* 0x0000000a04027c10 */ /* 0x002fc4000ff1e0ff */
[----:B---3--:R-:W-:Y:S02]  /*2000*/  IADD3 R12, P2, R8, UR12, RZ ;  /* 0x0000000c080c7c10 */ /* 0x008fe4000ff5e0ff */
[----:B------:R-:W-:Y:S02]  /*2010*/  IADD3.X R3, R5, UR6, RZ, P0, !PT ;  /* 0x0000000605037c10 */ /* 0x000fe400087fe4ff */
[----:B------:R-:W-:Y:S02]  /*2020*/  IADD3.X R13, R9, UR11, RZ, P2, !PT ;  /* 0x0000000b090d7c10 */ /* 0x000fe400097fe4ff */
[----:B----4-:R-:W-:-:S03]  /*2030*/  IADD3 R8, P0, R2, UR10, RZ ;  /* 0x0000000a02087c10 */ /* 0x010fc6000ff1e0ff */
[----:B------:R-:W-:Y:S01]  /*2040*/  LDGSTS.E.BYPASS.LTC128B.128 [R0+0xf000], desc[UR38][R12.64] ;  /* 0x0f0000000c007fae */ /* 0x000fe2000b901d66 */
[----:B------:R-:W-:Y:S01]  /*2050*/  ULDC.64 UR10, c[0x0][0x2b0] ;  /* 0x0000ac00000a7ab9 */ /* 0x000fe20000000a00 */
[----:B------:R-:W-:Y:S01]  /*2060*/  IADD3.X R9, R3, UR6, RZ, P0, !PT ;  /* 0x0000000603097c10 */ /* 0x000fe200087fe4ff */
[----:B------:R-:W-:Y:S01]  /*2070*/  UIADD3 UR6, -UR37, UR4, UR36 ;  /* 0x0000000425067290 */ /* 0x000fe2000fffe124 */
[----:B------:R-:W-:Y:S01]  /*2080*/  LDGSTS.E.BYPASS.LTC128B.128 [R0+0x10000], desc[UR38][R6.64] ;  /* 0x1000000006007fae */ /* 0x000fe2000b901d66 */
[----:B------:R-:W-:Y:S02]  /*2090*/  UIMAD.WIDE UR10, UR32, 0x4, UR10 ;  /* 0x00000004200a78a5 */ /* 0x000fe4000f8e020a */
[----:B------:R-:W-:Y:S01]  /*20a0*/  UIADD3 UR7, UR6, -UR7, URZ ;  /* 0x8000000706077290 */ /* 0x000fe2000fffe03f */
[----:B------:R2:W-:Y:S03]  /*20b0*/  LDGSTS.E.BYPASS.LTC128B.128 [R0+0x11000], desc[UR38][R4.64] ;  /* 0x1100000004007fae */ /* 0x0005e6000b901d66 */
[----:B------:R-:W-:Y:S01]  /*20c0*/  USHF.R.S32.HI UR6, URZ, 0x1f, UR7 ;  /* 0x0000001f3f067899 */ /* 0x000fe20008011407 */
[----:B------:R1:W-:Y:S03]  /*20d0*/  LDGSTS.E.BYPASS.LTC128B.128 [R0+0x12000], desc[UR38][R2.64] ;  /* 0x1200000002007fae */ /* 0x0003e6000b901d66 */
[----:B------:R-:W-:Y:S01]  /*20e0*/  ULEA.HI UR6, UR6, UR7, URZ, 0x7 ;  /* 0x0000000706067291 */ /* 0x000fe2000f8f383f */
[----:B------:R3:W-:Y:S02]  /*20f0*/  LDGSTS.E.BYPASS.LTC128B.128 [R0+0x13000], desc[UR38][R8.64] ;  /* 0x1300000008007fae */ /* 0x0007e4000b901d66 */
[----:B------:R-:W-:Y:S01]  /*2100*/  UMOV UR7, UR11 ;  /* 0x0000000b00077c82 */ /* 0x000fe20008000000 */
[----:B------:R-:W-:Y:S01]  /*2110*/  USHF.R.S32.HI UR6, URZ, 0x7, UR6 ;  /* 0x000000073f067899 */ /* 0x000fe20008011406 */
[----:B------:R-:W0:Y:S03]  /*2120*/  LDGDEPBAR ;  /* 0x00000000000079af */ /* 0x000e260000000000 */
[----:B------:R-:W-:-:S04]  /*2130*/  UISETP.LT.AND UP0, UPT, URZ, UR6, UPT ;  /* 0x000000063f00728c */ /* 0x000fc8000bf01270 */
[----:B------:R-:W-:-:S04]  /*2140*/  USEL UR6, URZ, UR6, !UP0 ;  /* 0x000000063f067287 */ /* 0x000fc8000c000000 */
[----:B------:R-:W-:Y:S01]  /*2150*/  UISETP.GT.AND UP0, UPT, UR33, UR6, UPT ;  /* 0x000000062100728c */ /* 0x000fe2000bf04270 */
[----:B--2---:R-:W-:-:S05]  /*2160*/  SHF.R.S32.HI R4, RZ, 0x1f, R29 ;  /* 0x0000001fff047819 */ /* 0x004fca000001141d */
[----:B------:R-:W-:Y:S01]  /*2170*/  PLOP3.LUT P0, PT, PT, PT, UP0, 0x80, 0x0 ;  /* 0x000000000000781c */ /* 0x000fe20003f0f008 */
[C---:B-1----:R-:W-:Y:S01]  /*2180*/  IMAD.SHL.U32 R2, R29.reuse, 0x4, RZ ;  /* 0x000000041d027824 */ /* 0x042fe200078e00ff */
[----:B---3--:R-:W-:-:S04]  /*2190*/  SHF.L.U64.HI R0, R29, 0x2, R4 ;  /* 0x000000021d007819 */ /* 0x008fc80000010204 */
[----:B------:R-:W-:-:S04]  /*21a0*/  IADD3 R2, P2, R2, UR10, RZ ;  /* 0x0000000a02027c10 */ /* 0x000fc8000ff5e0ff */
[----:B------:R-:W-:-:S03]  /*21b0*/  IADD3.X R3, R0, UR7, RZ, P2, !PT ;  /* 0x0000000700037c10 */ /* 0x000fc600097fe4ff */
[----:B------:R-:W-:Y:S06]  /*21c0*/  @!P0 BRA `(.L_x_277) ;  /* 0x00000050000c8947 */ /* 0x000fec0003800000 */
[----:B------:R-:W-:Y:S01]  /*21d0*/  LEA.HI R0, R28, R27, RZ, 0x4 ;  /* 0x0000001b1c007211 */ /* 0x000fe200078f20ff */
[----:B------:R-:W5:Y:S01]  /*21e0*/  LDG.E R242, desc[UR38][R2.64] ;  /* 0x0000002602f27981 */ /* 0x000f62000c1e1900 */
[----:B------:R-:W1:Y:S02]  /*21f0*/  LDC R243, c[0x0][0x2dc] ;  /* 0x0000b700fff37b82 */ /* 0x000e640000000800 */
[----:B------:R-:W-:Y:S01]  /*2200*/  LOP3.LUT R0, R0, 0xfffffff0, RZ, 0xc0, !PT ;  /* 0xfffffff000007812 */ /* 0x000fe200078ec0ff */
[----:B------:R-:W5:Y:S04]  /*2210*/  LDG.E R241, desc[UR38][R2.64+0x20] ;  /* 0x0000202602f17981 */ /* 0x000f68000c1e1900 */
[----:B------:R-:W-:Y:S01]  /*2220*/  IMAD.IADD R0, R27, 0x1, -R0 ;  /* 0x000000011b007824 */ /* 0x000fe200078e0a00 */
[----:B------:R-:W5:Y:S04]  /*2230*/  LDG.E R240, desc[UR38][R2.64+0x100] ;  /* 0x0001002602f07981 */ /* 0x000f68000c1e1900 */
[----:B------:R2:W5:Y:S01]  /*2240*/  LDG.E R239, desc[UR38][R2.64+0x120] ;  /* 0x0001202602ef7981 */ /* 0x000562000c1e1900 */
[----:B------:R-:W-:Y:S01]  /*2250*/  VIADD R183, R185, 0x2000 ;  /* 0x00002000b9b77836 */ /* 0x000fe20000000000 */
[----:B------:R-:W-:Y:S01]  /*2260*/  UIADD3 UR12, UR36, UR4, URZ ;  /* 0x00000004240c7290 */ /* 0x000fe2000fffe03f */
[----:B------:R-:W-:Y:S01]  /*2270*/  IMAD.MOV.U32 R219, RZ, RZ, R15 ;  /* 0x000000ffffdb7224 */ /* 0x000fe200078e000f */
[C---:B------:R-:W-:Y:S01]  /*2280*/  SHF.L.U64.HI R247, R29.reuse, 0x2, R4 ;  /* 0x000000021df77819 */ /* 0x040fe20000010204 */
[----:B------:R-:W-:Y:S01]  /*2290*/  IMAD.MOV.U32 R178, RZ, RZ, 0x40 ;  /* 0x00000040ffb27424 */ /* 0x000fe200078e00ff */
[----:B------:R-:W-:Y:S01]  /*22a0*/  MOV R184, 0x20 ;  /* 0x0000002000b87802 */ /* 0x000fe20000000f00 */
[----:B------:R-:W-:Y:S01]  /*22b0*/  IMAD.MOV.U32 R245, RZ, RZ, 0x40 ;  /* 0x00000040fff57424 */ /* 0x000fe200078e00ff */
[----:B------:R-:W-:Y:S01]  /*22c0*/  SHF.L.U32 R248, R29, 0x2, RZ ;  /* 0x000000021df87819 */ /* 0x000fe200000006ff */
[----:B------:R-:W-:Y:S01]  /*22d0*/  IMAD.MOV.U32 R127, RZ, RZ, RZ ;  /* 0x000000ffff7f7224 */ /* 0x000fe200078e00ff */
[----:B------:R-:W-:Y:S01]  /*22e0*/  SEL R183, R183, R185, !P1 ;  /* 0x000000b9b7b77207 */ /* 0x000fe20004800000 */
[----:B------:R-:W-:Y:S01]  /*22f0*/  UIADD3 UR12, -UR37, 0x80, UR12 ;  /* 0x00000080250c7890 */ /* 0x000fe2000fffe10c */
[----:B--2---:R-:W-:-:S04]  /*2300*/  SHF.R.S32.HI R2, RZ, 0x1f, R0 ;  /* 0x0000001fff027819 */ /* 0x004fc80000011400 */
[----:B------:R-:W-:-:S04]  /*2310*/  LEA.HI R2, R2, R0, RZ, 0x3 ;  /* 0x0000000002027211 */ /* 0x000fc800078f18ff */
[----:B------:R-:W-:-:S05]  /*2320*/  LOP3.LUT R2, R2, 0xfffffff8, RZ, 0xc0, !PT ;  /* 0xfffffff802027812 */ /* 0x000fca00078ec0ff */
[----:B------:R-:W-:Y:S02]  /*2330*/  IMAD.IADD R0, R0, 0x1, -R2 ;  /* 0x0000000100007824 */ /* 0x000fe400078e0a02 */
[----:B------:R-:W-:-:S03]  /*2340*/  VIADD R2, R29, 0xffffff80 ;  /* 0xffffff801d027836 */ /* 0x000fc60000000000 */
[C---:B------:R-:W-:Y:S02]  /*2350*/  LOP3.LUT P0, RZ, R0.reuse, 0x2, RZ, 0xc0, !PT ;  /* 0x0000000200ff7812 */ /* 0x040fe4000780c0ff */
[----:B------:R-:W-:Y:S01]  /*2360*/  LOP3.LUT P2, RZ, R0, 0x4, RZ, 0xc0, !PT ;  /* 0x0000000400ff7812 */ /* 0x000fe2000784c0ff */
[----:B------:R-:W-:-:S05]  /*2370*/  VIADD R0, R186, 0x2000 ;  /* 0x00002000ba007836 */ /* 0x000fca0000000000 */
[----:B------:R-:W-:Y:S01]  /*2380*/  SEL R0, R0, R186, !P1 ;  /* 0x000000ba00007207 */ /* 0x000fe20004800000 */
[----:B------:R-:W-:-:S03]  /*2390*/  IMAD.SHL.U32 R246, R2, 0x4, RZ ;  /* 0x0000000402f67824 */ /* 0x000fc600078e00ff */
[----:B------:R-:W-:Y:S01]  /*23a0*/  LEA R177, R0, UR5, 0x1 ;  /* 0x0000000500b17c11 */ /* 0x000fe2000f8e08ff */
[----:B------:R-:W-:Y:S01]  /*23b0*/  ULDC UR11, c[0x0][0x270] ;  /* 0x00009c00000b7ab9 */ /* 0x000fe20000000800 */
[----:B------:R-:W-:Y:S01]  /*23c0*/  LEA R183, R183, UR5, 0x1 ;  /* 0x00000005b7b77c11 */ /* 0x000fe2000f8e08ff */
[----:B------:R-:W-:Y:S01]  /*23d0*/  ULDC UR13, c[0x0][0x2ec] ;  /* 0x0000bb00000d7ab9 */ /* 0x000fe20000000800 */
[----:B------:R-:W-:Y:S02]  /*23e0*/  SEL R184, R184, 0xffffffe0, !P0 ;  /* 0xffffffe0b8b87807 */ /* 0x000fe40004000000 */
[----:B------:R-:W-:Y:S02]  /*23f0*/  SEL R178, R178, 0xffffffc0, !P2 ;  /* 0xffffffc0b2b27807 */ /* 0x000fe40005000000 */
[----:B-1----:R-:W-:-:S07]  /*2400*/  SEL R245, R245, 0xffffffc0, !P2 ;  /* 0xffffffc0f5f57807 */ /* 0x002fce0005000000 */
.L_x_280:
[----:B------:R-:W0:Y:S01]  /*2410*/  LDGDEPBAR ;  /* 0x00000000000079af */ /* 0x000e220000000000 */
[C---:B------:R-:W-:Y:S01]  /*2420*/  IMAD.IADD R0, R183.reuse, 0x1, R184 ;  /* 0x00000001b7007824 */ /* 0x040fe200078e02b8 */
[----:B------:R-:W-:Y:S01]  /*2430*/  USHF.L.U32 UR4, UR14, 0x7, URZ ;  /* 0x000000070e047899 */ /* 0x000fe2000800063f */
[--C-:B------:R-:W-:Y:S01]  /*2440*/  IMAD.IADD R160, R183, 0x1, R178.reuse ;  /* 0x00000001b7a07824 */ /* 0x100fe200078e02b2 */
[----:B-----5:R-:W-:Y:S01]  /*2450*/  FSETP.NEU.FTZ.AND P1, PT, R242, -INF , PT ;  /* 0xff800000f200780b */ /* 0x020fe20003f3d000 */
[----:B------:R-:W-:Y:S01]  /*2460*/  IMAD.MOV.U32 R2, RZ, RZ, 0x8 ;  /* 0x00000008ff027424 */ /* 0x000fe200078e00ff */
[----:B------:R-:W-:Y:S01]  /*2470*/  UISETP.GE.AND UP0, UPT, UR4, UR12, UPT ;  /* 0x0000000c0400728c */ /* 0x000fe2000bf06270 */
[----:B------:R-:W-:Y:S01]  /*2480*/  IMAD.MOV.U32 R187, RZ, RZ, 0x48 ;  /* 0x00000048ffbb7424 */ /* 0x000fe200078e00ff */
[----:B------:R-:W-:Y:S01]  /*2490*/  UISETP.GT.AND UP3, UPT, UR14, UR6, UPT ;  /* 0x000000060e00728c */ /* 0x000fe2000bf64270 */
[----:B------:R-:W-:Y:S03]  /*24a0*/  IMAD.U32 R3, RZ, RZ, UR4 ;  /* 0x00000004ff037e24 */ /* 0x000fe6000f8e00ff */
[----:B------:R-:W-:Y:S01]  /*24b0*/  PLOP3.LUT P0, PT, PT, PT, UP0, 0x80, 0x0 ;  /* 0x000000000000781c */ /* 0x000fe20003f0f008 */
[----:B------:R-:W-:Y:S04]  /*24c0*/  DEPBAR.LE SB0, 0x0 ;  /* 0x000080000000791a */ /* 0x000fe80000000000 */
[----:B------:R-:W-:Y:S08]  /*24d0*/  BAR.SYNC.DEFER_BLOCKING 0x0 ;  /* 0x0000000000007b1d */ /* 0x000ff00000010000 */
[----:B------:R-:W-:Y:S01]  /*24e0*/  @!P0 IADD3 R3, R3, UR37, R249 ;  /* 0x0000002503038c10 */ /* 0x000fe2000fffe0f9 */
[----:B------:R-:W-:Y:S08]  /*24f0*/  LDSM.16.M88.4 R64, [R183] ;  /* 0x00000000b740783b */ /* 0x000ff00000000200 */
[----:B------:R-:W1:Y:S08]  /*2500*/  LDSM.16.M88.4 R16, [R179] ;  /* 0x00000000b310783b */ /* 0x000e700000000200 */
[----:B------:R-:W2:Y:S08]  /*2510*/  LDSM.16.M88.4 R60, [R183+0x2000] ;  /* 0x00200000b73c783b */ /* 0x000eb00000000200 */
[----:B------:R-:W3:Y:S08]  /*2520*/  LDSM.16.M88.4 R32, [R179+0x800] ;  /* 0x00080000b320783b */ /* 0x000ef00000000200 */
[----:B------:R-:W4:Y:S08]  /*2530*/  LDSM.16.M88.4 R48, [R179+0x1000] ;  /* 0x00100000b330783b */ /* 0x000f300000000200 */
[----:B------:R-:W4:Y:S01]  /*2540*/  LDSM.16.M88.4 R132, [R179+0x1800] ;  /* 0x00180000b384783b */ /* 0x000f220000000200 */
        /* <DEDUP_REMOVED lines=10> */
[----:B------:R-:W-:Y:S05]  /*25f0*/  LDSM.16.M88.4 R152, [R182+0x1800] ;  /* 0x00180000b698783b */ /* 0x000fea0000000200 */
[-C--:B------:R-:W-:Y:S01]  /*2600*/  HMMA.16816.F32 R28, R60, R34.reuse, RZ ;  /* 0x000000223c1c723c */ /* 0x080fe200000018ff */
[----:B--2---:R-:W-:Y:S02]  /*2610*/  IMAD.IADD R0, R0, 0x1, R178 ;  /* 0x0000000100007824 */ /* 0x004fe400078e02b2 */
[----:B------:R-:W-:Y:S03]  /*2620*/  LDSM.16.M88.4 R156, [R180] ;  /* 0x00000000b49c783b */ /* 0x000fe60000000200 */
[C---:B------:R-:W-:Y:S05]  /*2630*/  HMMA.16816.F32 R32, R64.reuse, R34, RZ ;  /* 0x000000224020723c */ /* 0x040fea00000018ff */
[----:B------:R-:W-:Y:S01]  /*2640*/  LDSM.16.M88.4 R164, [R180+0x800] ;  /* 0x00080000b4a4783b */ /* 0x000fe20000000200 */
[-C--:B----4-:R-:W-:Y:S06]  /*2650*/  HMMA.16816.F32 R36, R64, R48.reuse, RZ ;  /* 0x000000304024723c */ /* 0x090fec00000018ff */
[C---:B------:R-:W-:Y:S01]  /*2660*/  HMMA.16816.F32 R40, R60.reuse, R48, RZ ;  /* 0x000000303c28723c */ /* 0x040fe200000018ff */
[----:B------:R-:W-:Y:S05]  /*2670*/  LDSM.16.M88.4 R168, [R180+0x1000] ;  /* 0x00100000b4a8783b */ /* 0x000fea0000000200 */
[-C--:B------:R-:W-:Y:S03]  /*2680*/  HMMA.16816.F32 R44, R60, R50.reuse, RZ ;  /* 0x000000323c2c723c */ /* 0x080fe600000018ff */
[----:B------:R-:W-:Y:S03]  /*2690*/  LDSM.16.M88.4 R172, [R181] ;  /* 0x00000000b5ac783b */ /* 0x000fe60000000200 */
[C---:B------:R-:W-:Y:S06]  /*26a0*/  HMMA.16816.F32 R48, R64.reuse, R50, RZ ;  /* 0x000000324030723c */ /* 0x040fec00000018ff */
[-C--:B------:R-:W-:Y:S06]  /*26b0*/  HMMA.16816.F32 R52, R64, R132.reuse, RZ ;  /* 0x000000844034723c */ /* 0x080fec00000018ff */
[C---:B------:R-:W-:Y:S06]  /*26c0*/  HMMA.16816.F32 R56, R60.reuse, R132, RZ ;  /* 0x000000843c38723c */ /* 0x040fec00000018ff */
[-C--:B------:R-:W-:Y:S06]  /*26d0*/  HMMA.16816.F32 R60, R60, R134.reuse, RZ ;  /* 0x000000863c3c723c */ /* 0x080fec00000018ff */
[----:B------:R-:W-:Y:S01]  /*26e0*/  HMMA.16816.F32 R64, R64, R134, RZ ;  /* 0x000000864040723c */ /* 0x000fe200000018ff */
[----:B------:R-:W2:Y:S05]  /*26f0*/  LDSM.16.M88.4 R132, [R182+0x1000] ;  /* 0x00100000b684783b */ /* 0x000eaa0000000200 */
[-C--:B-1----:R-:W-:Y:S06]  /*2700*/  HMMA.16816.F32 R4, R136, R140.reuse, R4 ;  /* 0x0000008c8804723c */ /* 0x082fec0000001804 */
[C---:B------:R-:W-:Y:S06]  /*2710*/  HMMA.16816.F32 R8, R144.reuse, R140, R8 ;  /* 0x0000008c9008723c */ /* 0x040fec0000001808 */
[-C--:B------:R-:W-:Y:S06]  /*2720*/  HMMA.16816.F32 R12, R144, R142.reuse, R12 ;  /* 0x0000008e900c723c */ /* 0x080fec000000180c */
[C---:B------:R-:W-:Y:S01]  /*2730*/  HMMA.16816.F32 R16, R136.reuse, R142, R16 ;  /* 0x0000008e8810723c */ /* 0x040fe20000001810 */
[----:B------:R-:W1:Y:S05]  /*2740*/  LDSM.16.M88.4 R140, [R160] ;  /* 0x00000000a08c783b */ /* 0x000e6a0000000200 */
[-C--:B------:R-:W-:Y:S03]  /*2750*/  HMMA.16816.F32 R20, R136, R148.reuse, R20 ;  /* 0x000000948814723c */ /* 0x080fe60000001814 */
[----:B------:R-:W3:Y:S03]  /*2760*/  LDSM.16.M88.4 R160, [R160+0x2000] ;  /* 0x00200000a0a0783b */ /* 0x000ee60000000200 */
[C---:B------:R-:W-:Y:S06]  /*2770*/  HMMA.16816.F32 R24, R144.reuse, R148, R24 ;  /* 0x000000949018723c */ /* 0x040fec0000001818 */
[-C--:B------:R-:W-:Y:S06]  /*2780*/  HMMA.16816.F32 R28, R144, R150.reuse, R28 ;  /* 0x00000096901c723c */ /* 0x080fec000000181c */
[C---:B------:R-:W-:Y:S01]  /*2790*/  HMMA.16816.F32 R32, R136.reuse, R150, R32 ;  /* 0x000000968820723c */ /* 0x040fe20000001820 */
[----:B------:R-:W4:Y:S05]  /*27a0*/  LDSM.16.M88.4 R148, [R180+0x1800] ;  /* 0x00180000b494783b */ /* 0x000f2a0000000200 */
[-C--:B--2---:R-:W-:Y:S06]  /*27b0*/  HMMA.16816.F32 R36, R136, R132.reuse, R36 ;  /* 0x000000848824723c */ /* 0x084fec0000001824 */
[C---:B------:R-:W-:Y:S06]  /*27c0*/  HMMA.16816.F32 R40, R144.reuse, R132, R40 ;  /* 0x000000849028723c */ /* 0x040fec0000001828 */
[-C--:B------:R-:W-:Y:S06]  /*27d0*/  HMMA.16816.F32 R44, R144, R134.reuse, R44 ;  /* 0x00000086902c723c */ /* 0x080fec000000182c */
[C---:B------:R-:W-:Y:S01]  /*27e0*/  HMMA.16816.F32 R48, R136.reuse, R134, R48 ;  /* 0x000000868830723c */ /* 0x040fe20000001830 */
[----:B------:R-:W2:Y:S05]  /*27f0*/  LDSM.16.M88.4 R132, [R0] ;  /* 0x000000000084783b */ /* 0x000eaa0000000200 */
[-C--:B------:R-:W-:Y:S06]  /*2800*/  HMMA.16816.F32 R52, R136, R152.reuse, R52 ;  /* 0x000000988834723c */ /* 0x080fec0000001834 */
[C---:B------:R-:W-:Y:S06]  /*2810*/  HMMA.16816.F32 R56, R144.reuse, R152, R56 ;  /* 0x000000989038723c */ /* 0x040fec0000001838 */
[-C--:B------:R-:W-:Y:S06]  /*2820*/  HMMA.16816.F32 R60, R144, R154.reuse, R60 ;  /* 0x0000009a903c723c */ /* 0x080fec000000183c */
[----:B------:R-:W-:Y:S01]  /*2830*/  HMMA.16816.F32 R64, R136, R154, R64 ;  /* 0x0000009a8840723c */ /* 0x000fe20000001840 */
[----:B------:R4:W2:Y:S04]  /*2840*/  LDSM.16.M88.4 R136, [R0+0x2000] ;  /* 0x002000000088783b */ /* 0x0008a80000000200 */
[----:B------:R-:W-:Y:S01]  /*2850*/  @!P0 VIMNMX R144, R3, UR37, PT ;  /* 0x0000002503908c48 */ /* 0x000fe2000bfe0100 */
[-C--:B-1----:R-:W-:Y:S05]  /*2860*/  HMMA.16816.F32 R4, R140, R156.reuse, R4 ;  /* 0x0000009c8c04723c */ /* 0x082fea0000001804 */
[----:B------:R-:W-:Y:S01]  /*2870*/  FMUL.FTZ R145, R242, 1.4426950216293334961 ;  /* 0x3fb8aa3bf2917820 */ /* 0x000fe20000410000 */
[C---:B---3--:R-:W-:Y:S05]  /*2880*/  HMMA.16816.F32 R8, R160.reuse, R156, R8 ;  /* 0x0000009ca008723c */ /* 0x048fea0000001808 */
[----:B------:R-:W-:Y:S01]  /*2890*/  FSEL R145, R145, RZ, P1 ;  /* 0x000000ff91917208 */ /* 0x000fe20000800000 */
[-C--:B------:R-:W-:Y:S03]  /*28a0*/  HMMA.16816.F32 R12, R160, R158.reuse, R12 ;  /* 0x0000009ea00c723c */ /* 0x080fe6000000180c */
[C---:B------:R-:W-:Y:S03]  /*28b0*/  FSETP.NEU.FTZ.AND P1, PT, R241.reuse, -INF , PT ;  /* 0xff800000f100780b */ /* 0x040fe60003f3d000 */
[C---:B------:R-:W-:Y:S01]  /*28c0*/  HMMA.16816.F32 R16, R140.reuse, R158, R16 ;  /* 0x0000009e8c10723c */ /* 0x040fe20000001810 */
[----:B----4-:R-:W-:Y:S04]  /*28d0*/  IMAD.U32 R0, RZ, RZ, UR24 ;  /* 0x00000018ff007e24 */ /* 0x010fe8000f8e00ff */
[----:B------:R-:W-:Y:S01]  /*28e0*/  @!P0 IMAD R0, R0, 0x80, R251 ;  /* 0x0000008000008824 */ /* 0x000fe200078e02fb */
[-C--:B------:R-:W-:Y:S04]  /*28f0*/  HMMA.16816.F32 R20, R140, R164.reuse, R20 ;  /* 0x000000a48c14723c */ /* 0x080fe80000001814 */
[C---:B------:R-:W-:Y:S01]  /*2900*/  @!P0 ISETP.GE.AND P2, PT, R0.reuse, R144, PT ;  /* 0x000000900000820c */ /* 0x040fe20003f46270 */
[----:B------:R-:W-:Y:S01]  /*2910*/  @!P0 VIADD R146, R0, 0x1 ;  /* 0x0000000100928836 */ /* 0x000fe20000000000 */
[C---:B------:R-:W-:Y:S06]  /*2920*/  HMMA.16816.F32 R24, R160.reuse, R164, R24 ;  /* 0x000000a4a018723c */ /* 0x040fec0000001818 */
[-C--:B------:R-:W-:Y:S06]  /*2930*/  HMMA.16816.F32 R28, R160, R166.reuse, R28 ;  /* 0x000000a6a01c723c */ /* 0x080fec000000181c */
        /* <DEDUP_REMOVED lines=9> */
[-C--:B--2---:R-:W-:Y:S05]  /*29d0*/  HMMA.16816.F32 R4, R132, R172.reuse, R4 ;  /* 0x000000ac8404723c */ /* 0x084fea0000001804 */
[----:B------:R-:W-:Y:S01]  /*29e0*/  FMUL.FTZ R142, R241, 1.4426950216293334961 ;  /* 0x3fb8aa3bf18e7820 */ /* 0x000fe20000410000 */
[C---:B------:R-:W-:Y:S05]  /*29f0*/  HMMA.16816.F32 R8, R136.reuse, R172, R8 ;  /* 0x000000ac8808723c */ /* 0x040fea0000001808 */
[C---:B------:R-:W-:Y:S01]  /*2a00*/  @!P0 VIADDMNMX R143, R3.reuse, R2, UR37, PT ;  /* 0x00000025038f8e46 */ /* 0x040fe2000b800102 */
[----:B------:R-:W-:Y:S01]  /*2a10*/  IMAD.MOV.U32 R2, RZ, RZ, 0x40 ;  /* 0x00000040ff027424 */ /* 0x000fe200078e00ff */
[----:B------:R-:W-:Y:S01]  /*2a20*/  FSEL R142, R142, RZ, P1 ;  /* 0x000000ff8e8e7208 */ /* 0x000fe20000800000 */
[----:B------:R-:W-:Y:S01]  /*2a30*/  FMUL.FTZ R141, R240, 1.4426950216293334961 ;  /* 0x3fb8aa3bf08d7820 */ /* 0x000fe20000410000 */
[----:B------:R-:W-:Y:S01]  /*2a40*/  @!P0 ISETP.GE.AND P1, PT, R146, R143, PT ;  /* 0x0000008f9200820c */ /* 0x000fe20003f26270 */
[-C--:B------:R-:W-:Y:S03]  /*2a50*/  HMMA.16816.F32 R12, R136, R174.reuse, R12 ;  /* 0x000000ae880c723c */ /* 0x080fe6000000180c */
[----:B------:R-:W-:Y:S01]  /*2a60*/  @!P0 VIADDMNMX R140, R3, R2, UR37, PT ;  /* 0x00000025038c8e46 */ /* 0x000fe2000b800102 */
        /* <DEDUP_REMOVED lines=21> */
[-C--:B------:R-:W-:Y:S03]  /*2bc0*/  @!P0 ISETP.GE.AND P2, PT, R0, R3.reuse, PT ;  /* 0x000000030000820c */ /* 0x080fe60003f46270 */
[----:B------:R-:W-:Y:S01]  /*2bd0*/  MUFU.EX2 R234, R6 ;  /* 0x0000000600ea7308 */ /* 0x000fe20000000800 */
[--C-:B------:R-:W-:Y:S01]  /*2be0*/  FFMA.FTZ R8, R8, UR13, -R141.reuse ;  /* 0x0000000d08087c23 */ /* 0x100fe2000801088d */
[--C-:B------:R-:W-:Y:S01]  /*2bf0*/  FFMA.FTZ R9, R9, UR13, -R141.reuse ;  /* 0x0000000d09097c23 */ /* 0x100fe2000801088d */
[----:B------:R-:W-:Y:S02]  /*2c00*/  @!P0 FSEL R10, R10, -INF , !P2 ;  /* 0xff8000000a0a8808 */ /* 0x000fe40005000000 */
[----:B------:R-:W-:Y:S05]  /*2c10*/  FSETP.NEU.FTZ.AND P1, PT, R239, -INF , PT ;  /* 0xff800000ef00780b */ /* 0x000fea0003f3d000 */
[----:B------:R2:W-:Y:S01]  /*2c20*/  MUFU.EX2 R205, R9 ;  /* 0x0000000900cd7308 */ /* 0x0005e20000000800 */
[----:B------:R-:W-:Y:S02]  /*2c30*/  FSEL R2, R2, RZ, P1 ;  /* 0x000000ff02027208 */ /* 0x000fe40000800000 */
[-C--:B------:R-:W-:Y:S03]  /*2c40*/  @!P0 ISETP.GE.AND P1, PT, R146, R3.reuse, PT ;  /* 0x000000039200820c */ /* 0x080fe60003f26270 */
[--C-:B------:R-:W-:Y:S01]  /*2c50*/  FFMA.FTZ R10, R10, UR13, -R2.reuse ;  /* 0x0000000d0a0a7c23 */ /* 0x100fe20008010802 */
[----:B------:R-:W-:Y:S03]  /*2c60*/  @!P0 FSEL R11, R11, -INF , !P1 ;  /* 0xff8000000b0b8808 */ /* 0x000fe60004800000 */
[----:B------:R3:W4:Y:S02]  /*2c70*/  MUFU.EX2 R198, R7 ;  /* 0x0000000700c67308 */ /* 0x0007240000000800 */
[--C-:B------:R-:W-:Y:S08]  /*2c80*/  FFMA.FTZ R11, R11, UR13, -R2.reuse ;  /* 0x0000000d0b0b7c23 */ /* 0x100ff00008010802 */
        /* <DEDUP_REMOVED lines=188> */
[-C--:B------:R-:W-:Y:S03]  /*3850*/  @!P0 ISETP.GE.AND P4, PT, R4, R143.reuse, PT ;  /* 0x0000008f0400820c */ /* 0x080fe60003f86270 */
        /* <DEDUP_REMOVED lines=8> */
[----:B------:R-:W-:Y:S01]  /*38e0*/  @!P0 ISETP.GE.AND P1, PT, R8, R143, PT ;  /* 0x0000008f0800820c */ /* 0x000fe20003f26270 */
        /* <DEDUP_REMOVED lines=25> */
[----:B------:R-:W-:Y:S03]  /*3a80*/  @!P0 ISETP.GE.AND P1, PT, R0, R3, PT ;  /* 0x000000030000820c */ /* 0x000fe60003f26270 */
        /* <DEDUP_REMOVED lines=98> */
[----:B------:R2:W-:Y:S04]  /*40b0*/  STS [R215+0x1e000], R3 ;  /* 0x01e00003d7007388 */ /* 0x0005e80000000800 */
[----:B------:R-:W-:Y:S04]  /*40c0*/  STS [R215+0x1e400], R2 ;  /* 0x01e40002d7007388 */ /* 0x000fe80000000800 */
[----:B------:R-:W-:Y:S01]  /*40d0*/  LDSM.16.M88.4 R16, [R179+0x4000] ;  /* 0x00400000b310783b */ /* 0x000fe20000000200 */
[----:B-1----:R-:W-:Y:S07]  /*40e0*/  LEA R0, R185, UR5, 0x1 ;  /* 0x00000005b9007c11 */ /* 0x002fee000f8e08ff */
[----:B------:R-:W-:Y:S01]  /*40f0*/  LDSM.16.M88.4 R32, [R179+0x4800] ;  /* 0x00480000b320783b */ /* 0x000fe20000000200 */
[--C-:B------:R-:W-:Y:S07]  /*4100*/  IMAD.IADD R146, R178, 0x1, R0.reuse ;  /* 0x00000001b2927824 */ /* 0x100fee00078e0200 */
[----:B------:R-:W1:Y:S08]  /*4110*/  LDSM.16.M88.4 R64, [R0+0x8000] ;  /* 0x008000000040783b */ /* 0x000e700000000200 */
[----:B------:R-:W4:Y:S08]  /*4120*/  LDSM.16.M88.4 R60, [R0+0xa000] ;  /* 0x00a00000003c783b */ /* 0x000f300000000200 */
[----:B--2---:R-:W2:Y:S04]  /*4130*/  LDG.E R3, desc[UR38][R148.64+0x20] ;  /* 0x0000202694037981 */ /* 0x004ea8000c1e1900 */
[----:B------:R-:W3:Y:S08]  /*4140*/  LDSM.16.M88.4 R48, [R179+0x5000] ;  /* 0x00500000b330783b */ /* 0x000ef00000000200 */
[----:B------:R-:W3:Y:S08]  /*4150*/  LDSM.16.M88.4 R132, [R179+0x5800] ;  /* 0x00580000b384783b */ /* 0x000ef00000000200 */
[----:B------:R-:W-:Y:S01]  /*4160*/  LDSM.16.M88.4 R140, [R182+0x4000] ;  /* 0x00400000b68c783b */ /* 0x000fe20000000200 */
[-C--:B-1----:R-:W-:Y:S07]  /*4170*/  HMMA.16816.F32 R4, R64, R16.reuse, RZ ;  /* 0x000000104004723c */ /* 0x082fee00000018ff */
[----:B------:R1:W5:Y:S01]  /*4180*/  LDG.E R2, desc[UR38][R148.64+0x100] ;  /* 0x0001002694027981 */ /* 0x000362000c1e1900 */
        /* <DEDUP_REMOVED lines=15> */
[----:B------:R1:W5:Y:S03]  /*4280*/  LDG.E R0, desc[UR38][R148.64+0x120] ;  /* 0x0001202694007981 */ /* 0x000366000c1e1900 */
[----:B------:R-:W-:Y:S01]  /*4290*/  HMMA.16816.F32 R64, R64, R134, RZ ;  /* 0x000000864040723c */ /* 0x000fe200000018ff */
[----:B------:R-:W3:Y:S08]  /*42a0*/  LDSM.16.M88.4 R136, [R132+0x8000] ;  /* 0x008000008488783b */ /* 0x000ef00000000200 */
[----:B------:R-:W4:Y:S01]  /*42b0*/  LDSM.16.M88.4 R132, [R132+0xa000] ;  /* 0x00a000008484783b */ /* 0x000f220000000200 */
[-C--:B---3--:R-:W-:Y:S06]  /*42c0*/  HMMA.16816.F32 R4, R136, R140.reuse, R4 ;  /* 0x0000008c8804723c */ /* 0x088fec0000001804 */
[C---:B----4-:R-:W-:Y:S06]  /*42d0*/  HMMA.16816.F32 R8, R132.reuse, R140, R8 ;  /* 0x0000008c8408723c */ /* 0x050fec0000001808 */
[-C--:B------:R-:W-:Y:S06]  /*42e0*/  HMMA.16816.F32 R12, R132, R142.reuse, R12 ;  /* 0x0000008e840c723c */ /* 0x080fec000000180c */
[C---:B------:R-:W-:Y:S01]  /*42f0*/  HMMA.16816.F32 R16, R136.reuse, R142, R16 ;  /* 0x0000008e8810723c */ /* 0x040fe20000001810 */
[----:B------:R-:W3:Y:S05]  /*4300*/  LDSM.16.M88.4 R140, [R182+0x4800] ;  /* 0x00480000b68c783b */ /* 0x000eea0000000200 */
[-C--:B---3--:R-:W-:Y:S06]  /*4310*/  HMMA.16816.F32 R20, R136, R140.reuse, R20 ;  /* 0x0000008c8814723c */ /* 0x088fec0000001814 */
[C---:B------:R-:W-:Y:S06]  /*4320*/  HMMA.16816.F32 R24, R132.reuse, R140, R24 ;  /* 0x0000008c8418723c */ /* 0x040fec0000001818 */
        /* <DEDUP_REMOVED lines=10> */
[-C--:B------:R-:W-:Y:S01]  /*43d0*/  HMMA.16816.F32 R60, R132, R142.reuse, R60 ;  /* 0x0000008e843c723c */ /* 0x080fe2000000183c */
[----:B------:R-:W-:Y:S05]  /*43e0*/  LDSM.16.M88.4 R132, [R146+0x8000] ;  /* 0x008000009284783b */ /* 0x000fea0000000200 */
[----:B------:R-:W-:Y:S03]  /*43f0*/  HMMA.16816.F32 R64, R136, R142, R64 ;  /* 0x0000008e8840723c */ /* 0x000fe60000001840 */
        /* <DEDUP_REMOVED lines=20> */
[----:B------:R-:W-:Y:S01]  /*4540*/  HMMA.16816.F32 R64, R132, R138, R64 ;  /* 0x0000008a8440723c */ /* 0x000fe20000001840 */
[----:B------:R-:W-:Y:S04]  /*4550*/  LDSM.16.M88.4 R136, [R181+0x4000] ;  /* 0x00400000b588783b */ /* 0x000fe80000000200 */
[----:B------:R-:W-:Y:S05]  /*4560*/  IMAD.IADD R140, R184, 0x1, R146 ;  /* 0x00000001b88c7824 */ /* 0x000fea00078e0292 */
[----:B------:R-:W3:Y:S08]  /*4570*/  LDSM.16.M88.4 R132, [R140+0x8000] ;  /* 0x008000008c84783b */ /* 0x000ef00000000200 */
[----:B------:R-:W4:Y:S01]  /*4580*/  LDSM.16.M88.4 R140, [R140+0xa000] ;  /* 0x00a000008c8c783b */ /* 0x000f220000000200 */
[-C--:B---3--:R-:W-:Y:S06]  /*4590*/  HMMA.16816.F32 R4, R132, R136.reuse, R4 ;  /* 0x000000888404723c */ /* 0x088fec0000001804 */
[C---:B----4-:R-:W-:Y:S06]  /*45a0*/  HMMA.16816.F32 R8, R140.reuse, R136, R8 ;  /* 0x000000888c08723c */ /* 0x050fec0000001808 */
[-C--:B------:R-:W-:Y:S06]  /*45b0*/  HMMA.16816.F32 R12, R140, R138.reuse, R12 ;  /* 0x0000008a8c0c723c */ /* 0x080fec000000180c */
[C---:B------:R-:W-:Y:S01]  /*45c0*/  HMMA.16816.F32 R16, R132.reuse, R138, R16 ;  /* 0x0000008a8410723c */ /* 0x040fe20000001810 */
[----:B------:R-:W3:Y:S05]  /*45d0*/  LDSM.16.M88.4 R136, [R181+0x4800] ;  /* 0x00480000b588783b */ /* 0x000eea0000000200 */
[----:B--2---:R-:W-:Y:S01]  /*45e0*/  FADD.FTZ R6, -R3, R6 ;  /* 0x0000000603067221 */ /* 0x004fe20000010100 */
[C---:B------:R-:W-:Y:S01]  /*45f0*/  FADD.FTZ R4, -R144.reuse, R4 ;  /* 0x0000000490047221 */ /* 0x040fe20000010100 */
[----:B------:R-:W-:Y:S03]  /*4600*/  FADD.FTZ R5, -R144, R5 ;  /* 0x0000000590057221 */ /* 0x000fe60000010100 */
[----:B------:R-:W-:Y:S01]  /*4610*/  FMUL.FTZ R145, R234, R6 ;  /* 0x00000006ea917220 */ /* 0x000fe20000410000 */
[----:B------:R-:W-:Y:S01]  /*4620*/  FMUL.FTZ R150, R150, R4 ;  /* 0x0000000496967220 */ /* 0x000fe20000410000 */
[----:B------:R-:W-:Y:S11]  /*4630*/  FMUL.FTZ R147, R147, R5 ;  /* 0x0000000593937220 */ /* 0x000ff60000410000 */
[C---:B------:R-:W-:Y:S01]  /*4640*/  FADD.FTZ R5, -R144.reuse, R16 ;  /* 0x0000001090057221 */ /* 0x040fe20000010100 */
[----:B------:R-:W-:Y:S03]  /*4650*/  FADD.FTZ R4, -R144, R17 ;  /* 0x0000001190047221 */ /* 0x000fe60000010100 */
[----:B------:R-:W-:Y:S01]  /*4660*/  FMUL.FTZ R5, R238, R5 ;  /* 0x00000005ee057220 */ /* 0x000fe20000410000 */
[----:B------:R-:W-:Y:S01]  /*4670*/  FMUL.FTZ R4, R237, R4 ;  /* 0x00000004ed047220 */ /* 0x000fe20000410000 */
[-C--:B---3--:R-:W-:Y:S06]  /*4680*/  HMMA.16816.F32 R20, R132, R136.reuse, R20 ;  /* 0x000000888414723c */ /* 0x088fec0000001814 */
[C---:B------:R-:W-:Y:S06]  /*4690*/  HMMA.16816.F32 R24, R140.reuse, R136, R24 ;  /* 0x000000888c18723c */ /* 0x040fec0000001818 */
[-C--:B------:R-:W-:Y:S06]  /*46a0*/  HMMA.16816.F32 R28, R140, R138.reuse, R28 ;  /* 0x0000008a8c1c723c */ /* 0x080fec000000181c */
[C---:B------:R-:W-:Y:S01]  /*46b0*/  HMMA.16816.F32 R32, R132.reuse, R138, R32 ;  /* 0x0000008a8420723c */ /* 0x040fe20000001820 */
[----:B------:R-:W2:Y:S05]  /*46c0*/  LDSM.16.M88.4 R136, [R181+0x5000] ;  /* 0x00500000b588783b */ /* 0x000eaa0000000200 */
[C---:B------:R-:W-:Y:S01]  /*46d0*/  FADD.FTZ R6, -R144.reuse, R20 ;  /* 0x0000001490067221 */ /* 0x040fe20000010100 */
[----:B------:R-:W-:Y:S04]  /*46e0*/  FADD.FTZ R21, -R144, R21 ;  /* 0x0000001590157221 */ /* 0x000fe80000010100 */
[----:B------:R-:W-:Y:S11]  /*46f0*/  FMUL.FTZ R6, R236, R6 ;  /* 0x00000006ec067220 */ /* 0x000ff60000410000 */
[----:B------:R-:W-:Y:S02]  /*4700*/  @!UPT UIADD3 URZ, URZ, URZ, URZ ;  /* 0x0000003f3f3ff290 */ /* 0x000fe4000fffe03f */
[----:B------:R-:W-:Y:S01]  /*4710*/  FADD.FTZ R20, -R144, R32 ;  /* 0x0000002090147221 */ /* 0x000fe20000010100 */
[----:B------:R-:W-:Y:S01]  /*4720*/  F2FP.F16.F32.PACK_AB R32, R4, R5 ;  /* 0x000000050420723e */ /* 0x000fe200000000ff */
[----:B------:R-:W-:Y:S01]  /*4730*/  FADD.FTZ R17, -R144, R33 ;  /* 0x0000002190117221 */ /* 0x000fe20000010100 */
[----:B------:R-:W-:Y:S01]  /*4740*/  FADD.FTZ R33, -R3, R7 ;  /* 0x0000000703217221 */ /* 0x000fe20000010100 */
[----:B------:R-:W-:Y:S02]  /*4750*/  FMUL.FTZ R20, R233, R20 ;  /* 0x00000014e9147220 */ /* 0x000fe40000410000 */
[----:B------:R-:W-:Y:S01]  /*4760*/  FMUL.FTZ R17, R232, R17 ;  /* 0x00000011e8117220 */ /* 0x000fe20000410000 */
[-C--:B--2---:R-:W-:Y:S06]  /*4770*/  HMMA.16816.F32 R36, R132, R136.reuse, R36 ;  /* 0x000000888424723c */ /* 0x084fec0000001824 */
[C---:B------:R-:W-:Y:S06]  /*4780*/  HMMA.16816.F32 R40, R140.reuse, R136, R40 ;  /* 0x000000888c28723c */ /* 0x040fec0000001828 */
[-C--:B------:R-:W-:Y:S06]  /*4790*/  HMMA.16816.F32 R44, R140, R138.reuse, R44 ;  /* 0x0000008a8c2c723c */ /* 0x080fec000000182c */
[C---:B------:R-:W-:Y:S01]  /*47a0*/  HMMA.16816.F32 R48, R132.reuse, R138, R48 ;  /* 0x0000008a8430723c */ /* 0x040fe20000001830 */
[----:B------:R-:W2:Y:S05]  /*47b0*/  LDSM.16.M88.4 R136, [R181+0x5800] ;  /* 0x00580000b588783b */ /* 0x000eaa0000000200 */
[C---:B------:R-:W-:Y:S11]  /*47c0*/  FADD.FTZ R37, -R144.reuse, R37 ;  /* 0x0000002590257221 */ /* 0x040ff60000010100 */
[----:B------:R-:W-:Y:S07]  /*47d0*/  @!UPT UIADD3 URZ, URZ, URZ, URZ ;  /* 0x0000003f3f3ff290 */ /* 0x000fee000fffe03f */
[C---:B------:R-:W-:Y:S01]  /*47e0*/  FADD.FTZ R16, -R144.reuse, R48 ;  /* 0x0000003090107221 */ /* 0x040fe20000010100 */
[----:B------:R-:W-:Y:S01]  /*47f0*/  FADD.FTZ R48, -R144, R49 ;  /* 0x0000003190307221 */ /* 0x000fe20000010100 */
[----:B------:R-:W-:Y:S02]  /*4800*/  FMUL.FTZ R49, R230, R37 ;  /* 0x00000025e6317220 */ /* 0x000fe40000410000 */
[----:B------:R-:W-:Y:S01]  /*4810*/  FMUL.FTZ R16, R229, R16 ;  /* 0x00000010e5107220 */ /* 0x000fe20000410000 */
[----:B------:R-:W-:Y:S05]  /*4820*/  FMUL.FTZ R48, R228, R48 ;  /* 0x00000030e4307220 */ /* 0x000fea0000410000 */
[----:B------:R-:W-:Y:S01]  /*4830*/  F2FP.F16.F32.PACK_AB R48, R48, R16 ;  /* 0x000000103030723e */ /* 0x000fe200000000ff */
[-C--:B--2---:R-:W-:Y:S06]  /*4840*/  HMMA.16816.F32 R52, R132, R136.reuse, R52 ;  /* 0x000000888434723c */ /* 0x084fec0000001834 */
[C---:B------:R-:W-:Y:S06]  /*4850*/  HMMA.16816.F32 R56, R140.reuse, R136, R56 ;  /* 0x000000888c38723c */ /* 0x040fec0000001838 */
[-C--:B------:R-:W-:Y:S06]  /*4860*/  HMMA.16816.F32 R60, R140, R138.reuse, R60 ;  /* 0x0000008a8c3c723c */ /* 0x080fec000000183c */
[----:B------:R-:W-:Y:S06]  /*4870*/  HMMA.16816.F32 R64, R132, R138, R64 ;  /* 0x0000008a8440723c */ /* 0x000fec0000001840 */
[C---:B------:R-:W-:Y:S01]  /*4880*/  FADD.FTZ R5, -R144.reuse, R52 ;  /* 0x0000003490057221 */ /* 0x040fe20000010100 */
[----:B------:R-:W-:Y:S01]  /*4890*/  F2FP.F16.F32.PACK_AB R132, R147, R150 ;  /* 0x000000969384723e */ /* 0x000fe200000000ff */
[----:B------:R-:W-:Y:S03]  /*48a0*/  FMUL.FTZ R133, R235, R21 ;  /* 0x00000015eb857220 */ /* 0x000fe60000410000 */
[----:B------:R-:W-:Y:S01]  /*48b0*/  F2FP.F16.F32.PACK_AB R52, R17, R20 ;  /* 0x000000141134723e */ /* 0x000fe200000000ff */
[C---:B------:R-:W-:Y:S01]  /*48c0*/  FADD.FTZ R37, -R144.reuse, R53 ;  /* 0x0000003590257221 */ /* 0x040fe20000010100 */
[----:B------:R-:W-:Y:S01]  /*48d0*/  F2FP.F16.F32.PACK_AB R133, R133, R6 ;  /* 0x000000068585723e */ /* 0x000fe200000000ff */
[----:B------:R-:W-:Y:S01]  /*48e0*/  FADD.FTZ R6, -R144, R36 ;  /* 0x0000002490067221 */ /* 0x000fe20000010100 */
[----:B------:R-:W-:Y:S01]  /*48f0*/  FMUL.FTZ R5, R227, R5 ;  /* 0x00000005e3057220 */ /* 0x000fe20000410000 */
[----:B------:R-:W-:Y:S02]  /*4900*/  FMUL.FTZ R37, R226, R37 ;  /* 0x00000025e2257220 */ /* 0x000fe40000410000 */
[----:B------:R-:W-:Y:S03]  /*4910*/  FMUL.FTZ R6, R231, R6 ;  /* 0x00000006e7067220 */ /* 0x000fe60000410000 */
[----:B------:R-:W-:Y:S02]  /*4920*/  F2FP.F16.F32.PACK_AB R37, R37, R5 ;  /* 0x000000052525723e */ /* 0x000fe400000000ff */
[----:B------:R-:W-:Y:S01]  /*4930*/  F2FP.F16.F32.PACK_AB R49, R49, R6 ;  /* 0x000000063131723e */ /* 0x000fe200000000ff */
[C---:B------:R-:W-:Y:S01]  /*4940*/  FADD.FTZ R4, -R144.reuse, R64 ;  /* 0x0000004090047221 */ /* 0x040fe20000010100 */
[----:B------:R-:W-:Y:S03]  /*4950*/  FADD.FTZ R36, -R144, R65 ;  /* 0x0000004190247221 */ /* 0x000fe60000010100 */
[----:B------:R-:W-:Y:S01]  /*4960*/  FMUL.FTZ R4, R225, R4 ;  /* 0x00000004e1047220 */ /* 0x000fe20000410000 */
[----:B------:R-:W-:Y:S05]  /*4970*/  FMUL.FTZ R36, R224, R36 ;  /* 0x00000024e0247220 */ /* 0x000fea0000410000 */
[----:B------:R-:W-:Y:S01]  /*4980*/  F2FP.F16.F32.PACK_AB R36, R36, R4 ;  /* 0x000000042424723e */ /* 0x000fe200000000ff */
[----:B-1----:R-:W-:Y:S06]  /*4990*/  @!P0 BRA `(.L_x_278) ;  /* 0x00000000006c8947 */ /* 0x002fec0003800000 */
[----:B------:R-:W1:Y:S01]  /*49a0*/  LDC.64 R16, c[0x0][0x240] ;  /* 0x00009000ff107b82 */ /* 0x000e620000000a00 */
[----:B------:R-:W-:Y:S04]  /*49b0*/  ULOP3.LUT UR4, UR14, 0x1, URZ, 0xc0, !UPT ;  /* 0x000000010e047892 */ /* 0x000fe8000f8ec03f */
[----:B------:R-:W-:Y:S04]  /*49c0*/  UISETP.NE.U32.AND UP0, UPT, UR4, 0x1, UPT ;  /* 0x000000010400788c */ /* 0x000fe8000bf05070 */
[----:B------:R-:W-:Y:S06]  /*49d0*/  USEL UR4, UR30, 0x4000, !UP0 ;  /* 0x000040001e047887 */ /* 0x000fec000c000000 */
[----:B------:R-:W-:Y:S01]  /*49e0*/  VIADD R219, R219, UR4 ;  /* 0x00000004dbdb7c36 */ /* 0x000fe20008000000 */
[----:B------:R-:W-:Y:S01]  /*49f0*/  IADD3 R183, R183, UR4, RZ ;  /* 0x00000004b7b77c10 */ /* 0x000fe2000fffe0ff */
[C---:B-1----:R-:W-:Y:S02]  /*4a00*/  IMAD.U32 R4, R16.reuse, -0x80, RZ ;  /* 0xffffff8010047824 */ /* 0x042fe400078e00ff */
[C---:B------:R-:W-:Y:S01]  /*4a10*/  IMAD.SHL.U32 R5, R16.reuse, 0x40, RZ ;  /* 0x0000004010057824 */ /* 0x040fe200078e00ff */
[----:B------:R-:W-:Y:S02]  /*4a20*/  SHF.L.U64.HI R16, R16, 0x6, R17 ;  /* 0x0000000610107819 */ /* 0x000fe40000010211 */
[C---:B------:R-:W-:Y:S04]  /*4a30*/  LEA R6, P1, R4.reuse, R220, 0x1 ;  /* 0x000000dc04067211 */ /* 0x040fe800078208ff */
[----:B------:R-:W-:Y:S01]  /*4a40*/  LEA.HI.X.SX32 R4, R4, R221, 0x1, P1 ;  /* 0x000000dd04047211 */ /* 0x000fe200008f0eff */
[----:B------:R-:W-:Y:S03]  /*4a50*/  IMAD.MOV.U32 R220, RZ, RZ, R6 ;  /* 0x000000ffffdc7224 */ /* 0x000fe600078e0006 */
[----:B------:R-:W-:Y:S02]  /*4a60*/  MOV R221, R4 ;  /* 0x0000000400dd7202 */ /* 0x000fe40000000f00 */
[-C--:B------:R-:W-:Y:S03]  /*4a70*/  IADD3 R6, P1, R220, R5.reuse, RZ ;  /* 0x00000005dc067210 */ /* 0x080fe60007f3e0ff */
[----:B------:R-:W-:Y:S01]  /*4a80*/  @!PT LDS RZ, [RZ] ;  /* 0x00000000fffff984 */ /* 0x000fe20000000800 */
[----:B------:R-:W-:Y:S01]  /*4a90*/  @!PT LDS RZ, [RZ] ;  /* 0x00000000fffff984 */ /* 0x000fe20000000800 */
[----:B------:R-:W-:Y:S01]  /*4aa0*/  @!PT LDS RZ, [RZ] ;  /* 0x00000000fffff984 */ /* 0x000fe20000000800 */
[----:B------:R1:W-:Y:S01]  /*4ab0*/  LDGSTS.E.BYPASS.LTC128B.128 [R219], desc[UR38][R220.64] ;  /* 0x00000000dcdb7fae */ /* 0x0003e2000b901d66 */
[-C--:B------:R-:W-:Y:S01]  /*4ac0*/  IADD3 R4, P2, R6, R5.reuse, RZ ;  /* 0x0000000506047210 */ /* 0x080fe20007f5e0ff */
[--C-:B------:R-:W-:Y:S03]  /*4ad0*/  IMAD.X R7, R221, 0x1, R16.reuse, P1 ;  /* 0x00000001dd077824 */ /* 0x100fe600008e0610 */
[----:B------:R-:W-:Y:S02]  /*4ae0*/  IADD3 R20, P1, R4, R5, RZ ;  /* 0x0000000504147210 */ /* 0x000fe40007f3e0ff */
[----:B------:R1:W-:Y:S01]  /*4af0*/  LDGSTS.E.BYPASS.LTC128B.128 [R219+0x1000], desc[UR38][R6.64] ;  /* 0x0100000006db7fae */ /* 0x0003e2000b901d66 */
[----:B------:R-:W-:Y:S05]  /*4b00*/  IADD3.X R5, R7, R16, RZ, P2, !PT ;  /* 0x0000001007057210 */ /* 0x000fea00017fe4ff */
[----:B------:R1:W-:Y:S01]  /*4b10*/  LDGSTS.E.BYPASS.LTC128B.128 [R219+0x2000], desc[UR38][R4.64] ;  /* 0x0200000004db7fae */ /* 0x0003e2000b901d66 */
[----:B------:R-:W-:Y:S05]  /*4b20*/  IMAD.X R21, R5, 0x1, R16, P1 ;  /* 0x0000000105157824 */ /* 0x000fea00008e0610 */
[----:B------:R1:W-:Y:S04]  /*4b30*/  LDGSTS.E.BYPASS.LTC128B.128 [R219+0x3000], desc[UR38][R20.64] ;  /* 0x0300000014db7fae */ /* 0x0003e8000b901d66 */
[----:B------:R-:W0:Y:S02]  /*4b40*/  LDGDEPBAR ;  /* 0x00000000000079af */ /* 0x000e240000000000 */
.L_x_278:
[C---:B------:R-:W-:Y:S01]  /*4b50*/  FADD.FTZ R35, -R3.reuse, R35 ;  /* 0x0000002303237221 */ /* 0x040fe20000010100 */
        /* <DEDUP_REMOVED lines=10> */
[C---:B-1----:R-:W-:Y:S01]  /*4c00*/  FADD.FTZ R7, -R3.reuse, R55 ;  /* 0x0000003703077221 */ /* 0x042fe20000010100 */
[C---:B------:R-:W-:Y:S01]  /*4c10*/  FADD.FTZ R6, -R3.reuse, R66 ;  /* 0x0000004203067221 */ /* 0x040fe20000010100 */
[----:B------:R-:W-:Y:S01]  /*4c20*/  FADD.FTZ R3, -R3, R67 ;  /* 0x0000004303037221 */ /* 0x000fe20000010100 */
[----:B------:R-:W-:Y:S01]  /*4c30*/  FMUL.FTZ R5, R198, R33 ;  /* 0x00000021c6057220 */ /* 0x000fe20000410000 */
[----:B------:R-:W-:Y:S01]  /*4c40*/  FMUL.FTZ R18, R191, R18 ;  /* 0x00000012bf127220 */ /* 0x000fe20000410000 */
[----:B------:R-:W-:Y:S01]  /*4c50*/  FMUL.FTZ R6, R152, R6 ;  /* 0x0000000698067220 */ /* 0x000fe20000410000 */
[----:B------:R-:W-:Y:S01]  /*4c60*/  FMUL.FTZ R3, R151, R3 ;  /* 0x0000000397037220 */ /* 0x000fe20000410000 */
[----:B------:R-:W-:Y:S01]  /*4c70*/  FMUL.FTZ R4, R190, R19 ;  /* 0x00000013be047220 */ /* 0x000fe20000410000 */
[C---:B-----5:R-:W-:Y:S01]  /*4c80*/  FADD.FTZ R8, -R2.reuse, R8 ;  /* 0x0000000802087221 */ /* 0x060fe20000010100 */
[----:B------:R-:W-:Y:S01]  /*4c90*/  FADD.FTZ R9, -R2, R9 ;  /* 0x0000000902097221 */ /* 0x000fe20000010100 */
[----:B------:R-:W-:Y:S01]  /*4ca0*/  F2FP.F16.F32.PACK_AB R5, R5, R145 ;  /* 0x000000910505723e */ /* 0x000fe200000000ff */
[----:B------:R-:W-:Y:S01]  /*4cb0*/  STS [R211+0x14000], R132 ;  /* 0x01400084d3007388 */ /* 0x000fe20000000800 */
[----:B------:R-:W-:Y:S01]  /*4cc0*/  F2FP.F16.F32.PACK_AB R20, R3, R6 ;  /* 0x000000060314723e */ /* 0x000fe200000000ff */
[----:B------:R-:W-:Y:S01]  /*4cd0*/  FMUL.FTZ R8, R206, R8 ;  /* 0x00000008ce087220 */ /* 0x000fe20000410000 */
[----:B------:R-:W-:Y:S01]  /*4ce0*/  FMUL.FTZ R3, R205, R9 ;  /* 0x00000009cd037220 */ /* 0x000fe20000410000 */
[----:B------:R-:W-:Y:S01]  /*4cf0*/  F2FP.F16.F32.PACK_AB R4, R4, R18 ;  /* 0x000000120404723e */ /* 0x000fe200000000ff */
[----:B------:R-:W-:Y:S01]  /*4d00*/  STS [R211+0x14400], R5 ;  /* 0x01440005d3007388 */ /* 0x000fe20000000800 */
        /* <DEDUP_REMOVED lines=11> */
[----:B------:R1:W-:Y:S01]  /*4dc0*/  STS [R211+0x16000], R3 ;  /* 0x01600003d3007388 */ /* 0x0003e20000000800 */
[C---:B------:R-:W-:Y:S01]  /*4dd0*/  FADD.FTZ R12, -R2.reuse, R12 ;  /* 0x0000000c020c7221 */ /* 0x040fe20000010100 */
[----:B------:R-:W-:Y:S01]  /*4de0*/  FADD.FTZ R13, -R2, R13 ;  /* 0x0000000d020d7221 */ /* 0x000fe20000010100 */
[----:B------:R-:W-:Y:S01]  /*4df0*/  F2FP.F16.F32.PACK_AB R21, R7, R16 ;  /* 0x000000100715723e */ /* 0x000fe200000000ff */
[----:B------:R-:W-:Y:S01]  /*4e00*/  FMUL.FTZ R14, R208, R14 ;  /* 0x0000000ed00e7220 */ /* 0x000fe20000410000 */
[----:B------:R-:W-:Y:S01]  /*4e10*/  FMUL.FTZ R7, R207, R15 ;  /* 0x0000000fcf077220 */ /* 0x000fe20000410000 */
[----:B------:R-:W-:Y:S01]  /*4e20*/  FMUL.FTZ R12, R204, R12 ;  /* 0x0000000ccc0c7220 */ /* 0x000fe20000410000 */
[----:B------:R-:W-:Y:S01]  /*4e30*/  FMUL.FTZ R13, R203, R13 ;  /* 0x0000000dcb0d7220 */ /* 0x000fe20000410000 */
[----:B------:R-:W-:Y:S01]  /*4e40*/  F2FP.F16.F32.PACK_AB R8, R8, R10 ;  /* 0x0000000a0808723e */ /* 0x000fe200000000ff */
[----:B------:R-:W-:Y:S01]  /*4e50*/  FMUL.FTZ R22, R174, R22 ;  /* 0x00000016ae167220 */ /* 0x000fe20000410000 */
[----:B------:R-:W-:Y:S01]  /*4e60*/  FMUL.FTZ R23, R173, R23 ;  /* 0x00000017ad177220 */ /* 0x000fe20000410000 */
[----:B------:R-:W-:Y:S01]  /*4e70*/  F2FP.F16.F32.PACK_AB R7, R7, R14 ;  /* 0x0000000e0707723e */ /* 0x000fe200000000ff */
[----:B------:R-:W-:Y:S01]  /*4e80*/  FMUL.FTZ R34, R168, R34 ;  /* 0x00000022a8227220 */ /* 0x000fe20000410000 */
[----:B------:R-:W-:Y:S01]  /*4e90*/  F2FP.F16.F32.PACK_AB R19, R13, R12 ;  /* 0x0000000c0d13723e */ /* 0x000fe200000000ff */
[----:B------:R-:W-:Y:S01]  /*4ea0*/  STS [R211+0x16400], R8 ;  /* 0x01640008d3007388 */ /* 0x000fe20000000800 */
[----:B------:R-:W-:Y:S01]  /*4eb0*/  F2FP.F16.F32.PACK_AB R23, R23, R22 ;  /* 0x000000161717723e */ /* 0x000fe200000000ff */
[----:B------:R-:W-:Y:S01]  /*4ec0*/  FMUL.FTZ R22, R167, R35 ;  /* 0x00000023a7167220 */ /* 0x000fe20000410000 */
[----:B------:R-:W-:Y:S01]  /*4ed0*/  FADD.FTZ R25, -R2, R25 ;  /* 0x0000001902197221 */ /* 0x000fe20000010100 */
[----:B------:R-:W-:Y:S01]  /*4ee0*/  FADD.FTZ R27, -R0, R27 ;  /* 0x0000001b001b7221 */ /* 0x000fe20000010100 */
[----:B------:R-:W-:Y:S01]  /*4ef0*/  FADD.FTZ R24, -R2, R24 ;  /* 0x0000001802187221 */ /* 0x000fe20000010100 */
[----:B------:R-:W-:Y:S01]  /*4f00*/  FADD.FTZ R26, -R0, R26 ;  /* 0x0000001a001a7221 */ /* 0x000fe20000010100 */
[----:B------:R-:W-:Y:S01]  /*4f10*/  STS [R214+0x16000], R19 ;  /* 0x01600013d6007388 */ /* 0x000fe20000000800 */
[----:B------:R-:W-:Y:S01]  /*4f20*/  FADD.FTZ R29, -R2, R29 ;  /* 0x0000001d021d7221 */ /* 0x000fe20000010100 */
[----:B------:R-:W-:Y:S01]  /*4f30*/  FMUL.FTZ R24, R197, R24 ;  /* 0x00000018c5187220 */ /* 0x000fe20000410000 */
[----:B------:R-:W-:Y:S01]  /*4f40*/  FMUL.FTZ R18, R196, R25 ;  /* 0x00000019c4127220 */ /* 0x000fe20000410000 */
[----:B------:R-:W-:Y:S01]  /*4f50*/  STS [R214+0x16400], R7 ;  /* 0x01640007d6007388 */ /* 0x000fe20000000800 */
[----:B------:R-:W-:Y:S01]  /*4f60*/  FMUL.FTZ R26, R202, R26 ;  /* 0x0000001aca1a7220 */ /* 0x000fe20000410000 */
[----:B------:R-:W-:Y:S01]  /*4f70*/  FMUL.FTZ R6, R201, R27 ;  /* 0x0000001bc9067220 */ /* 0x000fe20000410000 */
        /* <DEDUP_REMOVED lines=9> */
[----:B-1----:R-:W-:Y:S01]  /*5010*/  FMUL.FTZ R3, R199, R31 ;  /* 0x0000001fc7037220 */ /* 0x002fe20000410000 */
[----:B------:R-:W-:Y:S01]  /*5020*/  F2FP.F16.F32.PACK_AB R18, R18, R24 ;  /* 0x000000181212723e */ /* 0x000fe200000000ff */
[----:B------:R-:W-:Y:S01]  /*5030*/  FADD.FTZ R56, -R2, R56 ;  /* 0x0000003802387221 */ /* 0x000fe20000010100 */
[----:B------:R-:W-:Y:S01]  /*5040*/  F2FP.F16.F32.PACK_AB R6, R6, R26 ;  /* 0x0000001a0606723e */ /* 0x000fe200000000ff */
[----:B------:R-:W-:Y:S01]  /*5050*/  STS [R217+0x14000], R52 ;  /* 0x01400034d9007388 */ /* 0x000fe20000000800 */
[----:B------:R-:W-:Y:S01]  /*5060*/  FADD.FTZ R16, -R2, R57 ;  /* 0x0000003902107221 */ /* 0x000fe20000010100 */
[----:B------:R-:W-:Y:S01]  /*5070*/  FMUL.FTZ R38, R165, R38 ;  /* 0x00000026a5267220 */ /* 0x000fe20000410000 */
[----:B------:R-:W-:Y:S01]  /*5080*/  FMUL.FTZ R39, R164, R39 ;  /* 0x00000027a4277220 */ /* 0x000fe20000410000 */
[----:B------:R-:W-:Y:S01]  /*5090*/  STS [R217+0x14400], R22 ;  /* 0x01440016d9007388 */ /* 0x000fe20000000800 */
[----:B------:R-:W-:Y:S01]  /*50a0*/  F2FP.F16.F32.PACK_AB R17, R17, R28 ;  /* 0x0000001c1111723e */ /* 0x000fe200000000ff */
[C---:B------:R-:W-:Y:S01]  /*50b0*/  FADD.FTZ R40, -R2.reuse, R40 ;  /* 0x0000002802287221 */ /* 0x040fe20000010100 */
[----:B------:R-:W-:Y:S01]  /*50c0*/  F2FP.F16.F32.PACK_AB R3, R3, R30 ;  /* 0x0000001e0303723e */ /* 0x000fe200000000ff */
[C---:B------:R-:W-:Y:S01]  /*50d0*/  FADD.FTZ R41, -R2.reuse, R41 ;  /* 0x0000002902297221 */ /* 0x040fe20000010100 */
[C---:B------:R-:W-:Y:S01]  /*50e0*/  FADD.FTZ R44, -R2.reuse, R44 ;  /* 0x0000002c022c7221 */ /* 0x040fe20000010100 */
[C---:B------:R-:W-:Y:S01]  /*50f0*/  FADD.FTZ R45, -R2.reuse, R45 ;  /* 0x0000002d022d7221 */ /* 0x040fe20000010100 */
[C---:B------:R-:W-:Y:S01]  /*5100*/  FADD.FTZ R60, -R2.reuse, R60 ;  /* 0x0000003c023c7221 */ /* 0x040fe20000010100 */
[----:B------:R-:W-:Y:S01]  /*5110*/  FADD.FTZ R61, -R2, R61 ;  /* 0x0000003d023d7221 */ /* 0x000fe20000010100 */
[----:B------:R-:W-:Y:S01]  /*5120*/  STS [R218+0x16000], R18 ;  /* 0x01600012da007388 */ /* 0x000fe20000000800 */
[----:B------:R-:W-:Y:S01]  /*5130*/  FMUL.FTZ R2, R162, R56 ;  /* 0x00000038a2027220 */ /* 0x000fe20000410000 */
[----:B------:R-:W-:Y:S01]  /*5140*/  FMUL.FTZ R16, R161, R16 ;  /* 0x00000010a1107220 */ /* 0x000fe20000410000 */
[C---:B------:R-:W-:Y:S01]  /*5150*/  FADD.FTZ R42, -R0.reuse, R42 ;  /* 0x0000002a002a7221 */ /* 0x040fe20000010100 */
[----:B------:R-:W-:Y:S01]  /*5160*/  STS [R218+0x16400], R6 ;  /* 0x01640006da007388 */ /* 0x000fe20000000800 */
[----:B------:R-:W-:Y:S01]  /*5170*/  FADD.FTZ R43, -R0, R43 ;  /* 0x0000002b002b7221 */ /* 0x000fe20000010100 */
[----:B------:R-:W-:Y:S01]  /*5180*/  FMUL.FTZ R50, R159, R50 ;  /* 0x000000329f327220 */ /* 0x000fe20000410000 */
[----:B------:R-:W-:Y:S01]  /*5190*/  FMUL.FTZ R51, R158, R51 ;  /* 0x000000339e337220 */ /* 0x000fe20000410000 */
        /* <DEDUP_REMOVED lines=8> */
[----:B------:R-:W-:Y:S01]  /*5220*/  FMUL.FTZ R42, R195, R42 ;  /* 0x0000002ac32a7220 */ /* 0x000fe20000410000 */
[----:B------:R-:W-:Y:S01]  /*5230*/  FMUL.FTZ R2, R194, R43 ;  /* 0x0000002bc2027220 */ /* 0x000fe20000410000 */
        /* <DEDUP_REMOVED lines=24> */
[----:B------:R-:W-:Y:S01]  /*53c0*/  FMUL.FTZ R5, R157, R63 ;  /* 0x0000003f9d057220 */ /* 0x000fe20000410000 */
[----:B------:R-:W-:Y:S01]  /*53d0*/  F2FP.F16.F32.PACK_AB R4, R4, R58 ;  /* 0x0000003a0404723e */ /* 0x000fe200000000ff */
[----:B------:R-:W-:Y:S01]  /*53e0*/  STS [R213+0x16000], R12 ;  /* 0x0160000cd5007388 */ /* 0x000fe20000000800 */
[----:B------:R-:W-:Y:S01]  /*53f0*/  F2FP.F16.F32.PACK_AB R9, R9, R60 ;  /* 0x0000003c0909723e */ /* 0x000fe200000000ff */
[----:B------:R-:W-:Y:S01]  /*5400*/  IMAD R147, R243, UR11, RZ ;  /* 0x0000000bf3937c24 */ /* 0x000fe2000f8e02ff */
[----:B------:R-:W-:Y:S01]  /*5410*/  F2FP.F16.F32.PACK_AB R5, R5, R62 ;  /* 0x0000003e0505723e */ /* 0x000fe200000000ff */
[----:B------:R2:W-:Y:S04]  /*5420*/  STS [R213+0x16400], R0 ;  /* 0x01640000d5007388 */ /* 0x0005e80000000800 */
[----:B------:R-:W-:Y:S04]  /*5430*/  STS [R216+0x14000], R37 ;  /* 0x01400025d8007388 */ /* 0x000fe80000000800 */
[----:B------:R-:W-:Y:S04]  /*5440*/  STS [R216+0x14400], R21 ;  /* 0x01440015d8007388 */ /* 0x000fe80000000800 */
[----:B------:R-:W-:Y:S04]  /*5450*/  STS [R215+0x14000], R36 ;  /* 0x01400024d7007388 */ /* 0x000fe80000000800 */
[----:B------:R-:W-:Y:S01]  /*5460*/  STS [R215+0x14400], R20 ;  /* 0x01440014d7007388 */ /* 0x000fe20000000800 */
[----:B-1----:R-:W-:Y:S03]  /*5470*/  LEA R2, R186, UR5, 0x1 ;  /* 0x00000005ba027c11 */ /* 0x002fe6000f8e08ff */
[----:B------:R-:W-:Y:S04]  /*5480*/  STS [R216+0x16000], R16 ;  /* 0x01600010d8007388 */ /* 0x000fe80000000800 */
[----:B------:R-:W-:Y:S01]  /*5490*/  STS [R216+0x16400], R4 ;  /* 0x01640004d8007388 */ /* 0x000fe20000000800 */
[----:B--2---:R-:W-:Y:S03]  /*54a0*/  IADD3 R0, R2, R178, RZ ;  /* 0x000000b202007210 */ /* 0x004fe60007ffe0ff */
[----:B------:R-:W-:Y:S04]  /*54b0*/  STS [R215+0x16000], R9 ;  /* 0x01600009d7007388 */ /* 0x000fe80000000800 */
[----:B------:R-:W-:Y:S01]  /*54c0*/  STS [R215+0x16400], R5 ;  /* 0x01640005d7007388 */ /* 0x000fe20000000800 */
[----:B------:R-:W-:Y:S06]  /*54d0*/  BAR.SYNC.DEFER_BLOCKING 0x0 ;  /* 0x0000000000007b1d */ /* 0x000fec0000010000 */
[----:B------:R-:W-:Y:S04]  /*54e0*/  LDSM.16.MT88.4 R4, [R176+0x1c000] ;  /* 0x01c00000b004783b */ /* 0x000fe80000004200 */
[----:B------:R-:W1:Y:S04]  /*54f0*/  LDSM.16.MT88.4 R8, [R2+0x8000] ;  /* 0x008000000208783b */ /* 0x000e680000004200 */
[----:B------:R-:W2:Y:S04]  /*5500*/  LDSM.16.MT88.4 R12, [R176+0x20000] ;  /* 0x02000000b00c783b */ /* 0x000ea80000004200 */
[----:B------:R-:W3:Y:S04]  /*5510*/  LDSM.16.MT88.4 R16, [R0+0x8000] ;  /* 0x008000000010783b */ /* 0x000ee80000004200 */
        /* <DEDUP_REMOVED lines=28> */
[-C--:B-1----:R-:W-:Y:S06]  /*56e0*/  HMMA.16816.F32 R68, R4, R8.reuse, R68 ;  /* 0x000000080444723c */ /* 0x082fec0000001844 */
[C---:B------:R-:W-:Y:S06]  /*56f0*/  HMMA.16816.F32 R72, R12.reuse, R8, R72 ;  /* 0x000000080c48723c */ /* 0x040fec0000001848 */
[-C--:B------:R-:W-:Y:S06]  /*5700*/  HMMA.16816.F32 R76, R12, R10.reuse, R76 ;  /* 0x0000000a0c4c723c */ /* 0x080fec000000184c */
[C---:B------:R-:W-:Y:S01]  /*5710*/  HMMA.16816.F32 R80, R4.reuse, R10, R80 ;  /* 0x0000000a0450723c */ /* 0x040fe20000001850 */
[----:B------:R-:W-:Y:S05]  /*5720*/  LDSM.16.MT88.4 R8, [R2+0xa000] ;  /* 0x00a000000208783b */ /* 0x000fea0000004200 */
[-C--:B--2---:R-:W-:Y:S06]  /*5730*/  HMMA.16816.F32 R84, R4, R16.reuse, R84 ;  /* 0x000000100454723c */ /* 0x084fec0000001854 */
[C---:B------:R-:W-:Y:S06]  /*5740*/  HMMA.16816.F32 R88, R12.reuse, R16, R88 ;  /* 0x000000100c58723c */ /* 0x040fec0000001858 */
[-C--:B------:R-:W-:Y:S01]  /*5750*/  HMMA.16816.F32 R92, R12, R18.reuse, R92 ;  /* 0x000000120c5c723c */ /* 0x080fe2000000185c */
[----:B------:R-:W-:Y:S05]  /*5760*/  LDSM.16.MT88.4 R12, [R176+0x22000] ;  /* 0x02200000b00c783b */ /* 0x000fea0000004200 */
[----:B------:R-:W-:Y:S01]  /*5770*/  HMMA.16816.F32 R96, R4, R18, R96 ;  /* 0x000000120460723c */ /* 0x000fe20000001860 */
[----:B------:R-:W1:Y:S04]  /*5780*/  LDSM.16.MT88.4 R4, [R176+0x1e000] ;  /* 0x01e00000b004783b */ /* 0x000e680000004200 */
[----:B------:R-:W2:Y:S01]  /*5790*/  LDSM.16.MT88.4 R16, [R0+0xa000] ;  /* 0x00a000000010783b */ /* 0x000ea20000004200 */
[-C--:B---3--:R-:W-:Y:S06]  /*57a0*/  HMMA.16816.F32 R68, R20, R24.reuse, R68 ;  /* 0x000000181444723c */ /* 0x088fec0000001844 */
[C---:B------:R-:W-:Y:S06]  /*57b0*/  HMMA.16816.F32 R72, R28.reuse, R24, R72 ;  /* 0x000000181c48723c */ /* 0x040fec0000001848 */
        /* <DEDUP_REMOVED lines=33> */
[----:B------:R4:W3:Y:S01]  /*59d0*/  LDSM.16.MT88.4 R32, [R0+0xb800] ;  /* 0x00b800000020783b */ /* 0x0008e20000004200 */
[-C--:B-1----:R-:W-:Y:S01]  /*59e0*/  HMMA.16816.F32 R68, R4, R8.reuse, R68 ;  /* 0x000000080444723c */ /* 0x082fe20000001844 */
[----:B------:R-:W-:Y:S05]  /*59f0*/  BAR.SYNC.DEFER_BLOCKING 0x0 ;  /* 0x0000000000007b1d */ /* 0x000fea0000010000 */
[C---:B------:R-:W-:Y:S06]  /*5a00*/  HMMA.16816.F32 R72, R12.reuse, R8, R72 ;  /* 0x000000080c48723c */ /* 0x040fec0000001848 */
[-C--:B------:R-:W-:Y:S06]  /*5a10*/  HMMA.16816.F32 R76, R12, R10.reuse, R76 ;  /* 0x0000000a0c4c723c */ /* 0x080fec000000184c */
[C---:B------:R-:W-:Y:S05]  /*5a20*/  HMMA.16816.F32 R80, R4.reuse, R10, R80 ;  /* 0x0000000a0450723c */ /* 0x040fea0000001850 */
[----:B----4-:R-:W-:Y:S01]  /*5a30*/  LEA R0, -R147, RZ, 0x7 ;  /* 0x000000ff93007211 */ /* 0x010fe200078e39ff */
[-C--:B--2---:R-:W-:Y:S05]  /*5a40*/  HMMA.16816.F32 R84, R4, R16.reuse, R84 ;  /* 0x000000100454723c */ /* 0x084fea0000001854 */
[C---:B------:R-:W-:Y:S01]  /*5a50*/  LEA R188, P1, R0.reuse, R188, 0x2 ;  /* 0x000000bc00bc7211 */ /* 0x040fe200078210ff */
[C---:B------:R-:W-:Y:S05]  /*5a60*/  HMMA.16816.F32 R88, R12.reuse, R16, R88 ;  /* 0x000000100c58723c */ /* 0x040fea0000001858 */
[----:B------:R-:W-:Y:S01]  /*5a70*/  LEA.HI.X.SX32 R189, R0, R189, 0x2, P1 ;  /* 0x000000bd00bd7211 */ /* 0x000fe200008f16ff */
[-C--:B------:R-:W-:Y:S06]  /*5a80*/  HMMA.16816.F32 R92, R12, R18.reuse, R92 ;  /* 0x000000120c5c723c */ /* 0x080fec000000185c */
[----:B------:R-:W-:Y:S06]  /*5a90*/  HMMA.16816.F32 R96, R4, R18, R96 ;  /* 0x000000120460723c */ /* 0x000fec0000001860 */
[-C--:B---3--:R-:W-:Y:S06]  /*5aa0*/  HMMA.16816.F32 R68, R20, R24.reuse, R68 ;  /* 0x000000181444723c */ /* 0x088fec0000001844 */
        /* <DEDUP_REMOVED lines=10> */
[----:B------:R-:W1:Y:S02]  /*5b50*/  LDC.64 R4, c[0x0][0x420] ;  /* 0x00010800ff047b82 */ /* 0x000e640000000a00 */
[C---:B-1----:R-:W-:Y:S02]  /*5b60*/  IMAD.U32 R0, R4.reuse, -0x80, RZ ;  /* 0xffffff8004007824 */ /* 0x042fe400078e00ff */
[----:B------:R-:W-:Y:S03]  /*5b70*/  IMAD.SHL.U32 R8, R4, 0x40, RZ ;  /* 0x0000004004087824 */ /* 0x000fe600078e00ff */
[C---:B------:R-:W-:Y:S04]  /*5b80*/  LEA R3, P1, R0.reuse, R222, 0x1 ;  /* 0x000000de00037211 */ /* 0x040fe800078208ff */
[----:B------:R-:W-:Y:S01]  /*5b90*/  LEA.HI.X.SX32 R0, R0, R223, 0x1, P1 ;  /* 0x000000df00007211 */ /* 0x000fe200008f0eff */
[----:B------:R-:W-:Y:S01]  /*5ba0*/  IMAD.MOV.U32 R222, RZ, RZ, R3 ;  /* 0x000000ffffde7224 */ /* 0x000fe200078e0003 */
[----:B------:R-:W-:Y:S03]  /*5bb0*/  SHF.L.U64.HI R3, R4, 0x6, R5 ;  /* 0x0000000604037819 */ /* 0x000fe60000010205 */
[----:B------:R-:W-:Y:S01]  /*5bc0*/  IMAD.MOV.U32 R223, RZ, RZ, R0 ;  /* 0x000000ffffdf7224 */ /* 0x000fe200078e0000 */
[-C--:B------:R-:W-:Y:S02]  /*5bd0*/  IADD3 R6, P1, R222, R8.reuse, RZ ;  /* 0x00000008de067210 */ /* 0x080fe40007f3e0ff */
[----:B------:R-:W-:Y:S02]  /*5be0*/  LEA R0, R244, UR5, 0x1 ;  /* 0x00000005f4007c11 */ /* 0x000fe4000f8e08ff */
[-C--:B------:R-:W-:Y:S01]  /*5bf0*/  IADD3 R4, P2, R6, R8.reuse, RZ ;  /* 0x0000000806047210 */ /* 0x080fe20007f5e0ff */
[--C-:B------:R-:W-:Y:S02]  /*5c00*/  IMAD.X R7, R223, 0x1, R3.reuse, P1 ;  /* 0x00000001df077824 */ /* 0x100fe400008e0603 */
[----:B------:R-:W-:Y:S01]  /*5c10*/  @!PT LDS RZ, [RZ] ;  /* 0x00000000fffff984 */ /* 0x000fe20000000800 */
[----:B------:R-:W-:Y:S01]  /*5c20*/  @!PT LDS RZ, [RZ] ;  /* 0x00000000fffff984 */ /* 0x000fe20000000800 */
[----:B------:R-:W-:Y:S01]  /*5c30*/  @!PT LDS RZ, [RZ] ;  /* 0x00000000fffff984 */ /* 0x000fe20000000800 */
[----:B------:R1:W-:Y:S01]  /*5c40*/  LDGSTS.E.BYPASS.LTC128B.128 [R0+0x8000], desc[UR38][R222.64] ;  /* 0x08000000de007fae */ /* 0x0003e2000b901d66 */
[----:B------:R-:W-:Y:S01]  /*5c50*/  IADD3 R8, P1, R4, R8, RZ ;  /* 0x0000000804087210 */ /* 0x000fe20007f3e0ff */
[--C-:B------:R-:W-:Y:S02]  /*5c60*/  IMAD.X R5, R7, 0x1, R3.reuse, P2 ;  /* 0x0000000107057824 */ /* 0x100fe400010e0603 */
[----:B------:R1:W-:Y:S02]  /*5c70*/  LDGSTS.E.BYPASS.LTC128B.128 [R0+0x9000], desc[UR38][R6.64] ;  /* 0x0900000006007fae */ /* 0x0003e4000b901d66 */
[----:B------:R-:W-:Y:S02]  /*5c80*/  IMAD.X R9, R5, 0x1, R3, P1 ;  /* 0x0000000105097824 */ /* 0x000fe400008e0603 */
[----:B------:R1:W-:Y:S04]  /*5c90*/  LDGSTS.E.BYPASS.LTC128B.128 [R0+0xa000], desc[UR38][R4.64] ;  /* 0x0a00000004007fae */ /* 0x0003e8000b901d66 */
[----:B------:R1:W-:Y:S04]  /*5ca0*/  LDGSTS.E.BYPASS.LTC128B.128 [R0+0xb000], desc[UR38][R8.64] ;  /* 0x0b00000008007fae */ /* 0x0003e8000b901d66 */
[----:B------:R-:W0:Y:S02]  /*5cb0*/  LDGDEPBAR ;  /* 0x00000000000079af */ /* 0x000e240000000000 */
.L_x_279:
[----:B------:R-:W-:Y:S01]  /*5cc0*/  LEA R3, R185, UR5, 0x1 ;  /* 0x00000005b9037c11 */ /* 0x000fe2000f8e08ff */
[----:B------:R-:W-:Y:S01]  /*5cd0*/  LDSM.16.MT88.4 R16, [R2+0xc000] ;  /* 0x00c000000210783b */ /* 0x000fe20000004200 */
[----:B-1----:R-:W-:Y:S01]  /*5ce0*/  VIADD R0, R2, 0xc000 ;  /* 0x0000c00002007836 */ /* 0x002fe20000000000 */
[----:B------:R-:W-:Y:S02]  /*5cf0*/  ULOP3.LUT UR4, UR14, 0x1, URZ, 0xc0, !UPT ;  /* 0x000000010e047892 */ /* 0x000fe4000f8ec03f */
[----:B------:R-:W1:Y:S01]  /*5d00*/  LDSM.16.M88.4 R32, [R3+0x14000] ;  /* 0x014000000320783b */ /* 0x000e620000000200 */
[----:B------:R-:W-:Y:S01]  /*5d10*/  IMAD.IADD R0, R0, 0x1, R178 ;  /* 0x0000000100007824 */ /* 0x000fe200078e02b2 */
[----:B------:R-:W-:Y:S01]  /*5d20*/  UISETP.NE.U32.AND UP0, UPT, UR4, 0x1, UPT ;  /* 0x000000010400788c */ /* 0x000fe2000bf05070 */
[----:B------:R-:W-:Y:S01]  /*5d30*/  IMAD.IADD R144, R184, 0x1, R3 ;  /* 0x00000001b8907824 */ /* 0x000fe200078e0203 */
[----:B------:R-:W2:Y:S01]  /*5d40*/  LDSM.16.M88.4 R28, [R3+0x16000] ;  /* 0x01600000031c783b */ /* 0x000ea20000000200 */
[----:B------:R-:W-:Y:S02]  /*5d50*/  UISETP.GT.AND UP2, UPT, UR14, UR6, UPT ;  /* 0x000000060e00728c */ /* 0x000fe4000bf44270 */
[----:B------:R-:W-:Y:S01]  /*5d60*/  IMAD.IADD R145, R178, 0x1, R144 ;  /* 0x00000001b2917824 */ /* 0x000fe200078e0290 */
[----:B------:R-:W3:Y:S01]  /*5d70*/  LDSM.16.MT88.4 R36, [R0] ;  /* 0x000000000024783b */ /* 0x000ee20000004200 */
[----:B------:R-:W-:Y:S01]  /*5d80*/  IMAD.MOV.U32 R178, RZ, RZ, R245 ;  /* 0x000000ffffb27224 */ /* 0x000fe200078e00f5 */
[----:B------:R-:W-:Y:S02]  /*5d90*/  UIADD3 UR14, UR14, -0x1, URZ ;  /* 0xffffffff0e0e7890 */ /* 0x000fe4000fffe03f */
[----:B------:R-:W-:Y:S04]  /*5da0*/  LDSM.16.MT88.4 R44, [R2+0xc800] ;  /* 0x00c80000022c783b */ /* 0x000fe80000004200 */
[----:B------:R-:W4:Y:S04]  /*5db0*/  LDSM.16.M88.4 R40, [R144+0x14000] ;  /* 0x014000009028783b */ /* 0x000f280000000200 */
[----:B------:R-:W4:Y:S04]  /*5dc0*/  LDSM.16.M88.4 R48, [R144+0x16000] ;  /* 0x016000009030783b */ /* 0x000f280000000200 */
[----:B------:R-:W4:Y:S04]  /*5dd0*/  LDSM.16.MT88.4 R52, [R0+0x800] ;  /* 0x000800000034783b */ /* 0x000f280000004200 */
[----:B------:R-:W-:Y:S04]  /*5de0*/  LDSM.16.M88.4 R56, [R146+0x14000] ;  /* 0x014000009238783b */ /* 0x000fe80000000200 */
[----:B------:R-:W4:Y:S04]  /*5df0*/  LDSM.16.MT88.4 R60, [R2+0xd000] ;  /* 0x00d00000023c783b */ /* 0x000f280000004200 */
[----:B------:R-:W4:Y:S01]  /*5e00*/  LDSM.16.M88.4 R64, [R146+0x16000] ;  /* 0x016000009240783b */ /* 0x000f220000000200 */
[-C--:B-1----:R-:W-:Y:S03]  /*5e10*/  HMMA.16816.F32 R4, R32, R16.reuse, RZ ;  /* 0x000000102004723c */ /* 0x082fe600000018ff */
[----:B------:R-:W1:Y:S04]  /*5e20*/  LDSM.16.MT88.4 R132, [R0+0x1000] ;  /* 0x001000000084783b */ /* 0x000e680000004200 */
[----:B------:R-:W-:Y:S01]  /*5e30*/  LDSM.16.M88.4 R136, [R145+0x16000] ;  /* 0x016000009188783b */ /* 0x000fe20000000200 */
[C---:B--2---:R-:W-:Y:S03]  /*5e40*/  HMMA.16816.F32 R8, R28.reuse, R16, RZ ;  /* 0x000000101c08723c */ /* 0x044fe600000018ff */
[----:B------:R-:W-:Y:S03]  /*5e50*/  LDSM.16.MT88.4 R140, [R0+0x1800] ;  /* 0x00180000008c783b */ /* 0x000fe60000004200 */
        /* <DEDUP_REMOVED lines=11> */
[----:B------:R-:W2:Y:S05]  /*5f10*/  LDSM.16.MT88.4 R44, [R2+0xd800] ;  /* 0x00d80000022c783b */ /* 0x000eaa0000004200 */
[-C--:B------:R-:W-:Y:S06]  /*5f20*/  HMMA.16816.F32 R20, R40, R52.reuse, R20 ;  /* 0x000000342814723c */ /* 0x080fec0000001814 */
[C---:B------:R-:W-:Y:S06]  /*5f30*/  HMMA.16816.F32 R24, R48.reuse, R52, R24 ;  /* 0x000000343018723c */ /* 0x040fec0000001818 */
[-C--:B------:R-:W-:Y:S01]  /*5f40*/  HMMA.16816.F32 R28, R48, R54.reuse, R28 ;  /* 0x00000036301c723c */ /* 0x080fe2000000181c */
[----:B------:R-:W-:Y:S05]  /*5f50*/  LDSM.16.MT88.4 R48, [R2+0xe000] ;  /* 0x00e000000230783b */ /* 0x000fea0000004200 */
[----:B------:R-:W-:Y:S01]  /*5f60*/  HMMA.16816.F32 R32, R40, R54, R32 ;  /* 0x000000362820723c */ /* 0x000fe20000001820 */
[----:B------:R-:W3:Y:S04]  /*5f70*/  LDSM.16.M88.4 R40, [R3+0x18000] ;  /* 0x018000000328783b */ /* 0x000ee80000000200 */
[----:B------:R-:W4:Y:S01]  /*5f80*/  LDSM.16.M88.4 R52, [R3+0x1a000] ;  /* 0x01a000000334783b */ /* 0x000f220000000200 */
[-C--:B------:R-:W-:Y:S06]  /*5f90*/  HMMA.16816.F32 R4, R56, R60.reuse, R4 ;  /* 0x0000003c3804723c */ /* 0x080fec0000001804 */
[C---:B------:R-:W-:Y:S06]  /*5fa0*/  HMMA.16816.F32 R8, R64.reuse, R60, R8 ;  /* 0x0000003c4008723c */ /* 0x040fec0000001808 */
[-C--:B------:R-:W-:Y:S06]  /*5fb0*/  HMMA.16816.F32 R12, R64, R62.reuse, R12 ;  /* 0x0000003e400c723c */ /* 0x080fec000000180c */
[C---:B------:R-:W-:Y:S01]  /*5fc0*/  HMMA.16816.F32 R16, R56.reuse, R62, R16 ;  /* 0x0000003e3810723c */ /* 0x040fe20000001810 */
[----:B------:R-:W4:Y:S05]  /*5fd0*/  LDSM.16.MT88.4 R60, [R0+0x2000] ;  /* 0x00200000003c783b */ /* 0x000f2a0000004200 */
[-C--:B-1----:R-:W-:Y:S06]  /*5fe0*/  HMMA.16816.F32 R20, R56, R132.reuse, R20 ;  /* 0x000000843814723c */ /* 0x082fec0000001814 */
[C---:B------:R-:W-:Y:S06]  /*5ff0*/  HMMA.16816.F32 R24, R64.reuse, R132, R24 ;  /* 0x000000844018723c */ /* 0x040fec0000001818 */
[-C--:B------:R-:W-:Y:S01]  /*6000*/  HMMA.16816.F32 R28, R64, R134.reuse, R28 ;  /* 0x00000086401c723c */ /* 0x080fe2000000181c */
[----:B------:R-:W-:Y:S05]  /*6010*/  LDSM.16.M88.4 R64, [R144+0x1a000] ;  /* 0x01a000009040783b */ /* 0x000fea0000000200 */
[----:B------:R-:W-:Y:S01]  /*6020*/  HMMA.16816.F32 R32, R56, R134, R32 ;  /* 0x000000863820723c */ /* 0x000fe20000001820 */
[----:B------:R-:W-:Y:S04]  /*6030*/  LDSM.16.MT88.4 R56, [R2+0xe800] ;  /* 0x00e800000238783b */ /* 0x000fe80000004200 */
[----:B------:R-:W-:Y:S01]  /*6040*/  LDSM.16.MT88.4 R132, [R0+0x2800] ;  /* 0x002800000084783b */ /* 0x000fe20000004200 */
[-C--:B--2---:R-:W-:Y:S06]  /*6050*/  HMMA.16816.F32 R4, R36, R44.reuse, R4 ;  /* 0x0000002c2404723c */ /* 0x084fec0000001804 */
[C---:B------:R-:W-:Y:S06]  /*6060*/  HMMA.16816.F32 R8, R136.reuse, R44, R8 ;  /* 0x0000002c8808723c */ /* 0x040fec0000001808 */
[-C--:B------:R-:W-:Y:S06]  /*6070*/  HMMA.16816.F32 R12, R136, R46.reuse, R12 ;  /* 0x0000002e880c723c */ /* 0x080fec000000180c */
[C---:B------:R-:W-:Y:S01]  /*6080*/  HMMA.16816.F32 R16, R36.reuse, R46, R16 ;  /* 0x0000002e2410723c */ /* 0x040fe20000001810 */
[----:B------:R-:W1:Y:S05]  /*6090*/  LDSM.16.M88.4 R44, [R144+0x18000] ;  /* 0x01800000902c783b */ /* 0x000e6a0000000200 */
[-C--:B------:R-:W-:Y:S06]  /*60a0*/  HMMA.16816.F32 R20, R36, R140.reuse, R20 ;  /* 0x0000008c2414723c */ /* 0x080fec0000001814 */
[C---:B------:R-:W-:Y:S06]  /*60b0*/  HMMA.16816.F32 R24, R136.reuse, R140, R24 ;  /* 0x0000008c8818723c */ /* 0x040fec0000001818 */
[-C--:B------:R-:W-:Y:S01]  /*60c0*/  HMMA.16816.F32 R28, R136, R142.reuse, R28 ;  /* 0x0000008e881c723c */ /* 0x080fe2000000181c */
[----:B------:R-:W-:Y:S05]  /*60d0*/  LDSM.16.M88.4 R136, [R146+0x1a000] ;  /* 0x01a000009288783b */ /* 0x000fea0000000200 */
[----:B------:R-:W-:Y:S01]  /*60e0*/  HMMA.16816.F32 R32, R36, R142, R32 ;  /* 0x0000008e2420723c */ /* 0x000fe20000001820 */
[----:B------:R-:W-:Y:S05]  /*60f0*/  LDSM.16.M88.4 R36, [R146+0x18000] ;  /* 0x018000009224783b */ /* 0x000fea0000000200 */
[-C--:B---3--:R-:W-:Y:S06]  /*6100*/  HMMA.16816.F32 R4, R40, R48.reuse, R4 ;  /* 0x000000302804723c */ /* 0x088fec0000001804 */
[C---:B----4-:R-:W-:Y:S06]  /*6110*/  HMMA.16816.F32 R8, R52.reuse, R48, R8 ;  /* 0x000000303408723c */ /* 0x050fec0000001808 */
[-C--:B------:R-:W-:Y:S06]  /*6120*/  HMMA.16816.F32 R12, R52, R50.reuse, R12 ;  /* 0x00000032340c723c */ /* 0x080fec000000180c */
[C---:B------:R-:W-:Y:S01]  /*6130*/  HMMA.16816.F32 R16, R40.reuse, R50, R16 ;  /* 0x000000322810723c */ /* 0x040fe20000001810 */
[----:B------:R-:W2:Y:S05]  /*6140*/  LDSM.16.MT88.4 R48, [R2+0xf000] ;  /* 0x00f000000230783b */ /* 0x000eaa0000004200 */
[-C--:B------:R-:W-:Y:S06]  /*6150*/  HMMA.16816.F32 R20, R40, R60.reuse, R20 ;  /* 0x0000003c2814723c */ /* 0x080fec0000001814 */
[C---:B------:R-:W-:Y:S06]  /*6160*/  HMMA.16816.F32 R24, R52.reuse, R60, R24 ;  /* 0x0000003c3418723c */ /* 0x040fec0000001818 */
[-C--:B------:R-:W-:Y:S01]  /*6170*/  HMMA.16816.F32 R28, R52, R62.reuse, R28 ;  /* 0x0000003e341c723c */ /* 0x080fe2000000181c */
[----:B------:R-:W3:Y:S05]  /*6180*/  LDSM.16.MT88.4 R52, [R0+0x3000] ;  /* 0x003000000034783b */ /* 0x000eea0000004200 */
[----:B------:R-:W-:Y:S01]  /*6190*/  HMMA.16816.F32 R32, R40, R62, R32 ;  /* 0x0000003e2820723c */ /* 0x000fe20000001820 */
[----:B------:R-:W-:Y:S04]  /*61a0*/  LDSM.16.M88.4 R40, [R145+0x18000] ;  /* 0x018000009128783b */ /* 0x000fe80000000200 */
[----:B------:R-:W-:Y:S01]  /*61b0*/  LDSM.16.M88.4 R60, [R145+0x1a000] ;  /* 0x01a00000913c783b */ /* 0x000fe20000000200 */
[-C--:B-1----:R-:W-:Y:S06]  /*61c0*/  HMMA.16816.F32 R4, R44, R56.reuse, R4 ;  /* 0x000000382c04723c */ /* 0x082fec0000001804 */
[C---:B------:R-:W-:Y:S06]  /*61d0*/  HMMA.16816.F32 R8, R64.reuse, R56, R8 ;  /* 0x000000384008723c */ /* 0x040fec0000001808 */
[-C--:B------:R-:W-:Y:S06]  /*61e0*/  HMMA.16816.F32 R12, R64, R58.reuse, R12 ;  /* 0x0000003a400c723c */ /* 0x080fec000000180c */
[C---:B------:R-:W-:Y:S01]  /*61f0*/  HMMA.16816.F32 R16, R44.reuse, R58, R16 ;  /* 0x0000003a2c10723c */ /* 0x040fe20000001810 */
[----:B------:R1:W4:Y:S05]  /*6200*/  LDSM.16.MT88.4 R56, [R2+0xf800] ;  /* 0x00f800000238783b */ /* 0x00032a0000004200 */
[-C--:B------:R-:W-:Y:S06]  /*6210*/  HMMA.16816.F32 R20, R44, R132.reuse, R20 ;  /* 0x000000842c14723c */ /* 0x080fec0000001814 */
[C---:B------:R-:W-:Y:S06]  /*6220*/  HMMA.16816.F32 R24, R64.reuse, R132, R24 ;  /* 0x000000844018723c */ /* 0x040fec0000001818 */
[-C--:B------:R-:W-:Y:S01]  /*6230*/  HMMA.16816.F32 R28, R64, R134.reuse, R28 ;  /* 0x00000086401c723c */ /* 0x080fe2000000181c */
[----:B------:R4:W4:Y:S05]  /*6240*/  LDSM.16.MT88.4 R64, [R0+0x3800] ;  /* 0x003800000040783b */ /* 0x00092a0000004200 */
[----:B------:R-:W-:Y:S05]  /*6250*/  HMMA.16816.F32 R32, R44, R134, R32 ;  /* 0x000000862c20723c */ /* 0x000fea0000001820 */
[----:B-1----:R-:W-:Y:S01]  /*6260*/  @P0 IADD3 R2, P1, R246, UR10, RZ ;  /* 0x0000000af6020c10 */ /* 0x002fe2000ff3e0ff */
[-C--:B--2---:R-:W-:Y:S01]  /*6270*/  HMMA.16816.F32 R4, R36, R48.reuse, R4 ;  /* 0x000000302404723c */ /* 0x084fe20000001804 */
[----:B------:R-:W-:Y:S04]  /*6280*/  @UP3 UIADD3 UR10, UP1, UR10, -0x200, URZ ;  /* 0xfffffe000a0a3890 */ /* 0x000fe8000ff3e03f */
[----:B------:R-:W-:Y:S01]  /*6290*/  @P0 IADD3.X R3, R250, UR7, RZ, P1, !PT ;  /* 0x00000007fa030c10 */ /* 0x000fe20008ffe4ff */
[C---:B------:R-:W-:Y:S01]  /*62a0*/  HMMA.16816.F32 R8, R136.reuse, R48, R8 ;  /* 0x000000308808723c */ /* 0x040fe20000001808 */
[----:B------:R-:W-:Y:S03]  /*62b0*/  @UP3 UIADD3.X UR7, UR7, -0x1, URZ, UP1, !UPT ;  /* 0xffffffff07073890 */ /* 0x000fe60008ffe43f */
[----:B------:R-:W5:Y:S01]  /*62c0*/  @P0 LDG.E R242, desc[UR38][R2.64] ;  /* 0x0000002602f20981 */ /* 0x000f62000c1e1900 */
[C---:B------:R-:W-:Y:S01]  /*62d0*/  IMAD.SHL.U32 R44, R147.reuse, 0x8, RZ ;  /* 0x00000008932c7824 */ /* 0x040fe200078e00ff */
[-C--:B------:R-:W-:Y:S02]  /*62e0*/  HMMA.16816.F32 R12, R136, R50.reuse, R12 ;  /* 0x00000032880c723c */ /* 0x080fe4000000180c */
[----:B------:R-:W5:Y:S03]  /*62f0*/  @P0 LDG.E R241, desc[UR38][R2.64+0x20] ;  /* 0x0000202602f10981 */ /* 0x000f66000c1e1900 */
[C---:B------:R-:W-:Y:S01]  /*6300*/  IMAD.SHL.U32 R45, R147.reuse, 0x10, RZ ;  /* 0x00000010932d7824 */ /* 0x040fe200078e00ff */
[C---:B------:R-:W-:Y:S01]  /*6310*/  HMMA.16816.F32 R16, R36.reuse, R50, R16 ;  /* 0x000000322410723c */ /* 0x040fe20000001810 */
[----:B------:R-:W5:Y:S04]  /*6320*/  @P0 LDG.E R240, desc[UR38][R2.64+0x100] ;  /* 0x0001002602f00981 */ /* 0x000f68000c1e1900 */
[----:B------:R1:W5:Y:S01]  /*6330*/  @P0 LDG.E R239, desc[UR38][R2.64+0x120] ;  /* 0x0001202602ef0981 */ /* 0x000362000c1e1900 */
[-C--:B---3--:R-:W-:Y:S05]  /*6340*/  HMMA.16816.F32 R20, R36, R52.reuse, R20 ;  /* 0x000000342414723c */ /* 0x088fea0000001814 */
[----:B----4-:R-:W-:Y:S01]  /*6350*/  IMAD R0, R147, 0x18, RZ ;  /* 0x0000001893007824 */ /* 0x010fe200078e02ff */
[C---:B------:R-:W-:Y:S06]  /*6360*/  HMMA.16816.F32 R24, R136.reuse, R52, R24 ;  /* 0x000000348818723c */ /* 0x040fec0000001818 */
[-C--:B------:R-:W-:Y:S06]  /*6370*/  HMMA.16816.F32 R28, R136, R54.reuse, R28 ;  /* 0x00000036881c723c */ /* 0x080fec000000181c */
[----:B------:R-:W-:Y:S06]  /*6380*/  HMMA.16816.F32 R32, R36, R54, R32 ;  /* 0x000000362420723c */ /* 0x000fec0000001820 */
[-C--:B------:R-:W-:Y:S05]  /*6390*/  HMMA.16816.F32 R4, R40, R56.reuse, R4 ;  /* 0x000000382804723c */ /* 0x080fea0000001804 */
[CC--:B------:R-:W-:Y:S01]  /*63a0*/  LEA R36, P0, R44.reuse, R188.reuse, 0x2 ;  /* 0x000000bc2c247211 */ /* 0x0c0fe200078010ff */
[C---:B------:R-:W-:Y:S05]  /*63b0*/  HMMA.16816.F32 R8, R60.reuse, R56, R8 ;  /* 0x000000383c08723c */ /* 0x040fea0000001808 */
[CC--:B-1----:R-:W-:Y:S01]  /*63c0*/  LEA R2, P1, R45.reuse, R188.reuse, 0x2 ;  /* 0x000000bc2d027211 */ /* 0x0c2fe200078210ff */
[-C--:B------:R-:W-:Y:S05]  /*63d0*/  HMMA.16816.F32 R12, R60, R58.reuse, R12 ;  /* 0x0000003a3c0c723c */ /* 0x080fea000000180c */
[-C--:B------:R-:W-:Y:S01]  /*63e0*/  LEA.HI.X.SX32 R37, R44, R189.reuse, 0x2, P0 ;  /* 0x000000bd2c257211 */ /* 0x080fe200000f16ff */
[C---:B------:R-:W-:Y:S05]  /*63f0*/  HMMA.16816.F32 R16, R40.reuse, R58, R16 ;  /* 0x0000003a2810723c */ /* 0x040fea0000001810 */
[----:B------:R1:W-:Y:S01]  /*6400*/  REDG.E.ADD.F32.FTZ.RN.STRONG.GPU desc[UR38][R188.64], R4 ;  /* 0x00000004bc0079a6 */ /* 0x0003e2000c10f3a6 */
[-C--:B------:R-:W-:Y:S03]  /*6410*/  HMMA.16816.F32 R20, R40, R64.reuse, R20 ;  /* 0x000000402814723c */ /* 0x080fe60000001814 */
[----:B------:R2:W-:Y:S02]  /*6420*/  REDG.E.ADD.F32.FTZ.RN.STRONG.GPU desc[UR38][R36.64], R5 ;  /* 0x00000005240079a6 */ /* 0x0005e4000c10f3a6 */
[-C--:B------:R-:W-:Y:S01]  /*6430*/  LEA.HI.X.SX32 R3, R45, R189.reuse, 0x2, P1 ;  /* 0x000000bd2d037211 */ /* 0x080fe200008f16ff */
[C---:B------:R-:W-:Y:S04]  /*6440*/  HMMA.16816.F32 R24, R60.reuse, R64, R24 ;  /* 0x000000403c18723c */ /* 0x040fe80000001818 */
[----:B------:R3:W-:Y:S01]  /*6450*/  REDG.E.ADD.F32.FTZ.RN.STRONG.GPU desc[UR38][R2.64], R6 ;  /* 0x00000006020079a6 */ /* 0x0007e2000c10f3a6 */
[CC--:B------:R-:W-:Y:S01]  /*6460*/  LEA R38, P0, R0.reuse, R188.reuse, 0x2 ;  /* 0x000000bc00267211 */ /* 0x0c0fe200078010ff */
[-C--:B------:R-:W-:Y:S05]  /*6470*/  HMMA.16816.F32 R28, R60, R66.reuse, R28 ;  /* 0x000000423c1c723c */ /* 0x080fea000000181c */
[-C--:B------:R-:W-:Y:S01]  /*6480*/  LEA.HI.X.SX32 R39, R0, R189.reuse, 0x2, P0 ;  /* 0x000000bd00277211 */ /* 0x080fe200000f16ff */
[----:B------:R-:W-:Y:S04]  /*6490*/  HMMA.16816.F32 R32, R40, R66, R32 ;  /* 0x000000422820723c */ /* 0x000fe80000001820 */
[----:B------:R4:W-:Y:S01]  /*64a0*/  REDG.E.ADD.F32.FTZ.RN.STRONG.GPU desc[UR38][R38.64], R7 ;  /* 0x00000007260079a6 */ /* 0x0009e2000c10f3a6 */
[C---:B------:R-:W-:Y:S02]  /*64b0*/  IMAD.SHL.U32 R0, R147.reuse, 0x40, RZ ;  /* 0x0000004093007824 */ /* 0x040fe400078e00ff */
[C---:B------:R-:W-:Y:S04]  /*64c0*/  IMAD.SHL.U32 R40, R147.reuse, 0x20, RZ ;  /* 0x0000002093287824 */ /* 0x040fe800078e00ff */
[C---:B------:R-:W-:Y:S01]  /*64d0*/  IMAD R42, R147.reuse, 0x28, RZ ;  /* 0x00000028932a7824 */ /* 0x040fe200078e02ff */
[CC--:B-1----:R-:W-:Y:S01]  /*64e0*/  LEA R4, P1, R40.reuse, R188.reuse, 0x2 ;  /* 0x000000bc28047211 */ /* 0x0c2fe200078210ff */
[----:B------:R-:W-:Y:S03]  /*64f0*/  IMAD R41, R147, 0x30, RZ ;  /* 0x0000003093297824 */ /* 0x000fe600078e02ff */
[-C--:B--2---:R-:W-:Y:S02]  /*6500*/  LEA.HI.X.SX32 R5, R40, R189.reuse, 0x2, P1 ;  /* 0x000000bd28057211 */ /* 0x084fe400008f16ff */
[CC--:B---3--:R-:W-:Y:S03]  /*6510*/  LEA R2, P0, R42.reuse, R188.reuse, 0x2 ;  /* 0x000000bc2a027211 */ /* 0x0c8fe600078010ff */
[----:B------:R1:W-:Y:S01]  /*6520*/  REDG.E.ADD.F32.FTZ.RN.STRONG.GPU desc[UR38][R4.64], R8 ;  /* 0x00000008040079a6 */ /* 0x0003e2000c10f3a6 */
[CC--:B------:R-:W-:Y:S02]  /*6530*/  LEA R6, P1, R41.reuse, R188.reuse, 0x2 ;  /* 0x000000bc29067211 */ /* 0x0c0fe400078210ff */
[-C--:B------:R-:W-:Y:S05]  /*6540*/  LEA.HI.X.SX32 R3, R42, R189.reuse, 0x2, P0 ;  /* 0x000000bd2a037211 */ /* 0x080fea00000f16ff */
[----:B------:R2:W-:Y:S01]  /*6550*/  REDG.E.ADD.F32.FTZ.RN.STRONG.GPU desc[UR38][R2.64], R9 ;  /* 0x00000009020079a6 */ /* 0x0005e2000c10f3a6 */
[-C--:B----4-:R-:W-:Y:S01]  /*6560*/  LEA.HI.X.SX32 R7, R41, R189.reuse, 0x2, P1 ;  /* 0x000000bd29077211 */ /* 0x090fe200008f16ff */
[C---:B------:R-:W-:Y:S02]  /*6570*/  IMAD R38, R147.reuse, 0x38, RZ ;  /* 0x0000003893267824 */ /* 0x040fe400078e02ff */
[----:B------:R-:W-:Y:S04]  /*6580*/  LDSM.16.MT88.4 R40, [R176+0x19000] ;  /* 0x01900000b028783b */ /* 0x000fe80000004200 */
[----:B------:R3:W-:Y:S01]  /*6590*/  REDG.E.ADD.F32.FTZ.RN.STRONG.GPU desc[UR38][R6.64], R10 ;  /* 0x0000000a060079a6 */ /* 0x0007e2000c10f3a6 */
[CC--:B-1----:R-:W-:Y:S01]  /*65a0*/  LEA R4, P0, R38.reuse, R188.reuse, 0x2 ;  /* 0x000000bc26047211 */ /* 0x0c2fe200078010ff */
[C---:B------:R-:W-:Y:S03]  /*65b0*/  IMAD R8, R147.reuse, 0x50, RZ ;  /* 0x0000005093087824 */ /* 0x040fe600078e02ff */
[-C--:B------:R-:W-:Y:S02]  /*65c0*/  LEA.HI.X.SX32 R5, R38, R189.reuse, 0x2, P0 ;  /* 0x000000bd26057211 */ /* 0x080fe400000f16ff */
[CC--:B--2---:R-:W-:Y:S01]  /*65d0*/  LEA R2, P1, R0.reuse, R188.reuse, 0x2 ;  /* 0x000000bc00027211 */ /* 0x0c4fe200078210ff */
[C---:B------:R-:W-:Y:S02]  /*65e0*/  IMAD R9, R147.reuse, 0x48, RZ ;  /* 0x0000004893097824 */ /* 0x040fe400078e02ff */
[----:B------:R1:W-:Y:S01]  /*65f0*/  REDG.E.ADD.F32.FTZ.RN.STRONG.GPU desc[UR38][R4.64], R11 ;  /* 0x0000000b040079a6 */ /* 0x0003e2000c10f3a6 */
[-C--:B------:R-:W-:Y:S01]  /*6600*/  LEA.HI.X.SX32 R3, R0, R189.reuse, 0x2, P1 ;  /* 0x000000bd00037211 */ /* 0x080fe200008f16ff */
[----:B------:R-:W-:Y:S01]  /*6610*/  IMAD R0, R147, 0x58, RZ ;  /* 0x0000005893007824 */ /* 0x000fe200078e02ff */
[CC--:B---3--:R-:W-:Y:S03]  /*6620*/  LEA R6, P0, R9.reuse, R188.reuse, 0x2 ;  /* 0x000000bc09067211 */ /* 0x0c8fe600078010ff */
[----:B------:R2:W-:Y:S01]  /*6630*/  REDG.E.ADD.F32.FTZ.RN.STRONG.GPU desc[UR38][R2.64], R16 ;  /* 0x00000010020079a6 */ /* 0x0005e2000c10f3a6 */
[-C--:B------:R-:W-:Y:S01]  /*6640*/  LEA.HI.X.SX32 R7, R9, R189.reuse, 0x2, P0 ;  /* 0x000000bd09077211 */ /* 0x080fe200000f16ff */
[C---:B------:R-:W-:Y:S04]  /*6650*/  IMAD R9, R147.reuse, 0x60, RZ ;  /* 0x0000006093097824 */ /* 0x040fe800078e02ff */
[----:B------:R3:W-:Y:S01]  /*6660*/  REDG.E.ADD.F32.FTZ.RN.STRONG.GPU desc[UR38][R6.64], R17 ;  /* 0x00000011060079a6 */ /* 0x0007e2000c10f3a6 */
[CC--:B-1----:R-:W-:Y:S04]  /*6670*/  LEA R4, P1, R8.reuse, R188.reuse, 0x2 ;  /* 0x000000bc08047211 */ /* 0x0c2fe800078210ff */
[-C--:B------:R-:W-:Y:S01]  /*6680*/  LEA.HI.X.SX32 R5, R8, R189.reuse, 0x2, P1 ;  /* 0x000000bd08057211 */ /* 0x080fe200008f16ff */
[C---:B------:R-:W-:Y:S01]  /*6690*/  IMAD R8, R147.reuse, 0x68, RZ ;  /* 0x0000006893087824 */ /* 0x040fe200078e02ff */
[CC--:B--2---:R-:W-:Y:S03]  /*66a0*/  LEA R2, P0, R0.reuse, R188.reuse, 0x2 ;  /* 0x000000bc00027211 */ /* 0x0c4fe600078010ff */
[----:B------:R1:W-:Y:S01]  /*66b0*/  REDG.E.ADD.F32.FTZ.RN.STRONG.GPU desc[UR38][R4.64], R18 ;  /* 0x00000012040079a6 */ /* 0x0003e2000c10f3a6 */
[-C--:B------:R-:W-:Y:S01]  /*66c0*/  LEA.HI.X.SX32 R3, R0, R189.reuse, 0x2, P0 ;  /* 0x000000bd00037211 */ /* 0x080fe200000f16ff */
[C---:B------:R-:W-:Y:S02]  /*66d0*/  IMAD R0, R147.reuse, 0x70, RZ ;  /* 0x0000007093007824 */ /* 0x040fe400078e02ff */
[----:B------:R-:W-:Y:S01]  /*66e0*/  IMAD R147, R147, 0x78, RZ ;  /* 0x0000007893937824 */ /* 0x000fe200078e02ff */
[CC--:B---3--:R-:W-:Y:S01]  /*66f0*/  LEA R6, P1, R9.reuse, R188.reuse, 0x2 ;  /* 0x000000bc09067211 */ /* 0x0c8fe200078210ff */
[----:B------:R2:W-:Y:S03]  /*6700*/  REDG.E.ADD.F32.FTZ.RN.STRONG.GPU desc[UR38][R2.64], R19 ;  /* 0x00000013020079a6 */ /* 0x0005e6000c10f3a6 */
[-C--:B------:R-:W-:Y:S05]  /*6710*/  LEA.HI.X.SX32 R7, R9, R189.reuse, 0x2, P1 ;  /* 0x000000bd09077211 */ /* 0x080fea00008f16ff */
[----:B------:R3:W-:Y:S01]  /*6720*/  REDG.E.ADD.F32.FTZ.RN.STRONG.GPU desc[UR38][R6.64], R12 ;  /* 0x0000000c060079a6 */ /* 0x0007e2000c10f3a6 */
[CC--:B-1----:R-:W-:Y:S04]  /*6730*/  LEA R4, P0, R8.reuse, R188.reuse, 0x2 ;  /* 0x000000bc08047211 */ /* 0x0c2fe800078010ff */
[-C--:B------:R-:W-:Y:S02]  /*6740*/  LEA.HI.X.SX32 R5, R8, R189.reuse, 0x2, P0 ;  /* 0x000000bd08057211 */ /* 0x080fe400000f16ff */
[CC--:B--2---:R-:W-:Y:S03]  /*6750*/  LEA R2, P1, R0.reuse, R188.reuse, 0x2 ;  /* 0x000000bc00027211 */ /* 0x0c4fe600078210ff */
[----:B------:R-:W-:Y:S01]  /*6760*/  REDG.E.ADD.F32.FTZ.RN.STRONG.GPU desc[UR38][R4.64], R13 ;  /* 0x0000000d040079a6 */ /* 0x000fe2000c10f3a6 */
[-C--:B------:R-:W-:Y:S01]  /*6770*/  LEA.HI.X.SX32 R3, R0, R189.reuse, 0x2, P1 ;  /* 0x000000bd00037211 */ /* 0x080fe200008f16ff */
[----:B------:R-:W-:Y:S01]  /*6780*/  VIADD R0, R45, 0x20 ;  /* 0x000000202d007836 */ /* 0x000fe20000000000 */
[CC--:B---3--:R-:W-:Y:S03]  /*6790*/  LEA R6, P0, R147.reuse, R188.reuse, 0x2 ;  /* 0x000000bc93067211 */ /* 0x0c8fe600078010ff */
[----:B------:R1:W-:Y:S01]  /*67a0*/  REDG.E.ADD.F32.FTZ.RN.STRONG.GPU desc[UR38][R2.64], R14 ;  /* 0x0000000e020079a6 */ /* 0x0003e2000c10f3a6 */
[-C--:B------:R-:W-:Y:S02]  /*67b0*/  LEA.HI.X.SX32 R7, R147, R189.reuse, 0x2, P0 ;  /* 0x000000bd93077211 */ /* 0x080fe400000f16ff */
[CC--:B------:R-:W-:Y:S03]  /*67c0*/  LEA R8, P0, R0.reuse, R188.reuse, 0x2 ;  /* 0x000000bc00087211 */ /* 0x0c0fe600078010ff */
[----:B------:R2:W-:Y:S01]  /*67d0*/  REDG.E.ADD.F32.FTZ.RN.STRONG.GPU desc[UR38][R6.64], R15 ;  /* 0x0000000f060079a6 */ /* 0x0005e2000c10f3a6 */
[-C--:B------:R-:W-:Y:S03]  /*67e0*/  LEA.HI.X.SX32 R9, R0, R189.reuse, 0x2, P0 ;  /* 0x000000bd00097211 */ /* 0x080fe600000f16ff */
[----:B------:R-:W-:Y:S04]  /*67f0*/  REDG.E.ADD.F32.FTZ.RN.STRONG.GPU desc[UR38][R188.64+0x80], R20 ;  /* 0x00008014bc0079a6 */ /* 0x000fe8000c10f3a6 */
[----:B------:R-:W-:Y:S04]  /*6800*/  REDG.E.ADD.F32.FTZ.RN.STRONG.GPU desc[UR38][R36.64+0x80], R21 ;  /* 0x00008015240079a6 */ /* 0x000fe8000c10f3a6 */
[----:B------:R3:W-:Y:S04]  /*6810*/  REDG.E.ADD.F32.FTZ.RN.STRONG.GPU desc[UR38][R8.64], R22 ;  /* 0x00000016080079a6 */ /* 0x0007e8000c10f3a6 */
[----:B------:R-:W-:Y:S01]  /*6820*/  LDSM.16.MT88.4 R36, [R177+0x1000] ;  /* 0x00100000b124783b */ /* 0x000fe20000004200 */
[C---:B-1----:R-:W-:Y:S04]  /*6830*/  IMAD.IADD R2, R44.reuse, 0x1, R0 ;  /* 0x000000012c027824 */ /* 0x042fe800078e0200 */
[----:B------:R-:W-:Y:S01]  /*6840*/  IMAD.IADD R0, R44, 0x1, R2 ;  /* 0x000000012c007824 */ /* 0x000fe200078e0202 */
[-C--:B--2---:R-:W-:Y:S03]  /*6850*/  LEA R6, P0, R2, R188.reuse, 0x2 ;  /* 0x000000bc02067211 */ /* 0x084fe600078010ff */
[----:B------:R-:W-:Y:S01]  /*6860*/  IMAD.IADD R3, R44, 0x1, R0 ;  /* 0x000000012c037824 */ /* 0x000fe200078e0200 */
[-C--:B------:R-:W-:Y:S02]  /*6870*/  LEA.HI.X.SX32 R7, R2, R189.reuse, 0x2, P0 ;  /* 0x000000bd02077211 */ /* 0x080fe400000f16ff */
[CC--:B------:R-:W-:Y:S03]  /*6880*/  LEA R4, P0, R0.reuse, R188.reuse, 0x2 ;  /* 0x000000bc00047211 */ /* 0x0c0fe600078010ff */
[----:B------:R1:W-:Y:S01]  /*6890*/  REDG.E.ADD.F32.FTZ.RN.STRONG.GPU desc[UR38][R6.64], R23 ;  /* 0x00000017060079a6 */ /* 0x0003e2000c10f3a6 */
[-C--:B------:R-:W-:Y:S01]  /*68a0*/  LEA.HI.X.SX32 R5, R0, R189.reuse, 0x2, P0 ;  /* 0x000000bd00057211 */ /* 0x080fe200000f16ff */
[C---:B------:R-:W-:Y:S02]  /*68b0*/  IMAD.IADD R0, R44.reuse, 0x1, R3 ;  /* 0x000000012c007824 */ /* 0x040fe400078e0203 */
[----:B------:R-:W-:Y:S02]  /*68c0*/  LDSM.16.MT88.4 R20, [R176+0x14800] ;  /* 0x01480000b014783b */ /* 0x000fe40000004200 */
[----:B------:R-:W-:Y:S01]  /*68d0*/  IMAD.IADD R2, R44, 0x1, R0 ;  /* 0x000000012c027824 */ /* 0x000fe200078e0200 */
[CC--:B---3--:R-:W-:Y:S01]  /*68e0*/  LEA R8, P0, R0.reuse, R188.reuse, 0x2 ;  /* 0x000000bc00087211 */ /* 0x0c8fe200078010ff */
[----:B------:R2:W-:Y:S03]  /*68f0*/  REDG.E.ADD.F32.FTZ.RN.STRONG.GPU desc[UR38][R4.64], R24 ;  /* 0x00000018040079a6 */ /* 0x0005e6000c10f3a6 */
[-C--:B------:R-:W-:Y:S01]  /*6900*/  LEA.HI.X.SX32 R9, R0, R189.reuse, 0x2, P0 ;  /* 0x000000bd00097211 */ /* 0x080fe200000f16ff */
[C---:B------:R-:W-:Y:S01]  /*6910*/  IMAD.IADD R0, R44.reuse, 0x1, R2 ;  /* 0x000000012c007824 */ /* 0x040fe200078e0202 */
[CC--:B-1----:R-:W-:Y:S04]  /*6920*/  LEA R6, P1, R3.reuse, R188.reuse, 0x2 ;  /* 0x000000bc03067211 */ /* 0x0c2fe800078210ff */
[-C--:B------:R-:W-:Y:S01]  /*6930*/  LEA.HI.X.SX32 R7, R3, R189.reuse, 0x2, P1 ;  /* 0x000000bd03077211 */ /* 0x080fe200008f16ff */
[----:B------:R-:W-:Y:S01]  /*6940*/  IMAD.IADD R3, R44, 0x1, R0 ;  /* 0x000000012c037824 */ /* 0x000fe200078e0200 */
[CC--:B--2---:R-:W-:Y:S03]  /*6950*/  LEA R4, P0, R2.reuse, R188.reuse, 0x2 ;  /* 0x000000bc02047211 */ /* 0x0c4fe600078010ff */
[----:B------:R1:W-:Y:S01]  /*6960*/  REDG.E.ADD.F32.FTZ.RN.STRONG.GPU desc[UR38][R6.64], R25 ;  /* 0x00000019060079a6 */ /* 0x0003e2000c10f3a6 */
[-C--:B------:R-:W-:Y:S03]  /*6970*/  LEA.HI.X.SX32 R5, R2, R189.reuse, 0x2, P0 ;  /* 0x000000bd02057211 */ /* 0x080fe600000f16ff */
[----:B------:R2:W-:Y:S01]  /*6980*/  REDG.E.ADD.F32.FTZ.RN.STRONG.GPU desc[UR38][R8.64], R26 ;  /* 0x0000001a080079a6 */ /* 0x0005e2000c10f3a6 */
[----:B------:R-:W-:Y:S03]  /*6990*/  IMAD.IADD R2, R44, 0x1, R3 ;  /* 0x000000012c027824 */ /* 0x000fe600078e0203 */
[----:B------:R3:W-:Y:S04]  /*69a0*/  REDG.E.ADD.F32.FTZ.RN.STRONG.GPU desc[UR38][R4.64], R27 ;  /* 0x0000001b040079a6 */ /* 0x0007e8000c10f3a6 */
[----:B------:R-:W-:Y:S01]  /*69b0*/  LDSM.16.MT88.4 R24, [R177+0x800] ;  /* 0x00080000b118783b */ /* 0x000fe20000004200 */
[CC--:B-1----:R-:W-:Y:S04]  /*69c0*/  LEA R6, P0, R0.reuse, R188.reuse, 0x2 ;  /* 0x000000bc00067211 */ /* 0x0c2fe800078010ff */
[-C--:B------:R-:W-:Y:S01]  /*69d0*/  LEA.HI.X.SX32 R7, R0, R189.reuse, 0x2, P0 ;  /* 0x000000bd00077211 */ /* 0x080fe200000f16ff */
[----:B------:R-:W-:Y:S01]  /*69e0*/  IMAD.IADD R0, R44, 0x1, R2 ;  /* 0x000000012c007824 */ /* 0x000fe200078e0202 */
[CC--:B--2---:R-:W-:Y:S02]  /*69f0*/  LEA R8, P0, R2.reuse, R188.reuse, 0x2 ;  /* 0x000000bc02087211 */ /* 0x0c4fe400078010ff */
[CC--:B---3--:R-:W-:Y:S01]  /*6a00*/  LEA R4, P1, R3.reuse, R188.reuse, 0x2 ;  /* 0x000000bc03047211 */ /* 0x0c8fe200078210ff */
[----:B------:R1:W-:Y:S01]  /*6a10*/  REDG.E.ADD.F32.FTZ.RN.STRONG.GPU desc[UR38][R6.64], R32 ;  /* 0x00000020060079a6 */ /* 0x0003e2000c10f3a6 */
[-C--:B------:R-:W-:Y:S02]  /*6a20*/  LEA.HI.X.SX32 R9, R2, R189.reuse, 0x2, P0 ;  /* 0x000000bd02097211 */ /* 0x080fe400000f16ff */
[-C--:B------:R-:W-:Y:S01]  /*6a30*/  LEA.HI.X.SX32 R5, R3, R189.reuse, 0x2, P1 ;  /* 0x000000bd03057211 */ /* 0x080fe200008f16ff */
[----:B------:R-:W-:Y:S01]  /*6a40*/  IMAD.IADD R3, R44, 0x1, R0 ;  /* 0x000000012c037824 */ /* 0x000fe200078e0200 */
[CC--:B------:R-:W-:Y:S03]  /*6a50*/  LEA R12, P0, R0.reuse, R188.reuse, 0x2 ;  /* 0x000000bc000c7211 */ /* 0x0c0fe600078010ff */
[----:B------:R2:W-:Y:S01]  /*6a60*/  REDG.E.ADD.F32.FTZ.RN.STRONG.GPU desc[UR38][R4.64], R33 ;  /* 0x00000021040079a6 */ /* 0x0005e2000c10f3a6 */
[-C--:B------:R-:W-:Y:S01]  /*6a70*/  LEA.HI.X.SX32 R13, R0, R189.reuse, 0x2, P0 ;  /* 0x000000bd000d7211 */ /* 0x080fe200000f16ff */
[C---:B------:R-:W-:Y:S01]  /*6a80*/  IMAD.IADD R2, R44.reuse, 0x1, R3 ;  /* 0x000000012c027824 */ /* 0x040fe200078e0203 */
[CC--:B------:R-:W-:Y:S01]  /*6a90*/  LEA R10, P0, R3.reuse, R188.reuse, 0x2 ;  /* 0x000000bc030a7211 */ /* 0x0c0fe200078010ff */
[----:B------:R3:W-:Y:S02]  /*6aa0*/  REDG.E.ADD.F32.FTZ.RN.STRONG.GPU desc[UR38][R8.64], R34 ;  /* 0x00000022080079a6 */ /* 0x0007e4000c10f3a6 */
[----:B------:R-:W-:Y:S01]  /*6ab0*/  IMAD.IADD R0, R44, 0x1, R2 ;  /* 0x000000012c007824 */ /* 0x000fe200078e0202 */
[-C--:B------:R-:W-:Y:S01]  /*6ac0*/  LEA.HI.X.SX32 R11, R3, R189.reuse, 0x2, P0 ;  /* 0x000000bd030b7211 */ /* 0x080fe200000f16ff */
[----:B------:R-:W-:Y:S04]  /*6ad0*/  REDG.E.ADD.F32.FTZ.RN.STRONG.GPU desc[UR38][R12.64], R35 ;  /* 0x000000230c0079a6 */ /* 0x000fe8000c10f3a6 */
[----:B------:R-:W-:Y:S04]  /*6ae0*/  REDG.E.ADD.F32.FTZ.RN.STRONG.GPU desc[UR38][R10.64], R28 ;  /* 0x0000001c0a0079a6 */ /* 0x000fe8000c10f3a6 */
[----:B------:R-:W-:Y:S01]  /*6af0*/  LDSM.16.MT88.4 R12, [R176+0x18000] ;  /* 0x01800000b00c783b */ /* 0x000fe20000004200 */
[CC--:B-1----:R-:W-:Y:S03]  /*6b00*/  LEA R6, P1, R0.reuse, R188.reuse, 0x2 ;  /* 0x000000bc00067211 */ /* 0x0c2fe600078210ff */
[----:B------:R-:W-:Y:S01]  /*6b10*/  LDSM.16.MT88.4 R32, [R176+0x18800] ;  /* 0x01880000b020783b */ /* 0x000fe20000004200 */
[-C--:B------:R-:W-:Y:S02]  /*6b20*/  LEA.HI.X.SX32 R7, R0, R189.reuse, 0x2, P1 ;  /* 0x000000bd00077211 */ /* 0x080fe400008f16ff */
[----:B------:R-:W-:Y:S01]  /*6b30*/  PLOP3.LUT P1, PT, PT, PT, UP0, 0x80, 0x0 ;  /* 0x000000000000781c */ /* 0x000fe20003f2f008 */
[----:B------:R-:W-:Y:S01]  /*6b40*/  @UP3 UIADD3 UR8, UP0, UR8, -0x200, URZ ;  /* 0xfffffe0008083890 */ /* 0x000fe2000ff1e03f */
[----:B--2---:R-:W-:Y:S02]  /*6b50*/  IMAD.IADD R5, R44, 0x1, R0 ;  /* 0x000000012c057824 */ /* 0x004fe400078e0200 */
[----:B------:R-:W-:Y:S01]  /*6b60*/  IMAD.IADD R0, R178, 0x1, R177 ;  /* 0x00000001b2007824 */ /* 0x000fe200078e02b1 */
[----:B------:R-:W-:Y:S01]  /*6b70*/  @UP3 UIADD3.X UR9, UR9, -0x1, URZ, UP0, !UPT ;  /* 0xffffffff09093890 */ /* 0x000fe200087fe43f */
[CC--:B---3--:R-:W-:Y:S02]  /*6b80*/  LEA R8, P2, R2.reuse, R188.reuse, 0x2 ;  /* 0x000000bc02087211 */ /* 0x0c8fe400078410ff */
[C---:B------:R-:W-:Y:S01]  /*6b90*/  LEA R4, P0, R5.reuse, R188, 0x2 ;  /* 0x000000bc05047211 */ /* 0x040fe200078010ff */
[----:B------:R-:W-:Y:S01]  /*6ba0*/  LDSM.16.MT88.4 R16, [R0] ;  /* 0x000000000010783b */ /* 0x000fe20000004200 */
[-C--:B------:R-:W-:Y:S02]  /*6bb0*/  LEA.HI.X.SX32 R9, R2, R189.reuse, 0x2, P2 ;  /* 0x000000bd02097211 */ /* 0x080fe400010f16ff */
[----:B------:R-:W-:Y:S02]  /*6bc0*/  LEA.HI.X.SX32 R5, R5, R189, 0x2, P0 ;  /* 0x000000bd05057211 */ /* 0x000fe400000f16ff */
[----:B------:R-:W-:Y:S01]  /*6bd0*/  PLOP3.LUT P0, PT, PT, PT, UP2, 0x80, 0x0 ;  /* 0x000000000000781c */ /* 0x000fe20003f0f028 */
[----:B------:R-:W-:Y:S04]  /*6be0*/  REDG.E.ADD.F32.FTZ.RN.STRONG.GPU desc[UR38][R8.64], R29 ;  /* 0x0000001d080079a6 */ /* 0x000fe8000c10f3a6 */
[----:B------:R-:W-:Y:S04]  /*6bf0*/  REDG.E.ADD.F32.FTZ.RN.STRONG.GPU desc[UR38][R6.64], R30 ;  /* 0x0000001e060079a6 */ /* 0x000fe8000c10f3a6 */
[----:B------:R-:W-:Y:S04]  /*6c00*/  REDG.E.ADD.F32.FTZ.RN.STRONG.GPU desc[UR38][R4.64], R31 ;  /* 0x0000001f040079a6 */ /* 0x000fe8000c10f3a6 */
[----:B------:R-:W-:Y:S04]  /*6c10*/  LDSM.16.MT88.4 R4, [R176+0x14000] ;  /* 0x01400000b004783b */ /* 0x000fe80000004200 */
[----:B------:R-:W1:Y:S04]  /*6c20*/  LDSM.16.MT88.4 R8, [R177] ;  /* 0x00000000b108783b */ /* 0x000e680000004200 */
        /* <DEDUP_REMOVED lines=93> */
.L_x_277:
        /* <DEDUP_REMOVED lines=16> */
[----:B------:R-:W1:Y:S01]  /*7300*/  S2R R19, SR_TID.X ;  /* 0x0000000000137919 */ /* 0x000e620000002100 */
        /* <DEDUP_REMOVED lines=31> */
[----:B-1----:R-:W-:Y:S01]  /*7500*/  SHF.R.S32.HI R9, RZ, 0x1f, R19 ;  /* 0x0000001fff097819 */ /* 0x002fe20000011413 */
[----:B------:R-:W-:Y:S01]  /*7510*/  FMUL.FTZ R122, R122, UR4 ;  /* 0x000000047a7a7c20 */ /* 0x000fe20008410000 */
[----:B------:R-:W-:Y:S01]  /*7520*/  F2FP.F16.F32.PACK_AB R14, R14, R110 ;  /* 0x0000006e0e0e723e */ /* 0x000fe200000000ff */
[----:B------:R-:W-:Y:S01]  /*7530*/  FMUL.FTZ R16, R123, UR4 ;  /* 0x000000047b107c20 */ /* 0x000fe20008410000 */
[----:B------:R-:W-:Y:S01]  /*7540*/  F2FP.F16.F32.PACK_AB R11, R11, R116 ;  /* 0x000000740b0b723e */ /* 0x000fe200000000ff */
[----:B------:R-:W-:Y:S01]  /*7550*/  FMUL.FTZ R124, R124, UR4 ;  /* 0x000000047c7c7c20 */ /* 0x000fe20008410000 */
[----:B------:R-:W-:Y:S01]  /*7560*/  FMUL.FTZ R125, R125, UR4 ;  /* 0x000000047d7d7c20 */ /* 0x000fe20008410000 */
[----:B------:R1:W-:Y:S01]  /*7570*/  STS [R252], R5 ;  /* 0x00000005fc007388 */ /* 0x0003e20000000800 */
[----:B------:R-:W-:Y:S01]  /*7580*/  F2FP.F16.F32.PACK_AB R18, R18, R118 ;  /* 0x000000761212723e */ /* 0x000fe200000000ff */
[----:B------:R-:W-:Y:S01]  /*7590*/  FMUL.FTZ R126, R126, UR4 ;  /* 0x000000047e7e7c20 */ /* 0x000fe20008410000 */
[----:B------:R-:W-:Y:S01]  /*75a0*/  FMUL.FTZ R127, R127, UR4 ;  /* 0x000000047f7f7c20 */ /* 0x000fe20008410000 */
[----:B------:R1:W-:Y:S01]  /*75b0*/  STS [R252+0x400], R4 ;  /* 0x00040004fc007388 */ /* 0x0003e20000000800 */
[----:B------:R-:W-:Y:S01]  /*75c0*/  F2FP.F16.F32.PACK_AB R15, R15, R128 ;  /* 0x000000800f0f723e */ /* 0x000fe200000000ff */
[----:B------:R-:W-:Y:S01]  /*75d0*/  ULDC.64 UR10, c[0x0][0x450] ;  /* 0x00011400000a7ab9 */ /* 0x000fe20000000a00 */
[----:B------:R-:W-:Y:S01]  /*75e0*/  LEA.HI R9, R9, R19, RZ, 0x3 ;  /* 0x0000001309097211 */ /* 0x000fe200078f18ff */
[----:B------:R-:W-:Y:S01]  /*75f0*/  ULDC.64 UR6, c[0x0][0x458] ;  /* 0x0001160000067ab9 */ /* 0x000fe20000000a00 */
[----:B------:R-:W-:Y:S01]  /*7600*/  F2FP.F16.F32.PACK_AB R130, R131, R130 ;  /* 0x000000828382723e */ /* 0x000fe200000000ff */
[----:B------:R-:W4:Y:S01]  /*7610*/  LDC.64 R12, c[0x0][0x438] ;  /* 0x00010e00ff0c7b82 */ /* 0x000f220000000a00 */
[----:B------:R-:W-:Y:S01]  /*7620*/  F2FP.F16.F32.PACK_AB R17, R17, R120 ;  /* 0x000000781111723e */ /* 0x000fe200000000ff */
[----:B------:R-:W-:Y:S01]  /*7630*/  UIMAD UR4, UR42, UR10, URZ ;  /* 0x0000000a2a0472a4 */ /* 0x000fe2000f8e023f */
[----:B------:R-:W-:Y:S01]  /*7640*/  F2FP.F16.F32.PACK_AB R16, R16, R122 ;  /* 0x0000007a1010723e */ /* 0x000fe200000000ff */
[----:B------:R-:W-:Y:S01]  /*7650*/  UIMAD UR42, UR42, UR6, URZ ;  /* 0x000000062a2a72a4 */ /* 0x000fe2000f8e023f */
[----:B------:R-:W-:Y:S01]  /*7660*/  F2FP.F16.F32.PACK_AB R124, R125, R124 ;  /* 0x0000007c7d7c723e */ /* 0x000fe200000000ff */
[----:B------:R-:W-:Y:S01]  /*7670*/  UIMAD UR4, UR29, UR11, UR4 ;  /* 0x0000000b1d0472a4 */ /* 0x000fe2000f8e0204 */
[----:B------:R-:W-:Y:S01]  /*7680*/  SHF.R.S32.HI R0, RZ, 0x3, R9 ;  /* 0x00000003ff007819 */ /* 0x000fe20000011409 */
[----:B------:R-:W-:Y:S01]  /*7690*/  ULDC.64 UR8, c[0x0][0x3f0] ;  /* 0x0000fc0000087ab9 */ /* 0x000fe20000000a00 */
[----:B------:R-:W-:-:S02]  /*76a0*/  F2FP.F16.F32.PACK_AB R126, R127, R126 ;  /* 0x0000007e7f7e723e */ /* 0x000fc400000000ff */
[----:B------:R-:W-:Y:S02]  /*76b0*/  F2FP.F16.F32.PACK_AB R68, R69, R68 ;  /* 0x000000444544723e */ /* 0x000fe400000000ff */
[----:B------:R-:W-:Y:S02]  /*76c0*/  F2FP.F16.F32.PACK_AB R70, R71, R70 ;  /* 0x000000464746723e */ /* 0x000fe400000000ff */
[----:B------:R-:W-:Y:S02]  /*76d0*/  F2FP.F16.F32.PACK_AB R80, R81, R80 ;  /* 0x000000505150723e */ /* 0x000fe400000000ff */
[----:B-1----:R-:W-:Y:S02]  /*76e0*/  LOP3.LUT R5, R9, 0xfffffff8, RZ, 0xc0, !PT ;  /* 0xfffffff809057812 */ /* 0x002fe400078ec0ff */
[----:B------:R-:W-:Y:S02]  /*76f0*/  F2FP.F16.F32.PACK_AB R82, R83, R82 ;  /* 0x000000525352723e */ /* 0x000fe400000000ff */
[----:B------:R-:W-:Y:S01]  /*7700*/  SHF.R.S32.HI R4, RZ, 0x1f, R0 ;  /* 0x0000001fff047819 */ /* 0x000fe20000011400 */
[----:B------:R-:W-:Y:S01]  /*7710*/  IMAD.IADD R19, R19, 0x1, -R5 ;  /* 0x0000000113137824 */ /* 0x000fe200078e0a05 */
[----:B------:R-:W-:-:S02]  /*7720*/  F2FP.F16.F32.PACK_AB R72, R73, R72 ;  /* 0x000000484948723e */ /* 0x000fc400000000ff */
[----:B------:R-:W-:Y:S01]  /*7730*/  F2FP.F16.F32.PACK_AB R74, R75, R74 ;  /* 0x0000004a4b4a723e */ /* 0x000fe200000000ff */
[C---:B------:R-:W-:Y:S01]  /*7740*/  IMAD R5, R4.reuse, UR10, RZ ;  /* 0x0000000a04057c24 */ /* 0x040fe2000f8e02ff */
[----:B------:R-:W-:Y:S01]  /*7750*/  F2FP.F16.F32.PACK_AB R76, R77, R76 ;  /* 0x0000004c4d4c723e */ /* 0x000fe200000000ff */
[----:B------:R-:W-:Y:S01]  /*7760*/  IMAD R4, R4, UR6, RZ ;  /* 0x0000000604047c24 */ /* 0x000fe2000f8e02ff */
[----:B------:R-:W-:Y:S01]  /*7770*/  F2FP.F16.F32.PACK_AB R78, R79, R78 ;  /* 0x0000004e4f4e723e */ /* 0x000fe200000000ff */
[C---:B------:R-:W-:Y:S01]  /*7780*/  IMAD R9, R0.reuse, UR11, R5 ;  /* 0x0000000b00097c24 */ /* 0x040fe2000f8e0205 */
[----:B------:R-:W-:Y:S01]  /*7790*/  F2FP.F16.F32.PACK_AB R84, R85, R84 ;  /* 0x000000545554723e */ /* 0x000fe200000000ff */
[C---:B------:R-:W-:Y:S01]  /*77a0*/  IMAD R10, R0.reuse, UR7, R4 ;  /* 0x00000007000a7c24 */ /* 0x040fe2000f8e0204 */
[----:B------:R-:W-:Y:S01]  /*77b0*/  F2FP.F16.F32.PACK_AB R86, R87, R86 ;  /* 0x000000565756723e */ /* 0x000fe200000000ff */
[----:B------:R-:W-:Y:S01]  /*77c0*/  IMAD.WIDE.U32 R4, R0, UR6, RZ ;  /* 0x0000000600047c25 */ /* 0x000fe2000f8e00ff */
[----:B------:R-:W-:-:S02]  /*77d0*/  F2FP.F16.F32.PACK_AB R96, R97, R96 ;  /* 0x000000606160723e */ /* 0x000fc400000000ff */
[----:B------:R-:W-:Y:S02]  /*77e0*/  F2FP.F16.F32.PACK_AB R98, R99, R98 ;  /* 0x000000626362723e */ /* 0x000fe400000000ff */
[----:B------:R-:W-:Y:S02]  /*77f0*/  F2FP.F16.F32.PACK_AB R88, R89, R88 ;  /* 0x000000585958723e */ /* 0x000fe400000000ff */
[----:B------:R-:W-:Y:S02]  /*7800*/  F2FP.F16.F32.PACK_AB R90, R91, R90 ;  /* 0x0000005a5b5a723e */ /* 0x000fe400000000ff */
[----:B------:R-:W-:Y:S02]  /*7810*/  F2FP.F16.F32.PACK_AB R92, R93, R92 ;  /* 0x0000005c5d5c723e */ /* 0x000fe400000000ff */
[----:B------:R-:W-:Y:S01]  /*7820*/  F2FP.F16.F32.PACK_AB R94, R95, R94 ;  /* 0x0000005e5f5e723e */ /* 0x000fe200000000ff */
[----:B--2---:R-:W-:Y:S04]  /*7830*/  STS [R31], R3 ;  /* 0x000000031f007388 */ /* 0x004fe80000000800 */
[----:B---3--:R1:W-:Y:S04]  /*7840*/  STS [R30], R2 ;  /* 0x000000021e007388 */ /* 0x0083e80000000800 */
[----:B------:R2:W-:Y:S04]  /*7850*/  STS [R252+0x2000], R8 ;  /* 0x00200008fc007388 */ /* 0x0005e80000000800 */
[----:B------:R3:W-:Y:S04]  /*7860*/  STS [R252+0x2400], R7 ;  /* 0x00240007fc007388 */ /* 0x0007e80000000800 */
[----:B----4-:R4:W-:Y:S04]  /*7870*/  STS [R29], R6 ;  /* 0x000000061d007388 */ /* 0x0109e80000000800 */
[----:B------:R-:W-:Y:S04]  /*7880*/  STS [R28], R14 ;  /* 0x0000000e1c007388 */ /* 0x000fe80000000800 */
[----:B------:R4:W-:Y:S04]  /*7890*/  STS [R27], R11 ;  /* 0x0000000b1b007388 */ /* 0x0009e80000000800 */
[----:B------:R-:W-:Y:S01]  /*78a0*/  STS [R26], R18 ;  /* 0x000000121a007388 */ /* 0x000fe20000000800 */
[----:B-1----:R-:W-:-:S03]  /*78b0*/  IMAD.WIDE.U32 R2, R0, UR10, RZ ;  /* 0x0000000a00027c25 */ /* 0x002fc6000f8e00ff */
[----:B------:R1:W-:Y:S01]  /*78c0*/  STS [R25], R15 ;  /* 0x0000000f19007388 */ /* 0x0003e20000000800 */
[----:B--2---:R-:W-:Y:S01]  /*78d0*/  MOV R8, UR10 ;  /* 0x0000000a00087c02 */ /* 0x004fe20008000f00 */
[----:B------:R-:W-:Y:S02]  /*78e0*/  IMAD.IADD R3, R3, 0x1, R9 ;  /* 0x0000000103037824 */ /* 0x000fe400078e0209 */
[----:B------:R-:W-:Y:S01]  /*78f0*/  STS [R24], R130 ;  /* 0x0000008218007388 */ /* 0x000fe20000000800 */
[----:B---3--:R-:W-:Y:S02]  /*7900*/  IMAD.IADD R7, R5, 0x1, R10 ;  /* 0x0000000105077824 */ /* 0x008fe400078e020a */
[----:B------:R-:W-:Y:S01]  /*7910*/  IMAD.WIDE.U32 R8, R8, UR29, R2 ;  /* 0x0000001d08087c25 */ /* 0x000fe2000f8e0002 */
[----:B------:R-:W-:Y:S03]  /*7920*/  STS [R23], R17 ;  /* 0x0000001117007388 */ /* 0x000fe60000000800 */
[----:B------:R-:W-:Y:S01]  /*7930*/  IMAD.SHL.U32 R2, R19, 0x8, RZ ;  /* 0x0000000813027824 */ /* 0x000fe200078e00ff */
[----:B------:R2:W-:Y:S01]  /*7940*/  STS [R22], R16 ;  /* 0x0000001016007388 */ /* 0x0005e20000000800 */
[----:B------:R-:W-:-:S02]  /*7950*/  IMAD R0, R12, UR25, RZ ;  /* 0x000000190c007c24 */ /* 0x000fc4000f8e02ff */
[----:B----4-:R-:W-:Y:S01]  /*7960*/  IMAD.MOV.U32 R6, RZ, RZ, R4 ;  /* 0x000000ffff067224 */ /* 0x010fe200078e0004 */
[----:B------:R-:W-:Y:S01]  /*7970*/  STS [R21], R124 ;  /* 0x0000007c15007388 */ /* 0x000fe20000000800 */
[----:B------:R-:W3:Y:S01]  /*7980*/  LDC.64 R10, c[0x0][0x468] ;  /* 0x00011a00ff0a7b82 */ /* 0x000ee20000000a00 */
[----:B------:R-:W-:Y:S01]  /*7990*/  SHF.R.S32.HI R3, RZ, 0x1f, R2 ;  /* 0x0000001fff037819 */ /* 0x000fe20000011402 */
[----:B------:R-:W-:Y:S01]  /*79a0*/  IMAD R13, R13, UR20, R0 ;  /* 0x000000140d0d7c24 */ /* 0x000fe2000f8e0200 */
[----:B------:R-:W-:Y:S01]  /*79b0*/  STS [R20], R126 ;  /* 0x0000007e14007388 */ /* 0x000fe20000000800 */
[----:B------:R-:W-:Y:S01]  /*79c0*/  LEA R0, R244, UR5, 0x1 ;  /* 0x00000005f4007c11 */ /* 0x000fe2000f8e08ff */
[----:B------:R-:W-:Y:S02]  /*79d0*/  IMAD.WIDE.U32 R4, R12, UR20, R2 ;  /* 0x000000140c047c25 */ /* 0x000fe4000f8e0002 */
[----:B------:R-:W-:Y:S01]  /*79e0*/  STS [R252+0x4000], R68 ;  /* 0x00400044fc007388 */ /* 0x000fe20000000800 */
[----:B-1----:R-:W1:Y:S03]  /*79f0*/  LDC.64 R14, c[0x0][0x440] ;  /* 0x00011000ff0e7b82 */ /* 0x002e660000000a00 */
[----:B------:R-:W-:Y:S01]  /*7a00*/  STS [R252+0x4400], R70 ;  /* 0x00440046fc007388 */ /* 0x000fe20000000800 */
[----:B------:R-:W-:-:S03]  /*7a10*/  IADD3 R5, R5, R13, RZ ;  /* 0x0000000d05057210 */ /* 0x000fc60007ffe0ff */
[----:B------:R-:W-:Y:S04]  /*7a20*/  STS [R31+0x4000], R80 ;  /* 0x004000501f007388 */ /* 0x000fe80000000800 */
[----:B------:R-:W-:Y:S01]  /*7a30*/  STS [R30+0x4000], R82 ;  /* 0x004000521e007388 */ /* 0x000fe20000000800 */
[----:B--2---:R-:W2:Y:S03]  /*7a40*/  LDC.64 R16, c[0x0][0x470] ;  /* 0x00011c00ff107b82 */ /* 0x004ea60000000a00 */
[----:B------:R-:W-:Y:S01]  /*7a50*/  STS [R252+0x6000], R72 ;  /* 0x00600048fc007388 */ /* 0x000fe20000000800 */
[C---:B---3--:R-:W-:Y:S02]  /*7a60*/  IMAD R12, R10.reuse, UR26, RZ ;  /* 0x0000001a0a0c7c24 */ /* 0x048fe4000f8e02ff */
[----:B------:R-:W-:Y:S01]  /*7a70*/  IMAD.WIDE.U32 R4, R10, UR21, R4 ;  /* 0x000000150a047c25 */ /* 0x000fe2000f8e0004 */
[----:B------:R-:W-:Y:S03]  /*7a80*/  STS [R252+0x6400], R74 ;  /* 0x0064004afc007388 */ /* 0x000fe60000000800 */
[----:B------:R-:W-:Y:S01]  /*7a90*/  IMAD R11, R11, UR21, R12 ;  /* 0x000000150b0b7c24 */ /* 0x000fe2000f8e020c */
[----:B------:R-:W-:Y:S01]  /*7aa0*/  STS [R29+0x4000], R76 ;  /* 0x0040004c1d007388 */ /* 0x000fe20000000800 */
[----:B-1----:R-:W-:Y:S01]  /*7ab0*/  IMAD R13, R14, UR25, RZ ;  /* 0x000000190e0d7c24 */ /* 0x002fe2000f8e02ff */
[----:B------:R-:W-:Y:S01]  /*7ac0*/  IADD3 R8, P0, R4, R8, RZ ;  /* 0x0000000804087210 */ /* 0x000fe20007f1e0ff */
[----:B------:R-:W-:Y:S01]  /*7ad0*/  IMAD.WIDE.U32 R2, R14, UR20, R2 ;  /* 0x000000140e027c25 */ /* 0x000fe2000f8e0002 */
[----:B------:R-:W-:Y:S03]  /*7ae0*/  STS [R28+0x4000], R78 ;  /* 0x0040004e1c007388 */ /* 0x000fe60000000800 */
[----:B------:R-:W-:Y:S01]  /*7af0*/  IMAD R10, R15, UR20, R13 ;  /* 0x000000140f0a7c24 */ /* 0x000fe2000f8e020d */
[----:B------:R-:W-:Y:S01]  /*7b00*/  STS [R27+0x4000], R84 ;  /* 0x004000541b007388 */ /* 0x000fe20000000800 */
[----:B------:R-:W-:-:S02]  /*7b10*/  IMAD.IADD R5, R5, 0x1, R11 ;  /* 0x0000000105057824 */ /* 0x000fc400078e020b */
[----:B------:R-:W-:Y:S01]  /*7b20*/  IMAD.U32 R12, RZ, RZ, UR6 ;  /* 0x00000006ff0c7e24 */ /* 0x000fe2000f8e00ff */
[----:B------:R-:W-:Y:S01]  /*7b30*/  STS [R26+0x4000], R86 ;  /* 0x004000561a007388 */ /* 0x000fe20000000800 */
[----:B------:R-:W-:Y:S01]  /*7b40*/  IADD3 R3, R3, R10, RZ ;  /* 0x0000000a03037210 */ /* 0x000fe20007ffe0ff */
[----:B--2---:R-:W-:Y:S01]  /*7b50*/  IMAD R4, R16, UR26, RZ ;  /* 0x0000001a10047c24 */ /* 0x004fe2000f8e02ff */
[----:B------:R-:W-:Y:S01]  /*7b60*/  IADD3.X R10, R5, UR4, R9, P0, !PT ;  /* 0x00000004050a7c10 */ /* 0x000fe200087fe409 */
[----:B------:R-:W-:Y:S01]  /*7b70*/  STS [R25+0x4000], R96 ;  /* 0x0040006019007388 */ /* 0x000fe20000000800 */
[----:B------:R-:W-:Y:S01]  /*7b80*/  IMAD.WIDE.U32 R6, R12, UR29, R6 ;  /* 0x0000001d0c067c25 */ /* 0x000fe2000f8e0006 */
[----:B------:R-:W-:Y:S02]  /*7b90*/  UIMAD UR29, UR29, UR7, UR42 ;  /* 0x000000071d1d72a4 */ /* 0x000fe4000f8e022a */
[----:B------:R-:W-:Y:S01]  /*7ba0*/  STS [R24+0x4000], R98 ;  /* 0x0040006218007388 */ /* 0x000fe20000000800 */
[----:B------:R-:W-:Y:S01]  /*7bb0*/  IMAD R9, R17, UR21, R4 ;  /* 0x0000001511097c24 */ /* 0x000fe2000f8e0204 */
[----:B------:R-:W-:Y:S01]  /*7bc0*/  USHF.L.U32 UR4, UR10, 0x6, URZ ;  /* 0x000000060a047899 */ /* 0x000fe2000800063f */
[----:B------:R-:W-:Y:S01]  /*7bd0*/  IMAD.WIDE.U32 R4, R16, UR21, R2 ;  /* 0x0000001510047c25 */ /* 0x000fe2000f8e0002 */
[----:B------:R-:W-:Y:S01]  /*7be0*/  STS [R23+0x4000], R88 ;  /* 0x0040005817007388 */ /* 0x000fe20000000800 */
[C---:B------:R-:W-:Y:S01]  /*7bf0*/  LEA R2, P1, R8.reuse, UR8, 0x1 ;  /* 0x0000000808027c11 */ /* 0x040fe2000f8208ff */
[----:B------:R-:W-:Y:S01]  /*7c00*/  USHF.L.U64.HI UR10, UR10, 0x6, UR11 ;  /* 0x000000060a0a7899 */ /* 0x000fe2000801020b */
[----:B------:R-:W-:Y:S01]  /*7c10*/  IMAD.IADD R5, R5, 0x1, R9 ;  /* 0x0000000105057824 */ /* 0x000fe200078e0209 */
[----:B------:R-:W-:Y:S01]  /*7c20*/  STS [R22+0x4000], R90 ;  /* 0x0040005a16007388 */ /* 0x000fe20000000800 */
[----:B------:R-:W-:Y:S01]  /*7c30*/  LEA.HI.X R3, R8, UR9, R10, 0x1, P1 ;  /* 0x0000000908037c11 */ /* 0x000fe200088f0c0a */
[----:B------:R-:W-:Y:S01]  /*7c40*/  ULDC.64 UR8, c[0x0][0x3f8] ;  /* 0x0000fe0000087ab9 */ /* 0x000fe20000000a00 */
[----:B------:R-:W-:Y:S01]  /*7c50*/  USHF.L.U32 UR11, UR6, 0x6, URZ ;  /* 0x00000006060b7899 */ /* 0x000fe2000800063f */
[----:B------:R-:W-:Y:S01]  /*7c60*/  STS [R21+0x4000], R92 ;  /* 0x0040005c15007388 */ /* 0x000fe20000000800 */
[----:B------:R-:W-:Y:S01]  /*7c70*/  IADD3 R8, P1, R2, UR4, RZ ;  /* 0x0000000402087c10 */ /* 0x000fe2000ff3e0ff */
[----:B------:R-:W-:-:S02]  /*7c80*/  USHF.L.U64.HI UR6, UR6, 0x6, UR7 ;  /* 0x0000000606067899 */ /* 0x000fc40008010207 */
[----:B------:R-:W-:Y:S01]  /*7c90*/  STS [R20+0x4000], R94 ;  /* 0x0040005e14007388 */ /* 0x000fe20000000800 */
[----:B------:R-:W-:Y:S01]  /*7ca0*/  IADD3.X R9, R3, UR10, RZ, P1, !PT ;  /* 0x0000000a03097c10 */ /* 0x000fe20008ffe4ff */
[----:B------:R-:W-:Y:S06]  /*7cb0*/  BAR.SYNC.DEFER_BLOCKING 0x0 ;  /* 0x0000000000007b1d */ /* 0x000fec0000010000 */
[----:B------:R-:W1:Y:S04]  /*7cc0*/  LDS.128 R44, [R0+0xc000] ;  /* 0x00c00000002c7984 */ /* 0x000e680000000c00 */
[----:B------:R-:W2:Y:S04]  /*7cd0*/  LDS.128 R40, [R0+0xd000] ;  /* 0x00d0000000287984 */ /* 0x000ea80000000c00 */
[----:B------:R-:W3:Y:S04]  /*7ce0*/  LDS.128 R36, [R0+0xe000] ;  /* 0x00e0000000247984 */ /* 0x000ee80000000c00 */
[----:B------:R-:W4:Y:S04]  /*7cf0*/  LDS.128 R32, [R0+0xf000] ;  /* 0x00f0000000207984 */ /* 0x000f280000000c00 */
[----:B------:R-:W4:Y:S04]  /*7d00*/  LDS.128 R28, [R0+0x10000] ;  /* 0x01000000001c7984 */ /* 0x000f280000000c00 */
[----:B------:R-:W4:Y:S04]  /*7d10*/  LDS.128 R24, [R0+0x11000] ;  /* 0x0110000000187984 */ /* 0x000f280000000c00 */
[----:B------:R-:W4:Y:S04]  /*7d20*/  LDS.128 R20, [R0+0x12000] ;  /* 0x0120000000147984 */ /* 0x000f280000000c00 */
[----:B------:R3:W4:Y:S04]  /*7d30*/  LDS.128 R16, [R0+0x13000] ;  /* 0x0130000000107984 */ /* 0x0007280000000c00 */
[----:B-1----:R1:W-:Y:S04]  /*7d40*/  STG.E.128 desc[UR38][R2.64], R44 ;  /* 0x0000002c02007986 */ /* 0x0023e8000c101d26 */
[----:B--2---:R-:W-:Y:S01]  /*7d50*/  STG.E.128 desc[UR38][R8.64], R40 ;  /* 0x0000002808007986 */ /* 0x004fe2000c101d26 */
[----:B---3--:R-:W-:-:S04]  /*7d60*/  IADD3 R0, P0, R4, R6, RZ ;  /* 0x0000000604007210 */ /* 0x008fc80007f1e0ff */
[----:B------:R-:W-:Y:S02]  /*7d70*/  IADD3.X R6, R5, UR29, R7, P0, !PT ;  /* 0x0000001d05067c10 */ /* 0x000fe400087fe407 */
[----:B------:R-:W-:-:S04]  /*7d80*/  LEA R10, P0, R0, UR8, 0x1 ;  /* 0x00000008000a7c11 */ /* 0x000fc8000f8008ff */
[----:B------:R-:W-:Y:S02]  /*7d90*/  LEA.HI.X R11, R0, UR9, R6, 0x1, P0 ;  /* 0x00000009000b7c11 */ /* 0x000fe400080f0c06 */
[----:B------:R-:W-:Y:S02]  /*7da0*/  IADD3 R6, P1, R8, UR4, RZ ;  /* 0x0000000408067c10 */ /* 0x000fe4000ff3e0ff */
[----:B------:R-:W-:Y:S02]  /*7db0*/  IADD3 R4, P0, R10, UR11, RZ ;  /* 0x0000000b0a047c10 */ /* 0x000fe4000ff1e0ff */
[----:B------:R-:W-:Y:S02]  /*7dc0*/  IADD3.X R7, R9, UR10, RZ, P1, !PT ;  /* 0x0000000a09077c10 */ /* 0x000fe40008ffe4ff */
[----:B------:R-:W-:Y:S02]  /*7dd0*/  IADD3.X R5, R11, UR6, RZ, P0, !PT ;  /* 0x000000060b057c10 */ /* 0x000fe400087fe4ff */
[----:B------:R-:W-:Y:S01]  /*7de0*/  IADD3 R12, P1, R6, UR4, RZ ;  /* 0x00000004060c7c10 */ /* 0x000fe2000ff3e0ff */
[----:B------:R2:W-:Y:S01]  /*7df0*/  STG.E.128 desc[UR38][R6.64], R36 ;  /* 0x0000002406007986 */ /* 0x0005e2000c101d26 */
[----:B-1----:R-:W-:-:S02]  /*7e00*/  IADD3 R2, P0, R4, UR11, RZ ;  /* 0x0000000b04027c10 */ /* 0x002fc4000ff1e0ff */
[----:B------:R-:W-:Y:S02]  /*7e10*/  IADD3.X R13, R7, UR10, RZ, P1, !PT ;  /* 0x0000000a070d7c10 */ /* 0x000fe40008ffe4ff */
[----:B------:R-:W-:-:S03]  /*7e20*/  IADD3.X R3, R5, UR6, RZ, P0, !PT ;  /* 0x0000000605037c10 */ /* 0x000fc600087fe4ff */
[----:B----4-:R1:W-:Y:S04]  /*7e30*/  STG.E.128 desc[UR38][R12.64], R32 ;  /* 0x000000200c007986 */ /* 0x0103e8000c101d26 */
[----:B------:R1:W-:Y:S04]  /*7e40*/  STG.E.128 desc[UR38][R10.64], R28 ;  /* 0x0000001c0a007986 */ /* 0x0003e8000c101d26 */
[----:B------:R1:W-:Y:S04]  /*7e50*/  STG.E.128 desc[UR38][R4.64], R24 ;  /* 0x0000001804007986 */ /* 0x0003e8000c101d26 */
[----:B------:R1:W-:Y:S01]  /*7e60*/  STG.E.128 desc[UR38][R2.64], R20 ;  /* 0x0000001402007986 */ /* 0x0003e2000c101d26 */
[----:B--2---:R-:W-:-:S04]  /*7e70*/  IADD3 R6, P0, R2, UR11, RZ ;  /* 0x0000000b02067c10 */ /* 0x004fc8000ff1e0ff */
[----:B------:R-:W-:-:S05]  /*7e80*/  IADD3.X R7, R3, UR6, RZ, P0, !PT ;  /* 0x0000000603077c10 */ /* 0x000fca00087fe4ff */
[----:B------:R1:W-:Y:S04]  /*7e90*/  STG.E.128 desc[UR38][R6.64], R16 ;  /* 0x0000001006007986 */ /* 0x0003e8000c101d26 */
.L_x_274:
        /* <DEDUP_REMOVED lines=11> */
.L_x_281:
[----:B------:R-:W-:Y:S05]  /*7f50*/  EXIT ;  /* 0x000000000000794d */ /* 0x000fea0003800000 */
.L_x_283:
        /* <DEDUP_REMOVED lines=10> */
.L_x_1260:


//--------------------- .text._ZN5flash44flash_bwd_dq_dk_dv_loop_seqk_parallel_kernelI23Flash_bwd_kernel_traitsILi64ELi128ELi128ELi8ELi4ELi4ELi4ELb0ELb0EN7cutlass6half_tE19Flash_kernel_traitsILi64ELi128ELi128ELi8ES3_EELb0ELb1ELb0ELb0ELb0ELb1ELb0EEEvNS_16Flash_bwd_paramsE --------------------------
	.section	.text._ZN5flash44flash_bwd_dq_dk_dv_loop_seqk_parallel_kernelI23Flash_bwd_kernel_traitsILi64ELi128ELi128ELi8ELi4ELi4ELi4ELb0ELb0EN7cutlass6half_tE19Flash_kernel_traitsILi64ELi128ELi128ELi8ES3_EELb0ELb1ELb0ELb0ELb0ELb1ELb0EEEvNS_16Flash_bwd_paramsE,"ax",@progbits
	.align	128
        .global         _ZN5flash44flash_bwd_dq_dk_dv_loop_seqk_parallel_kernelI23Flash_bwd_kernel_traitsILi64ELi128ELi128ELi8ELi4ELi4ELi4ELb0ELb0EN7cutlass6half_tE19Flash_kernel_traitsILi64ELi128ELi128ELi8ES3_EELb0ELb1ELb0ELb0ELb0ELb1ELb0EEEvNS_16Flash_bwd_paramsE
        .type           _ZN5flash44flash_bwd_dq_dk_dv_loop_seqk_parallel_kernelI23Flash_bwd_kernel_traitsILi64ELi128ELi128ELi8ELi4ELi4ELi4ELb0ELb0EN7cutlass6half_tE19Flash_kernel_traitsILi64ELi128ELi128ELi8ES3_EELb0ELb1ELb0ELb0ELb0ELb1ELb0EEEvNS_16Flash_bwd_paramsE,@function
        .size           _ZN5flash44flash_bwd_dq_dk_dv_loop_seqk_parallel_kernelI23Flash_bwd_kernel_traitsILi64ELi128ELi128ELi8ELi4ELi4ELi4ELb0ELb0EN7cutlass6half_tE19Flash_kernel_traitsILi64ELi128ELi128ELi8ES3_EELb0ELb1ELb0ELb0ELb0ELb1ELb0EEEvNS_16Flash_bwd_paramsE,(.L_x_1261 - _ZN5flash44flash_bwd_dq_dk_dv_loop_seqk_parallel_kernelI23Flash_bwd_kernel_traitsILi64ELi128ELi128ELi8ELi4ELi4ELi4ELb0ELb0EN7cutlass6half_tE19Flash_kernel_traitsILi64ELi128ELi128ELi8ES3_EELb0ELb1ELb0ELb0ELb0ELb1ELb0EEEvNS_16Flash_bwd_paramsE)
        .other          _ZN5flash44flash_bwd_dq_dk_dv_loop_seqk_parallel_kernelI23Flash_bwd_kernel_traitsILi64ELi128ELi128ELi8ELi4ELi4ELi4ELb0ELb0EN7cutlass6half_tE19Flash_kernel_traitsILi64ELi128ELi128ELi8ES3_EELb0ELb1ELb0ELb0ELb0ELb1ELb0EEEvNS_16Flash_bwd_paramsE,@"STO_CUDA_ENTRY STV_DEFAULT"
_ZN5flash44flash_bwd_dq_dk_dv_loop_seqk_parallel_kernelI23Flash_bwd_kernel_traitsILi64ELi128ELi128ELi8ELi4ELi4ELi4ELb0ELb0EN7cutlass6half_tE19Flash_kernel_traitsILi64ELi128ELi128ELi8ES3_EELb0ELb1ELb0ELb0ELb0ELb1ELb0EEEvNS_16Flash_bwd_paramsE:
.text._ZN5flash44flash_bwd_dq_dk_dv_loop_seqk_parallel_kernelI23Flash_bwd_kernel_traitsILi64ELi128ELi128ELi8ELi4ELi4ELi4ELb0ELb0EN7cutlass6half_tE19Flash_kernel_traitsILi64ELi128ELi128ELi8ES3_EELb0ELb1ELb0ELb0ELb0ELb1ELb0EEEvNS_16Flash_bwd_paramsE:
[----:B------:R-:W1:Y:S08]  /*0000*/  LDC R1, c[0x0][0x28] ;  /* 0x00000a00ff017b82 */ /* 0x000e700000000800 */
[----:B------:R-:W2:Y:S01]  /*0010*/  S2UR UR16, SR_CTAID.X ;  /* 0x00000000001079c3 */ /* 0x000ea20000002500 */
[----:B------:R-:W-:Y:S01]  /*0020*/  ULDC UR4, c[0x0][0x2c8] ;  /* 0x0000b20000047ab9 */ /* 0x000fe20000000800 */
[----:B-1----:R-:W-:Y:S01]  /*0030*/  VIADD R1, R1, 0xffffffc0 ;  /* 0xffffffc001017836 */ /* 0x002fe20000000000 */
[----:B------:R-:W-:-:S04]  /*0040*/  UIADD3 UR5, UR4, 0x7f, URZ ;  /* 0x0000007f04057890 */ /* 0x000fc8000fffe03f */
[----:B------:R-:W-:-:S04]  /*0050*/  USHF.R.S32.HI UR4, URZ, 0x1f, UR5 ;  /* 0x0000001f3f047899 */ /* 0x000fc80008011405 */
[----:B------:R-:W-:-:S04]  /*0060*/  ULEA.HI UR4, UR4, UR5, URZ, 0x7 ;  /* 0x0000000504047291 */ /* 0x000fc8000f8f383f */
[----:B------:R-:W-:-:S06]  /*0070*/  USHF.R.S32.HI UR6, URZ, 0x7, UR4 ;  /* 0x000000073f067899 */ /* 0x000fcc0008011404 */
[----:B------:R-:W-:Y:S01]  /*0080*/  MOV R0, UR6 ;  /* 0x0000000600007c02 */ /* 0x000fe20008000f00 */
[----:B--2---:R-:W-:-:S04]  /*0090*/  UISETP.GE.AND UP0, UPT, UR16, UR6, UPT ;  /* 0x000000061000728c */ /* 0x004fc8000bf06270 */
[----:B------:R1:W-:Y:S02]  /*00a0*/  STL [R1+0x38], R0 ;  /* 0x0000380001007387 */ /* 0x0003e40000100800 */
[----:B------:R-:W-:-:S13]  /*00b0*/  PLOP3.LUT P0, PT, PT, PT, UP0, 0x80, 0x0 ;  /* 0x000000000000781c */ /* 0x000fda0003f0f008 */
[----:B------:R-:W-:Y:S05]  /*00c0*/  @P0 EXIT ;  /* 0x000000000000094d */ /* 0x000fea0003800000 */
[----:B------:R-:W2:Y:S01]  /*00d0*/  S2R R15, SR_TID.X ;  /* 0x00000000000f7919 */ /* 0x000ea20000002100 */
[----:B------:R-:W3:Y:S01]  /*00e0*/  S2UR UR59, SR_CTAID.Z ;  /* 0x00000000003b79c3 */ /* 0x000ee20000002700 */
[----:B------:R-:W-:Y:S01]  /*00f0*/  UMOV UR5, 0x400 ;  /* 0x0000040000057882 */ /* 0x000fe20000000000 */
[----:B------:R-:W-:Y:S02]  /*0100*/  IMAD.MOV.U32 R214, RZ, RZ, 0x20 ;  /* 0x00000020ffd67424 */ /* 0x000fe400078e00ff */
[----:B------:R-:W-:-:S04]  /*0110*/  IMAD.MOV.U32 R212, RZ, RZ, -0x10 ;  /* 0xfffffff0ffd47424 */ /* 0x000fc800078e00ff */
[----:B------:R-:W4:Y:S08]  /*0120*/  S2UR UR4, SR_CgaCtaId ;  /* 0x00000000000479c3 */ /* 0x000f300000008800 */
[----:B------:R-:W5:Y:S01]  /*0130*/  S2UR UR47, SR_CTAID.Y ;  /* 0x00000000002f79c3 */ /* 0x000f620000002600 */
[----:B---3--:R-:W-:Y:S01]  /*0140*/  USHF.R.S32.HI UR6, URZ, 0x1f, UR59 ;  /* 0x0000001f3f067899 */ /* 0x008fe2000801143b */
[----:B--2---:R-:W-:Y:S01]  /*0150*/  SHF.R.S32.HI R13, RZ, 0x1f, R15 ;  /* 0x0000001fff0d7819 */ /* 0x004fe2000001140f */
[----:B------:R-:W-:Y:S01]  /*0160*/  IMAD.SHL.U32 R251, R15, 0x2, RZ ;  /* 0x000000020ffb7824 */ /* 0x000fe200078e00ff */
[----:B----4-:R-:W-:-:S02]  /*0170*/  ULEA UR4, UR4, UR5, 0x18 ;  /* 0x0000000504047291 */ /* 0x010fc4000f8ec03f */
[CC--:B------:R-:W-:Y:S02]  /*0180*/  LEA.HI R3, R13.reuse, R15.reuse, RZ, 0x5 ;  /* 0x0000000f0d037211 */ /* 0x0c0fe400078f28ff */
[----:B------:R-:W-:Y:S02]  /*0190*/  LEA.HI R17, R13, R15, RZ, 0x3 ;  /* 0x0000000f0d117211 */ /* 0x000fe400078f18ff */
[--C-:B------:R-:W-:Y:S01]  /*01a0*/  SHF.R.S32.HI R4, RZ, 0x5, R3.reuse ;  /* 0x00000005ff047819 */ /* 0x100fe20000011403 */
[----:B-----5:R-:W-:Y:S01]  /*01b0*/  USHF.L.U32 UR5, UR47, 0x7, URZ ;  /* 0x000000072f057899 */ /* 0x020fe2000800063f */
[----:B-1----:R-:W-:Y:S02]  /*01c0*/  SHF.R.S32.HI R0, RZ, 0x1f, R3 ;  /* 0x0000001fff007819 */ /* 0x002fe40000011403 */
[----:B------:R-:W-:Y:S02]  /*01d0*/  LOP3.LUT R3, R3, 0xffffffe0, RZ, 0xc0, !PT ;  /* 0xffffffe003037812 */ /* 0x000fe400078ec0ff */
[----:B------:R-:W-:-:S02]  /*01e0*/  LEA.HI R2, R0, R4, RZ, 0x2 ;  /* 0x0000000400027211 */ /* 0x000fc400078f10ff */
[-C--:B------:R-:W-:Y:S01]  /*01f0*/  LEA.HI R5, R13, R15.reuse, RZ, 0x4 ;  /* 0x0000000f0d057211 */ /* 0x080fe200078f20ff */
[----:B------:R-:W-:Y:S01]  /*0200*/  IMAD.IADD R0, R15, 0x1, -R3 ;  /* 0x000000010f007824 */ /* 0x000fe200078e0a03 */
[----:B------:R-:W-:Y:S02]  /*0210*/  LOP3.LUT R2, R2, 0xfffffffc, RZ, 0xc0, !PT ;  /* 0xfffffffc02027812 */ /* 0x000fe400078ec0ff */
[----:B------:R-:W-:Y:S02]  /*0220*/  LEA.HI R16, R13, R15, RZ, 0x2 ;  /* 0x0000000f0d107211 */ /* 0x000fe400078f10ff */
[----:B------:R-:W-:Y:S01]  /*0230*/  SHF.R.S32.HI R3, RZ, 0x1f, R0 ;  /* 0x0000001fff037819 */ /* 0x000fe20000011400 */
[----:B------:R-:W-:Y:S01]  /*0240*/  IMAD.IADD R11, R4, 0x1, -R2 ;  /* 0x00000001040b7824 */ /* 0x000fe200078e0a02 */
[----:B------:R-:W-:Y:S02]  /*0250*/  LOP3.LUT R2, R5, 0xfffffff0, RZ, 0xc0, !PT ;  /* 0xfffffff005027812 */ /* 0x000fe400078ec0ff */
[----:B------:R-:W-:-:S02]  /*0260*/  LEA.HI R10, R3, R0, RZ, 0x2 ;  /* 0x00000000030a7211 */ /* 0x000fc400078f10ff */
[----:B------:R-:W-:Y:S01]  /*0270*/  LOP3.LUT R0, R17, 0xfffffff8, RZ, 0xc0, !PT ;  /* 0xfffffff811007812 */ /* 0x000fe200078ec0ff */
[C---:B------:R-:W-:Y:S01]  /*0280*/  IMAD.IADD R2, R15.reuse, 0x1, -R2 ;  /* 0x000000010f027824 */ /* 0x040fe200078e0a02 */
[----:B------:R-:W-:Y:S02]  /*0290*/  SHF.R.S32.HI R3, RZ, 0x3, R17 ;  /* 0x00000003ff037819 */ /* 0x000fe40000011411 */
[----:B------:R-:W-:Y:S01]  /*02a0*/  SHF.R.S32.HI R6, RZ, 0x4, R5 ;  /* 0x00000004ff067819 */ /* 0x000fe20000011405 */
[----:B------:R-:W-:Y:S01]  /*02b0*/  IMAD.IADD R0, R15, 0x1, -R0 ;  /* 0x000000010f007824 */ /* 0x000fe200078e0a00 */
[--C-:B------:R-:W-:Y:S01]  /*02c0*/  SHF.R.S32.HI R14, RZ, 0x2, R16.reuse ;  /* 0x00000002ff0e7819 */ /* 0x100fe20000011410 */
[----:B------:R-:W-:Y:S01]  /*02d0*/  IMAD.SHL.U32 R3, R3, 0x40, RZ ;  /* 0x0000004003037824 */ /* 0x000fe200078e00ff */
[----:B------:R-:W-:Y:S01]  /*02e0*/  SHF.R.S32.HI R4, RZ, 0x1f, R16 ;  /* 0x0000001fff047819 */ /* 0x000fe20000011410 */
[----:B------:R-:W-:Y:S01]  /*02f0*/  IMAD.SHL.U32 R7, R0, 0x8, RZ ;  /* 0x0000000800077824 */ /* 0x000fe200078e00ff */
[----:B------:R-:W-:-:S02]  /*0300*/  SHF.R.S32.HI R8, RZ, 0x1f, R2 ;  /* 0x0000001fff087819 */ /* 0x000fc40000011402 */
[----:B------:R-:W-:Y:S02]  /*0310*/  LOP3.LUT R3, R3, 0x1c0, RZ, 0xc0, !PT ;  /* 0x000001c003037812 */ /* 0x000fe400078ec0ff */
[----:B------:R-:W-:Y:S02]  /*0320*/  LEA.HI R5, R5, R6, RZ, 0x1 ;  /* 0x0000000605057211 */ /* 0x000fe400078f08ff */
[----:B------:R-:W-:Y:S02]  /*0330*/  LOP3.LUT R7, R3, 0x38, R7, 0xf8, !PT ;  /* 0x0000003803077812 */ /* 0x000fe400078ef807 */
[----:B------:R-:W-:Y:S02]  /*0340*/  LEA.HI R4, R4, R14, RZ, 0x3 ;  /* 0x0000000e04047211 */ /* 0x000fe400078f18ff */
[----:B------:R-:W-:Y:S02]  /*0350*/  SHF.R.U32.HI R3, RZ, 0x3, R3 ;  /* 0x00000003ff037819 */ /* 0x000fe40000011603 */
[----:B------:R-:W-:-:S02]  /*0360*/  LEA.HI R12, R8, R2, RZ, 0x3 ;  /* 0x00000002080c7211 */ /* 0x000fc400078f18ff */
[----:B------:R-:W-:Y:S02]  /*0370*/  LOP3.LUT R5, R5, 0xfffffffe, RZ, 0xc0, !PT ;  /* 0xfffffffe05057812 */ /* 0x000fe400078ec0ff */
[----:B------:R-:W-:Y:S02]  /*0380*/  LOP3.LUT R4, R4, 0xfffffff8, RZ, 0xc0, !PT ;  /* 0xfffffff804047812 */ /* 0x000fe400078ec0ff */
[----:B------:R-:W-:Y:S01]  /*0390*/  LOP3.LUT R8, R7, R3, RZ, 0x3c, !PT ;  /* 0x0000000307087212 */ /* 0x000fe200078e3cff */
[----:B------:R-:W-:Y:S01]  /*03a0*/  IMAD.IADD R9, R6, 0x1, -R5 ;  /* 0x0000000106097824 */ /* 0x000fe200078e0a05 */
[----:B------:R-:W-:Y:S01]  /*03b0*/  LOP3.LUT R3, R12, 0xfffffff8, RZ, 0xc0, !PT ;  /* 0xfffffff80c037812 */ /* 0x000fe200078ec0ff */
[----:B------:R-:W-:Y:S01]  /*03c0*/  IMAD.IADD R5, R14, 0x1, -R4 ;  /* 0x000000010e057824 */ /* 0x000fe200078e0a04 */
[C---:B------:R-:W-:Y:S01]  /*03d0*/  LOP3.LUT P4, RZ, R0.reuse, 0x2, RZ, 0xc0, !PT ;  /* 0x0000000200ff7812 */ /* 0x040fe2000788c0ff */
[----:B------:R-:W-:Y:S01]  /*03e0*/  IMAD.SHL.U32 R176, R9, 0x200, RZ ;  /* 0x0000020009b07824 */ /* 0x000fe200078e00ff */
[C---:B------:R-:W-:Y:S01]  /*03f0*/  LOP3.LUT P3, RZ, R0.reuse, 0x4, RZ, 0xc0, !PT ;  /* 0x0000000400ff7812 */ /* 0x040fe2000786c0ff */
[----:B------:R-:W-:Y:S01]  /*0400*/  IMAD.SHL.U32 R0, R0, 0x40, RZ ;  /* 0x0000004000007824 */ /* 0x000fe200078e00ff */
[----:B------:R-:W-:Y:S01]  /*0410*/  LEA.HI R4, R13, R15, RZ, 0x7 ;  /* 0x0000000f0d047211 */ /* 0x000fe200078f38ff */
[----:B------:R-:W-:Y:S01]  /*0420*/  IMAD.IADD R18, R2, 0x1, -R3 ;  /* 0x0000000102127824 */ /* 0x000fe200078e0a03 */
[----:B------:R-:W-:Y:S01]  /*0430*/  LOP3.LUT R3, R5, 0x1, RZ, 0xc0, !PT ;  /* 0x0000000105037812 */ /* 0x000fe200078ec0ff */
[----:B------:R-:W-:Y:S01]  /*0440*/  IMAD.SHL.U32 R2, R11, 0x10, RZ ;  /* 0x000000100b027824 */ /* 0x000fe200078e00ff */
[----:B------:R-:W-:-:S02]  /*0450*/  LOP3.LUT R0, R0, 0x1c0, RZ, 0xc0, !PT ;  /* 0x000001c000007812 */ /* 0x000fc400078ec0ff */
[----:B------:R-:W-:Y:S01]  /*0460*/  SHF.R.S32.HI R4, RZ, 0x7, R4 ;  /* 0x00000007ff047819 */ /* 0x000fe20000011404 */
[----:B------:R-:W-:Y:S01]  /*0470*/  STL [R1+0x4], R18 ;  /* 0x0000041201007387 */ /* 0x000fe20000100800 */
[C---:B------:R-:W-:Y:S02]  /*0480*/  LOP3.LUT R180, R0.reuse, 0x8, R17, 0xf8, !PT ;  /* 0x0000000800b47812 */ /* 0x040fe400078ef811 */
[----:B------:R-:W-:Y:S02]  /*0490*/  LOP3.LUT R7, R0, 0x30, R2, 0xf8, !PT ;  /* 0x0000003000077812 */ /* 0x000fe400078ef802 */
[----:B------:R-:W-:Y:S02]  /*04a0*/  SHF.R.U32.HI R0, RZ, 0x3, R0 ;  /* 0x00000003ff007819 */ /* 0x000fe40000011600 */
[----:B------:R-:W-:Y:S02]  /*04b0*/  ISETP.NE.U32.AND P0, PT, R3, 0x1, PT ;  /* 0x000000010300780c */ /* 0x000fe40003f05070 */
[----:B------:R-:W-:-:S02]  /*04c0*/  LEA.HI R6, R13, R15, RZ, 0x6 ;  /* 0x0000000f0d067211 */ /* 0x000fc400078f30ff */
[----:B------:R-:W-:Y:S01]  /*04d0*/  LEA.HI.SX32 R252, R10, R2, 0x1e ;  /* 0x000000020afc7211 */ /* 0x000fe200078ff2ff */
[----:B------:R-:W-:Y:S01]  /*04e0*/  IMAD R2, R4, 0x1000, R176 ;  /* 0x0000100004027824 */ /* 0x000fe200078e02b0 */
[----:B------:R-:W-:Y:S01]  /*04f0*/  LOP3.LUT R180, R180, R0, RZ, 0x3c, !PT ;  /* 0x00000000b4b47212 */ /* 0x000fe200078e3cff */
[----:B------:R-:W-:Y:S01]  /*0500*/  IMAD.SHL.U32 R6, R6, 0x8, RZ ;  /* 0x0000000806067824 */ /* 0x000fe200078e00ff */
[C---:B------:R-:W-:Y:S01]  /*0510*/  R2P PR, R5.reuse, 0x6 ;  /* 0x0000000605007804 */ /* 0x040fe20000000000 */
[----:B------:R-:W-:Y:S01]  /*0520*/  IMAD.SHL.U32 R5, R5, 0x40, RZ ;  /* 0x0000004005057824 */ /* 0x000fe200078e00ff */
[----:B------:R-:W-:Y:S01]  /*0530*/  LOP3.LUT R3, R7, 0x8, R17, 0xf8, !PT ;  /* 0x0000000807037812 */ /* 0x000fe200078ef811 */
[----:B------:R-:W-:Y:S01]  /*0540*/  IMAD.IADD R180, R2, 0x1, R180 ;  /* 0x0000000102b47824 */ /* 0x000fe200078e02b4 */
[----:B------:R-:W-:Y:S01]  /*0550*/  LOP3.LUT R250, R8, 0xfffffe00, R6, 0xf8, !PT ;  /* 0xfffffe0008fa7812 */ /* 0x000fe200078ef806 */
[----:B------:R-:W-:Y:S01]  /*0560*/  IMAD.SHL.U32 R2, R4, 0x8, RZ ;  /* 0x0000000804027824 */ /* 0x000fe200078e00ff */
[----:B------:R-:W-:Y:S01]  /*0570*/  LOP3.LUT R176, R176, R3, R0, 0xf6, !PT ;  /* 0x00000003b0b07212 */ /* 0x000fe200078ef600 */
[----:B------:R-:W-:Y:S01]  /*0580*/  IMAD.SHL.U32 R6, R9, 0x10, RZ ;  /* 0x0000001009067824 */ /* 0x000fe200078e00ff */
[----:B------:R-:W-:Y:S01]  /*0590*/  LOP3.LUT R0, R5, 0x1c0, RZ, 0xc0, !PT ;  /* 0x000001c005007812 */ /* 0x000fe200078ec0ff */
[----:B------:R-:W-:Y:S01]  /*05a0*/  IMAD.SHL.U32 R180, R180, 0x2, RZ ;  /* 0x00000002b4b47824 */ /* 0x000fe200078e00ff */
[----:B------:R-:W-:-:S02]  /*05b0*/  LOP3.LUT R5, R16, 0x7ffffffc, RZ, 0xc0, !PT ;  /* 0x7ffffffc10057812 */ /* 0x000fc400078ec0ff */
[----:B------:R-:W-:Y:S02]  /*05c0*/  LOP3.LUT R2, R2, 0x8, RZ, 0xc0, !PT ;  /* 0x0000000802027812 */ /* 0x000fe400078ec0ff */
[----:B------:R-:W-:Y:S01]  /*05d0*/  SHF.R.U32.HI R3, RZ, 0x3, R0 ;  /* 0x00000003ff037819 */ /* 0x000fe20000011600 */
[----:B------:R-:W-:Y:S01]  /*05e0*/  IMAD.IADD R5, R15, 0x1, -R5 ;  /* 0x000000010f057824 */ /* 0x000fe200078e0a05 */
[----:B------:R-:W-:Y:S01]  /*05f0*/  LOP3.LUT R13, R2, 0x10, R6, 0xf8, !PT ;  /* 0x00000010020d7812 */ /* 0x000fe200078ef806 */
[----:B------:R-:W-:Y:S01]  /*0600*/  IMAD.SHL.U32 R6, R9, 0x8, RZ ;  /* 0x0000000809067824 */ /* 0x000fe200078e00ff */
[CC--:B------:R-:W-:Y:S01]  /*0610*/  LOP3.LUT R10, R3.reuse, R0.reuse, R2, 0x1e, !PT ;  /* 0x00000000030a7212 */ /* 0x0c0fe200078e1e02 */
[----:B------:R-:W-:Y:S01]  /*0620*/  IMAD.SHL.U32 R2, R18, 0x40, RZ ;  /* 0x0000004012027824 */ /* 0x000fe200078e00ff */
[----:B------:R-:W-:Y:S01]  /*0630*/  LOP3.LUT R8, R3, R0, RZ, 0xfc, !PT ;  /* 0x0000000003087212 */ /* 0x000fe200078efcff */
[----:B------:R-:W-:Y:S01]  /*0640*/  IMAD.SHL.U32 R0, R5, 0x2, RZ ;  /* 0x0000000205007824 */ /* 0x000fe200078e00ff */
[----:B------:R-:W-:-:S02]  /*0650*/  LOP3.LUT R251, R251, 0x6, RZ, 0xc0, !PT ;  /* 0x00000006fbfb7812 */ /* 0x000fc400078ec0ff */
[----:B------:R-:W-:Y:S01]  /*0660*/  LOP3.LUT R2, R2, 0x1c0, RZ, 0xc0, !PT ;  /* 0x000001c002027812 */ /* 0x000fe200078ec0ff */
[----:B------:R-:W-:Y:S01]  /*0670*/  IMAD R3, R4, 0x2000, R0 ;  /* 0x0000200004037824 */ /* 0x000fe200078e0200 */
[----:B------:R-:W-:Y:S01]  /*0680*/  SEL R181, R214, 0xffffffe0, !P4 ;  /* 0xffffffe0d6b57807 */ /* 0x000fe20006000000 */
[----:B------:R-:W-:Y:S01]  /*0690*/  IMAD R251, R4, 0x40, R251 ;  /* 0x0000004004fb7824 */ /* 0x000fe200078e02fb */
[----:B------:R-:W-:Y:S01]  /*06a0*/  SHF.R.U32.HI R5, RZ, 0x3, R2 ;  /* 0x00000003ff057819 */ /* 0x000fe20000011602 */
[----:B------:R-:W-:Y:S01]  /*06b0*/  IMAD.SHL.U32 R4, R12, 0x40, RZ ;  /* 0x000000400c047824 */ /* 0x000fe200078e00ff */
[----:B------:R-:W-:Y:S01]  /*06c0*/  LOP3.LUT R6, R2, 0x8, R6, 0xf8, !PT ;  /* 0x0000000802067812 */ /* 0x000fe200078ef806 */
[----:B------:R-:W-:Y:S01]  /*06d0*/  IMAD R7, R11, 0x400, R3 ;  /* 0x000004000b077824 */ /* 0x000fe200078e0203 */
[----:B------:R-:W-:Y:S01]  /*06e0*/  LOP3.LUT R2, R5, R13, R2, 0x1e, !PT ;  /* 0x0000000d05027212 */ /* 0x000fe200078e1e02 */
[----:B------:R-:W-:Y:S01]  /*06f0*/  IMAD R3, R11, 0x400, R0 ;  /* 0x000004000b037824 */ /* 0x000fe200078e0200 */
[----:B------:R-:W-:Y:S01]  /*0700*/  LOP3.LUT R0, R4, 0xfffffe00, RZ, 0xc0, !PT ;  /* 0xfffffe0004007812 */ /* 0x000fe200078ec0ff */
[----:B------:R-:W-:Y:S01]  /*0710*/  IMAD.IADD R7, R8, 0x1, R7 ;  /* 0x0000000108077824 */ /* 0x000fe200078e0207 */
[----:B------:R-:W-:Y:S01]  /*0720*/  SEL R214, R214, 0xffffffe0, !P1 ;  /* 0xffffffe0d6d67807 */ /* 0x000fe20004800000 */
[----:B------:R-:W-:Y:S01]  /*0730*/  IMAD.IADD R10, R3, 0x1, R10 ;  /* 0x00000001030a7824 */ /* 0x000fe200078e020a */
[----:B------:R-:W-:Y:S01]  /*0740*/  LOP3.LUT R186, R2, R0, RZ, 0xfc, !PT ;  /* 0x0000000002ba7212 */ /* 0x000fe200078efcff */
[----:B------:R-:W-:Y:S01]  /*0750*/  IMAD R4, R11, 0x400, R0 ;  /* 0x000004000b047824 */ /* 0x000fe200078e0200 */
[----:B------:R-:W-:Y:S01]  /*0760*/  LOP3.LUT R3, R6, R5, RZ, 0x3c, !PT ;  /* 0x0000000506037212 */ /* 0x000fe200078e3cff */
[----:B------:R-:W-:Y:S01]  /*0770*/  IMAD.U32 R0, RZ, RZ, UR6 ;  /* 0x00000006ff007e24 */ /* 0x000fe2000f8e00ff */
[----:B------:R-:W-:Y:S01]  /*0780*/  USHF.R.S32.HI UR6, URZ, 0x1f, UR47 ;  /* 0x0000001f3f067899 */ /* 0x000fe2000801142f */
[----:B------:R-:W-:Y:S01]  /*0790*/  IMAD.U32 R2, RZ, RZ, UR5 ;  /* 0x00000005ff027e24 */ /* 0x000fe2000f8e00ff */
[----:B------:R-:W-:Y:S01]  /*07a0*/  USHF.R.S32.HI UR5, URZ, 0x1f, UR59 ;  /* 0x0000001f3f057899 */ /* 0x000fe2000801143b */
[----:B------:R-:W-:Y:S01]  /*07b0*/  IMAD.MOV.U32 R0, RZ, RZ, 0x40 ;  /* 0x00000040ff007424 */ /* 0x000fe200078e00ff */
[----:B------:R-:W-:Y:S01]  /*07c0*/  LEA R211, R7, UR4, 0x1 ;  /* 0x0000000407d37c11 */ /* 0x000fe2000f8e08ff */
[----:B------:R-:W-:Y:S01]  /*07d0*/  IMAD.IADD R185, R4, 0x1, R3 ;  /* 0x0000000104b97824 */ /* 0x000fe200078e0203 */
[----:B------:R-:W-:Y:S01]  /*07e0*/  SEL R212, R212, 0x10, !P0 ;  /* 0x00000010d4d47807 */ /* 0x000fe20004000000 */
        /* <DEDUP_REMOVED lines=11> */
[----:B------:R-:W-:Y:S01]  /*08a0*/  LEA R176, R176, UR4, 0x1 ;  /* 0x00000004b0b07c11 */ /* 0x000fe2000f8e08ff */
[--C-:B------:R-:W-:Y:S01]  /*08b0*/  IMAD.IADD R5, R0, 0x1, R8.reuse ;  /* 0x0000000100057824 */ /* 0x100fe200078e0208 */
[----:B------:R-:W-:Y:S01]  /*08c0*/  STL [R1], R8 ;  /* 0x0000000801007387 */ /* 0x000fe20000100800 */
[----:B------:R-:W-:Y:S01]  /*08d0*/  IMAD.IADD R6, R214, 0x1, R8 ;  /* 0x00000001d6067824 */ /* 0x000fe200078e0208 */
[----:B------:R-:W-:Y:S01]  /*08e0*/  UIADD3 UR5, UR4, 0xc000, URZ ;  /* 0x0000c00004057890 */ /* 0x000fe2000fffe03f */
[C---:B------:R-:W-:Y:S01]  /*08f0*/  VIADD R11, R8.reuse, 0x420 ;  /* 0x00000420080b7836 */ /* 0x040fe20000000000 */
[----:B------:R-:W-:Y:S01]  /*0900*/  STL [R1+0x18], R5 ;  /* 0x0000180501007387 */ /* 0x000fe20000100800 */
[C---:B------:R-:W-:Y:S01]  /*0910*/  IMAD.IADD R4, R8.reuse, 0x1, R2 ;  /* 0x0000000108047824 */ /* 0x040fe200078e0202 */
[----:B------:R-:W-:Y:S01]  /*0920*/  ULDC.64 UR6, c[0x0][0x208] ;  /* 0x0000820000067ab9 */ /* 0x000fe20000000a00 */
[C---:B------:R-:W-:Y:S01]  /*0930*/  VIADD R3, R8.reuse, 0x2020 ;  /* 0x0000202008037836 */ /* 0x040fe20000000000 */
[----:B------:R1:W-:Y:S01]  /*0940*/  STL [R1+0x34], R6 ;  /* 0x0000340601007387 */ /* 0x0003e20000100800 */
[----:B------:R-:W-:-:S02]  /*0950*/  @P1 VIADD R11, R8, 0x3e0 ;  /* 0x000003e0080b1836 */ /* 0x000fc40000000000 */
[C---:B------:R-:W-:Y:S01]  /*0960*/  VIADD R9, R8.reuse, 0x2420 ;  /* 0x0000242008097836 */ /* 0x040fe20000000000 */
[----:B------:R-:W-:Y:S01]  /*0970*/  STL [R1+0x14], R4 ;  /* 0x0000140401007387 */ /* 0x000fe20000100800 */
[C---:B------:R-:W-:Y:S02]  /*0980*/  @P1 VIADD R3, R8.reuse, 0x1fe0 ;  /* 0x00001fe008031836 */ /* 0x040fe40000000000 */
[C---:B------:R-:W-:Y:S01]  /*0990*/  VIADD R7, R8.reuse, 0x2040 ;  /* 0x0000204008077836 */ /* 0x040fe20000000000 */
[----:B------:R-:W-:Y:S01]  /*09a0*/  STL [R1+0x20], R11 ;  /* 0x0000200b01007387 */ /* 0x000fe20000100800 */
[C---:B------:R-:W-:Y:S02]  /*09b0*/  @P1 VIADD R9, R8.reuse, 0x23e0 ;  /* 0x000023e008091836 */ /* 0x040fe40000000000 */
[----:B------:R-:W-:Y:S01]  /*09c0*/  @P2 VIADD R7, R8, 0x1fc0 ;  /* 0x00001fc008072836 */ /* 0x000fe20000000000 */
[----:B------:R-:W-:Y:S01]  /*09d0*/  STL [R1+0x8], R3 ;  /* 0x0000080301007387 */ /* 0x000fe20000100800 */
[----:B------:R-:W-:-:S02]  /*09e0*/  IMAD.IADD R179, R182, 0x1, R179 ;  /* 0x00000001b6b37824 */ /* 0x000fc400078e02b3 */
[----:B------:R-:W-:Y:S01]  /*09f0*/  IMAD.IADD R212, R212, 0x1, R210 ;  /* 0x00000001d4d47824 */ /* 0x000fe200078e02d2 */
[----:B------:R-:W-:Y:S01]  /*0a00*/  STL [R1+0x1c], R9 ;  /* 0x00001c0901007387 */ /* 0x000fe20000100800 */
[----:B------:R-:W-:Y:S02]  /*0a10*/  IMAD.IADD R182, R182, 0x1, R181 ;  /* 0x00000001b6b67824 */ /* 0x000fe400078e02b5 */
[--C-:B------:R-:W-:Y:S01]  /*0a20*/  IMAD.IADD R217, R211, 0x1, R214.reuse ;  /* 0x00000001d3d97824 */ /* 0x100fe200078e02d6 */
[----:B------:R-:W-:Y:S01]  /*0a30*/  STL [R1+0x10], R7 ;  /* 0x0000100701007387 */ /* 0x000fe20000100800 */
[----:B------:R-:W-:Y:S02]  /*0a40*/  IMAD.IADD R216, R213, 0x1, R214 ;  /* 0x00000001d5d87824 */ /* 0x000fe400078e02d6 */
[----:B------:R-:W-:Y:S02]  /*0a50*/  IMAD.IADD R215, R214, 0x1, R210 ;  /* 0x00000001d6d77824 */ /* 0x000fe400078e02d2 */
[----:B-1----:R-:W-:-:S02]  /*0a60*/  VIADD R6, R8, 0x2440 ;  /* 0x0000244008067836 */ /* 0x002fc40000000000 */
        /* <DEDUP_REMOVED lines=12> */
.L_x_328:
        /* <DEDUP_REMOVED lines=16> */
[----:B------:R-:W-:Y:S01]  /*0c30*/  IMAD.U32 R2, RZ, RZ, UR10 ;  /* 0x0000000aff027e24 */ /* 0x000fe2000f8e00ff */
        /* <DEDUP_REMOVED lines=13> */
[----:B--23--:R-:W2:Y:S05]  /*0d10*/  @P1 LDG.E R7, desc[UR6][R4.64] ;  /* 0x0000000604071981 */ /* 0x00ceaa000c1e1900 */
        /* <DEDUP_REMOVED lines=36> */
.L_x_284:
        /* <DEDUP_REMOVED lines=14> */
[----:B------:R-:W-:Y:S02]  /*1040*/  USHF.L.U32 UR17, UR47, 0x7, URZ ;  /* 0x000000072f117899 */ /* 0x000fe4000800063f */
[----:B------:R-:W-:Y:S01]  /*1050*/  UIMAD UR24, UR47, UR13, UR12 ;  /* 0x0000000d2f1872a4 */ /* 0x000fe2000f8e020c */
[----:B------:R-:W-:-:S02]  /*1060*/  ULDC UR61, c[0x0][0x2d4] ;  /* 0x0000b500003d7ab9 */ /* 0x000fc40000000800 */
[----:B------:R-:W-:Y:S01]  /*1070*/  @!UP1 ULDC.64 UR12, c[0x0][0x418] ;  /* 0x00010600000c9ab9 */ /* 0x000fe20000000a00 */
[----:B------:R-:W-:Y:S02]  /*1080*/  USEL UR43, UR17, URZ, UP2 ;  /* 0x0000003f112b7287 */ /* 0x000fe40009000000 */
[----:B------:R-:W-:Y:S01]  /*1090*/  USHF.R.S32.HI UR25, URZ, 0x1f, UR61 ;  /* 0x0000001f3f197899 */ /* 0x000fe2000801143d */
[----:B------:R-:W-:Y:S01]  /*10a0*/  ULDC UR48, c[0x0][0x2dc] ;  /* 0x0000b70000307ab9 */ /* 0x000fe20000000800 */
[----:B------:R-:W-:Y:S01]  /*10b0*/  ULDC UR49, c[0x0][0x270] ;  /* 0x00009c0000317ab9 */ /* 0x000fe20000000800 */
[----:B------:R-:W-:Y:S02]  /*10c0*/  @!UP1 UIMAD.WIDE.U32 UR38, UR47, UR12, URZ ;  /* 0x0000000c2f2692a5 */ /* 0x000fe4000f8e003f */
[----:B------:R-:W-:Y:S01]  /*10d0*/  USHF.L.U64.HI UR11, UR47, 0x7, UR60 ;  /* 0x000000072f0b7899 */ /* 0x000fe2000801023c */
[----:B-1----:R-:W-:Y:S01]  /*10e0*/  IABS R5, R6 ;  /* 0x0000000600057213 */ /* 0x002fe20000000000 */
[----:B------:R-:W-:Y:S01]  /*10f0*/  ULDC.U8 UR20, c[0x0][0x3d8] ;  /* 0x0000f60000147ab9 */ /* 0x000fe20000000000 */
[----:B------:R-:W-:Y:S01]  /*1100*/  UIMAD UR50, UR59, UR48, URZ ;  /* 0x000000303b3272a4 */ /* 0x000fe2000f8e023f */
[----:B------:R-:W-:Y:S01]  /*1110*/  ISETP.NE.AND P3, PT, R6, RZ, PT ;  /* 0x000000ff0600720c */ /* 0x000fe20003f65270 */
[----:B------:R-:W1:Y:S01]  /*1120*/  I2F.RP R2, R5 ;  /* 0x0000000500027306 */ /* 0x000e620000209400 */
[----:B------:R-:W-:-:S02]  /*1130*/  UISETP.NE.AND UP3, UPT, UR20, URZ, UPT ;  /* 0x0000003f1400728c */ /* 0x000fc4000bf65270 */
[----:B------:R-:W-:Y:S02]  /*1140*/  USEL UR42, UR11, URZ, UP2 ;  /* 0x0000003f0b2a7287 */ /* 0x000fe40009000000 */
[----:B--2---:R-:W-:Y:S01]  /*1150*/  UIMAD.WIDE.U32 UR34, UR9, UR14, URZ ;  /* 0x0000000e092272a5 */ /* 0x004fe2000f8e003f */
[----:B------:R-:W-:Y:S01]  /*1160*/  ULDC UR46, c[0x0][0x2c4] ;  /* 0x0000b100002e7ab9 */ /* 0x000fe20000000800 */
[----:B------:R-:W-:Y:S02]  /*1170*/  ULDC.64 UR32, c[0x0][0x240] ;  /* 0x0000900000207ab9 */ /* 0x000fe40000000a00 */
[----:B------:R-:W-:Y:S02]  /*1180*/  UIMAD UR45, UR9, UR15, UR35 ;  /* 0x0000000f092d72a4 */ /* 0x000fe4000f8e0223 */
[----:B------:R-:W-:Y:S01]  /*1190*/  @!UP1 UIMAD UR9, UR60, UR12, URZ ;  /* 0x0000000c3c0992a4 */ /* 0x000fe2000f8e023f */
[----:B------:R-:W-:Y:S01]  /*11a0*/  @UP1 ULDC.64 UR14, c[0x0][0x420] ;  /* 0x00010800000e1ab9 */ /* 0x000fe20000000a00 */
[----:B------:R-:W-:Y:S01]  /*11b0*/  UISETP.NE.AND UP0, UPT, UR30, -0x1, UPT ;  /* 0xffffffff1e00788c */ /* 0x000fe2000bf05270 */
[----:B-1----:R-:W1:Y:S01]  /*11c0*/  MUFU.RCP R2, R2 ;  /* 0x0000000200027308 */ /* 0x002e620000001000 */
[----:B------:R-:W-:-:S02]  /*11d0*/  @!UP1 UIMAD UR37, UR47, UR13, UR9 ;  /* 0x0000000d2f2592a4 */ /* 0x000fc4000f8e0209 */
[----:B------:R-:W-:Y:S02]  /*11e0*/  UIADD3 UR9, UR29, 0x7f, URZ ;  /* 0x0000007f1d097890 */ /* 0x000fe4000fffe03f */
[----:B------:R-:W-:Y:S02]  /*11f0*/  @UP1 UIMAD.WIDE.U32 UR40, UR8, UR14, URZ ;  /* 0x0000000e082812a5 */ /* 0x000fe4000f8e003f */
[----:B------:R-:W-:Y:S02]  /*1200*/  USHF.R.S32.HI UR17, URZ, 0x1f, UR9 ;  /* 0x0000001f3f117899 */ /* 0x000fe40008011409 */
[----:B------:R-:W-:Y:S02]  /*1210*/  @UP1 UIMAD UR52, UR8, UR15, UR41 ;  /* 0x0000000f083412a4 */ /* 0x000fe4000f8e0229 */
[----:B------:R-:W-:Y:S02]  /*1220*/  ULEA.HI UR35, UR17, UR9, URZ, 0x7 ;  /* 0x0000000911237291 */ /* 0x000fe4000f8f383f */
[----:B------:R-:W-:-:S02]  /*1230*/  UIMAD UR9, UR25, UR47, URZ ;  /* 0x0000002f190972a4 */ /* 0x000fc4000f8e023f */
[----:B------:R-:W-:Y:S01]  /*1240*/  UIMAD.WIDE UR12, UR48, UR49, URZ ;  /* 0x00000031300c72a5 */ /* 0x000fe2000f8e023f */
[----:B-1----:R-:W-:Y:S01]  /*1250*/  VIADD R2, R2, 0xffffffe ;  /* 0x0ffffffe02027836 */ /* 0x002fe20000000000 */
[----:B------:R-:W-:Y:S02]  /*1260*/  UIMAD.WIDE.U32 UR14, UR47, UR61, URZ ;  /* 0x0000003d2f0e72a5 */ /* 0x000fe4000f8e003f */
[----:B------:R-:W-:Y:S01]  /*1270*/  UIMAD UR9, UR60, UR61, UR9 ;  /* 0x0000003d3c0972a4 */ /* 0x000fe2000f8e0209 */
[----:B------:R-:W1:Y:S01]  /*1280*/  F2I.FTZ.U32.TRUNC.NTZ R3, R2 ;  /* 0x0000000200037305 */ /* 0x000e62000021f000 */
[----:B------:R-:W-:Y:S02]  /*1290*/  UIMAD UR11, UR13, UR14, URZ ;  /* 0x0000000e0d0b72a4 */ /* 0x000fe4000f8e023f */
[----:B------:R-:W-:Y:S02]  /*12a0*/  UIADD3 UR9, UR15, UR9, URZ ;  /* 0x000000090f097290 */ /* 0x000fe4000fffe03f */
[----:B------:R-:W-:-:S02]  /*12b0*/  UIADD3 UR48, UR23, UR24, URZ ;  /* 0x0000001817307290 */ /* 0x000fc4000fffe03f */
[----:B------:R-:W-:Y:S02]  /*12c0*/  UIMAD.WIDE.U32 UR24, UR12, UR14, URZ ;  /* 0x0000000e0c1872a5 */ /* 0x000fe4000f8e003f */
[----:B------:R-:W-:Y:S02]  /*12d0*/  UIMAD UR9, UR12, UR9, UR11 ;  /* 0x000000090c0972a4 */ /* 0x000fe4000f8e020b */
[----:B------:R-:W-:Y:S02]  /*12e0*/  UIMAD.WIDE.U32 UR14, UR12, UR8, URZ ;  /* 0x000000080c0e72a5 */ /* 0x000fe4000f8e003f */
[----:B------:R-:W-:Y:S01]  /*12f0*/  UIMAD UR11, UR13, UR8, URZ ;  /* 0x000000080d0b72a4 */ /* 0x000fe2000f8e023f */
[----:B-1----:R-:W-:Y:S01]  /*1300*/  IMAD.MOV R0, RZ, RZ, -R3 ;  /* 0x000000ffff007224 */ /* 0x002fe200078e0a03 */
[----:B------:R-:W-:Y:S01]  /*1310*/  UIADD3 UR51, UR25, UR9, URZ ;  /* 0x0000000919337290 */ /* 0x000fe2000fffe03f */
[----:B------:R-:W-:Y:S01]  /*1320*/  IMAD.MOV.U32 R2, RZ, RZ, RZ ;  /* 0x000000ffff027224 */ /* 0x000fe200078e00ff */
[----:B------:R-:W-:Y:S01]  /*1330*/  @UP1 UIADD3 UR51, UR15, UR11, URZ ;  /* 0x0000000b0f331290 */ /* 0x000fe2000fffe03f */
[----:B------:R-:W-:Y:S01]  /*1340*/  IMAD R0, R0, R5, RZ ;  /* 0x0000000500007224 */ /* 0x000fe200078e02ff */
[----:B------:R-:W-:-:S02]  /*1350*/  @UP3 UIMAD UR9, UR47, UR46, URZ ;  /* 0x0000002e2f0932a4 */ /* 0x000fc4000f8e023f */
[----:B------:R-:W-:Y:S01]  /*1360*/  ULOP3.LUT UR11, UR35, 0xffffff80, URZ, 0xc0, !UPT ;  /* 0xffffff80230b7892 */ /* 0x000fe2000f8ec03f */
[----:B------:R-:W-:Y:S01]  /*1370*/  IMAD.HI.U32 R0, R3, R0, R2 ;  /* 0x0000000003007227 */ /* 0x000fe200078e0002 */
[----:B------:R-:W-:Y:S01]  /*1380*/  MOV R2, R4 ;  /* 0x0000000400027202 */ /* 0x000fe20000000f00 */
[----:B------:R-:W-:Y:S02]  /*1390*/  UIMAD.WIDE.U32 UR26, UR8, UR32, URZ ;  /* 0x00000020081a72a5 */ /* 0x000fe4000f8e003f */
[----:B------:R-:W-:Y:S02]  /*13a0*/  UIMAD UR31, UR8, UR33, URZ ;  /* 0x00000021081f72a4 */ /* 0x000fe4000f8e023f */
[----:B------:R-:W-:Y:S01]  /*13b0*/  IMAD.HI.U32 R0, R0, R2, RZ ;  /* 0x0000000200007227 */ /* 0x000fe200078e00ff */
[----:B------:R-:W-:Y:S02]  /*13c0*/  @UP3 USEL UR15, UR9, UR8, !UP1 ;  /* 0x00000008090f3287 */ /* 0x000fe4000c800000 */
[----:B------:R-:W-:Y:S01]  /*13d0*/  UIADD3 UR9, UR11, -0x80, URZ ;  /* 0xffffff800b097890 */ /* 0x000fe2000fffe03f */
[----:B------:R-:W-:Y:S01]  /*13e0*/  IMAD.MOV R3, RZ, RZ, -R0 ;  /* 0x000000ffff037224 */ /* 0x000fe200078e0a00 */
[----:B------:R-:W-:Y:S01]  /*13f0*/  @UP3 ULDC UR17, c[0x0][0x2e4] ;  /* 0x0000b90000113ab9 */ /* 0x000fe20000000800 */
[----:B------:R-:W-:-:S02]  /*1400*/  @UP1 UIADD3 UR48, UR27, UR31, URZ ;  /* 0x0000001f1b301290 */ /* 0x000fc4000fffe03f */
[C---:B------:R-:W-:Y:S01]  /*1410*/  IMAD R2, R5.reuse, R3, R2 ;  /* 0x0000000305027224 */ /* 0x040fe200078e0202 */
[----:B------:R-:W-:Y:S02]  /*1420*/  USEL UR58, UR24, UR14, !UP1 ;  /* 0x0000000e183a7287 */ /* 0x000fe4000c800000 */
[----:B------:R-:W-:Y:S02]  /*1430*/  @!UP3 UIMAD UR14, UR47, UR49, UR59 ;  /* 0x000000312f0eb2a4 */ /* 0x000fe4000f8e023b */
[----:B------:R-:W-:Y:S01]  /*1440*/  ISETP.GT.U32.AND P1, PT, R5, R2, PT ;  /* 0x000000020500720c */ /* 0x000fe20003f24070 */
[----:B------:R-:W-:Y:S02]  /*1450*/  @UP3 UIMAD UR31, UR59, UR17, UR15 ;  /* 0x000000113b1f32a4 */ /* 0x000fe4000f8e020f */
[----:B------:R-:W-:Y:S02]  /*1460*/  USHF.R.S32.HI UR17, URZ, 0x1f, UR9 ;  /* 0x0000001f3f117899 */ /* 0x000fe40008011409 */
[----:B------:R-:W-:-:S02]  /*1470*/  UIADD3 UR11, UP2, UR9, UR43, URZ ;  /* 0x0000002b090b7290 */ /* 0x000fc4000ff5e03f */
[----:B------:R-:W-:Y:S01]  /*1480*/  @!UP3 UIMAD UR31, UR14, UR46, URZ ;  /* 0x0000002e0e1fb2a4 */ /* 0x000fe2000f8e023f */
[----:B------:R-:W-:Y:S01]  /*1490*/  ULDC.U8 UR21, c[0x0][0x480] ;  /* 0x0001200000157ab9 */ /* 0x000fe20000000000 */
[----:B------:R-:W-:Y:S02]  /*14a0*/  UIADD3.X UR14, UR17, UR42, URZ, UP2, !UPT ;  /* 0x0000002a110e7290 */ /* 0x000fe400097fe43f */
[----:B------:R-:W-:Y:S02]  /*14b0*/  UIMAD UR13, UR13, UR11, URZ ;  /* 0x0000000b0d0d72a4 */ /* 0x000fe4000f8e023f */
[----:B------:R-:W-:Y:S01]  /*14c0*/  @!P1 IMAD.IADD R2, R2, 0x1, -R5 ;  /* 0x0000000102029824 */ /* 0x000fe200078e0a05 */
[----:B------:R-:W-:Y:S01]  /*14d0*/  @!P1 IADD3 R0, R0, 0x1, RZ ;  /* 0x0000000100009810 */ /* 0x000fe20007ffe0ff */
[----:B------:R-:W-:Y:S01]  /*14e0*/  @UP0 UIADD3 UR18, UR19, UR30, URZ ;  /* 0x0000001e13120290 */ /* 0x000fe2000fffe03f */
[----:B------:R-:W-:Y:S01]  /*14f0*/  PLOP3.LUT P1, PT, PT, PT, UP0, 0x80, 0x0 ;  /* 0x000000000000781c */ /* 0x000fe20003f2f008 */
[----:B------:R-:W-:Y:S01]  /*1500*/  @UP0 UIADD3 UR36, UR19, UR30, URZ ;  /* 0x0000001e13240290 */ /* 0x000fe2000fffe03f */
[----:B------:R-:W-:Y:S01]  /*1510*/  ISETP.GE.U32.AND P0, PT, R2, R5, PT ;  /* 0x000000050200720c */ /* 0x000fe20003f06070 */
[----:B------:R-:W-:Y:S01]  /*1520*/  UISETP.NE.AND UP4, UPT, UR21, URZ, UPT ;  /* 0x0000003f1500728c */ /* 0x000fe2000bf85270 */
[----:B------:R-:W-:Y:S01]  /*1530*/  LOP3.LUT R2, R6, UR59, RZ, 0x3c, !PT ;  /* 0x0000003b06027c12 */ /* 0x000fe2000f8e3cff */
[----:B------:R-:W-:Y:S01]  /*1540*/  USEL UR57, UR22, UR26, !UP1 ;  /* 0x0000001a16397287 */ /* 0x000fe2000c800000 */
[----:B------:R-:W-:-:S02]  /*1550*/  @UP0 ULDC.64 UR20, c[0x0][0x248] ;  /* 0x0000920000140ab9 */ /* 0x000fc40000000a00 */
[----:B------:R-:W-:Y:S01]  /*1560*/  ISETP.GE.AND P2, PT, R2, RZ, PT ;  /* 0x000000ff0200720c */ /* 0x000fe20003f46270 */
[----:B------:R-:W-:Y:S01]  /*1570*/  @UP0 ULDC.64 UR22, c[0x0][0x250] ;  /* 0x0000940000160ab9 */ /* 0x000fe20000000a00 */
[----:B------:R-:W-:Y:S02]  /*1580*/  UIMAD.WIDE.U32 UR26, UR12, UR11, URZ ;  /* 0x0000000b0c1a72a5 */ /* 0x000fe4000f8e003f */
[----:B------:R-:W-:Y:S02]  /*1590*/  UIMAD UR11, UR12, UR14, UR13 ;  /* 0x0000000e0c0b72a4 */ /* 0x000fe4000f8e020d */
[----:B------:R-:W-:Y:S01]  /*15a0*/  @UP0 UIMAD.WIDE.U32 UR24, UR18, UR20, URZ ;  /* 0x00000014121802a5 */ /* 0x000fe2000f8e003f */
[----:B------:R-:W-:Y:S01]  /*15b0*/  @P0 VIADD R0, R0, 0x1 ;  /* 0x0000000100000836 */ /* 0x000fe20000000000 */
[----:B------:R-:W-:Y:S01]  /*15c0*/  @UP0 UIMAD.WIDE.U32 UR12, UR36, UR22, URZ ;  /* 0x00000016240c02a5 */ /* 0x000fe2000f8e003f */
[----:B------:R-:W-:Y:S01]  /*15d0*/  PLOP3.LUT P0, PT, PT, PT, UP3, 0x80, 0x0 ;  /* 0x000000000000781c */ /* 0x000fe20003f0f038 */
[----:B------:R-:W-:Y:S01]  /*15e0*/  @UP0 UIMAD UR15, UR18, UR21, URZ ;  /* 0x00000015120f02a4 */ /* 0x000fe2000f8e023f */
[----:B------:R-:W-:Y:S01]  /*15f0*/  IMAD.MOV.U32 R16, RZ, RZ, R0 ;  /* 0x000000ffff107224 */ /* 0x000fe200078e0000 */
[----:B------:R-:W-:-:S02]  /*1600*/  @UP0 UIMAD UR14, UR36, UR23, URZ ;  /* 0x00000017240e02a4 */ /* 0x000fc4000f8e023f */
[----:B------:R-:W-:Y:S02]  /*1610*/  USEL UR55, UR45, URZ, UP4 ;  /* 0x0000003f2d377287 */ /* 0x000fe4000a000000 */
[----:B------:R-:W-:Y:S01]  /*1620*/  USHF.R.S32.HI UR44, URZ, 0x1f, UR28 ;  /* 0x0000001f3f2c7899 */ /* 0x000fe2000801141c */
[----:B------:R-:W-:Y:S01]  /*1630*/  @!P2 IADD3 R16, -R16, RZ, RZ ;  /* 0x000000ff1010a210 */ /* 0x000fe20007ffe1ff */
[----:B------:R-:W-:Y:S01]  /*1640*/  @!UP1 UIADD3 UR52, UR39, UR37, URZ ;  /* 0x0000002527349290 */ /* 0x000fe2000fffe03f */
[----:B------:R-:W-:Y:S01]  /*1650*/  @!P3 LOP3.LUT R16, RZ, R6, RZ, 0x33, !PT ;  /* 0x00000006ff10b212 */ /* 0x000fe200078e33ff */
[----:B------:R-:W-:Y:S02]  /*1660*/  USHF.R.S32.HI UR54, URZ, 0x1f, UR50 ;  /* 0x0000001f3f367899 */ /* 0x000fe40008011432 */
[----:B------:R-:W-:Y:S02]  /*1670*/  USEL UR56, UR34, URZ, UP4 ;  /* 0x0000003f22387287 */ /* 0x000fe4000a000000 */
[----:B------:R-:W-:-:S02]  /*1680*/  USHF.R.S32.HI UR42, URZ, 0x7, UR35 ;  /* 0x000000073f2a7899 */ /* 0x000fc40008011423 */
[----:B------:R-:W-:Y:S02]  /*1690*/  @UP0 UIADD3 UR49, UR13, UR14, URZ ;  /* 0x0000000e0d310290 */ /* 0x000fe4000fffe03f */
[----:B------:R-:W-:Y:S02]  /*16a0*/  UIADD3 UR53, UR27, UR11, URZ ;  /* 0x0000000b1b357290 */ /* 0x000fe4000fffe03f */
[----:B------:R-:W-:Y:S01]  /*16b0*/  @UP0 UIADD3 UR46, UR25, UR15, URZ ;  /* 0x0000000f192e0290 */ /* 0x000fe2000fffe03f */
[----:B------:R-:W-:Y:S01]  /*16c0*/  @UP0 UMOV UR43, UR24 ;  /* 0x00000018002b0c82 */ /* 0x000fe20008000000 */
[----:B------:R-:W-:Y:S01]  /*16d0*/  @UP0 UMOV UR45, UR12 ;  /* 0x0000000c002d0c82 */ /* 0x000fe20008000000 */
[----:B------:R-:W-:Y:S09]  /*16e0*/  @P1 BRA `(.L_x_286) ;  /* 0x0000000000301947 */ /* 0x000ff20003800000 */
        /* <DEDUP_REMOVED lines=12> */
.L_x_286:
        /* <DEDUP_REMOVED lines=13> */
.L_x_287:
        /* <DEDUP_REMOVED lines=11> */
.L_x_288:
[----:B------:R-:W-:Y:S02]  /*1930*/  ULDC UR8, c[0x0][0x270] ;  /* 0x00009c0000087ab9 */ /* 0x000fe40000000800 */
[----:B------:R-:W-:-:S04]  /*1940*/  UIMAD UR8, UR47, UR8, UR59 ;  /* 0x000000082f0872a4 */ /* 0x000fc8000f8e023b */
[----:B------:R-:W-:-:S12]  /*1950*/  UIMAD UR8, UR8, UR61, URZ ;  /* 0x0000003d080872a4 */ /* 0x000fd8000f8e023f */
.L_x_289:
[----:B------:R-:W1:Y:S01]  /*1960*/  S2R R14, SR_TID.X ;  /* 0x00000000000e7919 */ /* 0x000e620000002100 */
[----:B------:R-:W2:Y:S01]  /*1970*/  LDC.64 R6, c[0x0][0x420] ;  /* 0x00010800ff067b82 */ /* 0x000ea20000000a00 */
[----:B------:R-:W-:Y:S01]  /*1980*/  UIADD3 UR38, UR9, UR8, URZ ;  /* 0x0000000809267290 */ /* 0x000fe2000fffe03f */
[----:B------:R-:W-:Y:S01]  /*1990*/  BSSY B1, `(.L_x_285) ;  /* 0x000088f000017945 */ /* 0x000fe20003800000 */
[----:B------:R-:W-:Y:S01]  /*19a0*/  ULDC UR11, c[0x0][0x2dc] ;  /* 0x0000b700000b7ab9 */ /* 0x000fe20000000800 */
[----:B------:R-:W-:Y:S01]  /*19b0*/  ULDC UR12, c[0x0][0x270] ;  /* 0x00009c00000c7ab9 */ /* 0x000fe20000000800 */
[----:B------:R-:W-:Y:S02]  /*19c0*/  UIADD3 UR8, -UR10, UR29, UR28 ;  /* 0x0000001d0a087290 */ /* 0x000fe4000fffe11c */
[----:B------:R-:W-:Y:S02]  /*19d0*/  UIMAD UR15, UR11, UR12, URZ ;  /* 0x0000000c0b0f72a4 */ /* 0x000fe4000f8e023f */
[----:B------:R-:W-:Y:S01]  /*19e0*/  USHF.R.S32.HI UR41, URZ, 0x1f, UR59 ;  /* 0x0000001f3f297899 */ /* 0x000fe2000801143b */
[----:B------:R-:W-:Y:S01]  /*19f0*/  ULDC UR12, c[0x0][0x398] ;  /* 0x0000e600000c7ab9 */ /* 0x000fe20000000800 */
[----:B------:R-:W-:-:S02]  /*1a00*/  USHF.L.U32 UR11, UR15, 0x7, URZ ;  /* 0x000000070f0b7899 */ /* 0x000fc4000800063f */
[----:B------:R-:W-:Y:S01]  /*1a10*/  UIADD3 UR8, UR8, -UR12, URZ ;  /* 0x8000000c08087290 */ /* 0x000fe2000fffe03f */
[----:B------:R-:W-:Y:S02]  /*1a20*/  ULDC.64 UR24, c[0x0][0x258] ;  /* 0x0000960000187ab9 */ /* 0x000fe40000000a00 */
[----:B------:R-:W-:Y:S01]  /*1a30*/  ULDC.64 UR12, c[0x0][0x428] ;  /* 0x00010a00000c7ab9 */ /* 0x000fe20000000a00 */
[----:B------:R-:W-:Y:S01]  /*1a40*/  UIADD3 UR18, UP2, UP1, UR26, UR11, UR50 ;  /* 0x0000000b1a127290 */ /* 0x000fe2000f95e032 */
[----:B------:R-:W-:Y:S01]  /*1a50*/  IMAD.U32 R13, RZ, RZ, UR12 ;  /* 0x0000000cff0d7e24 */ /* 0x000fe2000f8e00ff */
[----:B------:R-:W-:Y:S02]  /*1a60*/  USHF.R.S32.HI UR11, URZ, 0x1f, UR11 ;  /* 0x0000001f3f0b7899 */ /* 0x000fe4000801140b */
[----:B------:R-:W-:Y:S02]  /*1a70*/  UIADD3 UR31, UR9, UR31, URZ ;  /* 0x0000001f091f7290 */ /* 0x000fe4000fffe03f */
[----:B------:R-:W-:Y:S01]  /*1a80*/  UIADD3.X UR11, UR53, UR11, UR54, UP2, UP1 ;  /* 0x0000000b350b7290 */ /* 0x000fe200097e2436 */
[----:B------:R-:W-:Y:S01]  /*1a90*/  ULDC.64 UR26, c[0x0][0x400] ;  /* 0x00010000001a7ab9 */ /* 0x000fe20000000a00 */
[----:B------:R-:W-:Y:S01]  /*1aa0*/  ULDC.64 UR36, c[0x0][0x210] ;  /* 0x0000840000247ab9 */ /* 0x000fe20000000a00 */
[----:B------:R-:W-:Y:S01]  /*1ab0*/  ULDC.64 UR34, c[0x0][0x3e0] ;  /* 0x0000f80000227ab9 */ /* 0x000fe20000000a00 */
[----:B------:R-:W-:Y:S01]  /*1ac0*/  USHF.L.U64.HI UR39, UR32, 0x5, UR33 ;  /* 0x0000000520277899 */ /* 0x000fe20008010221 */
[----:B-1----:R-:W-:Y:S01]  /*1ad0*/  SHF.R.S32.HI R12, RZ, 0x1f, R14 ;  /* 0x0000001fff0c7819 */ /* 0x002fe2000001140e */
[----:B------:R-:W-:-:S03]  /*1ae0*/  USHF.L.U32 UR40, UR32, 0x5, URZ ;  /* 0x0000000520287899 */ /* 0x000fc6000800063f */
[----:B------:R-:W-:-:S04]  /*1af0*/  LEA.HI R0, R12, R14, RZ, 0x3 ;  /* 0x0000000e0c007211 */ /* 0x000fc800078f18ff */
[----:B------:R-:W-:Y:S02]  /*1b00*/  LOP3.LUT R4, R0, 0xfffffff8, RZ, 0xc0, !PT ;  /* 0xfffffff800047812 */ /* 0x000fe400078ec0ff */
[----:B------:R-:W-:-:S03]  /*1b10*/  SHF.R.S32.HI R0, RZ, 0x3, R0 ;  /* 0x00000003ff007819 */ /* 0x000fc60000011400 */
[----:B------:R-:W-:Y:S01]  /*1b20*/  IMAD.IADD R4, R14, 0x1, -R4 ;  /* 0x000000010e047824 */ /* 0x000fe200078e0a04 */
[----:B------:R-:W-:Y:S02]  /*1b30*/  SHF.R.S32.HI R33, RZ, 0x1f, R0 ;  /* 0x0000001fff217819 */ /* 0x000fe40000011400 */
[----:B------:R-:W-:Y:S01]  /*1b40*/  IADD3 R8, P0, R0, UR9, RZ ;  /* 0x0000000900087c10 */ /* 0x000fe2000ff1e0ff */
[----:B------:R-:W-:-:S03]  /*1b50*/  IMAD.SHL.U32 R4, R4, 0x8, RZ ;  /* 0x0000000804047824 */ /* 0x000fc600078e00ff */
[----:B------:R-:W-:Y:S02]  /*1b60*/  IADD3.X R2, R33, UR17, RZ, P0, !PT ;  /* 0x0000001121027c10 */ /* 0x000fe400087fe4ff */
[----:B------:R-:W-:-:S03]  /*1b70*/  SHF.R.S32.HI R5, RZ, 0x1f, R4 ;  /* 0x0000001fff057819 */ /* 0x000fc60000011404 */
[----:B------:R-:W-:Y:S02]  /*1b80*/  IMAD R9, R2, UR32, RZ ;  /* 0x0000002002097c24 */ /* 0x000fe4000f8e02ff */
[----:B------:R-:W-:-:S04]  /*1b90*/  IMAD.WIDE.U32 R2, R8, UR32, R4 ;  /* 0x0000002008027c25 */ /* 0x000fc8000f8e0004 */
[----:B------:R-:W-:Y:S01]  /*1ba0*/  IMAD R8, R8, UR33, R9 ;  /* 0x0000002108087c24 */ /* 0x000fe2000f8e0209 */
[----:B------:R-:W-:Y:S02]  /*1bb0*/  IADD3 R10, P0, R2, UR57, RZ ;  /* 0x00000039020a7c10 */ /* 0x000fe4000ff1e0ff */
[----:B------:R-:W-:Y:S02]  /*1bc0*/  LEA.HI R9, R12, R14, RZ, 0x5 ;  /* 0x0000000e0c097211 */ /* 0x000fe400078f28ff */
[----:B------:R-:W-:Y:S01]  /*1bd0*/  IADD3.X R11, R3, UR48, R8, P0, !PT ;  /* 0x00000030030b7c10 */ /* 0x000fe200087fe408 */
[----:B--2---:R-:W-:Y:S01]  /*1be0*/  IMAD R8, R6, UR17, RZ ;  /* 0x0000001106087c24 */ /* 0x004fe2000f8e02ff */
[----:B------:R-:W-:Y:S01]  /*1bf0*/  IADD3 R2, P0, R4, UR14, RZ ;  /* 0x0000000e04027c10 */ /* 0x000fe2000ff1e0ff */
[----:B------:R-:W-:Y:S01]  /*1c00*/  UIMAD UR14, UR41, UR12, URZ ;  /* 0x0000000c290e72a4 */ /* 0x000fe2000f8e023f */
[----:B------:R-:W-:Y:S01]  /*1c10*/  LOP3.LUT R12, R9, 0xffffffe0, RZ, 0xc0, !PT ;  /* 0xffffffe0090c7812 */ /* 0x000fe200078ec0ff */
[----:B------:R-:W-:Y:S01]  /*1c20*/  USHF.R.S32.HI UR12, URZ, 0x1f, UR8 ;  /* 0x0000001f3f0c7899 */ /* 0x000fe20008011408 */
[----:B------:R-:W-:Y:S01]  /*1c30*/  IADD3.X R3, R5, UR52, RZ, P0, !PT ;  /* 0x0000003405037c10 */ /* 0x000fe200087fe4ff */
[----:B------:R-:W-:Y:S01]  /*1c40*/  IMAD R8, R7, UR9, R8 ;  /* 0x0000000907087c24 */ /* 0x000fe2000f8e0208 */
[----:B------:R-:W-:Y:S01]  /*1c50*/  UIMAD UR13, UR59, UR13, UR14 ;  /* 0x0000000d3b0d72a4 */ /* 0x000fe2000f8e020e */
[----:B------:R-:W-:Y:S01]  /*1c60*/  IMAD.IADD R12, R14, 0x1, -R12 ;  /* 0x000000010e0c7824 */ /* 0x000fe200078e0a0c */
[----:B------:R-:W-:Y:S01]  /*1c70*/  ULEA.HI UR12, UR12, UR8, URZ, 0x7 ;  /* 0x000000080c0c7291 */ /* 0x000fe2000f8f383f */
[----:B------:R-:W-:Y:S01]  /*1c80*/  IMAD.WIDE.U32 R2, R6, UR9, R2 ;  /* 0x0000000906027c25 */ /* 0x000fe2000f8e0002 */
[----:B------:R-:W-:Y:S01]  /*1c90*/  UIMAD UR8, UR41, UR24, URZ ;  /* 0x00000018290872a4 */ /* 0x000fe2000f8e023f */
[----:B------:R-:W-:-:S02]  /*1ca0*/  ULDC.64 UR52, c[0x0][0x478] ;  /* 0x00011e0000347ab9 */ /* 0x000fc40000000a00 */
[----:B------:R-:W-:Y:S01]  /*1cb0*/  IMAD.IADD R3, R3, 0x1, R8 ;  /* 0x0000000103037824 */ /* 0x000fe200078e0208 */
[----:B------:R-:W-:Y:S01]  /*1cc0*/  UIMAD UR9, UR59, UR25, UR8 ;  /* 0x000000193b0972a4 */ /* 0x000fe2000f8e0208 */
[----:B------:R-:W-:Y:S01]  /*1cd0*/  SHF.R.S32.HI R8, RZ, 0x5, R9 ;  /* 0x00000005ff087819 */ /* 0x000fe20000011409 */
[----:B------:R-:W-:Y:S01]  /*1ce0*/  UIADD3 UR8, UP2, UP1, UR56, UR18, UR58 ;  /* 0x0000001238087290 */ /* 0x000fe2000f95e03a */
[----:B------:R-:W-:Y:S01]  /*1cf0*/  IMAD.U32 R9, RZ, RZ, UR24 ;  /* 0x00000018ff097e24 */ /* 0x000fe2000f8e00ff */
[----:B------:R-:W-:Y:S01]  /*1d00*/  USHF.R.S32.HI UR18, URZ, 0x7, UR12 ;  /* 0x000000073f127899 */ /* 0x000fe2000801140c */
[----:B------:R-:W-:Y:S01]  /*1d10*/  IMAD.WIDE.U32 R2, R13, UR59, R2 ;  /* 0x0000003b0d027c25 */ /* 0x000fe2000f8e0002 */
[----:B------:R-:W-:Y:S02]  /*1d20*/  UIADD3.X UR11, UR55, UR11, UR51, UP2, UP1 ;  /* 0x0000000b370b7290 */ /* 0x000fe400097e2433 */
[----:B------:R-:W-:Y:S01]  /*1d30*/  UISETP.LT.AND UP1, UPT, URZ, UR18, UPT ;  /* 0x000000123f00728c */ /* 0x000fe2000bf21270 */
[----:B------:R-:W-:Y:S01]  /*1d40*/  IMAD R8, R8, UR15, R12 ;  /* 0x0000000f08087c24 */ /* 0x000fe2000f8e020c */
[----:B------:R-:W-:Y:S01]  /*1d50*/  ULDC.64 UR56, c[0x0][0x2b0] ;  /* 0x0000ac0000387ab9 */ /* 0x000fe20000000a00 */
[----:B------:R-:W-:Y:S01]  /*1d60*/  IMAD.WIDE.U32 R10, R9, UR59, R10 ;  /* 0x0000003b090a7c25 */ /* 0x000fe2000f8e000a */
[----:B------:R-:W-:-:S02]  /*1d70*/  USEL UR18, URZ, UR18, !UP1 ;  /* 0x000000123f127287 */ /* 0x000fc4000c800000 */
[C---:B------:R-:W-:Y:S01]  /*1d80*/  IADD3 R12, P0, R8.reuse, UR8, RZ ;  /* 0x00000008080c7c10 */ /* 0x040fe2000ff1e0ff */
[-C--:B------:R-:W-:Y:S01]  /*1d90*/  IMAD R9, R33, R6.reuse, RZ ;  /* 0x0000000621097224 */ /* 0x080fe200078e02ff */
[----:B------:R-:W-:Y:S01]  /*1da0*/  UISETP.GT.AND UP1, UPT, UR42, UR18, UPT ;  /* 0x000000122a00728c */ /* 0x000fe2000bf24270 */
[----:B------:R-:W-:Y:S01]  /*1db0*/  VIADD R3, R3, UR13 ;  /* 0x0000000d03037c36 */ /* 0x000fe20008000000 */
[----:B------:R-:W-:Y:S01]  /*1dc0*/  LEA.HI.X.SX32 R13, R8, UR11, 0x1, P0 ;  /* 0x0000000b080d7c11 */ /* 0x000fe200080f0eff */
[----:B------:R-:W-:Y:S01]  /*1dd0*/  IMAD R14, R0, R7, R9 ;  /* 0x00000007000e7224 */ /* 0x000fe200078e0209 */
[----:B------:R-:W-:Y:S01]  /*1de0*/  LEA R218, P0, R12, UR26, 0x2 ;  /* 0x0000001a0cda7c11 */ /* 0x000fe2000f8010ff */
[----:B------:R-:W-:Y:S01]  /*1df0*/  IMAD.WIDE.U32 R8, R0, R6, R2 ;  /* 0x0000000600087225 */ /* 0x000fe200078e0002 */
[----:B------:R-:W-:Y:S01]  /*1e00*/  LEA R243, P2, R10, UR36, 0x1 ;  /* 0x000000240af37c11 */ /* 0x000fe2000f8408ff */
[----:B------:R-:W-:Y:S01]  /*1e10*/  UIMAD.WIDE UR14, UR31, 0x4, UR56 ;  /* 0x000000041f0e78a5 */ /* 0x000fe2000f8e0238 */
[----:B------:R-:W-:Y:S01]  /*1e20*/  LEA.HI.X R3, R12, UR27, R13, 0x2, P0 ;  /* 0x0000001b0c037c11 */ /* 0x000fe200080f140d */
[----:B------:R-:W-:Y:S01]  /*1e30*/  VIADD R11, R11, UR9 ;  /* 0x000000090b0b7c36 */ /* 0x000fe20008000000 */
[----:B------:R-:W-:Y:S01]  /*1e40*/  PLOP3.LUT P0, PT, PT, PT, UP1, 0x80, 0x0 ;  /* 0x000000000000781c */ /* 0x000fe20003f0f018 */
[----:B------:R-:W-:Y:S01]  /*1e50*/  UIMAD.WIDE UR24, UR38, 0x4, UR52 ;  /* 0x00000004261878a5 */ /* 0x000fe2000f8e0234 */
[----:B------:R-:W-:Y:S01]  /*1e60*/  IMAD.IADD R2, R9, 0x1, R14 ;  /* 0x0000000109027824 */ /* 0x000fe200078e020e */
[----:B------:R-:W-:Y:S01]  /*1e70*/  UIADD3 UR9, UR42, -0x1, URZ ;  /* 0xffffffff2a097890 */ /* 0x000fe2000fffe03f */
[----:B------:R-:W-:Y:S01]  /*1e80*/  LEA.HI.X R241, R10, UR37, R11, 0x1, P2 ;  /* 0x000000250af17c11 */ /* 0x000fe200090f0c0b */
[----:B------:R-:W-:Y:S01]  /*1e90*/  UMOV UR13, UR14 ;  /* 0x0000000e000d7c82 */ /* 0x000fe20008000000 */
[C---:B------:R-:W-:Y:S01]  /*1ea0*/  LEA R242, P2, R8.reuse, UR34, 0x1 ;  /* 0x0000002208f27c11 */ /* 0x040fe2000f8408ff */
[----:B------:R-:W-:Y:S01]  /*1eb0*/  UMOV UR12, UR15 ;  /* 0x0000000f000c7c82 */ /* 0x000fe20008000000 */
[----:B------:R-:W-:Y:S01]  /*1ec0*/  UMOV UR15, UR24 ;  /* 0x00000018000f7c82 */ /* 0x000fe20008000000 */
[----:B------:R-:W-:Y:S01]  /*1ed0*/  UMOV UR14, UR25 ;  /* 0x00000019000e7c82 */ /* 0x000fe20008000000 */
[----:B------:R-:W-:Y:S01]  /*1ee0*/  LEA.HI.X R240, R8, UR35, R2, 0x1, P2 ;  /* 0x0000002308f07c11 */ /* 0x000fe200090f0c02 */
[C---:B------:R-:W-:Y:S01]  /*1ef0*/  IMAD.SHL.U32 R11, R6.reuse, 0x20, RZ ;  /* 0x00000020060b7824 */ /* 0x040fe200078e00ff */
[----:B------:R-:W-:Y:S01]  /*1f00*/  SHF.L.U64.HI R13, R6, 0x5, R7 ;  /* 0x00000005060d7819 */ /* 0x000fe20000010207 */
        /* <DEDUP_REMOVED lines=20> */
.L_x_291:
        /* <DEDUP_REMOVED lines=19> */
.L_x_292:
[----:B------:R-:W-:Y:S01]  /*2180*/  UIMAD UR11, UR44, UR8, URZ ;  /* 0x000000082c0b72a4 */ /* 0x000fe2000f8e023f */
[----:B------:R-:W-:Y:S01]  /*2190*/  IMAD.U32 R2, RZ, RZ, UR8 ;  /* 0x00000008ff027e24 */ /* 0x000fe2000f8e00ff */
[----:B------:R-:W-:Y:S01]  /*21a0*/  UIMAD UR10, UR16, -0x80, UR10 ;  /* 0xffffff80100a78a4 */ /* 0x000fe2000f8e020a */
[----:B------:R-:W-:Y:S01]  /*21b0*/  VIADD R6, R0, 0x20 ;  /* 0x0000002000067836 */ /* 0x000fe20000000000 */
[----:B------:R-:W-:Y:S01]  /*21c0*/  UIMAD UR11, UR28, UR9, UR11 ;  /* 0x000000091c0b72a4 */ /* 0x000fe2000f8e020b */
[----:B------:R-:W-:Y:S01]  /*21d0*/  IMAD.WIDE.U32 R2, R2, UR28, R4 ;  /* 0x0000001c02027c25 */ /* 0x000fe2000f8e0004 */
[----:B------:R-:W-:Y:S01]  /*21e0*/  USHF.R.S32.HI UR19, URZ, 0x1f, UR59 ;  /* 0x0000001f3f137899 */ /* 0x000fe2000801143b */
[----:B------:R-:W-:Y:S01]  /*21f0*/  IADD3 R7, R0, 0x40, RZ ;  /* 0x0000004000077810 */ /* 0x000fe20007ffe0ff */
[----:B------:R-:W-:Y:S01]  /*2200*/  ULDC.64 UR14, c[0x0][0x468] ;  /* 0x00011a00000e7ab9 */ /* 0x000fe20000000a00 */
[----:B------:R-:W-:Y:S01]  /*2210*/  ISETP.GE.AND P2, PT, R6, UR10, PT ;  /* 0x0000000a06007c0c */ /* 0x000fe2000bf46270 */
[----:B------:R-:W-:Y:S01]  /*2220*/  IMAD.U32 R6, RZ, RZ, UR11 ;  /* 0x0000000bff067e24 */ /* 0x000fe2000f8e00ff */
[----:B------:R-:W-:Y:S01]  /*2230*/  IADD3 R2, P0, R2, UR20, RZ ;  /* 0x0000001402027c10 */ /* 0x000fe2000ff1e0ff */
[----:B------:R-:W-:Y:S01]  /*2240*/  UIMAD UR11, UR19, UR14, URZ ;  /* 0x0000000e130b72a4 */ /* 0x000fe2000f8e023f */
[----:B------:R-:W-:Y:S01]  /*2250*/  ISETP.GE.AND P3, PT, R0, UR10, PT ;  /* 0x0000000a00007c0c */ /* 0x000fe2000bf66270 */
[----:B------:R-:W-:Y:S01]  /*2260*/  BSSY B0, `(.L_x_293) ;  /* 0x0000014000007945 */ /* 0x000fe20003800000 */
[----:B------:R-:W-:Y:S01]  /*2270*/  IADD3.X R3, R3, UR21, R6, P0, !PT ;  /* 0x0000001503037c10 */ /* 0x000fe200087fe406 */
[----:B------:R-:W-:Y:S01]  /*2280*/  IMAD.U32 R6, RZ, RZ, UR14 ;  /* 0x0000000eff067e24 */ /* 0x000fe2000f8e00ff */
[----:B------:R-:W-:Y:S01]  /*2290*/  UIMAD UR15, UR59, UR15, UR11 ;  /* 0x0000000f3b0f72a4 */ /* 0x000fe2000f8e020b */
[----:B------:R-:W-:-:S02]  /*22a0*/  ISETP.GE.AND P1, PT, R7, UR10, PT ;  /* 0x0000000a07007c0c */ /* 0x000fc4000bf26270 */
[----:B------:R-:W-:Y:S01]  /*22b0*/  IMAD.WIDE.U32 R2, R6, UR59, R2 ;  /* 0x0000003b06027c25 */ /* 0x000fe2000f8e0002 */
[----:B------:R-:W-:-:S04]  /*22c0*/  IADD3 R7, R0, 0x60, RZ ;  /* 0x0000006000077810 */ /* 0x000fc80007ffe0ff */
[----:B------:R-:W-:Y:S02]  /*22d0*/  IADD3 R10, R3, UR15, RZ ;  /* 0x0000000f030a7c10 */ /* 0x000fe4000fffe0ff */
[----:B------:R-:W-:Y:S01]  /*22e0*/  ISETP.GE.AND P0, PT, R7, UR10, PT ;  /* 0x0000000a07007c0c */ /* 0x000fe2000bf06270 */
[----:B------:R-:W-:-:S12]  /*22f0*/  @P3 BRA `(.L_x_294) ;  /* 0x0000000000283947 */ /* 0x000fd80003800000 */
        /* <DEDUP_REMOVED lines=10> */
.L_x_294:
[----:B------:R-:W-:Y:S05]  /*23a0*/  BSYNC B0 ;  /* 0x0000000000007941 */ /* 0x000fea0003800000 */
.L_x_293:
        /* <DEDUP_REMOVED lines=14> */
.L_x_296:
[----:B------:R-:W-:Y:S05]  /*2490*/  BSYNC B0 ;  /* 0x0000000000007941 */ /* 0x000fea0003800000 */
.L_x_295:
        /* <DEDUP_REMOVED lines=14> */
.L_x_298:
[----:B------:R-:W-:Y:S05]  /*2580*/  BSYNC B0 ;  /* 0x0000000000007941 */ /* 0x000fea0003800000 */
.L_x_297:
        /* <DEDUP_REMOVED lines=14> */
.L_x_300:
[----:B------:R-:W-:Y:S05]  /*2670*/  BSYNC B0 ;  /* 0x0000000000007941 */ /* 0x000fea0003800000 */
.L_x_299:
        /* <DEDUP_REMOVED lines=14> */
[----:B-123--:R-:W-:Y:S01]  /*2760*/  IADD3 R8, R3, UR9, RZ ;  /* 0x0000000903087c10 */ /* 0x00efe2000fffe0ff */
        /* <DEDUP_REMOVED lines=11> */
.L_x_302:
[----:B------:R-:W-:Y:S05]  /*2820*/  BSYNC B0 ;  /* 0x0000000000007941 */ /* 0x000fea0003800000 */
.L_x_301:
        /* <DEDUP_REMOVED lines=14> */
.L_x_304:
[----:B------:R-:W-:Y:S05]  /*2910*/  BSYNC B0 ;  /* 0x0000000000007941 */ /* 0x000fea0003800000 */
.L_x_303:
        /* <DEDUP_REMOVED lines=14> */
.L_x_306:
[----:B------:R-:W-:Y:S05]  /*2a00*/  BSYNC B0 ;  /* 0x0000000000007941 */ /* 0x000fea0003800000 */
.L_x_305:
        /* <DEDUP_REMOVED lines=14> */
.L_x_290:
[----:B------:R-:W-:Y:S01]  /*2af0*/  PLOP3.LUT P1, PT, PT, PT, UP4, 0x80, 0x0 ;  /* 0x000000000000781c */ /* 0x000fe20003f2f048 */
[----:B------:R-:W-:Y:S01]  /*2b00*/  UIMAD UR8, UR9, -0x80, UR29 ;  /* 0xffffff80090878a4 */ /* 0x000fe2000f8e021d */
[C---:B------:R-:W-:Y:S01]  /*2b10*/  VIADD R24, R0.reuse, 0x60 ;  /* 0x0000006000187836 */ /* 0x040fe20000000000 */
[----:B------:R-:W2:Y:S01]  /*2b20*/  LDL R36, [R1+0x4] ;  /* 0x0000040001247983 */ /* 0x000ea20000100800 */
[C---:B------:R-:W-:Y:S01]  /*2b30*/  VIADD R21, R0.reuse, 0x20 ;  /* 0x0000002000157836 */ /* 0x040fe20000000000 */
[----:B------:R-:W-:Y:S01]  /*2b40*/  ULEA.HI UR11, UR9, UR9, URZ, 0x1 ;  /* 0x00000009090b7291 */ /* 0x000fe2000f8f083f */
[C---:B------:R-:W-:Y:S01]  /*2b50*/  VIADD R20, R0.reuse, 0x40 ;  /* 0x0000004000147836 */ /* 0x040fe20000000000 */
[----:B------:R-:W-:Y:S01]  /*2b60*/  ISETP.GE.AND P3, PT, R0, UR8, PT ;  /* 0x0000000800007c0c */ /* 0x000fe2000bf66270 */
[----:B------:R-:W-:Y:S01]  /*2b70*/  IMAD.U32 R15, RZ, RZ, UR40 ;  /* 0x00000028ff0f7e24 */ /* 0x000fe2000f8e00ff */
[----:B------:R-:W-:Y:S01]  /*2b80*/  ISETP.GE.AND P0, PT, R24, UR8, PT ;  /* 0x0000000818007c0c */ /* 0x000fe2000bf06270 */
[----:B------:R-:W-:Y:S01]  /*2b90*/  ULOP3.LUT UR11, UR11, 0xfffffffe, URZ, 0xc0, !UPT ;  /* 0xfffffffe0b0b7892 */ /* 0x000fe2000f8ec03f */
[----:B------:R-:W-:Y:S01]  /*2ba0*/  ISETP.GE.AND P2, PT, R21, UR8, PT ;  /* 0x0000000815007c0c */ /* 0x000fe2000bf46270 */
[----:B------:R-:W-:Y:S01]  /*2bb0*/  IMAD.U32 R18, RZ, RZ, UR39 ;  /* 0x00000027ff127e24 */ /* 0x000fe2000f8e00ff */
[----:B------:R-:W-:Y:S01]  /*2bc0*/  @P1 BAR.SYNC.DEFER_BLOCKING 0x0 ;  /* 0x0000000000001b1d */ /* 0x000fe20000010000 */
[----:B------:R-:W-:Y:S01]  /*2bd0*/  ISETP.GE.AND P6, PT, R20, UR8, PT ;  /* 0x0000000814007c0c */ /* 0x000fe2000bfc6270 */
[----:B------:R-:W-:Y:S01]  /*2be0*/  UIADD3 UR11, UR9, -UR11, URZ ;  /* 0x8000000b090b7290 */ /* 0x000fe2000fffe03f */
[----:B------:R-:W-:Y:S01]  /*2bf0*/  LEA R2, R250, UR4, 0x1 ;  /* 0x00000004fa027c11 */ /* 0x000fe2000f8e08ff */
[----:B------:R-:W-:Y:S01]  /*2c00*/  UIMAD UR17, UR44, UR20, URZ ;  /* 0x000000142c1172a4 */ /* 0x000fe2000f8e023f */
[----:B------:R-:W-:Y:S01]  /*2c10*/  IMAD.MOV.U32 R239, RZ, RZ, 0x7f800000 ;  /* 0x7f800000ffef7424 */ /* 0x000fe200078e00ff */
[----:B------:R-:W-:Y:S01]  /*2c20*/  UISETP.NE.AND UP0, UPT, UR11, 0x1, UPT ;  /* 0x000000010b00788c */ /* 0x000fe2000bf05270 */
[----:B------:R-:W-:Y:S01]  /*2c30*/  @!P3 IMAD.MOV.U32 R8, RZ, RZ, R242 ;  /* 0x000000ffff08b224 */ /* 0x000fe200078e00f2 */
[----:B------:R-:W-:Y:S01]  /*2c40*/  UIMAD UR11, UR16, -0x80, UR10 ;  /* 0xffffff80100b78a4 */ /* 0x000fe2000f8e020a */
[----:B------:R-:W-:Y:S01]  /*2c50*/  @!P3 IMAD.MOV.U32 R9, RZ, RZ, R240 ;  /* 0x000000ffff09b224 */ /* 0x000fe200078e00f0 */
[----:B------:R-:W-:Y:S01]  /*2c60*/  UIMAD UR17, UR28, UR21, UR17 ;  /* 0x000000151c1172a4 */ /* 0x000fe2000f8e0211 */
[-C--:B------:R-:W-:Y:S01]  /*2c70*/  @!P2 LEA R12, P5, R11, R242.reuse, 0x1 ;  /* 0x000000f20b0ca211 */ /* 0x080fe200078a08ff */
[----:B------:R-:W-:Y:S01]  /*2c80*/  @!P0 IMAD R17, R7, 0xc0, RZ ;  /* 0x000000c007118824 */ /* 0x000fe200078e02ff */
[----:B------:R-:W-:Y:S01]  /*2c90*/  @!P2 LEA R14, P1, R15, R243, 0x1 ;  /* 0x000000f30f0ea211 */ /* 0x000fe200078208ff */
[----:B------:R-:W-:Y:S01]  /*2ca0*/  ULDC.64 UR24, c[0x0][0x260] ;  /* 0x0000980000187ab9 */ /* 0x000fe20000000a00 */
[C---:B------:R-:W-:Y:S01]  /*2cb0*/  @!P6 LEA R10, P4, R6.reuse, R242, 0x7 ;  /* 0x000000f2060ae211 */ /* 0x040fe200078838ff */
[----:B------:R-:W-:Y:S01]  /*2cc0*/  IMAD.MOV.U32 R236, RZ, RZ, 0x7f800000 ;  /* 0x7f800000ffec7424 */ /* 0x000fe200078e00ff */
[-C--:B------:R-:W-:Y:S01]  /*2cd0*/  @!P2 LEA.HI.X R13, R11, R240.reuse, R13, 0x1, P5 ;  /* 0x000000f00b0da211 */ /* 0x080fe200028f0c0d */
[----:B------:R-:W-:Y:S01]  /*2ce0*/  IMAD.MOV.U32 R237, RZ, RZ, 0x7f800000 ;  /* 0x7f800000ffed7424 */ /* 0x000fe200078e00ff */
[----:B------:R-:W-:Y:S01]  /*2cf0*/  @!P6 LEA.HI.X R11, R6, R240, R7, 0x7, P4 ;  /* 0x000000f0060be211 */ /* 0x000fe200020f3c07 */
[----:B------:R-:W-:Y:S01]  /*2d00*/  IMAD.MOV.U32 R238, RZ, RZ, 0x7f800000 ;  /* 0x7f800000ffee7424 */ /* 0x000fe200078e00ff */
[----:B------:R-:W-:-:S02]  /*2d10*/  @!P2 LEA.HI.X R15, R15, R241, R18, 0x1, P1 ;  /* 0x000000f10f0fa211 */ /* 0x000fc400008f0c12 */
[----:B------:R-:W-:Y:S01]  /*2d20*/  PLOP3.LUT P1, PT, PT, PT, UP0, 0x80, 0x0 ;  /* 0x000000000000781c */ /* 0x000fe20003f2f008 */
[----:B------:R-:W-:Y:S01]  /*2d30*/  @P3 STS.128 [R2+0x8000], RZ ;  /* 0x008000ff02003388 */ /* 0x000fe20000000c00 */
[----:B------:R-:W-:Y:S01]  /*2d40*/  ISETP.GE.AND P4, PT, R21, UR11, PT ;  /* 0x0000000b15007c0c */ /* 0x000fe2000bf86270 */
[----:B------:R-:W-:Y:S02]  /*2d50*/  VOTEU.ALL UP0, P0 ;  /* 0x00000000003f7886 */ /* 0x000fe40000000000 */
[----:B------:R-:W-:Y:S01]  /*2d60*/  @!PT LDS RZ, [RZ] ;  /* 0x00000000fffff984 */ /* 0x000fe20000000800 */
[----:B------:R-:W-:Y:S01]  /*2d70*/  @!PT LDS RZ, [RZ] ;  /* 0x00000000fffff984 */ /* 0x000fe20000000800 */
[----:B------:R-:W-:Y:S01]  /*2d80*/  @!PT LDS RZ, [RZ] ;  /* 0x00000000fffff984 */ /* 0x000fe20000000800 */
[----:B------:R1:W-:Y:S04]  /*2d90*/  @!P3 LDGSTS.E.BYPASS.LTC128B.128 [R2+0x8000], desc[UR6][R8.64] ;  /* 0x080000000802bfae */ /* 0x0003e8000b901d46 */
[----:B------:R-:W-:Y:S04]  /*2da0*/  @P2 STS.128 [R2+0x9000], RZ ;  /* 0x009000ff02002388 */ /* 0x000fe80000000c00 */
[----:B------:R-:W-:Y:S01]  /*2db0*/  @!PT LDS RZ, [RZ] ;  /* 0x00000000fffff984 */ /* 0x000fe20000000800 */
[----:B------:R-:W-:Y:S01]  /*2dc0*/  @!PT LDS RZ, [RZ] ;  /* 0x00000000fffff984 */ /* 0x000fe20000000800 */
[----:B------:R-:W-:Y:S01]  /*2dd0*/  @!PT LDS RZ, [RZ] ;  /* 0x00000000fffff984 */ /* 0x000fe20000000800 */
[----:B------:R-:W-:Y:S02]  /*2de0*/  @!P2 LDGSTS.E.BYPASS.LTC128B.128 [R2+0x9000], desc[UR6][R12.64] ;  /* 0x090000000c02afae */ /* 0x000fe4000b901d46 */
[----:B------:R-:W3:Y:S02]  /*2df0*/  @!P4 LDC.64 R22, c[0x0][0x218] ;  /* 0x00008600ff16cb82 */ /* 0x000ee40000000a00 */
[----:B------:R-:W-:Y:S04]  /*2e00*/  @P6 STS.128 [R2+0xa000], RZ ;  /* 0x00a000ff02006388 */ /* 0x000fe80000000c00 */
[----:B------:R-:W-:Y:S01]  /*2e10*/  @!PT LDS RZ, [RZ] ;  /* 0x00000000fffff984 */ /* 0x000fe20000000800 */
[----:B------:R-:W-:Y:S01]  /*2e20*/  @!PT LDS RZ, [RZ] ;  /* 0x00000000fffff984 */ /* 0x000fe20000000800 */
[----:B------:R-:W-:Y:S01]  /*2e30*/  @!PT LDS RZ, [RZ] ;  /* 0x00000000fffff984 */ /* 0x000fe20000000800 */
[----:B------:R4:W-:Y:S04]  /*2e40*/  @!P6 LDGSTS.E.BYPASS.LTC128B.128 [R2+0xa000], desc[UR6][R10.64] ;  /* 0x0a0000000a02efae */ /* 0x0009e8000b901d46 */
[----:B------:R-:W-:Y:S01]  /*2e50*/  @P0 STS.128 [R2+0xb000], RZ ;  /* 0x00b000ff02000388 */ /* 0x000fe20000000c00 */
[----:B-1----:R-:W-:-:S02]  /*2e60*/  @!P0 IMAD.MOV.U32 R8, RZ, RZ, R242 ;  /* 0x000000ffff088224 */ /* 0x002fc400078e00f2 */
[----:B------:R-:W-:Y:S02]  /*2e70*/  @!P0 IMAD.MOV.U32 R9, RZ, RZ, R240 ;  /* 0x000000ffff098224 */ /* 0x000fe400078e00f0 */
[----:B------:R-:W-:-:S04]  /*2e80*/  @!P0 IMAD.WIDE.U32 R8, R6, 0xc0, R8 ;  /* 0x000000c006088825 */ /* 0x000fc800078e0008 */
[----:B------:R-:W-:Y:S02]  /*2e90*/  @!P0 IMAD.MOV.U32 R6, RZ, RZ, R8 ;  /* 0x000000ffff068224 */ /* 0x000fe400078e0008 */
[----:B------:R-:W-:Y:S02]  /*2ea0*/  VIADD R8, R250, 0x2000 ;  /* 0x00002000fa087836 */ /* 0x000fe40000000000 */
[----:B------:R-:W-:Y:S02]  /*2eb0*/  @!P0 IMAD.IADD R7, R9, 0x1, R17 ;  /* 0x0000000109078824 */ /* 0x000fe400078e0211 */
[----:B------:R-:W-:Y:S01]  /*2ec0*/  @!P3 IMAD.MOV.U32 R9, RZ, RZ, R241 ;  /* 0x000000ffff09b224 */ /* 0x000fe200078e00f1 */
[----:B------:R-:W-:Y:S01]  /*2ed0*/  SEL R8, R8, R250, !P1 ;  /* 0x000000fa08087207 */ /* 0x000fe20004800000 */
[----:B----4-:R-:W-:Y:S01]  /*2ee0*/  IMAD.U32 R10, RZ, RZ, UR32 ;  /* 0x00000020ff0a7e24 */ /* 0x010fe2000f8e00ff */
[----:B------:R-:W-:Y:S01]  /*2ef0*/  @!PT LDS RZ, [RZ] ;  /* 0x00000000fffff984 */ /* 0x000fe20000000800 */
[----:B------:R-:W-:Y:S01]  /*2f00*/  @!PT LDS RZ, [RZ] ;  /* 0x00000000fffff984 */ /* 0x000fe20000000800 */
[----:B------:R-:W-:Y:S01]  /*2f10*/  @!PT LDS RZ, [RZ] ;  /* 0x00000000fffff984 */ /* 0x000fe20000000800 */
[----:B------:R1:W-:Y:S02]  /*2f20*/  @!P0 LDGSTS.E.BYPASS.LTC128B.128 [R2+0xb000], desc[UR6][R6.64] ;  /* 0x0b00000006028fae */ /* 0x0003e4000b901d46 */
[----:B------:R-:W-:Y:S01]  /*2f30*/  LEA R209, R8, UR4, 0x1 ;  /* 0x0000000408d17c11 */ /* 0x000fe2000f8e08ff */
[----:B------:R-:W-:-:S04]  /*2f40*/  @!P3 IMAD.MOV.U32 R8, RZ, RZ, R243 ;  /* 0x000000ffff08b224 */ /* 0x000fc800078e00f3 */
[----:B------:R-:W-:Y:S04]  /*2f50*/  @P3 STS [R209], RZ ;  /* 0x000000ffd1003388 */ /* 0x000fe80000000800 */
[----:B------:R-:W-:Y:S04]  /*2f60*/  @P3 STS [R209+0x4], RZ ;  /* 0x000004ffd1003388 */ /* 0x000fe80000000800 */
[----:B------:R-:W-:Y:S04]  /*2f70*/  @P3 STS [R209+0x8], RZ ;  /* 0x000008ffd1003388 */ /* 0x000fe80000000800 */
[----:B------:R-:W-:Y:S04]  /*2f80*/  @P3 STS [R209+0xc], RZ ;  /* 0x00000cffd1003388 */ /* 0x000fe80000000800 */
[----:B------:R-:W-:Y:S01]  /*2f90*/  @!PT LDS RZ, [RZ] ;  /* 0x00000000fffff984 */ /* 0x000fe20000000800 */
[----:B------:R-:W-:Y:S01]  /*2fa0*/  @!PT LDS RZ, [RZ] ;  /* 0x00000000fffff984 */ /* 0x000fe20000000800 */
[----:B------:R-:W-:Y:S01]  /*2fb0*/  @!PT LDS RZ, [RZ] ;  /* 0x00000000fffff984 */ /* 0x000fe20000000800 */
[----:B------:R4:W-:Y:S01]  /*2fc0*/  @!P3 LDGSTS.E.BYPASS.LTC128B.128 [R209], desc[UR6][R8.64] ;  /* 0x0000000008d1bfae */ /* 0x0009e2000b901d46 */
[----:B------:R-:W-:Y:S01]  /*2fd0*/  @!P6 LEA R12, P3, R10, R243, 0x7 ;  /* 0x000000f30a0ce211 */ /* 0x000fe200078638ff */
[----:B-1----:R-:W-:-:S02]  /*2fe0*/  IMAD.U32 R6, RZ, RZ, UR20 ;  /* 0x00000014ff067e24 */ /* 0x002fc4000f8e00ff */
[----:B------:R-:W-:Y:S02]  /*2ff0*/  @P2 STS [R209+0x1000], RZ ;  /* 0x001000ffd1002388 */ /* 0x000fe40000000800 */
[----:B------:R-:W-:Y:S02]  /*3000*/  IMAD.WIDE.U32 R6, R6, UR28, R4 ;  /* 0x0000001c06067c25 */ /* 0x000fe4000f8e0004 */
[----:B------:R-:W-:Y:S01]  /*3010*/  @P2 STS [R209+0x1004], RZ ;  /* 0x001004ffd1002388 */ /* 0x000fe20000000800 */
[----:B------:R-:W-:-:S03]  /*3020*/  IADD3 R6, P5, R6, UR43, RZ ;  /* 0x0000002b06067c10 */ /* 0x000fc6000ffbe0ff */
[----:B------:R-:W-:Y:S04]  /*3030*/  @P2 STS [R209+0x1008], RZ ;  /* 0x001008ffd1002388 */ /* 0x000fe80000000800 */
[----:B------:R-:W-:Y:S04]  /*3040*/  @P2 STS [R209+0x100c], RZ ;  /* 0x00100cffd1002388 */ /* 0x000fe80000000800 */
[----:B------:R-:W-:Y:S01]  /*3050*/  @!PT LDS RZ, [RZ] ;  /* 0x00000000fffff984 */ /* 0x000fe20000000800 */
[----:B------:R-:W-:Y:S01]  /*3060*/  @!PT LDS RZ, [RZ] ;  /* 0x00000000fffff984 */ /* 0x000fe20000000800 */
[----:B------:R-:W-:Y:S01]  /*3070*/  @!PT LDS RZ, [RZ] ;  /* 0x00000000fffff984 */ /* 0x000fe20000000800 */
[----:B------:R1:W-:Y:S04]  /*3080*/  @!P2 LDGSTS.E.BYPASS.LTC128B.128 [R209+0x1000], desc[UR6][R14.64] ;  /* 0x010000000ed1afae */ /* 0x0003e8000b901d46 */
[----:B------:R-:W-:Y:S01]  /*3090*/  @P6 STS [R209+0x2000], RZ ;  /* 0x002000ffd1006388 */ /* 0x000fe20000000800 */
[----:B----4-:R-:W-:Y:S01]  /*30a0*/  IMAD.U32 R8, RZ, RZ, UR17 ;  /* 0x00000011ff087e24 */ /* 0x010fe2000f8e00ff */
[----:B------:R-:W-:Y:S01]  /*30b0*/  @!UP0 UIMAD UR17, UR33, 0xc0, URZ ;  /* 0x000000c0211188a4 */ /* 0x000fe2000f8e023f */
[----:B------:R-:W-:Y:S01]  /*30c0*/  IMAD.U32 R9, RZ, RZ, UR33 ;  /* 0x00000021ff097e24 */ /* 0x000fe2000f8e00ff */
[----:B------:R-:W-:Y:S02]  /*30d0*/  @P6 STS [R209+0x2004], RZ ;  /* 0x002004ffd1006388 */ /* 0x000fe40000000800 */
[----:B------:R-:W-:Y:S01]  /*30e0*/  IADD3.X R7, R7, UR46, R8, P5, !PT ;  /* 0x0000002e07077c10 */ /* 0x000fe2000affe408 */
[----:B------:R-:W-:Y:S01]  /*30f0*/  @!P0 IMAD.MOV.U32 R8, RZ, RZ, R243 ;  /* 0x000000ffff088224 */ /* 0x000fe200078e00f3 */
[----:B------:R-:W-:Y:S01]  /*3100*/  ISETP.GE.AND P5, PT, R0, UR11, PT ;  /* 0x0000000b00007c0c */ /* 0x000fe2000bfa6270 */
[----:B------:R-:W-:Y:S01]  /*3110*/  @P6 STS [R209+0x2008], RZ ;  /* 0x002008ffd1006388 */ /* 0x000fe20000000800 */
[----:B------:R-:W-:Y:S01]  /*3120*/  @!P6 LEA.HI.X R13, R10, R241, R9, 0x7, P3 ;  /* 0x000000f10a0de211 */ /* 0x000fe200018f3c09 */
[----:B------:R-:W-:Y:S01]  /*3130*/  @!P0 IMAD.MOV.U32 R9, RZ, RZ, R241 ;  /* 0x000000ffff098224 */ /* 0x000fe200078e00f1 */
[----:B------:R-:W-:Y:S01]  /*3140*/  ISETP.GE.AND P3, PT, R20, UR11, PT ;  /* 0x0000000b14007c0c */ /* 0x000fe2000bf66270 */
[----:B------:R-:W-:Y:S01]  /*3150*/  IMAD.WIDE.U32 R6, R16, UR24, R6 ;  /* 0x0000001810067c25 */ /* 0x000fe2000f8e0006 */
[----:B------:R-:W-:Y:S03]  /*3160*/  @P6 STS [R209+0x200c], RZ ;  /* 0x00200cffd1006388 */ /* 0x000fe60000000800 */
[----:B------:R-:W-:Y:S01]  /*3170*/  @!P0 IMAD.WIDE.U32 R8, R10, 0xc0, R8 ;  /* 0x000000c00a088825 */ /* 0x000fe200078e0008 */
[----:B------:R-:W-:Y:S01]  /*3180*/  @!PT LDS RZ, [RZ] ;  /* 0x00000000fffff984 */ /* 0x000fe20000000800 */
[----:B------:R-:W-:Y:S01]  /*3190*/  @!PT LDS RZ, [RZ] ;  /* 0x00000000fffff984 */ /* 0x000fe20000000800 */
[----:B------:R-:W-:Y:S01]  /*31a0*/  @!PT LDS RZ, [RZ] ;  /* 0x00000000fffff984 */ /* 0x000fe20000000800 */
[----:B------:R4:W-:Y:S03]  /*31b0*/  @!P6 LDGSTS.E.BYPASS.LTC128B.128 [R209+0x2000], desc[UR6][R12.64] ;  /* 0x020000000cd1efae */ /* 0x0009e6000b901d46 */
[----:B------:R-:W-:Y:S01]  /*31c0*/  IMAD R10, R19, UR24, RZ ;  /* 0x00000018130a7c24 */ /* 0x000fe2000f8e02ff */
[----:B------:R-:W4:Y:S01]  /*31d0*/  @!P5 LDC.64 R20, c[0x0][0x218] ;  /* 0x00008600ff14db82 */ /* 0x000f220000000a00 */
[----:B-1----:R-:W-:Y:S01]  /*31e0*/  @!P4 IADD3 R14, P2, R0, 0x20, RZ ;  /* 0x00000020000ec810 */ /* 0x002fe20007f5e0ff */
[----:B------:R-:W-:Y:S01]  /*31f0*/  @!P0 VIADD R9, R9, UR17 ;  /* 0x0000001109098c36 */ /* 0x000fe20008000000 */
[----:B------:R-:W-:Y:S01]  /*3200*/  @P0 STS [R209+0x3000], RZ ;  /* 0x003000ffd1000388 */ /* 0x000fe20000000800 */
[----:B------:R-:W-:Y:S01]  /*3210*/  IMAD R15, R16, UR25, R10 ;  /* 0x00000019100f7c24 */ /* 0x000fe2000f8e020a */
[----:B------:R-:W-:Y:S01]  /*3220*/  ULDC.64 UR24, c[0x0][0x268] ;  /* 0x00009a0000187ab9 */ /* 0x000fe20000000a00 */
[----:B------:R-:W-:Y:S01]  /*3230*/  @!P4 IMAD.X R11, RZ, RZ, R33, P2 ;  /* 0x000000ffff0bc224 */ /* 0x000fe200010e0621 */
[----:B------:R-:W-:Y:S01]  /*3240*/  @P0 STS [R209+0x3004], RZ ;  /* 0x003004ffd1000388 */ /* 0x000fe20000000800 */
[----:B------:R-:W-:Y:S01]  /*3250*/  IMAD.U32 R10, RZ, RZ, UR22 ;  /* 0x00000016ff0a7e24 */ /* 0x000fe2000f8e00ff */
[----:B------:R-:W-:Y:S01]  /*3260*/  ISETP.GE.AND P2, PT, R24, UR11, PT ;  /* 0x0000000b18007c0c */ /* 0x000fe2000bf46270 */
[----:B------:R-:W-:Y:S01]  /*3270*/  @!P4 IMAD R17, R11, UR20, RZ ;  /* 0x000000140b11cc24 */ /* 0x000fe2000f8e02ff */
[----:B------:R-:W-:Y:S01]  /*3280*/  @P0 STS [R209+0x3008], RZ ;  /* 0x003008ffd1000388 */ /* 0x000fe20000000800 */
[----:B------:R-:W-:Y:S01]  /*3290*/  IMAD.IADD R7, R7, 0x1, R15 ;  /* 0x0000000107077824 */ /* 0x000fe200078e020f */
[----:B------:R-:W-:Y:S01]  /*32a0*/  UIMAD UR11, UR44, UR22, URZ ;  /* 0x000000162c0b72a4 */ /* 0x000fe2000f8e023f */
[----:B------:R-:W-:Y:S01]  /*32b0*/  IMAD.WIDE.U32 R10, R10, UR28, R4 ;  /* 0x0000001c0a0a7c25 */ /* 0x000fe2000f8e0004 */
[----:B------:R-:W-:Y:S01]  /*32c0*/  @P0 STS [R209+0x300c], RZ ;  /* 0x00300cffd1000388 */ /* 0x000fe20000000800 */
[----:B------:R-:W1:Y:S01]  /*32d0*/  @!P3 LDC.64 R26, c[0x0][0x218] ;  /* 0x00008600ff1abb82 */ /* 0x000e620000000a00 */
[----:B------:R-:W-:Y:S01]  /*32e0*/  UIMAD UR11, UR28, UR23, UR11 ;  /* 0x000000171c0b72a4 */ /* 0x000fe2000f8e020b */
[C---:B------:R-:W-:Y:S01]  /*32f0*/  @!P4 IMAD R15, R14.reuse, UR21, R17 ;  /* 0x000000150e0fcc24 */ /* 0x040fe2000f8e0211 */
[----:B------:R-:W-:Y:S01]  /*3300*/  @!PT LDS RZ, [RZ] ;  /* 0x00000000fffff984 */ /* 0x000fe20000000800 */
[----:B------:R-:W-:Y:S01]  /*3310*/  @!PT LDS RZ, [RZ] ;  /* 0x00000000fffff984 */ /* 0x000fe20000000800 */
[----:B------:R-:W-:Y:S01]  /*3320*/  @!PT LDS RZ, [RZ] ;  /* 0x00000000fffff984 */ /* 0x000fe20000000800 */
[----:B------:R1:W-:Y:S01]  /*3330*/  @!P0 LDGSTS.E.BYPASS.LTC128B.128 [R209+0x3000], desc[UR6][R8.64] ;  /* 0x0300000008d18fae */ /* 0x0003e2000b901d46 */
[----:B------:R-:W-:-:S03]  /*3340*/  @!P4 IMAD.WIDE.U32 R4, R14, UR20, R6 ;  /* 0x000000140e04cc25 */ /* 0x000fc6000f8e0006 */
[----:B------:R-:W-:Y:S01]  /*3350*/  @P5 STS.128 [R2+0xc000], RZ ;  /* 0x00c000ff02005388 */ /* 0x000fe20000000c00 */
[----:B------:R-:W-:Y:S01]  /*3360*/  @!P4 IMAD.IADD R5, R5, 0x1, R15 ;  /* 0x000000010505c824 */ /* 0x000fe200078e020f */
[----:B---3--:R-:W-:Y:S01]  /*3370*/  @!P4 LEA R22, P0, R4, R22, 0x1 ;  /* 0x000000160416c211 */ /* 0x008fe200078008ff */
[----:B----4-:R-:W-:Y:S01]  /*3380*/  VIADD R12, R252, 0x8 ;  /* 0x00000008fc0c7836 */ /* 0x010fe20000000000 */
[----:B------:R-:W3:Y:S02]  /*3390*/  @!P2 LDC.64 R34, c[0x0][0x218] ;  /* 0x00008600ff22ab82 */ /* 0x000ee40000000a00 */
[----:B------:R-:W-:Y:S01]  /*33a0*/  @!P4 LEA.HI.X R23, R4, R23, R5, 0x1, P0 ;  /* 0x000000170417c211 */ /* 0x000fe200000f0c05 */
[----:B------:R-:W-:Y:S01]  /*33b0*/  IMAD.U32 R5, RZ, RZ, UR11 ;  /* 0x0000000bff057e24 */ /* 0x000fe2000f8e00ff */
[----:B------:R-:W-:-:S04]  /*33c0*/  IADD3 R4, P0, R10, UR45, RZ ;  /* 0x0000002d0a047c10 */ /* 0x000fc8000ff1e0ff */
[----:B------:R-:W-:Y:S01]  /*33d0*/  IADD3.X R5, R11, UR49, R5, P0, !PT ;  /* 0x000000310b057c10 */ /* 0x000fe200087fe405 */
[----:B------:R-:W4:Y:S02]  /*33e0*/  @!P5 LDC.64 R30, c[0x0][0x220] ;  /* 0x00008800ff1edb82 */ /* 0x000f240000000a00 */
[----:B------:R-:W-:-:S04]  /*33f0*/  IMAD.WIDE.U32 R4, R16, UR24, R4 ;  /* 0x0000001810047c25 */ /* 0x000fc8000f8e0004 */
[----:B------:R-:W-:Y:S02]  /*3400*/  @!P4 IMAD.MOV.U32 R14, RZ, RZ, R4 ;  /* 0x000000ffff0ec224 */ /* 0x000fe400078e0004 */
[----:B-1----:R-:W-:Y:S02]  /*3410*/  @!P5 IMAD R8, R33, UR20, RZ ;  /* 0x000000142108dc24 */ /* 0x002fe4000f8e02ff */
[----:B------:R-:W-:Y:S02]  /*3420*/  @!P5 IMAD.MOV.U32 R9, RZ, RZ, R7 ;  /* 0x000000ffff09d224 */ /* 0x000fe400078e0007 */
[----:B------:R-:W-:Y:S02]  /*3430*/  @!P5 IMAD R13, R0, UR21, R8 ;  /* 0x00000015000ddc24 */ /* 0x000fe4000f8e0208 */
[----:B------:R-:W-:Y:S02]  /*3440*/  @!P5 IMAD.MOV.U32 R8, RZ, RZ, R6 ;  /* 0x000000ffff08d224 */ /* 0x000fe400078e0006 */
[----:B------:R-:W-:-:S02]  /*3450*/  @!P3 IMAD.MOV.U32 R18, RZ, RZ, R4 ;  /* 0x000000ffff12b224 */ /* 0x000fc400078e0004 */
[----:B------:R-:W-:-:S04]  /*3460*/  @!P5 IMAD.WIDE.U32 R8, R0, UR20, R8 ;  /* 0x000000140008dc25 */ /* 0x000fc8000f8e0008 */
[----:B------:R-:W-:Y:S01]  /*3470*/  @!P5 IMAD.IADD R10, R9, 0x1, R13 ;  /* 0x00000001090ad824 */ /* 0x000fe200078e020d */
[C---:B------:R-:W-:Y:S01]  /*3480*/  @!P5 LEA R20, P6, R8.reuse, R20, 0x1 ;  /* 0x000000140814d211 */ /* 0x040fe200078c08ff */
[----:B------:R-:W-:Y:S02]  /*3490*/  IMAD R9, R19, UR24, RZ ;  /* 0x0000001813097c24 */ /* 0x000fe4000f8e02ff */
[----:B------:R-:W-:Y:S01]  /*34a0*/  @!P2 IMAD.MOV.U32 R28, RZ, RZ, R4 ;  /* 0x000000ffff1ca224 */ /* 0x000fe200078e0004 */
[----:B------:R-:W-:Y:S01]  /*34b0*/  @!P5 LEA.HI.X R21, R8, R21, R10, 0x1, P6 ;  /* 0x000000150815d211 */ /* 0x000fe200030f0c0a */
[----:B------:R-:W-:Y:S01]  /*34c0*/  @!P2 IMAD.MOV.U32 R8, RZ, RZ, R6 ;  /* 0x000000ffff08a224 */ /* 0x000fe200078e0006 */
[----:B------:R-:W-:Y:S02]  /*34d0*/  @!P3 IADD3 R10, P0, R0, 0x40, RZ ;  /* 0x00000040000ab810 */ /* 0x000fe40007f1e0ff */
[----:B------:R-:W-:Y:S01]  /*34e0*/  ISETP.GE.AND P6, PT, R12, UR8, PT ;  /* 0x000000080c007c0c */ /* 0x000fe2000bfc6270 */
[----:B------:R-:W-:Y:S01]  /*34f0*/  IMAD R12, R16, UR25, R9 ;  /* 0x00000019100c7c24 */ /* 0x000fe2000f8e0209 */
[----:B------:R-:W-:Y:S01]  /*3500*/  @!PT LDS RZ, [RZ] ;  /* 0x00000000fffff984 */ /* 0x000fe20000000800 */
[----:B------:R-:W-:Y:S01]  /*3510*/  @!PT LDS RZ, [RZ] ;  /* 0x00000000fffff984 */ /* 0x000fe20000000800 */
[----:B------:R-:W-:Y:S01]  /*3520*/  @!PT LDS RZ, [RZ] ;  /* 0x00000000fffff984 */ /* 0x000fe20000000800 */
[----:B------:R1:W-:Y:S01]  /*3530*/  @!P5 LDGSTS.E.BYPASS.LTC128B.128 [R2+0xc000], desc[UR6][R20.64] ;  /* 0x0c0000001402dfae */ /* 0x0003e2000b901d46 */
[----:B------:R-:W-:Y:S01]  /*3540*/  @!P3 IMAD.X R13, RZ, RZ, R33, P0 ;  /* 0x000000ffff0db224 */ /* 0x000fe200000e0621 */
[----:B------:R-:W-:Y:S01]  /*3550*/  @!P2 IADD3 R11, P0, R0, 0x60, RZ ;  /* 0x00000060000ba810 */ /* 0x000fe20007f1e0ff */
[----:B------:R-:W-:Y:S01]  /*3560*/  IMAD.IADD R5, R5, 0x1, R12 ;  /* 0x0000000105057824 */ /* 0x000fe200078e020c */
[----:B------:R-:W-:Y:S01]  /*3570*/  @P4 STS.128 [R2+0xd000], RZ ;  /* 0x00d000ff02004388 */ /* 0x000fe20000000c00 */
[----:B------:R-:W-:-:S02]  /*3580*/  @!P3 IMAD R13, R13, UR20, RZ ;  /* 0x000000140d0dbc24 */ /* 0x000fc4000f8e02ff */
[----:B------:R-:W-:Y:S01]  /*3590*/  @!P2 IMAD.X R17, RZ, RZ, R33, P0 ;  /* 0x000000ffff11a224 */ /* 0x000fe200000e0621 */
[----:B------:R-:W-:Y:S01]  /*35a0*/  @!P4 IADD3 R12, P0, R0, 0x20, RZ ;  /* 0x00000020000cc810 */ /* 0x000fe20007f1e0ff */
[----:B------:R-:W-:Y:S01]  /*35b0*/  @!P2 IMAD.MOV.U32 R9, RZ, RZ, R7 ;  /* 0x000000ffff09a224 */ /* 0x000fe200078e0007 */
[----:B------:R-:W-:Y:S01]  /*35c0*/  @!PT LDS RZ, [RZ] ;  /* 0x00000000fffff984 */ /* 0x000fe20000000800 */
[----:B------:R-:W-:Y:S01]  /*35d0*/  @!PT LDS RZ, [RZ] ;  /* 0x00000000fffff984 */ /* 0x000fe20000000800 */
[----:B------:R-:W-:Y:S01]  /*35e0*/  @!PT LDS RZ, [RZ] ;  /* 0x00000000fffff984 */ /* 0x000fe20000000800 */
[----:B------:R-:W-:Y:S01]  /*35f0*/  @!P4 LDGSTS.E.BYPASS.LTC128B.128 [R2+0xd000], desc[UR6][R22.64] ;  /* 0x0d0000001602cfae */ /* 0x000fe2000b901d46 */
[C---:B------:R-:W-:Y:S02]  /*3600*/  @!P3 IMAD R24, R10.reuse, UR21, R13 ;  /* 0x000000150a18bc24 */ /* 0x040fe4000f8e020d */
[----:B------:R-:W-:Y:S01]  /*3610*/  @!P4 IMAD.X R16, RZ, RZ, R33, P0 ;  /* 0x000000ffff10c224 */ /* 0x000fe200000e0621 */
[----:B------:R-:W-:Y:S01]  /*3620*/  @P3 STS.128 [R2+0xe000], RZ ;  /* 0x00e000ff02003388 */ /* 0x000fe20000000c00 */
[----:B------:R-:W-:Y:S01]  /*3630*/  @!P3 IMAD.WIDE.U32 R6, R10, UR20, R6 ;  /* 0x000000140a06bc25 */ /* 0x000fe2000f8e0006 */
[----:B------:R-:W-:-:S03]  /*3640*/  @!P3 IADD3 R10, P0, R0, 0x40, RZ ;  /* 0x00000040000ab810 */ /* 0x000fc60007f1e0ff */
[----:B------:R-:W-:Y:S02]  /*3650*/  @!P2 IMAD R13, R17, UR20, RZ ;  /* 0x00000014110dac24 */ /* 0x000fe4000f8e02ff */
[----:B------:R-:W-:Y:S02]  /*3660*/  @!P4 IMAD R16, R16, UR22, RZ ;  /* 0x000000161010cc24 */ /* 0x000fe4000f8e02ff */
[----:B------:R-:W-:Y:S02]  /*3670*/  @!P4 IMAD.MOV.U32 R15, RZ, RZ, R5 ;  /* 0x000000ffff0fc224 */ /* 0x000fe400078e0005 */
[----:B------:R-:W-:Y:S02]  /*3680*/  @!P2 IMAD R25, R11, UR21, R13 ;  /* 0x000000150b19ac24 */ /* 0x000fe4000f8e020d */
[----:B------:R-:W-:Y:S01]  /*3690*/  VIADD R183, R185, 0x2000 ;  /* 0x00002000b9b77836 */ /* 0x000fe20000000000 */
[----:B-1----:R-:W1:Y:S01]  /*36a0*/  @!P4 LDC.64 R20, c[0x0][0x220] ;  /* 0x00008800ff14cb82 */ /* 0x002e620000000a00 */
[----:B------:R-:W-:-:S02]  /*36b0*/  @!P4 IMAD R32, R12, UR23, R16 ;  /* 0x000000170c20cc24 */ /* 0x000fc4000f8e0210 */
[----:B------:R-:W-:Y:S02]  /*36c0*/  VIADD R177, R186, 0x2000 ;  /* 0x00002000bab17836 */ /* 0x000fe40000000000 */
[----:B------:R-:W-:Y:S02]  /*36d0*/  IMAD.MOV.U32 R184, RZ, RZ, 0x20 ;  /* 0x00000020ffb87424 */ /* 0x000fe400078e00ff */
[----:B------:R-:W-:Y:S02]  /*36e0*/  IMAD.MOV.U32 R178, RZ, RZ, 0x40 ;  /* 0x00000040ffb27424 */ /* 0x000fe400078e00ff */
[----:B------:R-:W-:Y:S01]  /*36f0*/  IMAD.MOV.U32 R244, RZ, RZ, 0x40 ;  /* 0x00000040fff47424 */ /* 0x000fe200078e00ff */
[----:B------:R-:W-:Y:S01]  /*3700*/  CS2R R126, SRZ ;  /* 0x00000000007e7805 */ /* 0x000fe2000001ff00 */
[----:B------:R-:W-:Y:S01]  /*3710*/  @!P4 IMAD.WIDE.U32 R12, R12, UR22, R14 ;  /* 0x000000160c0ccc25 */ /* 0x000fe2000f8e000e */
[----:B------:R-:W-:Y:S02]  /*3720*/  CS2R R124, SRZ ;  /* 0x00000000007c7805 */ /* 0x000fe4000001ff00 */
[----:B------:R-:W-:-:S02]  /*3730*/  CS2R R130, SRZ ;  /* 0x0000000000827805 */ /* 0x000fc4000001ff00 */
[----:B------:R-:W-:Y:S01]  /*3740*/  CS2R R128, SRZ ;  /* 0x0000000000807805 */ /* 0x000fe2000001ff00 */
[----:B------:R-:W-:Y:S01]  /*3750*/  @!P3 IMAD.X R17, RZ, RZ, R33, P0 ;  /* 0x000000ffff11b224 */ /* 0x000fe200000e0621 */
[C---:B------:R-:W-:Y:S01]  /*3760*/  @!P3 LEA R16, P0, R6.reuse, R26, 0x1 ;  /* 0x0000001a0610b211 */ /* 0x040fe200078008ff */
[----:B------:R-:W-:Y:S01]  /*3770*/  @!P3 IMAD.IADD R14, R7, 0x1, R24 ;  /* 0x00000001070eb824 */ /* 0x000fe200078e0218 */
[----:B------:R-:W-:Y:S01]  /*3780*/  CS2R R122, SRZ ;  /* 0x00000000007a7805 */ /* 0x000fe2000001ff00 */
[----:B------:R-:W-:Y:S01]  /*3790*/  @!P2 IMAD.WIDE.U32 R8, R11, UR20, R8 ;  /* 0x000000140b08ac25 */ /* 0x000fe2000f8e0008 */
[----:B------:R-:W-:Y:S02]  /*37a0*/  CS2R R120, SRZ ;  /* 0x0000000000787805 */ /* 0x000fe4000001ff00 */
[----:B------:R-:W-:Y:S02]  /*37b0*/  CS2R R118, SRZ ;  /* 0x0000000000767805 */ /* 0x000fe4000001ff00 */
[----:B------:R-:W-:Y:S01]  /*37c0*/  CS2R R116, SRZ ;  /* 0x0000000000747805 */ /* 0x000fe2000001ff00 */
[----:B------:R-:W-:Y:S01]  /*37d0*/  @!P5 IMAD R7, R33, UR22, RZ ;  /* 0x000000162107dc24 */ /* 0x000fe2000f8e02ff */
[----:B------:R-:W-:Y:S01]  /*37e0*/  CS2R R110, SRZ ;  /* 0x00000000006e7805 */ /* 0x000fe2000001ff00 */
[----:B------:R-:W-:Y:S01]  /*37f0*/  @!P3 IMAD R11, R17, UR22, RZ ;  /* 0x00000016110bbc24 */ /* 0x000fe2000f8e02ff */
[----:B------:R-:W-:Y:S01]  /*3800*/  @!P3 LEA.HI.X R17, R6, R27, R14, 0x1, P0 ;  /* 0x0000001b0611b211 */ /* 0x000fe200000f0c0e */
[--C-:B------:R-:W-:Y:S01]  /*3810*/  @!P3 IMAD.MOV.U32 R19, RZ, RZ, R5.reuse ;  /* 0x000000ffff13b224 */ /* 0x100fe200078e0005 */
[----:B---3--:R-:W-:Y:S01]  /*3820*/  @!P2 LEA R14, P0, R8, R34, 0x1 ;  /* 0x00000022080ea211 */ /* 0x008fe200078008ff */
[----:B------:R-:W-:Y:S01]  /*3830*/  @!P2 IMAD.MOV.U32 R29, RZ, RZ, R5 ;  /* 0x000000ffff1da224 */ /* 0x000fe200078e0005 */
[----:B------:R-:W-:Y:S01]  /*3840*/  CS2R R108, SRZ ;  /* 0x00000000006c7805 */ /* 0x000fe2000001ff00 */
[----:B------:R-:W-:Y:S01]  /*3850*/  @!P2 IMAD.IADD R6, R9, 0x1, R25 ;  /* 0x000000010906a824 */ /* 0x000fe200078e0219 */
[----:B------:R-:W-:Y:S01]  /*3860*/  @!PT LDS RZ, [RZ] ;  /* 0x00000000fffff984 */ /* 0x000fe20000000800 */
[----:B------:R-:W-:Y:S01]  /*3870*/  @!PT LDS RZ, [RZ] ;  /* 0x00000000fffff984 */ /* 0x000fe20000000800 */
[----:B------:R-:W-:Y:S01]  /*3880*/  @!PT LDS RZ, [RZ] ;  /* 0x00000000fffff984 */ /* 0x000fe20000000800 */
[----:B------:R-:W-:Y:S01]  /*3890*/  @!P3 LDGSTS.E.BYPASS.LTC128B.128 [R2+0xe000], desc[UR6][R16.64] ;  /* 0x0e0000001002bfae */ /* 0x000fe2000b901d46 */
[C---:B------:R-:W-:Y:S01]  /*38a0*/  @!P5 IMAD R7, R0.reuse, UR23, R7 ;  /* 0x000000170007dc24 */ /* 0x040fe2000f8e0207 */
[----:B------:R-:W3:Y:S01]  /*38b0*/  @!P3 LDC.64 R24, c[0x0][0x220] ;  /* 0x00008800ff18bb82 */ /* 0x000ee20000000a00 */
[----:B------:R-:W-:Y:S01]  /*38c0*/  @!P5 IMAD.WIDE.U32 R4, R0, UR22, R4 ;  /* 0x000000160004dc25 */ /* 0x000fe2000f8e0004 */
[----:B------:R-:W-:Y:S01]  /*38d0*/  @!P2 LEA.HI.X R15, R8, R35, R6, 0x1, P0 ;  /* 0x00000023080fa211 */ /* 0x000fe200000f0c06 */
[----:B------:R-:W-:Y:S01]  /*38e0*/  @P2 STS.128 [R2+0xf000], RZ ;  /* 0x00f000ff02002388 */ /* 0x000fe20000000c00 */
[----:B------:R-:W-:Y:S01]  /*38f0*/  CS2R R114, SRZ ;  /* 0x0000000000727805 */ /* 0x000fe2000001ff00 */
[----:B------:R-:W-:Y:S01]  /*3900*/  @!P5 IMAD.IADD R5, R5, 0x1, R7 ;  /* 0x000000010505d824 */ /* 0x000fe200078e0207 */
[----:B----4-:R-:W-:Y:S01]  /*3910*/  @!P5 LEA R6, P0, R4, R30, 0x1 ;  /* 0x0000001e0406d211 */ /* 0x010fe200078008ff */
[C---:B------:R-:W-:Y:S01]  /*3920*/  @!P3 IMAD R26, R10.reuse, UR23, R11 ;  /* 0x000000170a1abc24 */ /* 0x040fe2000f8e020b */
[----:B------:R-:W-:Y:S01]  /*3930*/  @!PT LDS RZ, [RZ] ;  /* 0x00000000fffff984 */ /* 0x000fe20000000800 */
[----:B------:R-:W-:Y:S01]  /*3940*/  @!PT LDS RZ, [RZ] ;  /* 0x00000000fffff984 */ /* 0x000fe20000000800 */
[----:B------:R-:W-:Y:S01]  /*3950*/  @!PT LDS RZ, [RZ] ;  /* 0x00000000fffff984 */ /* 0x000fe20000000800 */
[----:B------:R1:W-:Y:S01]  /*3960*/  @!P2 LDGSTS.E.BYPASS.LTC128B.128 [R2+0xf000], desc[UR6][R14.64] ;  /* 0x0f0000000e02afae */ /* 0x0003e2000b901d46 */
[----:B------:R-:W-:Y:S01]  /*3970*/  @!P3 IMAD.WIDE.U32 R10, R10, UR22, R18 ;  /* 0x000000160a0abc25 */ /* 0x000fe2000f8e0012 */
[----:B------:R-:W-:Y:S01]  /*3980*/  @!P5 LEA.HI.X R7, R4, R31, R5, 0x1, P0 ;  /* 0x0000001f0407d211 */ /* 0x000fe200000f0c05 */
[----:B------:R-:W4:Y:S01]  /*3990*/  @!P2 LDC.64 R18, c[0x0][0x220] ;  /* 0x00008800ff12ab82 */ /* 0x000f220000000a00 */
[----:B------:R-:W-:Y:S01]  /*39a0*/  @!P2 IADD3 R0, P0, R0, 0x60, RZ ;  /* 0x000000600000a810 */ /* 0x000fe20007f1e0ff */
[----:B------:R-:W-:Y:S01]  /*39b0*/  @P5 STS.128 [R2+0x10000], RZ ;  /* 0x010000ff02005388 */ /* 0x000fe20000000c00 */
[----:B------:R-:W-:Y:S01]  /*39c0*/  IMAD.SHL.U32 R248, R252, 0x4, RZ ;  /* 0x00000004fcf87824 */ /* 0x000fe200078e00ff */
[----:B------:R-:W-:-:S02]  /*39d0*/  CS2R R112, SRZ ;  /* 0x0000000000707805 */ /* 0x000fc4000001ff00 */
[----:B------:R-:W-:Y:S01]  /*39e0*/  CS2R R106, SRZ ;  /* 0x00000000006a7805 */ /* 0x000fe2000001ff00 */
[----:B------:R-:W-:Y:S01]  /*39f0*/  @!P2 IMAD.X R4, RZ, RZ, R33, P0 ;  /* 0x000000ffff04a224 */ /* 0x000fe200000e0621 */
[----:B------:R-:W-:Y:S01]  /*3a00*/  @!PT LDS RZ, [RZ] ;  /* 0x00000000fffff984 */ /* 0x000fe20000000800 */
[----:B------:R-:W-:Y:S01]  /*3a10*/  @!PT LDS RZ, [RZ] ;  /* 0x00000000fffff984 */ /* 0x000fe20000000800 */
[----:B------:R-:W-:Y:S01]  /*3a20*/  @!PT LDS RZ, [RZ] ;  /* 0x00000000fffff984 */ /* 0x000fe20000000800 */
[----:B------:R2:W-:Y:S01]  /*3a30*/  @!P5 LDGSTS.E.BYPASS.LTC128B.128 [R2+0x10000], desc[UR6][R6.64] ;  /* 0x100000000602dfae */ /* 0x0005e2000b901d46 */
[----:B------:R-:W-:Y:S02]  /*3a40*/  CS2R R104, SRZ ;  /* 0x0000000000687805 */ /* 0x000fe4000001ff00 */
[----:B------:R-:W-:Y:S01]  /*3a50*/  CS2R R102, SRZ ;  /* 0x0000000000667805 */ /* 0x000fe2000001ff00 */
[----:B------:R-:W-:Y:S01]  /*3a60*/  @!P2 IMAD R4, R4, UR22, RZ ;  /* 0x000000160404ac24 */ /* 0x000fe2000f8e02ff */
[----:B------:R-:W-:Y:S01]  /*3a70*/  @P4 STS.128 [R2+0x11000], RZ ;  /* 0x011000ff02004388 */ /* 0x000fe20000000c00 */
[----:B------:R-:W-:Y:S02]  /*3a80*/  CS2R R100, SRZ ;  /* 0x0000000000647805 */ /* 0x000fe4000001ff00 */
[----:B---3--:R-:W-:-:S02]  /*3a90*/  @!P3 LEA R8, P0, R10, R24, 0x1 ;  /* 0x000000180a08b211 */ /* 0x008fc400078008ff */
        /* <DEDUP_REMOVED lines=10> */
[----:B-1----:R-:W-:Y:S02]  /*3b40*/  @!P4 LEA R14, P5, R12, R20, 0x1 ;  /* 0x000000140c0ec211 */ /* 0x002fe400078a08ff */
[----:B------:R-:W-:-:S02]  /*3b50*/  CS2R R82, SRZ ;  /* 0x0000000000527805 */ /* 0x000fc4000001ff00 */
[----:B------:R-:W-:Y:S02]  /*3b60*/  CS2R R80, SRZ ;  /* 0x0000000000507805 */ /* 0x000fe4000001ff00 */
[----:B------:R-:W-:Y:S02]  /*3b70*/  CS2R R74, SRZ ;  /* 0x00000000004a7805 */ /* 0x000fe4000001ff00 */
[----:B------:R-:W-:Y:S02]  /*3b80*/  CS2R R72, SRZ ;  /* 0x0000000000487805 */ /* 0x000fe4000001ff00 */
[----:B------:R-:W-:Y:S02]  /*3b90*/  CS2R R70, SRZ ;  /* 0x0000000000467805 */ /* 0x000fe4000001ff00 */
[----:B------:R-:W-:Y:S01]  /*3ba0*/  CS2R R68, SRZ ;  /* 0x0000000000447805 */ /* 0x000fe2000001ff00 */
[----:B------:R-:W-:Y:S01]  /*3bb0*/  ULDC UR21, c[0x0][0x2dc] ;  /* 0x0000b70000157ab9 */ /* 0x000fe20000000800 */
[----:B--2---:R-:W-:-:S02]  /*3bc0*/  @!P4 IMAD.IADD R6, R13, 0x1, R32 ;  /* 0x000000010d06c824 */ /* 0x004fc400078e0220 */
[----:B------:R-:W-:Y:S02]  /*3bd0*/  @!P3 IMAD.IADD R7, R11, 0x1, R26 ;  /* 0x000000010b07b824 */ /* 0x000fe400078e021a */
[----:B------:R-:W-:Y:S01]  /*3be0*/  @!P2 IMAD R11, R0, UR23, R4 ;  /* 0x00000017000bac24 */ /* 0x000fe2000f8e0204 */
[----:B------:R-:W-:Y:S01]  /*3bf0*/  @!P4 LEA.HI.X R15, R12, R21, R6, 0x1, P5 ;  /* 0x000000150c0fc211 */ /* 0x000fe200028f0c06 */
[----:B------:R-:W-:Y:S01]  /*3c00*/  @!P2 IMAD.WIDE.U32 R4, R0, UR22, R28 ;  /* 0x000000160004ac25 */ /* 0x000fe2000f8e001c */
[----:B------:R-:W-:-:S03]  /*3c10*/  @!P3 LEA.HI.X R9, R10, R25, R7, 0x1, P0 ;  /* 0x000000190a09b211 */ /* 0x000fc600000f0c07 */
[C---:B------:R-:W-:Y:S01]  /*3c20*/  VIADD R0, R252.reuse, 0x48 ;  /* 0x00000048fc007836 */ /* 0x040fe20000000000 */
[----:B------:R-:W-:Y:S01]  /*3c30*/  @!PT LDS RZ, [RZ] ;  /* 0x00000000fffff984 */ /* 0x000fe20000000800 */
[----:B------:R-:W-:Y:S01]  /*3c40*/  @!PT LDS RZ, [RZ] ;  /* 0x00000000fffff984 */ /* 0x000fe20000000800 */
[----:B------:R-:W-:Y:S01]  /*3c50*/  @!PT LDS RZ, [RZ] ;  /* 0x00000000fffff984 */ /* 0x000fe20000000800 */
[----:B------:R-:W-:Y:S01]  /*3c60*/  @!P4 LDGSTS.E.BYPASS.LTC128B.128 [R2+0x11000], desc[UR6][R14.64] ;  /* 0x110000000e02cfae */ /* 0x000fe2000b901d46 */
[----:B------:R-:W-:Y:S01]  /*3c70*/  VIADD R7, R252, 0x40 ;  /* 0x00000040fc077836 */ /* 0x000fe20000000000 */
[----:B----4-:R-:W-:Y:S01]  /*3c80*/  @!P2 LEA R6, P0, R4, R18, 0x1 ;  /* 0x000000120406a211 */ /* 0x010fe200078008ff */
[----:B------:R-:W-:Y:S01]  /*3c90*/  @!P2 IMAD.IADD R5, R5, 0x1, R11 ;  /* 0x000000010505a824 */ /* 0x000fe200078e020b */
[----:B------:R-:W-:Y:S01]  /*3ca0*/  ISETP.GE.AND P4, PT, R0, UR8, PT ;  /* 0x0000000800007c0c */ /* 0x000fe2000bf86270 */
[----:B------:R-:W-:Y:S01]  /*3cb0*/  @P3 STS.128 [R2+0x12000], RZ ;  /* 0x012000ff02003388 */ /* 0x000fe20000000c00 */
[----:B------:R-:W-:Y:S02]  /*3cc0*/  ISETP.GE.AND P5, PT, R7, UR8, PT ;  /* 0x0000000807007c0c */ /* 0x000fe4000bfa6270 */
[----:B------:R-:W-:Y:S01]  /*3cd0*/  @!P2 LEA.HI.X R7, R4, R19, R5, 0x1, P0 ;  /* 0x000000130407a211 */ /* 0x000fe200000f0c05 */
[----:B------:R-:W-:Y:S01]  /*3ce0*/  @!PT LDS RZ, [RZ] ;  /* 0x00000000fffff984 */ /* 0x000fe20000000800 */
[----:B------:R-:W-:Y:S01]  /*3cf0*/  @!PT LDS RZ, [RZ] ;  /* 0x00000000fffff984 */ /* 0x000fe20000000800 */
[----:B------:R-:W-:Y:S01]  /*3d00*/  @!PT LDS RZ, [RZ] ;  /* 0x00000000fffff984 */ /* 0x000fe20000000800 */
[----:B------:R1:W-:Y:S01]  /*3d10*/  @!P3 LDGSTS.E.BYPASS.LTC128B.128 [R2+0x12000], desc[UR6][R8.64] ;  /* 0x120000000802bfae */ /* 0x0003e2000b901d46 */
[C---:B------:R-:W-:Y:S01]  /*3d20*/  IMAD.SHL.U32 R4, R252.reuse, 0x4, RZ ;  /* 0x00000004fc047824 */ /* 0x040fe200078e00ff */
[----:B------:R-:W-:-:S02]  /*3d30*/  ISETP.GE.AND P3, PT, R252, UR8, PT ;  /* 0x00000008fc007c0c */ /* 0x000fc4000bf66270 */
[----:B------:R-:W-:Y:S01]  /*3d40*/  SEL R183, R183, R185, !P1 ;  /* 0x000000b9b7b77207 */ /* 0x000fe20004800000 */
[----:B------:R2:W-:Y:S01]  /*3d50*/  @P2 STS.128 [R2+0x13000], RZ ;  /* 0x013000ff02002388 */ /* 0x0005e20000000c00 */
[----:B------:R-:W-:Y:S01]  /*3d60*/  SEL R177, R177, R186, !P1 ;  /* 0x000000bab1b17207 */ /* 0x000fe20004800000 */
[----:B------:R-:W-:Y:S02]  /*3d70*/  UIADD3 UR20, UR29, 0x80, UR28 ;  /* 0x000000801d147890 */ /* 0x000fe4000fffe01c */
[----:B------:R-:W-:Y:S01]  /*3d80*/  @!PT LDS RZ, [RZ] ;  /* 0x00000000fffff984 */ /* 0x000fe20000000800 */
[----:B------:R-:W-:Y:S01]  /*3d90*/  @!PT LDS RZ, [RZ] ;  /* 0x00000000fffff984 */ /* 0x000fe20000000800 */
[----:B------:R-:W-:Y:S01]  /*3da0*/  @!PT LDS RZ, [RZ] ;  /* 0x00000000fffff984 */ /* 0x000fe20000000800 */
[----:B------:R2:W-:Y:S01]  /*3db0*/  @!P2 LDGSTS.E.BYPASS.LTC128B.128 [R2+0x13000], desc[UR6][R6.64] ;  /* 0x130000000602afae */ /* 0x0005e2000b901d46 */
[----:B------:R-:W-:Y:S01]  /*3dc0*/  IADD3 R4, P2, R4, UR13, RZ ;  /* 0x0000000d04047c10 */ /* 0x000fe2000ff5e0ff */
[----:B------:R-:W-:Y:S02]  /*3dd0*/  ULDC UR8, c[0x0][0x2ec] ;  /* 0x0000bb0000087ab9 */ /* 0x000fe40000000800 */
[----:B------:R-:W0:Y:S01]  /*3de0*/  LDGDEPBAR ;  /* 0x00000000000079af */ /* 0x000e220000000000 */
[----:B-1----:R-:W-:-:S04]  /*3df0*/  SHF.R.S32.HI R8, RZ, 0x1f, R252 ;  /* 0x0000001fff087819 */ /* 0x002fc800000114fc */
[----:B------:R-:W-:-:S04]  /*3e00*/  SHF.L.U64.HI R5, R252, 0x2, R8 ;  /* 0x00000002fc057819 */ /* 0x000fc80000010208 */
[----:B------:R-:W-:Y:S02]  /*3e10*/  IADD3.X R5, R5, UR12, RZ, P2, !PT ;  /* 0x0000000c05057c10 */ /* 0x000fe400097fe4ff */
[----:B--2---:R-:W-:Y:S02]  /*3e20*/  SHF.R.S32.HI R2, RZ, 0x1f, R0 ;  /* 0x0000001fff027819 */ /* 0x004fe40000011400 */
[C---:B------:R-:W-:Y:S01]  /*3e30*/  @!P4 LEA R6, P0, R0.reuse, UR13, 0x2 ;  /* 0x0000000d0006cc11 */ /* 0x040fe2000f8010ff */
[----:B------:R1:W5:Y:S03]  /*3e40*/  @!P6 LDG.E R239, desc[UR6][R4.64+0x20] ;  /* 0x0000200604efe981 */ /* 0x000366000c1e1900 */
[----:B------:R-:W-:Y:S01]  /*3e50*/  @!P4 LEA.HI.X R7, R0, UR12, R2, 0x2, P0 ;  /* 0x0000000c0007cc11 */ /* 0x000fe200080f1402 */
[----:B------:R1:W5:Y:S04]  /*3e60*/  @!P5 LDG.E R236, desc[UR6][R4.64+0x100] ;  /* 0x0001000604ecd981 */ /* 0x000368000c1e1900 */
[----:B------:R1:W5:Y:S01]  /*3e70*/  @!P4 LDG.E R237, desc[UR6][R6.64] ;  /* 0x0000000606edc981 */ /* 0x000362000c1e1900 */
[----:B------:R-:W-:-:S02]  /*3e80*/  VIADD R2, R252, 0x1 ;  /* 0x00000001fc027836 */ /* 0x000fc40000000000 */
[----:B------:R-:W-:Y:S01]  /*3e90*/  IMAD.U32 R0, RZ, RZ, UR29 ;  /* 0x0000001dff007e24 */ /* 0x000fe2000f8e00ff */
[----:B------:R1:W5:Y:S04]  /*3ea0*/  @!P3 LDG.E R238, desc[UR6][R4.64] ;  /* 0x0000000604eeb981 */ /* 0x000368000c1e1900 */
[----:B------:R-:W-:Y:S01]  /*3eb0*/  IADD3 R249, R2, UR10, -R0 ;  /* 0x0000000a02f97c10 */ /* 0x000fe2000fffe800 */
[----:B------:R-:W-:Y:S01]  /*3ec0*/  VIADD R0, R252, 0xffffff80 ;  /* 0xffffff80fc007836 */ /* 0x000fe20000000000 */
[C---:B------:R-:W-:Y:S02]  /*3ed0*/  LOP3.LUT P0, RZ, R36.reuse, 0x2, RZ, 0xc0, !PT ;  /* 0x0000000224ff7812 */ /* 0x040fe4000780c0ff */
[C---:B------:R-:W-:Y:S02]  /*3ee0*/  LOP3.LUT P3, RZ, R36.reuse, 0x4, RZ, 0xc0, !PT ;  /* 0x0000000424ff7812 */ /* 0x040fe4000786c0ff */
[----:B------:R-:W-:-:S02]  /*3ef0*/  LOP3.LUT P2, RZ, R36, 0x4, RZ, 0xc0, !PT ;  /* 0x0000000424ff7812 */ /* 0x000fc4000784c0ff */
[----:B------:R-:W-:Y:S01]  /*3f00*/  SHF.R.S32.HI R2, RZ, 0x1f, R0 ;  /* 0x0000001fff027819 */ /* 0x000fe20000011400 */
[----:B------:R-:W-:Y:S01]  /*3f10*/  IMAD.SHL.U32 R245, R0, 0x4, RZ ;  /* 0x0000000400f57824 */ /* 0x000fe200078e00ff */
[----:B------:R-:W-:Y:S02]  /*3f20*/  SEL R184, R184, 0xffffffe0, !P0 ;  /* 0xffffffe0b8b87807 */ /* 0x000fe40004000000 */
[----:B------:R-:W-:Y:S02]  /*3f30*/  SEL R178, R178, 0xffffffc0, !P3 ;  /* 0xffffffc0b2b27807 */ /* 0x000fe40005800000 */
[----:B------:R-:W-:Y:S02]  /*3f40*/  SHF.L.U64.HI R247, R252, 0x2, R8 ;  /* 0x00000002fcf77819 */ /* 0x000fe40000010208 */
[----:B------:R-:W-:Y:S02]  /*3f50*/  SHF.L.U64.HI R246, R0, 0x2, R2 ;  /* 0x0000000200f67819 */ /* 0x000fe40000010202 */
[----:B------:R-:W-:-:S02]  /*3f60*/  SEL R244, R244, 0xffffffc0, !P2 ;  /* 0xffffffc0f4f47807 */ /* 0x000fc40005000000 */
[----:B------:R-:W-:Y:S02]  /*3f70*/  LEA R183, R183, UR4, 0x1 ;  /* 0x00000004b7b77c11 */ /* 0x000fe4000f8e08ff */
[----:B------:R-:W-:Y:S01]  /*3f80*/  LEA R177, R177, UR4, 0x1 ;  /* 0x00000004b1b17c11 */ /* 0x000fe2000f8e08ff */
[----:B-1----:R-:W-:-:S12]  /*3f90*/  UIADD3 UR20, UR20, -UR10, URZ ;  /* 0x8000000a14147290 */ /* 0x002fd8000fffe03f */
.L_x_310:
        /* <DEDUP_REMOVED lines=14> */
[----:B------:R-:W-:Y:S06]  /*4080*/  BAR.SYNC.DEFER_BLOCKING 0x0 ;  /* 0x0000000000007b1d */ /* 0x000fec0000010000 */
        /* <DEDUP_REMOVED lines=56> */
[-C--:B------:R-:W-:Y:S06]  /*4410*/  HMMA.16816.F32 R12, R160, R142.reuse, R12 ;  /* 0x0000008ea00c723c */ /* 0x080fec000000180c */
[C---:B------:R-:W-:Y:S01]  /*4420*/  HMMA.16816.F32 R16, R132.reuse, R142, R16 ;  /* 0x0000008e8410723c */ /* 0x040fe20000001810 */
[----:B--2---:R-:W-:Y:S04]  /*4430*/  IMAD.U32 R0, RZ, RZ, UR16 ;  /* 0x00000010ff007e24 */ /* 0x004fe8000f8e00ff */
[----:B------:R-:W-:Y:S01]  /*4440*/  @!P0 IMAD R0, R0, 0x80, R251 ;  /* 0x0000008000008824 */ /* 0x000fe200078e02fb */
[-C--:B------:R-:W-:Y:S05]  /*4450*/  HMMA.16816.F32 R20, R132, R164.reuse, R20 ;  /* 0x000000a48414723c */ /* 0x080fea0000001814 */
[----:B------:R-:W-:Y:S01]  /*4460*/  @!P0 VIADD R143, R0, 0x1 ;  /* 0x00000001008f8836 */ /* 0x000fe20000000000 */
[C---:B------:R-:W-:Y:S05]  /*4470*/  HMMA.16816.F32 R24, R160.reuse, R164, R24 ;  /* 0x000000a4a018723c */ /* 0x040fea0000001818 */
[----:B------:R-:W-:Y:S01]  /*4480*/  FMUL.FTZ R142, R238, 1.4426950216293334961 ;  /* 0x3fb8aa3bee8e7820 */ /* 0x000fe20000410000 */
[-C--:B------:R-:W-:Y:S05]  /*4490*/  HMMA.16816.F32 R28, R160, R166.reuse, R28 ;  /* 0x000000a6a01c723c */ /* 0x080fea000000181c */
[----:B------:R-:W-:Y:S01]  /*44a0*/  FSEL R142, R142, RZ, P1 ;  /* 0x000000ff8e8e7208 */ /* 0x000fe20000800000 */
[C---:B------:R-:W-:Y:S04]  /*44b0*/  HMMA.16816.F32 R32, R132.reuse, R166, R32 ;  /* 0x000000a68420723c */ /* 0x040fe80000001820 */
[----:B------:R-:W-:Y:S02]  /*44c0*/  FSETP.NEU.FTZ.AND P1, PT, R239, -INF , PT ;  /* 0xff800000ef00780b */ /* 0x000fe40003f3d000 */
        /* <DEDUP_REMOVED lines=9> */
[----:B------:R-:W-:Y:S02]  /*4560*/  @!P0 VIADD R132, R249, UR11 ;  /* 0x0000000bf9848c36 */ /* 0x000fe40008000000 */
[----:B------:R-:W-:Y:S01]  /*4570*/  FMUL.FTZ R135, R239, 1.4426950216293334961 ;  /* 0x3fb8aa3bef877820 */ /* 0x000fe20000410000 */
[C---:B----4-:R-:W-:Y:S04]  /*4580*/  HMMA.16816.F32 R8, R136.reuse, R152, R8 ;  /* 0x000000988808723c */ /* 0x050fe80000001808 */
[----:B------:R-:W-:Y:S01]  /*4590*/  @!P0 VIMNMX R141, R132, UR10, PT ;  /* 0x0000000a848d8c48 */ /* 0x000fe2000bfe0100 */
[----:B------:R-:W-:Y:S01]  /*45a0*/  FMUL.FTZ R134, R236, 1.4426950216293334961 ;  /* 0x3fb8aa3bec867820 */ /* 0x000fe20000410000 */
[----:B------:R-:W-:Y:S01]  /*45b0*/  @!P0 VIADDMNMX R140, R132, R2, UR10, PT ;  /* 0x0000000a848c8e46 */ /* 0x000fe2000b800102 */
[----:B------:R-:W-:Y:S01]  /*45c0*/  IMAD.MOV.U32 R2, RZ, RZ, 0x40 ;  /* 0x00000040ff027424 */ /* 0x000fe200078e00ff */
[-C--:B------:R-:W-:Y:S01]  /*45d0*/  @!P0 ISETP.GE.AND P2, PT, R0, R141.reuse, PT ;  /* 0x0000008d0000820c */ /* 0x080fe20003f46270 */
[-C--:B------:R-:W-:Y:S03]  /*45e0*/  HMMA.16816.F32 R12, R136, R154.reuse, R12 ;  /* 0x0000009a880c723c */ /* 0x080fe6000000180c */
[----:B------:R-:W-:Y:S02]  /*45f0*/  FSEL R135, R135, RZ, P1 ;  /* 0x000000ff87877208 */ /* 0x000fe40000800000 */
[CC--:B------:R-:W-:Y:S01]  /*4600*/  @!P0 ISETP.GE.AND P1, PT, R143.reuse, R140.reuse, PT ;  /* 0x0000008c8f00820c */ /* 0x0c0fe20003f26270 */
        /* <DEDUP_REMOVED lines=12> */
[----:B------:R-:W-:Y:S01]  /*46d0*/  @!P0 VIADDMNMX R133, R132, R2, UR10, PT ;  /* 0x0000000a84858e46 */ /* 0x000fe2000b800102 */
[--C-:B------:R-:W-:Y:S01]  /*46e0*/  FFMA.FTZ R6, R6, UR8, -R135.reuse ;  /* 0x0000000806067c23 */ /* 0x100fe20008010887 */
[----:B------:R-:W-:Y:S03]  /*46f0*/  @!P0 VIADDMNMX R132, R132, R187, UR10, PT ;  /* 0x0000000a84848e46 */ /* 0x000fe6000b8001bb */
[----:B------:R-:W1:Y:S01]  /*4700*/  MUFU.EX2 R231, R5 ;  /* 0x0000000500e77308 */ /* 0x000e620000000800 */
[-C--:B------:R-:W-:Y:S01]  /*4710*/  @!P0 ISETP.GE.AND P2, PT, R0, R133.reuse, PT ;  /* 0x000000850000820c */ /* 0x080fe20003f46270 */
[----:B------:R-:W-:Y:S01]  /*4720*/  FMUL.FTZ R2, R237, 1.4426950216293334961 ;  /* 0x3fb8aa3bed027820 */ /* 0x000fe20000410000 */
[----:B------:R-:W-:Y:S02]  /*4730*/  FSEL R134, R134, RZ, P1 ;  /* 0x000000ff86867208 */ /* 0x000fe40000800000 */
[-C--:B------:R-:W-:Y:S02]  /*4740*/  @!P0 ISETP.GE.AND P1, PT, R143, R133.reuse, PT ;  /* 0x000000858f00820c */ /* 0x080fe40003f26270 */
[----:B------:R-:W-:Y:S03]  /*4750*/  @!P0 FSEL R8, R8, -INF , !P2 ;  /* 0xff80000008088808 */ /* 0x000fe60005000000 */
[----:B------:R-:W-:Y:S01]  /*4760*/  MUFU.EX2 R230, R6 ;  /* 0x0000000600e67308 */ /* 0x000fe20000000800 */
[-C--:B------:R-:W-:Y:S02]  /*4770*/  @!P0 ISETP.GE.AND P2, PT, R0, R132.reuse, PT ;  /* 0x000000840000820c */ /* 0x080fe40003f46270 */
[----:B------:R-:W-:Y:S01]  /*4780*/  @!P0 FSEL R9, R9, -INF , !P1 ;  /* 0xff80000009098808 */ /* 0x000fe20004800000 */
[--C-:B------:R-:W-:Y:S01]  /*4790*/  FFMA.FTZ R8, R8, UR8, -R134.reuse ;  /* 0x0000000808087c23 */ /* 0x100fe20008010886 */
[----:B------:R-:W-:Y:S02]  /*47a0*/  FSETP.NEU.FTZ.AND P1, PT, R237, -INF , PT ;  /* 0xff800000ed00780b */ /* 0x000fe40003f3d000 */
[----:B------:R-:W-:Y:S03]  /*47b0*/  @!P0 FSEL R10, R10, -INF , !P2 ;  /* 0xff8000000a0a8808 */ /* 0x000fe60005000000 */
[----:B------:R2:W-:Y:S01]  /*47c0*/  MUFU.EX2 R204, R8 ;  /* 0x0000000800cc7308 */ /* 0x0005e20000000800 */
[----:B------:R-:W-:Y:S01]  /*47d0*/  FSEL R2, R2, RZ, P1 ;  /* 0x000000ff02027208 */ /* 0x000fe20000800000 */
[----:B------:R-:W-:Y:S01]  /*47e0*/  FFMA.FTZ R9, R9, UR8, -R134 ;  /* 0x0000000809097c23 */ /* 0x000fe20008010886 */
[-C--:B------:R-:W-:Y:S03]  /*47f0*/  @!P0 ISETP.GE.AND P1, PT, R143, R132.reuse, PT ;  /* 0x000000848f00820c */ /* 0x080fe60003f26270 */
[--C-:B------:R-:W-:Y:S01]  /*4800*/  FFMA.FTZ R10, R10, UR8, -R2.reuse ;  /* 0x000000080a0a7c23 */ /* 0x100fe20008010802 */
[----:B------:R-:W-:Y:S03]  /*4810*/  @!P0 FSEL R11, R11, -INF , !P1 ;  /* 0xff8000000b0b8808 */ /* 0x000fe60004800000 */
[----:B------:R3:W4:Y:S02]  /*4820*/  MUFU.EX2 R196, R7 ;  /* 0x0000000700c47308 */ /* 0x0007240000000800 */
[----:B------:R-:W-:Y:S08]  /*4830*/  FFMA.FTZ R11, R11, UR8, -R2 ;  /* 0x000000080b0b7c23 */ /* 0x000ff00008010802 */
[----:B------:R1:W-:Y:S01]  /*4840*/  MUFU.EX2 R203, R9 ;  /* 0x0000000900cb7308 */ /* 0x0003e20000000800 */
[C---:B--2---:R-:W-:Y:S09]  /*4850*/  @!P0 VIADD R8, R0.reuse, 0x9 ;  /* 0x0000000900088836 */ /* 0x044ff20000000000 */
[----:B------:R-:W-:Y:S01]  /*4860*/  MUFU.EX2 R208, R10 ;  /* 0x0000000a00d07308 */ /* 0x000fe20000000800 */
[----:B---3--:R-:W2:Y:S09]  /*4870*/  LDSM.16.M88.4 R4, [R181+0x800] ;  /* 0x00080000b504783b */ /* 0x008eb20000000200 */
[----:B------:R3:W-:Y:S01]  /*4880*/  MUFU.EX2 R207, R11 ;  /* 0x0000000b00cf7308 */ /* 0x0007e20000000800 */
[----:B-1----:R-:W-:Y:S05]  /*4890*/  @!P0 VIADD R9, R0, 0x8 ;  /* 0x0000000800098836 */ /* 0x002fea0000000000 */
[-C--:B------:R-:W-:Y:S04]  /*48a0*/  @!P0 ISETP.GE.AND P1, PT, R9, R133.reuse, PT ;  /* 0x000000850900820c */ /* 0x080fe80003f26270 */
[----:B------:R-:W-:Y:S02]  /*48b0*/  @!P0 FSEL R12, R12, -INF , !P1 ;  /* 0xff8000000c0c8808 */ /* 0x000fe40004800000 */
[----:B------:R-:W-:Y:S03]  /*48c0*/  @!P0 ISETP.GE.AND P1, PT, R8, R133, PT ;  /* 0x000000850800820c */ /* 0x000fe60003f26270 */
[--C-:B------:R-:W-:Y:S01]  /*48d0*/  FFMA.FTZ R12, R12, UR8, -R134.reuse ;  /* 0x000000080c0c7c23 */ /* 0x100fe20008010886 */
[----:B------:R-:W-:Y:S02]  /*48e0*/  @!P0 FSEL R13, R13, -INF , !P1 ;  /* 0xff8000000d0d8808 */ /* 0x000fe40004800000 */
[-C--:B------:R-:W-:Y:S01]  /*48f0*/  @!P0 ISETP.GE.AND P1, PT, R9, R132.reuse, PT ;  /* 0x000000840900820c */ /* 0x080fe20003f26270 */
[----:B------:R-:W-:Y:S02]  /*4900*/  MUFU.EX2 R202, R12 ;  /* 0x0000000c00ca7308 */ /* 0x000fe40000000800 */
[----:B------:R-:W-:Y:S01]  /*4910*/  FFMA.FTZ R13, R13, UR8, -R134 ;  /* 0x000000080d0d7c23 */ /* 0x000fe20008010886 */
[----:B------:R-:W-:Y:S02]  /*4920*/  @!P0 FSEL R14, R14, -INF , !P1 ;  /* 0xff8000000e0e8808 */ /* 0x000fe40004800000 */
[----:B------:R-:W-:Y:S03]  /*4930*/  @!P0 ISETP.GE.AND P1, PT, R8, R132, PT ;  /* 0x000000840800820c */ /* 0x000fe60003f26270 */
[--C-:B------:R-:W-:Y:S01]  /*4940*/  FFMA.FTZ R14, R14, UR8, -R2.reuse ;  /* 0x000000080e0e7c23 */ /* 0x100fe20008010802 */
[----:B------:R-:W-:Y:S01]  /*4950*/  @!P0 FSEL R15, R15, -INF , !P1 ;  /* 0xff8000000f0f8808 */ /* 0x000fe20004800000 */
[----:B------:R-:W-:Y:S01]  /*4960*/  MUFU.EX2 R201, R13 ;  /* 0x0000000d00c97308 */ /* 0x000fe20000000800 */
[-C--:B------:R-:W-:Y:S01]  /*4970*/  @!P0 ISETP.GE.AND P1, PT, R9, R141.reuse, PT ;  /* 0x0000008d0900820c */ /* 0x080fe20003f26270 */
[-C--:B--2---:R-:W-:Y:S03]  /*4980*/  HMMA.16816.F32 R20, R148, R4.reuse, R20 ;  /* 0x000000049414723c */ /* 0x084fe60000001814 */
[----:B------:R-:W-:Y:S01]  /*4990*/  @!P0 FSEL R16, R16, -INF , !P1 ;  /* 0xff80000010108808 */ /* 0x000fe20004800000 */
[----:B------:R-:W-:Y:S01]  /*49a0*/  FFMA.FTZ R15, R15, UR8, -R2 ;  /* 0x000000080f0f7c23 */ /* 0x000fe20008010802 */
[-C--:B------:R-:W-:Y:S01]  /*49b0*/  @!P0 ISETP.GE.AND P1, PT, R8, R141.reuse, PT ;  /* 0x0000008d0800820c */ /* 0x080fe20003f26270 */
[C---:B------:R-:W-:Y:S02]  /*49c0*/  HMMA.16816.F32 R24, R136.reuse, R4, R24 ;  /* 0x000000048818723c */ /* 0x040fe40000001818 */
[----:B------:R-:W-:Y:S03]  /*49d0*/  MUFU.EX2 R206, R14 ;  /* 0x0000000e00ce7308 */ /* 0x000fe60000000800 */
[----:B------:R-:W-:Y:S01]  /*49e0*/  @!P0 FSEL R17, R17, -INF , !P1 ;  /* 0xff80000011118808 */ /* 0x000fe20004800000 */
[-C--:B------:R-:W-:Y:S03]  /*49f0*/  HMMA.16816.F32 R28, R136, R6.reuse, R28 ;  /* 0x00000006881c723c */ /* 0x080fe6000000181c */
[-C--:B------:R-:W-:Y:S03]  /*4a00*/  @!P0 ISETP.GE.AND P1, PT, R9, R140.reuse, PT ;  /* 0x0000008c0900820c */ /* 0x080fe60003f26270 */
[----:B------:R-:W-:Y:S01]  /*4a10*/  MUFU.EX2 R205, R15 ;  /* 0x0000000f00cd7308 */ /* 0x000fe20000000800 */
[----:B------:R-:W-:Y:S01]  /*4a20*/  @!P0 VIADD R9, R0, 0x10 ;  /* 0x0000001000098836 */ /* 0x000fe20000000000 */
[C---:B------:R-:W-:Y:S04]  /*4a30*/  HMMA.16816.F32 R32, R148.reuse, R6, R32 ;  /* 0x000000069420723c */ /* 0x040fe80000001820 */
[----:B------:R-:W-:Y:S01]  /*4a40*/  @!P0 FSEL R18, R18, -INF , !P1 ;  /* 0xff80000012128808 */ /* 0x000fe20004800000 */
[----:B------:R-:W-:Y:S01]  /*4a50*/  @!P0 VIADD R5, R0, 0x18 ;  /* 0x0000001800058836 */ /* 0x000fe20000000000 */
[-C--:B------:R-:W-:Y:S01]  /*4a60*/  @!P0 ISETP.GE.AND P1, PT, R8, R140.reuse, PT ;  /* 0x0000008c0800820c */ /* 0x080fe20003f26270 */
[C---:B------:R-:W-:Y:S04]  /*4a70*/  @!P0 VIADD R8, R0.reuse, 0x11 ;  /* 0x0000001100088836 */ /* 0x040fe80000000000 */
[----:B------:R-:W-:Y:S01]  /*4a80*/  @!P0 FSEL R19, R19, -INF , !P1 ;  /* 0xff80000013138808 */ /* 0x000fe20004800000 */
[----:B------:R-:W-:Y:S01]  /*4a90*/  @!P0 VIADD R4, R0, 0x19 ;  /* 0x0000001900048836 */ /* 0x000fe20000000000 */
[-C--:B------:R-:W-:Y:S01]  /*4aa0*/  @!P0 ISETP.GE.AND P1, PT, R9, R141.reuse, PT ;  /* 0x0000008d0900820c */ /* 0x080fe20003f26270 */
[--C-:B------:R-:W-:Y:S01]  /*4ab0*/  FFMA.FTZ R18, R18, UR8, -R135.reuse ;  /* 0x0000000812127c23 */ /* 0x100fe20008010887 */
[--C-:B------:R-:W-:Y:S01]  /*4ac0*/  FFMA.FTZ R16, R16, UR8, -R142.reuse ;  /* 0x0000000810107c23 */ /* 0x100fe2000801088e */
[--C-:B------:R-:W-:Y:S01]  /*4ad0*/  FFMA.FTZ R19, R19, UR8, -R135.reuse ;  /* 0x0000000813137c23 */ /* 0x100fe20008010887 */
[----:B------:R-:W-:Y:S01]  /*4ae0*/  @!P0 FSEL R20, R20, -INF , !P1 ;  /* 0xff80000014148808 */ /* 0x000fe20004800000 */
[----:B------:R-:W-:Y:S01]  /*4af0*/  MUFU.EX2 R189, R18 ;  /* 0x0000001200bd7308 */ /* 0x000fe20000000800 */
[----:B------:R-:W-:Y:S01]  /*4b00*/  @!P0 ISETP.GE.AND P1, PT, R8, R141, PT ;  /* 0x0000008d0800820c */ /* 0x000fe20003f26270 */
[--C-:B------:R-:W-:Y:S02]  /*4b10*/  FFMA.FTZ R17, R17, UR8, -R142.reuse ;  /* 0x0000000811117c23 */ /* 0x100fe4000801088e */
[--C-:B------:R-:W-:Y:S01]  /*4b20*/  FFMA.FTZ R20, R20, UR8, -R142.reuse ;  /* 0x0000000814147c23 */ /* 0x100fe2000801088e */
[----:B------:R-:W-:Y:S02]  /*4b30*/  @!P0 FSEL R21, R21, -INF , !P1 ;  /* 0xff80000015158808 */ /* 0x000fe40004800000 */
[-C--:B------:R-:W-:Y:S03]  /*4b40*/  @!P0 ISETP.GE.AND P1, PT, R9, R140.reuse, PT ;  /* 0x0000008c0900820c */ /* 0x080fe60003f26270 */
[----:B------:R-:W1:Y:S01]  /*4b50*/  MUFU.EX2 R188, R19 ;  /* 0x0000001300bc7308 */ /* 0x000e620000000800 */
[----:B------:R-:W-:Y:S01]  /*4b60*/  FFMA.FTZ R21, R21, UR8, -R142 ;  /* 0x0000000815157c23 */ /* 0x000fe2000801088e */
[----:B------:R-:W-:Y:S02]  /*4b70*/  @!P0 FSEL R22, R22, -INF , !P1 ;  /* 0xff80000016168808 */ /* 0x000fe40004800000 */
[----:B------:R-:W-:Y:S06]  /*4b80*/  @!P0 ISETP.GE.AND P1, PT, R8, R140, PT ;  /* 0x0000008c0800820c */ /* 0x000fec0003f26270 */
[----:B------:R-:W-:Y:S01]  /*4b90*/  MUFU.EX2 R235, R16 ;  /* 0x0000001000eb7308 */ /* 0x000fe20000000800 */
[----:B------:R-:W-:Y:S01]  /*4ba0*/  @!P0 FSEL R23, R23, -INF , !P1 ;  /* 0xff80000017178808 */ /* 0x000fe20004800000 */
[--C-:B------:R-:W-:Y:S01]  /*4bb0*/  FFMA.FTZ R22, R22, UR8, -R135.reuse ;  /* 0x0000000816167c23 */ /* 0x100fe20008010887 */
[-C--:B------:R-:W-:Y:S03]  /*4bc0*/  @!P0 ISETP.GE.AND P1, PT, R9, R133.reuse, PT ;  /* 0x000000850900820c */ /* 0x080fe60003f26270 */
[--C-:B------:R-:W-:Y:S01]  /*4bd0*/  FFMA.FTZ R23, R23, UR8, -R135.reuse ;  /* 0x0000000817177c23 */ /* 0x100fe20008010887 */
[----:B------:R-:W-:Y:S03]  /*4be0*/  @!P0 FSEL R24, R24, -INF , !P1 ;  /* 0xff80000018188808 */ /* 0x000fe60004800000 */
[----:B------:R-:W2:Y:S01]  /*4bf0*/  MUFU.EX2 R234, R17 ;  /* 0x0000001100ea7308 */ /* 0x000ea20000000800 */
[-C--:B------:R-:W-:Y:S01]  /*4c00*/  @!P0 ISETP.GE.AND P1, PT, R8, R133.reuse, PT ;  /* 0x000000850800820c */ /* 0x080fe20003f26270 */
[--C-:B------:R-:W-:Y:S03]  /*4c10*/  FFMA.FTZ R24, R24, UR8, -R134.reuse ;  /* 0x0000000818187c23 */ /* 0x100fe60008010886 */
[----:B------:R-:W-:Y:S02]  /*4c20*/  @!P0 FSEL R25, R25, -INF , !P1 ;  /* 0xff80000019198808 */ /* 0x000fe40004800000 */
[-C--:B------:R-:W-:Y:S03]  /*4c30*/  @!P0 ISETP.GE.AND P1, PT, R9, R132.reuse, PT ;  /* 0x000000840900820c */ /* 0x080fe60003f26270 */
[----:B------:R-:W-:Y:S01]  /*4c40*/  MUFU.EX2 R233, R20 ;  /* 0x0000001400e97308 */ /* 0x000fe20000000800 */
[----:B------:R-:W-:Y:S01]  /*4c50*/  FFMA.FTZ R25, R25, UR8, -R134 ;  /* 0x0000000819197c23 */ /* 0x000fe20008010886 */
[----:B------:R-:W-:Y:S02]  /*4c60*/  @!P0 FSEL R26, R26, -INF , !P1 ;  /* 0xff8000001a1a8808 */ /* 0x000fe40004800000 */
[-C--:B------:R-:W-:Y:S02]  /*4c70*/  @!P0 ISETP.GE.AND P1, PT, R8, R132.reuse, PT ;  /* 0x000000840800820c */ /* 0x080fe40003f26270 */
[----:B---3--:R-:W3:Y:S04]  /*4c80*/  LDSM.16.M88.4 R8, [R181+0x1000] ;  /* 0x00100000b508783b */ /* 0x008ee80000000200 */
[----:B------:R-:W-:Y:S01]  /*4c90*/  MUFU.EX2 R232, R21 ;  /* 0x0000001500e87308 */ /* 0x000fe20000000800 */
        /* <DEDUP_REMOVED lines=22> */
[--C-:B------:R-:W-:Y:S03]  /*4e00*/  FFMA.FTZ R32, R32, UR8, -R142.reuse ;  /* 0x0000000820207c23 */ /* 0x100fe6000801088e */
[----:B------:R-:W-:Y:S01]  /*4e10*/  @!P0 FSEL R33, R33, -INF , !P1 ;  /* 0xff80000021218808 */ /* 0x000fe20004800000 */
[-C--:B---3--:R-:W-:Y:S04]  /*4e20*/  HMMA.16816.F32 R36, R148, R8.reuse, R36 ;  /* 0x000000089424723c */ /* 0x088fe80000001824 */
[----:B------:R-:W-:Y:S01]  /*4e30*/  MUFU.EX2 R228, R32 ;  /* 0x0000002000e47308 */ /* 0x000fe20000000800 */
[-C--:B------:R-:W-:Y:S01]  /*4e40*/  @!P0 ISETP.GE.AND P1, PT, R5, R140.reuse, PT ;  /* 0x0000008c0500820c */ /* 0x080fe20003f26270 */
[----:B------:R-:W-:Y:S02]  /*4e50*/  @!P0 VIADD R5, R0, 0x20 ;  /* 0x0000002000058836 */ /* 0x000fe40000000000 */
[--C-:B------:R-:W-:Y:S01]  /*4e60*/  FFMA.FTZ R33, R33, UR8, -R142.reuse ;  /* 0x0000000821217c23 */ /* 0x100fe2000801088e */
[C---:B------:R-:W-:Y:S05]  /*4e70*/  HMMA.16816.F32 R40, R136.reuse, R8, R40 ;  /* 0x000000088828723c */ /* 0x040fea0000001828 */
[----:B------:R-:W-:Y:S01]  /*4e80*/  MUFU.EX2 R227, R33 ;  /* 0x0000002100e37308 */ /* 0x000fe20000000800 */
[----:B------:R-:W-:Y:S01]  /*4e90*/  @!P0 FSEL R34, R34, -INF , !P1 ;  /* 0xff80000022228808 */ /* 0x000fe20004800000 */
[-C--:B------:R-:W-:Y:S03]  /*4ea0*/  HMMA.16816.F32 R44, R136, R10.reuse, R44 ;  /* 0x0000000a882c723c */ /* 0x080fe6000000182c */
[-C--:B------:R-:W-:Y:S01]  /*4eb0*/  @!P0 ISETP.GE.AND P1, PT, R4, R140.reuse, PT ;  /* 0x0000008c0400820c */ /* 0x080fe20003f26270 */
[C---:B------:R-:W-:Y:S02]  /*4ec0*/  @!P0 VIADD R4, R0.reuse, 0x21 ;  /* 0x0000002100048836 */ /* 0x040fe40000000000 */
[C---:B------:R-:W-:Y:S02]  /*4ed0*/  HMMA.16816.F32 R48, R148.reuse, R10, R48 ;  /* 0x0000000a9430723c */ /* 0x040fe40000001830 */
[----:B------:R-:W-:Y:S03]  /*4ee0*/  MUFU.EX2 R195, R24 ;  /* 0x0000001800c37308 */ /* 0x000fe60000000800 */
[----:B------:R-:W-:Y:S01]  /*4ef0*/  @!P0 FSEL R35, R35, -INF , !P1 ;  /* 0xff80000023238808 */ /* 0x000fe20004800000 */
[C---:B------:R-:W-:Y:S01]  /*4f00*/  @!P0 VIADD R9, R0.reuse, 0x28 ;  /* 0x0000002800098836 */ /* 0x040fe20000000000 */
[-C--:B------:R-:W-:Y:S01]  /*4f10*/  @!P0 ISETP.GE.AND P1, PT, R5, R141.reuse, PT ;  /* 0x0000008d0500820c */ /* 0x080fe20003f26270 */
[----:B------:R-:W-:Y:S04]  /*4f20*/  @!P0 VIADD R8, R0, 0x29 ;  /* 0x0000002900088836 */ /* 0x000fe80000000000 */
[----:B------:R-:W-:Y:S01]  /*4f30*/  MUFU.EX2 R194, R25 ;  /* 0x0000001900c27308 */ /* 0x000fe20000000800 */
[----:B------:R-:W-:Y:S01]  /*4f40*/  @!P0 FSEL R36, R36, -INF , !P1 ;  /* 0xff80000024248808 */ /* 0x000fe20004800000 */
[--C-:B------:R-:W-:Y:S01]  /*4f50*/  FFMA.FTZ R34, R34, UR8, -R135.reuse ;  /* 0x0000000822227c23 */ /* 0x100fe20008010887 */
[----:B------:R-:W-:Y:S01]  /*4f60*/  @!P0 ISETP.GE.AND P1, PT, R4, R141, PT ;  /* 0x0000008d0400820c */ /* 0x000fe20003f26270 */
[--C-:B------:R-:W-:Y:S02]  /*4f70*/  FFMA.FTZ R35, R35, UR8, -R135.reuse ;  /* 0x0000000823237c23 */ /* 0x100fe40008010887 */
        /* <DEDUP_REMOVED lines=13> */
[--C-:B------:R-:W-:Y:S01]  /*5050*/  FFMA.FTZ R39, R39, UR8, -R135.reuse ;  /* 0x0000000827277c23 */ /* 0x100fe20008010887 */
[-C--:B------:R-:W-:Y:S03]  /*5060*/  @!P0 ISETP.GE.AND P1, PT, R4, R133.reuse, PT ;  /* 0x000000850400820c */ /* 0x080fe60003f26270 */
[--C-:B------:R-:W-:Y:S01]  /*5070*/  FFMA.FTZ R40, R40, UR8, -R134.reuse ;  /* 0x0000000828287c23 */ /* 0x100fe20008010886 */
[----:B------:R-:W-:Y:S03]  /*5080*/  @!P0 FSEL R41, R41, -INF , !P1 ;  /* 0xff80000029298808 */ /* 0x000fe60004800000 */
[----:B------:R-:W-:Y:S01]  /*5090*/  MUFU.EX2 R190, R29 ;  /* 0x0000001d00be7308 */ /* 0x000fe20000000800 */
[-C--:B------:R-:W-:Y:S01]  /*50a0*/  @!P0 ISETP.GE.AND P1, PT, R5, R132.reuse, PT ;  /* 0x000000840500820c */ /* 0x080fe20003f26270 */
[----:B------:R-:W-:Y:S03]  /*50b0*/  FFMA.FTZ R41, R41, UR8, -R134 ;  /* 0x0000000829297c23 */ /* 0x000fe60008010886 */
[----:B------:R-:W-:Y:S02]  /*50c0*/  @!P0 FSEL R42, R42, -INF , !P1 ;  /* 0xff8000002a2a8808 */ /* 0x000fe40004800000 */
[-C--:B------:R-:W-:Y:S03]  /*50d0*/  @!P0 ISETP.GE.AND P1, PT, R4, R132.reuse, PT ;  /* 0x000000840400820c */ /* 0x080fe60003f26270 */
[----:B------:R-:W-:Y:S01]  /*50e0*/  MUFU.EX2 R198, R30 ;  /* 0x0000001e00c67308 */ /* 0x000fe20000000800 */
[----:B------:R-:W3:Y:S01]  /*50f0*/  LDSM.16.M88.4 R4, [R181+0x1800] ;  /* 0x00180000b504783b */ /* 0x000ee20000000200 */
[--C-:B------:R-:W-:Y:S01]  /*5100*/  FFMA.FTZ R42, R42, UR8, -R2.reuse ;  /* 0x000000082a2a7c23 */ /* 0x100fe20008010802 */
[----:B------:R-:W-:Y:S02]  /*5110*/  @!P0 FSEL R43, R43, -INF , !P1 ;  /* 0xff8000002b2b8808 */ /* 0x000fe40004800000 */
[-C--:B------:R-:W-:Y:S05]  /*5120*/  @!P0 ISETP.GE.AND P1, PT, R9, R133.reuse, PT ;  /* 0x000000850900820c */ /* 0x080fea0003f26270 */
[----:B------:R-:W-:Y:S01]  /*5130*/  MUFU.EX2 R197, R31 ;  /* 0x0000001f00c57308 */ /* 0x000fe20000000800 */
[----:B------:R-:W-:Y:S01]  /*5140*/  @!P0 FSEL R44, R44, -INF , !P1 ;  /* 0xff8000002c2c8808 */ /* 0x000fe20004800000 */
[----:B------:R-:W-:Y:S01]  /*5150*/  FFMA.FTZ R43, R43, UR8, -R2 ;  /* 0x000000082b2b7c23 */ /* 0x000fe20008010802 */
        /* <DEDUP_REMOVED lines=19> */
[-C--:B---3--:R-:W-:Y:S03]  /*5290*/  HMMA.16816.F32 R52, R148, R4.reuse, R52 ;  /* 0x000000049434723c */ /* 0x088fe60000001834 */
        /* <DEDUP_REMOVED lines=29> */
[----:B------:R-:W-:Y:S01]  /*5470*/  FFMA.FTZ R53, R53, UR8, -R142 ;  /* 0x0000000835357c23 */ /* 0x000fe2000801088e */
[----:B------:R-:W-:Y:S03]  /*5480*/  @!P0 FSEL R54, R54, -INF , !P1 ;  /* 0xff80000036368808 */ /* 0x000fe60004800000 */
[----:B------:R-:W3:Y:S01]  /*5490*/  MUFU.EX2 R158, R51 ;  /* 0x00000033009e7308 */ /* 0x000ee20000000800 */
[-C--:B------:R-:W-:Y:S01]  /*54a0*/  @!P0 ISETP.GE.AND P1, PT, R8, R140.reuse, PT ;  /* 0x0000008c0800820c */ /* 0x080fe20003f26270 */
[--C-:B------:R-:W-:Y:S01]  /*54b0*/  FFMA.FTZ R60, R60, UR8, -R134.reuse ;  /* 0x000000083c3c7c23 */ /* 0x100fe20008010886 */
[----:B------:R-:W-:Y:S01]  /*54c0*/  @!P0 ISETP.GE.AND P6, PT, R4, R141, PT ;  /* 0x0000008d0400820c */ /* 0x000fe20003fc6270 */
[--C-:B------:R-:W-:Y:S01]  /*54d0*/  FFMA.FTZ R54, R54, UR8, -R135.reuse ;  /* 0x0000000836367c23 */ /* 0x100fe20008010887 */
[----:B------:R-:W-:Y:S02]  /*54e0*/  @!P0 FSEL R55, R55, -INF , !P1 ;  /* 0xff80000037378808 */ /* 0x000fe40004800000 */
[-C--:B------:R-:W-:Y:S03]  /*54f0*/  @!P0 ISETP.GE.AND P1, PT, R9, R133.reuse, PT ;  /* 0x000000850900820c */ /* 0x080fe60003f26270 */
[----:B------:R-:W-:Y:S01]  /*5500*/  MUFU.EX2 R171, R41 ;  /* 0x0000002900ab7308 */ /* 0x000fe20000000800 */
[----:B------:R-:W-:Y:S01]  /*5510*/  @!P0 ISETP.GE.AND P4, PT, R4, R140, PT ;  /* 0x0000008c0400820c */ /* 0x000fe20003f86270 */
[--C-:B------:R-:W-:Y:S01]  /*5520*/  FFMA.FTZ R55, R55, UR8, -R135.reuse ;  /* 0x0000000837377c23 */ /* 0x100fe20008010887 */
[----:B------:R-:W-:Y:S02]  /*5530*/  @!P0 FSEL R56, R56, -INF , !P1 ;  /* 0xff80000038388808 */ /* 0x000fe40004800000 */
[-C--:B------:R-:W-:Y:S02]  /*5540*/  @!P0 ISETP.GE.AND P1, PT, R8, R133.reuse, PT ;  /* 0x000000850800820c */ /* 0x080fe40003f26270 */
[-C--:B------:R-:W-:Y:S03]  /*5550*/  @!P0 ISETP.GE.AND P2, PT, R4, R132.reuse, PT ;  /* 0x000000840400820c */ /* 0x080fe60003f46270 */
[----:B------:R-:W-:Y:S01]  /*5560*/  MUFU.EX2 R193, R42 ;  /* 0x0000002a00c17308 */ /* 0x000fe20000000800 */
[----:B------:R-:W-:Y:S01]  /*5570*/  @!P0 FSEL R57, R57, -INF , !P1 ;  /* 0xff80000039398808 */ /* 0x000fe20004800000 */
[--C-:B------:R-:W-:Y:S01]  /*5580*/  FFMA.FTZ R56, R56, UR8, -R134.reuse ;  /* 0x0000000838387c23 */ /* 0x100fe20008010886 */
[----:B------:R-:W-:Y:S02]  /*5590*/  @!P0 ISETP.GE.AND P1, PT, R9, R132, PT ;  /* 0x000000840900820c */ /* 0x000fe40003f26270 */
[----:B----4-:R-:W-:Y:S01]  /*55a0*/  F2FP.F16.F32.PACK_AB R4, R196, R230 ;  /* 0x000000e6c404723e */ /* 0x010fe200000000ff */
[----:B------:R-:W-:Y:S01]  /*55b0*/  FFMA.FTZ R57, R57, UR8, -R134 ;  /* 0x0000000839397c23 */ /* 0x000fe20008010886 */
[----:B------:R-:W-:Y:S03]  /*55c0*/  @!P0 FSEL R58, R58, -INF , !P1 ;  /* 0xff8000003a3a8808 */ /* 0x000fe60004800000 */
[----:B------:R-:W-:Y:S01]  /*55d0*/  MUFU.EX2 R192, R43 ;  /* 0x0000002b00c07308 */ /* 0x000fe20000000800 */
[----:B------:R-:W-:Y:S01]  /*55e0*/  @!P0 ISETP.GE.AND P1, PT, R0, R133, PT ;  /* 0x000000850000820c */ /* 0x000fe20003f26270 */
[----:B------:R4:W-:Y:S01]  /*55f0*/  STS [R211+0x1c400], R4 ;  /* 0x01c40004d3007388 */ /* 0x0009e20000000800 */
[----:B------:R-:W-:Y:S01]  /*5600*/  @!P0 FSEL R59, R59, -INF , !P3 ;  /* 0xff8000003b3b8808 */ /* 0x000fe20005800000 */
[--C-:B------:R-:W-:Y:S01]  /*5610*/  FFMA.FTZ R58, R58, UR8, -R2.reuse ;  /* 0x000000083a3a7c23 */ /* 0x100fe20008010802 */
[----:B------:R-:W-:Y:S02]  /*5620*/  @!P0 FSEL R61, R61, -INF , !P1 ;  /* 0xff8000003d3d8808 */ /* 0x000fe40004800000 */
[C---:B------:R-:W-:Y:S03]  /*5630*/  @!P0 ISETP.GE.AND P5, PT, R0.reuse, R141, PT ;  /* 0x0000008d0000820c */ /* 0x040fe60003fa6270 */
[----:B------:R-:W-:Y:S01]  /*5640*/  MUFU.EX2 R170, R44 ;  /* 0x0000002c00aa7308 */ /* 0x000fe20000000800 */
[C---:B------:R-:W-:Y:S01]  /*5650*/  @!P0 ISETP.GE.AND P3, PT, R0.reuse, R140, PT ;  /* 0x0000008c0000820c */ /* 0x040fe20003f66270 */
[----:B------:R-:W-:Y:S01]  /*5660*/  FFMA.FTZ R59, R59, UR8, -R2 ;  /* 0x000000083b3b7c23 */ /* 0x000fe20008010802 */
[----:B------:R-:W-:Y:S01]  /*5670*/  @!P0 ISETP.GE.AND P1, PT, R0, R132, PT ;  /* 0x000000840000820c */ /* 0x000fe20003f26270 */
[----:B------:R-:W-:Y:S01]  /*5680*/  FFMA.FTZ R134, R61, UR8, -R134 ;  /* 0x000000083d867c23 */ /* 0x000fe20008010886 */
[----:B-1----:R-:W-:Y:S02]  /*5690*/  F2FP.F16.F32.PACK_AB R0, R188, R189 ;  /* 0x000000bdbc00723e */ /* 0x002fe400000000ff */
[----:B--2---:R-:W-:Y:S03]  /*56a0*/  F2FP.F16.F32.PACK_AB R5, R234, R235 ;  /* 0x000000ebea05723e */ /* 0x004fe600000000ff */
[----:B------:R-:W-:Y:S01]  /*56b0*/  MUFU.EX2 R169, R45 ;  /* 0x0000002d00a97308 */ /* 0x000fe20000000800 */
[----:B---3--:R-:W-:Y:S01]  /*56c0*/  F2FP.F16.F32.PACK_AB R6, R158, R159 ;  /* 0x0000009f9e06723e */ /* 0x008fe200000000ff */
[----:B------:R1:W-:Y:S01]  /*56d0*/  STS [R213+0x1c400], R0 ;  /* 0x01c40000d5007388 */ /* 0x0003e20000000800 */
[----:B------:R-:W-:Y:S02]  /*56e0*/  @!P0 FSEL R64, R64, -INF , !P6 ;  /* 0xff80000040408808 */ /* 0x000fe40007000000 */
[----:B------:R-:W-:Y:S01]  /*56f0*/  @!P0 FSEL R62, R62, -INF , !P2 ;  /* 0xff8000003e3e8808 */ /* 0x000fe20005000000 */
[----:B------:R2:W-:Y:S01]  /*5700*/  STS [R213+0x1c000], R5 ;  /* 0x01c00005d5007388 */ /* 0x0005e20000000800 */
[----:B------:R-:W-:Y:S03]  /*5710*/  @!P0 FSEL R65, R65, -INF , !P5 ;  /* 0xff80000041418808 */ /* 0x000fe60006800000 */
[----:B------:R-:W-:Y:S01]  /*5720*/  MUFU.EX2 R187, R46 ;  /* 0x0000002e00bb7308 */ /* 0x000fe20000000800 */
[----:B------:R-:W-:Y:S01]  /*5730*/  @!P0 FSEL R63, R63, -INF , !P1 ;  /* 0xff8000003f3f8808 */ /* 0x000fe20004800000 */
[----:B------:R-:W-:Y:S01]  /*5740*/  FFMA.FTZ R64, R64, UR8, -R142 ;  /* 0x0000000840407c23 */ /* 0x000fe2000801088e */
[----:B----4-:R-:W-:Y:S01]  /*5750*/  F2FP.F16.F32.PACK_AB R4, R203, R204 ;  /* 0x000000cccb04723e */ /* 0x010fe200000000ff */
[----:B------:R-:W-:Y:S01]  /*5760*/  FFMA.FTZ R62, R62, UR8, -R2 ;  /* 0x000000083e3e7c23 */ /* 0x000fe20008010802 */
[----:B------:R-:W-:Y:S01]  /*5770*/  @!P0 FSEL R66, R66, -INF , !P4 ;  /* 0xff80000042428808 */ /* 0x000fe20006000000 */
[----:B------:R-:W-:Y:S01]  /*5780*/  FFMA.FTZ R142, R65, UR8, -R142 ;  /* 0x00000008418e7c23 */ /* 0x000fe2000801088e */
[----:B------:R-:W-:Y:S01]  /*5790*/  @!P0 FSEL R67, R67, -INF , !P3 ;  /* 0xff80000043438808 */ /* 0x000fe20005800000 */
[----:B------:R3:W-:Y:S02]  /*57a0*/  STS [R211+0x1e000], R4 ;  /* 0x01e00004d3007388 */ /* 0x0007e40000000800 */
[----:B------:R-:W-:Y:S01]  /*57b0*/  MUFU.EX2 R175, R47 ;  /* 0x0000002f00af7308 */ /* 0x000fe20000000800 */
[----:B------:R-:W-:Y:S01]  /*57c0*/  FFMA.FTZ R2, R63, UR8, -R2 ;  /* 0x000000083f027c23 */ /* 0x000fe20008010802 */
[--C-:B------:R-:W-:Y:S01]  /*57d0*/  FFMA.FTZ R66, R66, UR8, -R135.reuse ;  /* 0x0000000842427c23 */ /* 0x100fe20008010887 */
[----:B------:R-:W-:Y:S01]  /*57e0*/  FFMA.FTZ R135, R67, UR8, -R135 ;  /* 0x0000000843877c23 */ /* 0x000fe20008010887 */
[----:B------:R-:W-:Y:S06]  /*57f0*/  IADD3 R148, P0, R248, UR15, RZ ;  /* 0x0000000ff8947c10 */ /* 0x000fec000ff1e0ff */
[----:B------:R-:W-:Y:S01]  /*5800*/  MUFU.EX2 R222, R52 ;  /* 0x0000003400de7308 */ /* 0x000fe20000000800 */
[----:B------:R-:W-:Y:S02]  /*5810*/  IADD3.X R149, R247, UR14, RZ, P0, !PT ;  /* 0x0000000ef7957c10 */ /* 0x000fe400087fe4ff */
[----:B-1----:R-:W-:Y:S02]  /*5820*/  F2FP.F16.F32.PACK_AB R0, R207, R208 ;  /* 0x000000d0cf00723e */ /* 0x002fe400000000ff */
[----:B------:R-:W-:Y:S01]  /*5830*/  PLOP3.LUT P0, PT, PT, PT, UP3, 0x80, 0x0 ;  /* 0x000000000000781c */ /* 0x000fe20003f0f038 */
[----:B------:R-:W4:Y:S01]  /*5840*/  LDG.E R144, desc[UR6][R148.64+0x20] ;  /* 0x0000200694907981 */ /* 0x000f22000c1e1900 */
[----:B--2---:R-:W-:Y:S03]  /*5850*/  F2FP.F16.F32.PACK_AB R5, R201, R202 ;  /* 0x000000cac905723e */ /* 0x004fe600000000ff */
[----:B------:R-:W-:Y:S01]  /*5860*/  MUFU.EX2 R221, R53 ;  /* 0x0000003500dd7308 */ /* 0x000fe20000000800 */
[----:B------:R1:W-:Y:S04]  /*5870*/  STS [R211+0x1e400], R0 ;  /* 0x01e40000d3007388 */ /* 0x0003e80000000800 */
[----:B------:R2:W-:Y:S01]  /*5880*/  STS [R213+0x1e000], R5 ;  /* 0x01e00005d5007388 */ /* 0x0005e20000000800 */
[----:B---3--:R-:W-:Y:S04]  /*5890*/  F2FP.F16.F32.PACK_AB R4, R205, R206 ;  /* 0x000000cecd04723e */ /* 0x008fe800000000ff */
[----:B------:R-:W-:Y:S01]  /*58a0*/  MUFU.EX2 R155, R54 ;  /* 0x00000036009b7308 */ /* 0x000fe20000000800 */
[----:B------:R-:W3:Y:S04]  /*58b0*/  LDG.E R147, desc[UR6][R148.64] ;  /* 0x0000000694937981 */ /* 0x000ee8000c1e1900 */
[----:B------:R2:W-:Y:S05]  /*58c0*/  STS [R213+0x1e400], R4 ;  /* 0x01e40004d5007388 */ /* 0x0005ea0000000800 */
[----:B------:R-:W-:Y:S10]  /*58d0*/  MUFU.EX2 R154, R55 ;  /* 0x00000037009a7308 */ /* 0x000ff40000000800 */
[----:B------:R-:W-:Y:S01]  /*58e0*/  MUFU.EX2 R220, R64 ;  /* 0x0000004000dc7308 */ /* 0x000fe20000000800 */
[----:B-1----:R-:W-:Y:S02]  /*58f0*/  F2FP.F16.F32.PACK_AB R0, R232, R233 ;  /* 0x000000e9e800723e */ /* 0x002fe400000000ff */
[----:B--2---:R-:W-:Y:S03]  /*5900*/  F2FP.F16.F32.PACK_AB R5, R173, R174 ;  /* 0x000000aead05723e */ /* 0x004fe600000000ff */
[----:B------:R1:W-:Y:S04]  /*5910*/  STS [R217+0x1c000], R0 ;  /* 0x01c00000d9007388 */ /* 0x0003e80000000800 */
[----:B------:R-:W2:Y:S01]  /*5920*/  MUFU.EX2 R219, R142 ;  /* 0x0000008e00db7308 */ /* 0x000ea20000000800 */
[----:B------:R2:W-:Y:S01]  /*5930*/  STS [R217+0x1c400], R5 ;  /* 0x01c40005d9007388 */ /* 0x0005e20000000800 */
[----:B------:R-:W-:Y:S08]  /*5940*/  F2FP.F16.F32.PACK_AB R4, R227, R228 ;  /* 0x000000e4e304723e */ /* 0x000ff000000000ff */
[----:B------:R2:W-:Y:S01]  /*5950*/  MUFU.EX2 R157, R2 ;  /* 0x00000002009d7308 */ /* 0x0005e20000000800 */
[----:B------:R2:W-:Y:S09]  /*5960*/  STS [R216+0x1c000], R4 ;  /* 0x01c00004d8007388 */ /* 0x0005f20000000800 */
[----:B------:R-:W-:Y:S01]  /*5970*/  MUFU.EX2 R152, R66 ;  /* 0x0000004200987308 */ /* 0x000fe20000000800 */
[----:B-1----:R-:W-:Y:S09]  /*5980*/  F2FP.F16.F32.PACK_AB R0, R167, R168 ;  /* 0x000000a8a700723e */ /* 0x002ff200000000ff */
[----:B------:R-:W-:Y:S01]  /*5990*/  MUFU.EX2 R151, R135 ;  /* 0x0000008700977308 */ /* 0x000fe20000000800 */
[----:B--2---:R-:W-:Y:S02]  /*59a0*/  F2FP.F16.F32.PACK_AB R2, R219, R220 ;  /* 0x000000dcdb02723e */ /* 0x004fe400000000ff */
[----:B------:R-:W-:Y:S01]  /*59b0*/  F2FP.F16.F32.PACK_AB R5, R194, R195 ;  /* 0x000000c3c205723e */ /* 0x000fe200000000ff */
[----:B------:R1:W-:Y:S04]  /*59c0*/  STS [R216+0x1c400], R0 ;  /* 0x01c40000d8007388 */ /* 0x0003e80000000800 */
[----:B------:R2:W-:Y:S02]  /*59d0*/  STS [R217+0x1e000], R5 ;  /* 0x01e00005d9007388 */ /* 0x0005e40000000800 */
[----:B------:R-:W-:Y:S01]  /*59e0*/  MUFU.EX2 R162, R56 ;  /* 0x0000003800a27308 */ /* 0x000fe20000000800 */
[----:B------:R-:W-:Y:S09]  /*59f0*/  F2FP.F16.F32.PACK_AB R4, R190, R191 ;  /* 0x000000bfbe04723e */ /* 0x000ff200000000ff */
[----:B------:R-:W2:Y:S10]  /*5a00*/  MUFU.EX2 R161, R57 ;  /* 0x0000003900a17308 */ /* 0x000eb40000000800 */
[----:B------:R-:W-:Y:S01]  /*5a10*/  MUFU.EX2 R166, R58 ;  /* 0x0000003a00a67308 */ /* 0x000fe20000000800 */
[----:B-1----:R-:W-:Y:S02]  /*5a20*/  F2FP.F16.F32.PACK_AB R0, R199, R200 ;  /* 0x000000c8c700723e */ /* 0x002fe400000000ff */
[----:B--2---:R-:W-:Y:S03]  /*5a30*/  F2FP.F16.F32.PACK_AB R5, R225, R226 ;  /* 0x000000e2e105723e */ /* 0x004fe600000000ff */
[----:B------:R1:W-:Y:S04]  /*5a40*/  STS [R217+0x1e400], R0 ;  /* 0x01e40000d9007388 */ /* 0x0003e80000000800 */
[----:B------:R-:W2:Y:S01]  /*5a50*/  MUFU.EX2 R163, R59 ;  /* 0x0000003b00a37308 */ /* 0x000ea20000000800 */
[----:B------:R2:W-:Y:S09]  /*5a60*/  STS [R216+0x1e000], R4 ;  /* 0x01e00004d8007388 */ /* 0x0005f20000000800 */
[----:B------:R-:W-:Y:S10]  /*5a70*/  MUFU.EX2 R156, R60 ;  /* 0x0000003c009c7308 */ /* 0x000ff40000000800 */
[----:B------:R-:W2:Y:S01]  /*5a80*/  MUFU.EX2 R153, R134 ;  /* 0x0000008600997308 */ /* 0x000ea20000000800 */
[----:B-1----:R-:W-:Y:S09]  /*5a90*/  F2FP.F16.F32.PACK_AB R0, R197, R198 ;  /* 0x000000c6c500723e */ /* 0x002ff200000000ff */
[----:B------:R-:W1:Y:S01]  /*5aa0*/  MUFU.EX2 R160, R62 ;  /* 0x0000003e00a07308 */ /* 0x000e620000000800 */
[----:B--2---:R-:W-:Y:S01]  /*5ab0*/  F2FP.F16.F32.PACK_AB R4, R164, R165 ;  /* 0x000000a5a404723e */ /* 0x004fe200000000ff */
[----:B------:R2:W-:Y:S04]  /*5ac0*/  STS [R216+0x1e400], R0 ;  /* 0x01e40000d8007388 */ /* 0x0005e80000000800 */
[----:B------:R1:W-:Y:S04]  /*5ad0*/  STS [R210+0x1c000], R5 ;  /* 0x01c00005d2007388 */ /* 0x0003e80000000800 */
[----:B------:R1:W-:Y:S04]  /*5ae0*/  STS [R210+0x1c400], R4 ;  /* 0x01c40004d2007388 */ /* 0x0003e80000000800 */
[----:B------:R1:W-:Y:S01]  /*5af0*/  STS [R212+0x1c400], R6 ;  /* 0x01c40006d4007388 */ /* 0x0003e20000000800 */
[----:B--2---:R-:W-:Y:S02]  /*5b00*/  F2FP.F16.F32.PACK_AB R0, R223, R224 ;  /* 0x000000e0df00723e */ /* 0x004fe400000000ff */
[----:B-1----:R-:W-:Y:S03]  /*5b10*/  F2FP.F16.F32.PACK_AB R5, R171, R172 ;  /* 0x000000acab05723e */ /* 0x002fe600000000ff */
[----:B------:R1:W-:Y:S01]  /*5b20*/  STS [R212+0x1c000], R0 ;  /* 0x01c00000d4007388 */ /* 0x0003e20000000800 */
[----:B------:R-:W-:Y:S03]  /*5b30*/  F2FP.F16.F32.PACK_AB R4, R192, R193 ;  /* 0x000000c1c004723e */ /* 0x000fe600000000ff */
[----:B------:R2:W-:Y:S01]  /*5b40*/  STS [R210+0x1e000], R5 ;  /* 0x01e00005d2007388 */ /* 0x0005e20000000800 */
[----:B------:R-:W-:Y:S03]  /*5b50*/  F2FP.F16.F32.PACK_AB R6, R175, R187 ;  /* 0x000000bbaf06723e */ /* 0x000fe600000000ff */
[----:B------:R2:W-:Y:S04]  /*5b60*/  STS [R210+0x1e400], R4 ;  /* 0x01e40004d2007388 */ /* 0x0005e80000000800 */
[----:B------:R2:W-:Y:S01]  /*5b70*/  STS [R212+0x1e400], R6 ;  /* 0x01e40006d4007388 */ /* 0x0005e20000000800 */
[----:B-1----:R-:W-:Y:S02]  /*5b80*/  F2FP.F16.F32.PACK_AB R0, R169, R170 ;  /* 0x000000aaa900723e */ /* 0x002fe400000000ff */
[----:B--2---:R-:W-:Y:S03]  /*5b90*/  F2FP.F16.F32.PACK_AB R5, R221, R222 ;  /* 0x000000dedd05723e */ /* 0x004fe600000000ff */
        /* <DEDUP_REMOVED lines=10> */
[----:B------:R-:W-:Y:S01]  /*5c40*/  STS [R215+0x1e000], R6 ;  /* 0x01e00006d7007388 */ /* 0x000fe20000000800 */
[----:B------:R-:W-:Y:S03]  /*5c50*/  F2FP.F16.F32.PACK_AB R2, R157, R160 ;  /* 0x000000a09d02723e */ /* 0x000fe600000000ff */
[----:B------:R-:W-:Y:S04]  /*5c60*/  STS [R215+0x1e400], R5 ;  /* 0x01e40005d7007388 */ /* 0x000fe80000000800 */
[----:B------:R-:W-:Y:S04]  /*5c70*/  STS [R214+0x1e400], R2 ;  /* 0x01e40002d6007388 */ /* 0x000fe80000000800 */
[----:B------:R-:W-:Y:S04]  /*5c80*/  STS [R214+0x1e000], R4 ;  /* 0x01e00004d6007388 */ /* 0x000fe80000000800 */
[----:B------:R-:W-:Y:S01]  /*5c90*/  LDSM.16.M88.4 R16, [R180+UR4+0x10000] ;  /* 0x01000004b410783b */ /* 0x000fe20008000200 */
[----:B-1----:R-:W-:Y:S07]  /*5ca0*/  LEA R0, R185, UR4, 0x1 ;  /* 0x00000004b9007c11 */ /* 0x002fee000f8e08ff */
[----:B------:R-:W-:Y:S01]  /*5cb0*/  LDSM.16.M88.4 R32, [R180+UR4+0x10800] ;  /* 0x01080004b420783b */ /* 0x000fe20008000200 */
[--C-:B------:R-:W-:Y:S02]  /*5cc0*/  IMAD.IADD R146, R184, 0x1, R0.reuse ;  /* 0x00000001b8927824 */ /* 0x100fe400078e0200 */
[----:B------:R-:W-:Y:S05]  /*5cd0*/  IMAD.IADD R145, R178, 0x1, R0 ;  /* 0x00000001b2917824 */ /* 0x000fea00078e0200 */
[----:B------:R-:W1:Y:S08]  /*5ce0*/  LDSM.16.M88.4 R64, [R0+0x8000] ;  /* 0x008000000040783b */ /* 0x000e700000000200 */
[----:B------:R-:W2:Y:S08]  /*5cf0*/  LDSM.16.M88.4 R60, [R0+0xa000] ;  /* 0x00a00000003c783b */ /* 0x000eb00000000200 */
[----:B------:R-:W4:Y:S08]  /*5d00*/  LDSM.16.M88.4 R48, [R180+UR4+0x11000] ;  /* 0x01100004b430783b */ /* 0x000f300008000200 */
[----:B------:R-:W3:Y:S08]  /*5d10*/  LDSM.16.M88.4 R132, [R180+UR4+0x11800] ;  /* 0x01180004b484783b */ /* 0x000ef00008000200 */
[----:B------:R-:W-:Y:S01]  /*5d20*/  LDSM.16.M88.4 R136, [R146+0x8000] ;  /* 0x008000009288783b */ /* 0x000fe20000000200 */
[-C--:B-1----:R-:W-:Y:S07]  /*5d30*/  HMMA.16816.F32 R4, R64, R16.reuse, RZ ;  /* 0x000000104004723c */ /* 0x082fee00000018ff */
[----:B------:R-:W1:Y:S01]  /*5d40*/  LDSM.16.M88.4 R140, [R182+0x4000] ;  /* 0x00400000b68c783b */ /* 0x000e620000000200 */
[C---:B--2---:R-:W-:Y:S07]  /*5d50*/  HMMA.16816.F32 R8, R60.reuse, R16, RZ ;  /* 0x000000103c08723c */ /* 0x044fee00000018ff */
[----:B------:R-:W5:Y:S04]  /*5d60*/  LDG.E R2, desc[UR6][R148.64+0x100] ;  /* 0x0001000694027981 */ /* 0x000f68000c1e1900 */
[----:B------:R2:W5:Y:S01]  /*5d70*/  LDG.E R0, desc[UR6][R148.64+0x120] ;  /* 0x0001200694007981 */ /* 0x000562000c1e1900 */
[-C--:B------:R-:W-:Y:S06]  /*5d80*/  HMMA.16816.F32 R12, R60, R18.reuse, RZ ;  /* 0x000000123c0c723c */ /* 0x080fec00000018ff */
[C---:B------:R-:W-:Y:S06]  /*5d90*/  HMMA.16816.F32 R16, R64.reuse, R18, RZ ;  /* 0x000000124010723c */ /* 0x040fec00000018ff */
[-C--:B------:R-:W-:Y:S06]  /*5da0*/  HMMA.16816.F32 R20, R64, R32.reuse, RZ ;  /* 0x000000204014723c */ /* 0x080fec00000018ff */
[C---:B------:R-:W-:Y:S06]  /*5db0*/  HMMA.16816.F32 R24, R60.reuse, R32, RZ ;  /* 0x000000203c18723c */ /* 0x040fec00000018ff */
[-C--:B------:R-:W-:Y:S06]  /*5dc0*/  HMMA.16816.F32 R28, R60, R34.reuse, RZ ;  /* 0x000000223c1c723c */ /* 0x080fec00000018ff */
[C---:B------:R-:W-:Y:S06]  /*5dd0*/  HMMA.16816.F32 R32, R64.reuse, R34, RZ ;  /* 0x000000224020723c */ /* 0x040fec00000018ff */
[-C--:B----4-:R-:W-:Y:S06]  /*5de0*/  HMMA.16816.F32 R36, R64, R48.reuse, RZ ;  /* 0x000000304024723c */ /* 0x090fec00000018ff */
[C---:B------:R-:W-:Y:S06]  /*5df0*/  HMMA.16816.F32 R40, R60.reuse, R48, RZ ;  /* 0x000000303c28723c */ /* 0x040fec00000018ff */
[-C--:B------:R-:W-:Y:S06]  /*5e00*/  HMMA.16816.F32 R44, R60, R50.reuse, RZ ;  /* 0x000000323c2c723c */ /* 0x080fec00000018ff */
[C---:B------:R-:W-:Y:S06]  /*5e10*/  HMMA.16816.F32 R48, R64.reuse, R50, RZ ;  /* 0x000000324030723c */ /* 0x040fec00000018ff */
[-C--:B---3--:R-:W-:Y:S06]  /*5e20*/  HMMA.16816.F32 R52, R64, R132.reuse, RZ ;  /* 0x000000844034723c */ /* 0x088fec00000018ff */
[C---:B------:R-:W-:Y:S06]  /*5e30*/  HMMA.16816.F32 R56, R60.reuse, R132, RZ ;  /* 0x000000843c38723c */ /* 0x040fec00000018ff */
[-C--:B------:R-:W-:Y:S06]  /*5e40*/  HMMA.16816.F32 R60, R60, R134.reuse, RZ ;  /* 0x000000863c3c723c */ /* 0x080fec00000018ff */
[----:B------:R-:W-:Y:S01]  /*5e50*/  HMMA.16816.F32 R64, R64, R134, RZ ;  /* 0x000000864040723c */ /* 0x000fe200000018ff */
[----:B------:R-:W3:Y:S05]  /*5e60*/  LDSM.16.M88.4 R132, [R146+0xa000] ;  /* 0x00a000009284783b */ /* 0x000eea0000000200 */
        /* <DEDUP_REMOVED lines=50> */
[----:B------:R-:W-:Y:S01]  /*6190*/  FADD.FTZ R6, -R144, R6 ;  /* 0x0000000690067221 */ /* 0x000fe20000010100 */
[C---:B------:R-:W-:Y:S01]  /*61a0*/  FADD.FTZ R4, -R147.reuse, R4 ;  /* 0x0000000493047221 */ /* 0x040fe20000010100 */
[----:B------:R-:W-:Y:S03]  /*61b0*/  FADD.FTZ R5, -R147, R5 ;  /* 0x0000000593057221 */ /* 0x000fe60000010100 */
[----:B--2---:R-:W-:Y:S01]  /*61c0*/  FMUL.FTZ R148, R230, R6 ;  /* 0x00000006e6947220 */ /* 0x004fe20000410000 */
[----:B------:R-:W-:Y:S01]  /*61d0*/  FMUL.FTZ R150, R229, R4 ;  /* 0x00000004e5967220 */ /* 0x000fe20000410000 */
[----:B------:R-:W-:Y:S11]  /*61e0*/  FMUL.FTZ R149, R231, R5 ;  /* 0x00000005e7957220 */ /* 0x000ff60000410000 */
[C---:B------:R-:W-:Y:S01]  /*61f0*/  FADD.FTZ R5, -R147.reuse, R16 ;  /* 0x0000001093057221 */ /* 0x040fe20000010100 */
[----:B------:R-:W-:Y:S03]  /*6200*/  FADD.FTZ R4, -R147, R17 ;  /* 0x0000001193047221 */ /* 0x000fe60000010100 */
[----:B------:R-:W-:Y:S01]  /*6210*/  FMUL.FTZ R5, R235, R5 ;  /* 0x00000005eb057220 */ /* 0x000fe20000410000 */
[----:B------:R-:W-:Y:S01]  /*6220*/  FMUL.FTZ R4, R234, R4 ;  /* 0x00000004ea047220 */ /* 0x000fe20000410000 */
[-C--:B-1----:R-:W-:Y:S06]  /*6230*/  HMMA.16816.F32 R20, R132, R136.reuse, R20 ;  /* 0x000000888414723c */ /* 0x082fec0000001814 */
        /* <DEDUP_REMOVED lines=8> */
[C---:B------:R-:W-:Y:S01]  /*62c0*/  FADD.FTZ R20, -R147.reuse, R32 ;  /* 0x0000002093147221 */ /* 0x040fe20000010100 */
[----:B------:R-:W-:Y:S01]  /*62d0*/  F2FP.F16.F32.PACK_AB R32, R4, R5 ;  /* 0x000000050420723e */ /* 0x000fe200000000ff */
[----:B------:R-:W-:Y:S01]  /*62e0*/  FADD.FTZ R17, -R147, R33 ;  /* 0x0000002193117221 */ /* 0x000fe20000010100 */
[----:B------:R-:W-:Y:S01]  /*62f0*/  FADD.FTZ R33, -R144, R7 ;  /* 0x0000000790217221 */ /* 0x000fe20000010100 */
[----:B------:R-:W-:Y:S02]  /*6300*/  FMUL.FTZ R20, R228, R20 ;  /* 0x00000014e4147220 */ /* 0x000fe40000410000 */
[----:B------:R-:W-:Y:S01]  /*6310*/  FMUL.FTZ R17, R227, R17 ;  /* 0x00000011e3117220 */ /* 0x000fe20000410000 */
[-C--:B-1----:R-:W-:Y:S06]  /*6320*/  HMMA.16816.F32 R36, R132, R136.reuse, R36 ;  /* 0x000000888424723c */ /* 0x082fec0000001824 */
[C---:B------:R-:W-:Y:S06]  /*6330*/  HMMA.16816.F32 R40, R140.reuse, R136, R40 ;  /* 0x000000888c28723c */ /* 0x040fec0000001828 */
[-C--:B------:R-:W-:Y:S06]  /*6340*/  HMMA.16816.F32 R44, R140, R138.reuse, R44 ;  /* 0x0000008a8c2c723c */ /* 0x080fec000000182c */
[C---:B------:R-:W-:Y:S01]  /*6350*/  HMMA.16816.F32 R48, R132.reuse, R138, R48 ;  /* 0x0000008a8430723c */ /* 0x040fe20000001830 */
[----:B------:R-:W1:Y:S05]  /*6360*/  LDSM.16.M88.4 R136, [R181+0x5800] ;  /* 0x00580000b588783b */ /* 0x000e6a0000000200 */
[----:B------:R-:W-:Y:S05]  /*6370*/  FADD.FTZ R37, -R147, R37 ;  /* 0x0000002593257221 */ /* 0x000fea0000010100 */
        /* <DEDUP_REMOVED lines=8> */
[----:B------:R-:W-:Y:S06]  /*6400*/  HMMA.16816.F32 R64, R132, R138, R64 ;  /* 0x0000008a8440723c */ /* 0x000fec0000001840 */
[----:B------:R-:W-:Y:S01]  /*6410*/  FADD.FTZ R5, -R147, R52 ;  /* 0x0000003493057221 */ /* 0x000fe20000010100 */
[----:B------:R-:W-:Y:S01]  /*6420*/  FMUL.FTZ R133, R232, R21 ;  /* 0x00000015e8857220 */ /* 0x000fe20000410000 */
[----:B------:R-:W-:Y:S03]  /*6430*/  F2FP.F16.F32.PACK_AB R132, R149, R150 ;  /* 0x000000969584723e */ /* 0x000fe600000000ff */
[----:B------:R-:W-:Y:S01]  /*6440*/  FADD.FTZ R52, -R147, R53 ;  /* 0x0000003593347221 */ /* 0x000fe20000010100 */
[----:B------:R-:W-:Y:S01]  /*6450*/  F2FP.F16.F32.PACK_AB R133, R133, R6 ;  /* 0x000000068585723e */ /* 0x000fe200000000ff */
[C---:B------:R-:W-:Y:S01]  /*6460*/  FADD.FTZ R6, -R147.reuse, R36 ;  /* 0x0000002493067221 */ /* 0x040fe20000010100 */
[----:B------:R-:W-:Y:S01]  /*6470*/  FADD.FTZ R36, -R147, R49 ;  /* 0x0000003193247221 */ /* 0x000fe20000010100 */
[----:B------:R-:W-:Y:S01]  /*6480*/  FMUL.FTZ R5, R222, R5 ;  /* 0x00000005de057220 */ /* 0x000fe20000410000 */
[----:B------:R-:W-:Y:S01]  /*6490*/  FMUL.FTZ R52, R221, R52 ;  /* 0x00000034dd347220 */ /* 0x000fe20000410000 */
[----:B------:R-:W-:Y:S01]  /*64a0*/  FMUL.FTZ R6, R226, R6 ;  /* 0x00000006e2067220 */ /* 0x000fe20000410000 */
[----:B------:R-:W-:Y:S03]  /*64b0*/  FMUL.FTZ R36, R223, R36 ;  /* 0x00000024df247220 */ /* 0x000fe60000410000 */
[----:B------:R-:W-:Y:S02]  /*64c0*/  F2FP.F16.F32.PACK_AB R52, R52, R5 ;  /* 0x000000053434723e */ /* 0x000fe400000000ff */
[----:B------:R-:W-:Y:S01]  /*64d0*/  F2FP.F16.F32.PACK_AB R37, R37, R6 ;  /* 0x000000062525723e */ /* 0x000fe200000000ff */
[C---:B------:R-:W-:Y:S01]  /*64e0*/  FADD.FTZ R4, -R147.reuse, R64 ;  /* 0x0000004093047221 */ /* 0x040fe20000010100 */
[----:B------:R-:W-:Y:S01]  /*64f0*/  F2FP.F16.F32.PACK_AB R36, R36, R16 ;  /* 0x000000102424723e */ /* 0x000fe200000000ff */
[----:B------:R-:W-:Y:S02]  /*6500*/  FADD.FTZ R49, -R147, R65 ;  /* 0x0000004193317221 */ /* 0x000fe40000010100 */
[----:B------:R-:W-:Y:S02]  /*6510*/  FMUL.FTZ R4, R220, R4 ;  /* 0x00000004dc047220 */ /* 0x000fe40000410000 */
[----:B------:R-:W-:Y:S05]  /*6520*/  FMUL.FTZ R49, R219, R49 ;  /* 0x00000031db317220 */ /* 0x000fea0000410000 */
[----:B------:R-:W-:Y:S01]  /*6530*/  F2FP.F16.F32.PACK_AB R49, R49, R4 ;  /* 0x000000043131723e */ /* 0x000fe200000000ff */
[----:B------:R-:W-:Y:S06]  /*6540*/  @!P0 BRA `(.L_x_308) ;  /* 0x00000000007c8947 */ /* 0x000fec0003800000 */
[----:B------:R-:W1:Y:S01]  /*6550*/  LDC R21, c[0x0][0x240] ;  /* 0x00009000ff157b82 */ /* 0x000e620000000800 */
[----:B------:R-:W-:Y:S01]  /*6560*/  IMAD.MOV.U32 R4, RZ, RZ, R243 ;  /* 0x000000ffff047224 */ /* 0x000fe200078e00f3 */
[----:B------:R-:W-:Y:S01]  /*6570*/  ULOP3.LUT UR11, UR9, 0x1, URZ, 0xc0, !UPT ;  /* 0x00000001090b7892 */ /* 0x000fe2000f8ec03f */
[----:B------:R-:W-:Y:S01]  /*6580*/  MOV R5, R241 ;  /* 0x000000f100057202 */ /* 0x000fe20000000f00 */
[----:B------:R-:W-:Y:S02]  /*6590*/  UMOV UR17, 0xffffc000 ;  /* 0xffffc00000117882 */ /* 0x000fe40000000000 */
[----:B------:R-:W-:Y:S02]  /*65a0*/  UISETP.NE.U32.AND UP0, UPT, UR11, 0x1, UPT ;  /* 0x000000010b00788c */ /* 0x000fe4000bf05070 */
[----:B------:R-:W2:Y:S02]  /*65b0*/  LDC R7, c[0x0][0x244] ;  /* 0x00009100ff077b82 */ /* 0x000ea40000000800 */
[----:B------:R-:W-:Y:S06]  /*65c0*/  USEL UR11, UR17, 0x4000, !UP0 ;  /* 0x00004000110b7887 */ /* 0x000fec000c000000 */
[----:B------:R-:W-:Y:S01]  /*65d0*/  VIADD R209, R209, UR11 ;  /* 0x0000000bd1d17c36 */ /* 0x000fe20008000000 */
[----:B------:R-:W-:Y:S01]  /*65e0*/  IADD3 R183, R183, UR11, RZ ;  /* 0x0000000bb7b77c10 */ /* 0x000fe2000fffe0ff */
[C---:B-1----:R-:W-:Y:S02]  /*65f0*/  IMAD.U32 R6, R21.reuse, -0x80, RZ ;  /* 0xffffff8015067824 */ /* 0x042fe400078e00ff */
[C---:B------:R-:W-:Y:S03]  /*6600*/  IMAD.SHL.U32 R20, R21.reuse, 0x40, RZ ;  /* 0x0000004015147824 */ /* 0x040fe600078e00ff */
[C---:B------:R-:W-:Y:S02]  /*6610*/  LEA R243, P1, R6.reuse, R4, 0x1 ;  /* 0x0000000406f37211 */ /* 0x040fe400078208ff */
[----:B--2---:R-:W-:Y:S03]  /*6620*/  SHF.L.U64.HI R21, R21, 0x6, R7 ;  /* 0x0000000615157819 */ /* 0x004fe60000010207 */
[----:B------:R-:W-:Y:S01]  /*6630*/  IMAD.MOV.U32 R16, RZ, RZ, R243 ;  /* 0x000000ffff107224 */ /* 0x000fe200078e00f3 */
[----:B------:R-:W-:Y:S04]  /*6640*/  LEA.HI.X.SX32 R241, R6, R5, 0x1, P1 ;  /* 0x0000000506f17211 */ /* 0x000fe800008f0eff */
        /* <DEDUP_REMOVED lines=15> */
.L_x_308:
[----:B-1----:R-:W-:Y:S01]  /*6740*/  FMUL.FTZ R5, R196, R33 ;  /* 0x00000021c4057220 */ /* 0x002fe20000410000 */
[C---:B------:R-:W-:Y:S01]  /*6750*/  FADD.FTZ R19, -R144.reuse, R19 ;  /* 0x0000001390137221 */ /* 0x040fe20000010100 */
[C---:B------:R-:W-:Y:S01]  /*6760*/  FADD.FTZ R18, -R144.reuse, R18 ;  /* 0x0000001290127221 */ /* 0x040fe20000010100 */
[----:B------:R-:W-:Y:S01]  /*6770*/  STS [R211+0x14000], R132 ;  /* 0x01400084d3007388 */ /* 0x000fe20000000800 */
[----:B------:R-:W-:Y:S01]  /*6780*/  FADD.FTZ R17, -R144, R54 ;  /* 0x0000003690117221 */ /* 0x000fe20000010100 */
[----:B------:R-:W-:Y:S01]  /*6790*/  FMUL.FTZ R4, R188, R19 ;  /* 0x00000013bc047220 */ /* 0x000fe20000410000 */
[----:B------:R-:W-:Y:S01]  /*67a0*/  FMUL.FTZ R18, R189, R18 ;  /* 0x00000012bd127220 */ /* 0x000fe20000410000 */
[----:B------:R-:W-:Y:S01]  /*67b0*/  F2FP.F16.F32.PACK_AB R5, R5, R148 ;  /* 0x000000940505723e */ /* 0x000fe200000000ff */
[----:B------:R-:W-:Y:S01]  /*67c0*/  FADD.FTZ R16, -R144, R55 ;  /* 0x0000003790107221 */ /* 0x000fe20000010100 */
[----:B------:R-:W-:Y:S01]  /*67d0*/  FMUL.FTZ R17, R155, R17 ;  /* 0x000000119b117220 */ /* 0x000fe20000410000 */
[----:B-----5:R-:W-:Y:S01]  /*67e0*/  FADD.FTZ R8, -R2, R8 ;  /* 0x0000000802087221 */ /* 0x020fe20000010100 */
[----:B------:R-:W-:Y:S01]  /*67f0*/  F2FP.F16.F32.PACK_AB R4, R4, R18 ;  /* 0x000000120404723e */ /* 0x000fe200000000ff */
[----:B------:R-:W-:Y:S01]  /*6800*/  STS [R211+0x14400], R5 ;  /* 0x01440005d3007388 */ /* 0x000fe20000000800 */
[----:B------:R-:W-:Y:S01]  /*6810*/  FMUL.FTZ R16, R154, R16 ;  /* 0x000000109a107220 */ /* 0x000fe20000410000 */
[----:B------:R-:W-:Y:S01]  /*6820*/  FADD.FTZ R9, -R2, R9 ;  /* 0x0000000902097221 */ /* 0x000fe20000010100 */
[----:B------:R-:W-:Y:S01]  /*6830*/  FMUL.FTZ R8, R204, R8 ;  /* 0x00000008cc087220 */ /* 0x000fe20000410000 */
[----:B------:R1:W-:Y:S01]  /*6840*/  STS [R213+0x14400], R4 ;  /* 0x01440004d5007388 */ /* 0x0003e20000000800 */
[----:B------:R-:W-:Y:S01]  /*6850*/  FADD.FTZ R56, -R2, R56 ;  /* 0x0000003802387221 */ /* 0x000fe20000010100 */
[----:B------:R-:W-:Y:S01]  /*6860*/  F2FP.F16.F32.PACK_AB R21, R16, R17 ;  /* 0x000000111015723e */ /* 0x000fe200000000ff */
[----:B------:R-:W-:Y:S01]  /*6870*/  FMUL.FTZ R9, R203, R9 ;  /* 0x00000009cb097220 */ /* 0x000fe20000410000 */
        /* <DEDUP_REMOVED lines=12> */
[----:B------:R-:W-:Y:S01]  /*6940*/  FADD.FTZ R61, -R2, R61 ;  /* 0x0000003d023d7221 */ /* 0x000fe20000010100 */
[----:B------:R-:W-:Y:S01]  /*6950*/  FMUL.FTZ R2, R162, R56 ;  /* 0x00000038a2027220 */ /* 0x000fe20000410000 */
[----:B------:R-:W-:Y:S01]  /*6960*/  FMUL.FTZ R16, R161, R16 ;  /* 0x00000010a1107220 */ /* 0x000fe20000410000 */
[----:B------:R-:W-:Y:S01]  /*6970*/  STS [R213+0x14000], R32 ;  /* 0x01400020d5007388 */ /* 0x000fe20000000800 */
[C---:B------:R-:W-:Y:S01]  /*6980*/  FADD.FTZ R11, -R0.reuse, R11 ;  /* 0x0000000b000b7221 */ /* 0x040fe20000010100 */
[C---:B------:R-:W-:Y:S01]  /*6990*/  FADD.FTZ R15, -R0.reuse, R15 ;  /* 0x0000000f000f7221 */ /* 0x040fe20000010100 */
[----:B------:R-:W-:Y:S01]  /*69a0*/  FADD.FTZ R14, -R0, R14 ;  /* 0x0000000e000e7221 */ /* 0x000fe20000010100 */
[----:B------:R-:W-:Y:S01]  /*69b0*/  F2FP.F16.F32.PACK_AB R16, R16, R2 ;  /* 0x000000021010723e */ /* 0x000fe200000000ff */
[----:B------:R-:W-:Y:S01]  /*69c0*/  FADD.FTZ R2, -R0, R10 ;  /* 0x0000000a00027221 */ /* 0x000fe20000010100 */
[----:B-1----:R-:W-:Y:S01]  /*69d0*/  F2FP.F16.F32.PACK_AB R4, R9, R8 ;  /* 0x000000080904723e */ /* 0x002fe200000000ff */
[----:B------:R-:W-:Y:S01]  /*69e0*/  FMUL.FTZ R9, R207, R11 ;  /* 0x0000000bcf097220 */ /* 0x000fe20000410000 */
[----:B------:R-:W-:Y:S01]  /*69f0*/  FADD.FTZ R22, -R144, R22 ;  /* 0x0000001690167221 */ /* 0x000fe20000010100 */
[----:B------:R-:W-:Y:S01]  /*6a00*/  FMUL.FTZ R2, R208, R2 ;  /* 0x00000002d0027220 */ /* 0x000fe20000410000 */
[----:B------:R-:W-:Y:S01]  /*6a10*/  FADD.FTZ R23, -R144, R23 ;  /* 0x0000001790177221 */ /* 0x000fe20000010100 */
[----:B------:R1:W-:Y:S01]  /*6a20*/  STS [R211+0x16000], R4 ;  /* 0x01600004d3007388 */ /* 0x0003e20000000800 */
[----:B------:R-:W-:Y:S01]  /*6a30*/  FMUL.FTZ R14, R206, R14 ;  /* 0x0000000ece0e7220 */ /* 0x000fe20000410000 */
[----:B------:R-:W-:Y:S01]  /*6a40*/  FMUL.FTZ R8, R205, R15 ;  /* 0x0000000fcd087220 */ /* 0x000fe20000410000 */
[----:B------:R-:W-:Y:S01]  /*6a50*/  FMUL.FTZ R12, R202, R12 ;  /* 0x0000000cca0c7220 */ /* 0x000fe20000410000 */
[----:B------:R-:W-:Y:S01]  /*6a60*/  FMUL.FTZ R13, R201, R13 ;  /* 0x0000000dc90d7220 */ /* 0x000fe20000410000 */
[----:B------:R-:W-:Y:S01]  /*6a70*/  F2FP.F16.F32.PACK_AB R9, R9, R2 ;  /* 0x000000020909723e */ /* 0x000fe200000000ff */
[----:B------:R-:W-:Y:S01]  /*6a80*/  FMUL.FTZ R22, R174, R22 ;  /* 0x00000016ae167220 */ /* 0x000fe20000410000 */
[----:B------:R-:W-:Y:S01]  /*6a90*/  FMUL.FTZ R23, R173, R23 ;  /* 0x00000017ad177220 */ /* 0x000fe20000410000 */
[C---:B------:R-:W-:Y:S01]  /*6aa0*/  FADD.FTZ R7, -R144.reuse, R66 ;  /* 0x0000004290077221 */ /* 0x040fe20000010100 */
[C---:B------:R-:W-:Y:S01]  /*6ab0*/  FADD.FTZ R6, -R144.reuse, R67 ;  /* 0x0000004390067221 */ /* 0x040fe20000010100 */
[C---:B------:R-:W-:Y:S01]  /*6ac0*/  FADD.FTZ R35, -R144.reuse, R35 ;  /* 0x0000002390237221 */ /* 0x040fe20000010100 */
[----:B------:R-:W-:Y:S01]  /*6ad0*/  FADD.FTZ R34, -R144, R34 ;  /* 0x0000002290227221 */ /* 0x000fe20000010100 */
[----:B------:R-:W-:Y:S01]  /*6ae0*/  F2FP.F16.F32.PACK_AB R19, R13, R12 ;  /* 0x0000000c0d13723e */ /* 0x000fe200000000ff */
[----:B------:R-:W-:Y:S01]  /*6af0*/  STS [R211+0x16400], R9 ;  /* 0x01640009d3007388 */ /* 0x000fe20000000800 */
[----:B------:R-:W-:Y:S01]  /*6b00*/  F2FP.F16.F32.PACK_AB R8, R8, R14 ;  /* 0x0000000e0808723e */ /* 0x000fe200000000ff */
[----:B------:R-:W-:Y:S01]  /*6b10*/  FMUL.FTZ R7, R152, R7 ;  /* 0x0000000798077220 */ /* 0x000fe20000410000 */
[----:B------:R-:W-:Y:S01]  /*6b20*/  FMUL.FTZ R6, R151, R6 ;  /* 0x0000000697067220 */ /* 0x000fe20000410000 */
[----:B------:R-:W-:Y:S01]  /*6b30*/  F2FP.F16.F32.PACK_AB R23, R23, R22 ;  /* 0x000000161717723e */ /* 0x000fe200000000ff */
[----:B------:R-:W-:Y:S01]  /*6b40*/  FMUL.FTZ R34, R168, R34 ;  /* 0x00000022a8227220 */ /* 0x000fe20000410000 */
[----:B------:R-:W-:Y:S01]  /*6b50*/  FMUL.FTZ R22, R167, R35 ;  /* 0x00000023a7167220 */ /* 0x000fe20000410000 */
        /* <DEDUP_REMOVED lines=36> */
[----:B------:R-:W-:Y:S01]  /*6da0*/  F2FP.F16.F32.PACK_AB R38, R39, R38 ;  /* 0x000000262726723e */ /* 0x000fe200000000ff */
        /* <DEDUP_REMOVED lines=18> */
[----:B------:R1:W-:Y:S01]  /*6ed0*/  STS [R212+0x14000], R36 ;  /* 0x01400024d4007388 */ /* 0x0003e20000000800 */
        /* <DEDUP_REMOVED lines=16> */
[----:B------:R-:W-:Y:S02]  /*6fe0*/  F2FP.F16.F32.PACK_AB R10, R61, R60 ;  /* 0x0000003c3d0a723e */ /* 0x000fe400000000ff */
[----:B------:R-:W-:Y:S01]  /*6ff0*/  F2FP.F16.F32.PACK_AB R6, R6, R62 ;  /* 0x0000003e0606723e */ /* 0x000fe200000000ff */
[----:B------:R3:W-:Y:S01]  /*7000*/  STS [R212+0x16400], R0 ;  /* 0x01640000d4007388 */ /* 0x0007e20000000800 */
[----:B------:R-:W-:Y:S02]  /*7010*/  LEA R147, R250, UR4, 0x1 ;  /* 0x00000004fa937c11 */ /* 0x000fe4000f8e08ff */
[----:B------:R-:W-:Y:S01]  /*7020*/  MOV R148, R218 ;  /* 0x000000da00947202 */ /* 0x000fe20000000f00 */
[----:B------:R-:W-:Y:S01]  /*7030*/  STS [R215+0x14000], R52 ;  /* 0x01400034d7007388 */ /* 0x000fe20000000800 */
[----:B-1----:R-:W-:Y:S02]  /*7040*/  SHF.L.U32 R36, R186, 0x1, RZ ;  /* 0x00000001ba247819 */ /* 0x002fe400000006ff */
[----:B------:R-:W-:Y:S01]  /*7050*/  MOV R149, R3 ;  /* 0x0000000300957202 */ /* 0x000fe20000000f00 */
[----:B------:R-:W-:Y:S04]  /*7060*/  STS [R215+0x14400], R21 ;  /* 0x01440015d7007388 */ /* 0x000fe80000000800 */
[----:B------:R-:W-:Y:S04]  /*7070*/  STS [R214+0x14000], R49 ;  /* 0x01400031d6007388 */ /* 0x000fe80000000800 */
[----:B------:R-:W-:Y:S01]  /*7080*/  STS [R214+0x14400], R20 ;  /* 0x01440014d6007388 */ /* 0x000fe20000000800 */
[----:B--2---:R-:W-:Y:S03]  /*7090*/  MOV R2, UR4 ;  /* 0x0000000400027c02 */ /* 0x004fe60008000f00 */
        /* <DEDUP_REMOVED lines=108> */
[----:B------:R-:W-:Y:S02]  /*7760*/  IMAD.MOV.U32 R4, RZ, RZ, R242 ;  /* 0x000000ffff047224 */ /* 0x000fe400078e00f2 */
[----:B------:R-:W-:Y:S05]  /*7770*/  IMAD.MOV.U32 R5, RZ, RZ, R240 ;  /* 0x000000ffff057224 */ /* 0x000fea00078e00f0 */
[----:B------:R-:W2:Y:S01]  /*7780*/  LDC R7, c[0x0][0x424] ;  /* 0x00010900ff077b82 */ /* 0x000ea20000000800 */
[C---:B-1----:R-:W-:Y:S01]  /*7790*/  IMAD.U32 R0, R3.reuse, -0x80, RZ ;  /* 0xffffff8003007824 */ /* 0x042fe200078e00ff */
[C---:B------:R-:W-:Y:S04]  /*77a0*/  SHF.L.U32 R10, R3.reuse, 0x6, RZ ;  /* 0x00000006030a7819 */ /* 0x040fe800000006ff */
[C---:B------:R-:W-:Y:S04]  /*77b0*/  LEA R242, P1, R0.reuse, R4, 0x1 ;  /* 0x0000000400f27211 */ /* 0x040fe800078208ff */
[----:B------:R-:W-:Y:S01]  /*77c0*/  LEA.HI.X.SX32 R240, R0, R5, 0x1, P1 ;  /* 0x0000000500f07211 */ /* 0x000fe200008f0eff */
[----:B------:R-:W-:Y:S01]  /*77d0*/  IMAD.MOV.U32 R8, RZ, RZ, R242 ;  /* 0x000000ffff087224 */ /* 0x000fe200078e00f2 */
[----:B--2---:R-:W-:Y:S03]  /*77e0*/  SHF.L.U64.HI R0, R3, 0x6, R7 ;  /* 0x0000000603007819 */ /* 0x004fe60000010207 */
[----:B------:R-:W-:Y:S01]  /*77f0*/  IMAD.MOV.U32 R9, RZ, RZ, R240 ;  /* 0x000000ffff097224 */ /* 0x000fe200078e00f0 */
[-C--:B------:R-:W-:Y:S04]  /*7800*/  IADD3 R6, P1, R8, R10.reuse, RZ ;  /* 0x0000000a08067210 */ /* 0x080fe80007f3e0ff */
[----:B------:R-:W-:Y:S01]  /*7810*/  @!PT LDS RZ, [RZ] ;  /* 0x00000000fffff984 */ /* 0x000fe20000000800 */
[----:B------:R-:W-:Y:S01]  /*7820*/  @!PT LDS RZ, [RZ] ;  /* 0x00000000fffff984 */ /* 0x000fe20000000800 */
[----:B------:R-:W-:Y:S01]  /*7830*/  @!PT LDS RZ, [RZ] ;  /* 0x00000000fffff984 */ /* 0x000fe20000000800 */
[----:B------:R1:W-:Y:S01]  /*7840*/  LDGSTS.E.BYPASS.LTC128B.128 [R147+0x8000], desc[UR6][R8.64] ;  /* 0x0800000008937fae */ /* 0x0003e2000b901d46 */
[----:B------:R-:W-:Y:S02]  /*7850*/  IADD3 R4, P2, R6, R10, RZ ;  /* 0x0000000a06047210 */ /* 0x000fe40007f5e0ff */
[----:B------:R-:W-:Y:S02]  /*7860*/  IADD3.X R7, R9, R0, RZ, P1, !PT ;  /* 0x0000000009077210 */ /* 0x000fe40000ffe4ff */
[----:B------:R-:W-:Y:S03]  /*7870*/  IADD3 R10, P1, R4, R10, RZ ;  /* 0x0000000a040a7210 */ /* 0x000fe60007f3e0ff */
[----:B------:R1:W-:Y:S01]  /*7880*/  LDGSTS.E.BYPASS.LTC128B.128 [R147+0x9000], desc[UR6][R6.64] ;  /* 0x0900000006937fae */ /* 0x0003e2000b901d46 */
[----:B------:R-:W-:Y:S05]  /*7890*/  IMAD.X R5, R7, 0x1, R0, P2 ;  /* 0x0000000107057824 */ /* 0x000fea00010e0600 */
[----:B------:R1:W-:Y:S01]  /*78a0*/  LDGSTS.E.BYPASS.LTC128B.128 [R147+0xa000], desc[UR6][R4.64] ;  /* 0x0a00000004937fae */ /* 0x0003e2000b901d46 */
[----:B------:R-:W-:Y:S05]  /*78b0*/  IADD3.X R11, R5, R0, RZ, P1, !PT ;  /* 0x00000000050b7210 */ /* 0x000fea0000ffe4ff */
[----:B------:R1:W-:Y:S04]  /*78c0*/  LDGSTS.E.BYPASS.LTC128B.128 [R147+0xb000], desc[UR6][R10.64] ;  /* 0x0b0000000a937fae */ /* 0x0003e8000b901d46 */
[----:B------:R-:W0:Y:S02]  /*78d0*/  LDGDEPBAR ;  /* 0x00000000000079af */ /* 0x000e240000000000 */
.L_x_309:
[----:B------:R-:W-:Y:S01]  /*78e0*/  LEA R3, R185, UR4, 0x1 ;  /* 0x00000004b9037c11 */ /* 0x000fe2000f8e08ff */
[----:B------:R-:W-:Y:S01]  /*78f0*/  LDSM.16.MT88.4 R16, [R2+0x4000] ;  /* 0x004000000210783b */ /* 0x000fe20000004200 */
[----:B------:R-:W-:Y:S01]  /*7900*/  VIADD R0, R36, UR5 ;  /* 0x0000000524007c36 */ /* 0x000fe20008000000 */
[----:B------:R-:W-:Y:S01]  /*7910*/  ULOP3.LUT UR11, UR9, 0x1, URZ, 0xc0, !UPT ;  /* 0x00000001090b7892 */ /* 0x000fe2000f8ec03f */
[----:B------:R-:W-:Y:S01]  /*7920*/  IMAD.IADD R144, R178, 0x1, R146 ;  /* 0x00000001b2907824 */ /* 0x000fe200078e0292 */
[----:B------:R-:W1:Y:S01]  /*7930*/  LDSM.16.M88.4 R32, [R3+0x14000] ;  /* 0x014000000320783b */ /* 0x000e620000000200 */
[----:B------:R-:W-:Y:S01]  /*7940*/  IMAD.IADD R0, R0, 0x1, R178 ;  /* 0x0000000100007824 */ /* 0x000fe200078e02b2 */
[----:B------:R-:W-:Y:S01]  /*7950*/  UISETP.NE.U32.AND UP0, UPT, UR11, 0x1, UPT ;  /* 0x000000010b00788c */ /* 0x000fe2000bf05070 */
[----:B------:R-:W-:Y:S01]  /*7960*/  IMAD.MOV.U32 R178, RZ, RZ, R244 ;  /* 0x000000ffffb27224 */ /* 0x000fe200078e00f4 */
[----:B------:R-:W2:Y:S01]  /*7970*/  LDSM.16.M88.4 R28, [R3+0x16000] ;  /* 0x01600000031c783b */ /* 0x000ea20000000200 */
[----:B------:R-:W-:Y:S02]  /*7980*/  UISETP.GT.AND UP2, UPT, UR9, UR18, UPT ;  /* 0x000000120900728c */ /* 0x000fe4000bf44270 */
[----:B------:R-:W-:Y:S01]  /*7990*/  UIADD3 UR9, UR9, -0x1, URZ ;  /* 0xffffffff09097890 */ /* 0x000fe2000fffe03f */
[----:B------:R-:W3:Y:S04]  /*79a0*/  LDSM.16.MT88.4 R36, [R0] ;  /* 0x000000000024783b */ /* 0x000ee80000004200 */
[----:B------:R-:W-:Y:S04]  /*79b0*/  LDSM.16.M88.4 R40, [R146+0x14000] ;  /* 0x014000009228783b */ /* 0x000fe80000000200 */
[----:B------:R-:W4:Y:S04]  /*79c0*/  LDSM.16.MT88.4 R44, [R2+0x4800] ;  /* 0x00480000022c783b */ /* 0x000f280000004200 */
        /* <DEDUP_REMOVED lines=51> */
[----:B------:R-:W-:Y:S04]  /*7d00*/  LDSM.16.M88.4 R36, [R145+0x18000] ;  /* 0x018000009124783b */ /* 0x000fe80000000200 */
[----:B------:R-:W-:Y:S01]  /*7d10*/  LDSM.16.MT88.4 R140, [R0+0x3000] ;  /* 0x00300000008c783b */ /* 0x000fe20000004200 */
        /* <DEDUP_REMOVED lines=10> */
[----:B------:R3:W-:Y:S04]  /*7dc0*/  LDSM.16.MT88.4 R60, [R0+0x3800] ;  /* 0x00380000003c783b */ /* 0x0007e80000004200 */
[----:B------:R-:W4:Y:S01]  /*7dd0*/  LDSM.16.M88.4 R40, [R144+0x18000] ;  /* 0x018000009028783b */ /* 0x000f220000000200 */
[-C--:B-1----:R-:W-:Y:S06]  /*7de0*/  HMMA.16816.F32 R4, R44, R56.reuse, R4 ;  /* 0x000000382c04723c */ /* 0x082fec0000001804 */
[C---:B------:R-:W-:Y:S06]  /*7df0*/  HMMA.16816.F32 R8, R64.reuse, R56, R8 ;  /* 0x000000384008723c */ /* 0x040fec0000001808 */
[-C--:B------:R-:W-:Y:S06]  /*7e00*/  HMMA.16816.F32 R12, R64, R58.reuse, R12 ;  /* 0x0000003a400c723c */ /* 0x080fec000000180c */
[C---:B------:R-:W-:Y:S01]  /*7e10*/  HMMA.16816.F32 R16, R44.reuse, R58, R16 ;  /* 0x0000003a2c10723c */ /* 0x040fe20000001810 */
[----:B------:R-:W1:Y:S01]  /*7e20*/  LDSM.16.M88.4 R56, [R144+0x1a000] ;  /* 0x01a000009038783b */ /* 0x000e620000000200 */
[----:B---3--:R-:W3:Y:S04]  /*7e30*/  LDC R0, c[0x0][0x270] ;  /* 0x00009c00ff007b82 */ /* 0x008ee80000000800 */
[-C--:B------:R-:W-:Y:S06]  /*7e40*/  HMMA.16816.F32 R20, R44, R132.reuse, R20 ;  /* 0x000000842c14723c */ /* 0x080fec0000001814 */
[C---:B------:R-:W-:Y:S06]  /*7e50*/  HMMA.16816.F32 R24, R64.reuse, R132, R24 ;  /* 0x000000844018723c */ /* 0x040fec0000001818 */
[-C--:B------:R-:W-:Y:S06]  /*7e60*/  HMMA.16816.F32 R28, R64, R134.reuse, R28 ;  /* 0x00000086401c723c */ /* 0x080fec000000181c */
[----:B------:R-:W-:Y:S06]  /*7e70*/  HMMA.16816.F32 R32, R44, R134, R32 ;  /* 0x000000862c20723c */ /* 0x000fec0000001820 */
[-C--:B--2---:R-:W-:Y:S06]  /*7e80*/  HMMA.16816.F32 R4, R36, R48.reuse, R4 ;  /* 0x000000302404723c */ /* 0x084fec0000001804 */
[C---:B------:R-:W-:Y:S06]  /*7e90*/  HMMA.16816.F32 R8, R136.reuse, R48, R8 ;  /* 0x000000308808723c */ /* 0x040fec0000001808 */
[-C--:B------:R-:W-:Y:S06]  /*7ea0*/  HMMA.16816.F32 R12, R136, R50.reuse, R12 ;  /* 0x00000032880c723c */ /* 0x080fec000000180c */
[C---:B------:R-:W-:Y:S06]  /*7eb0*/  HMMA.16816.F32 R16, R36.reuse, R50, R16 ;  /* 0x000000322410723c */ /* 0x040fec0000001810 */
[-C--:B------:R-:W-:Y:S06]  /*7ec0*/  HMMA.16816.F32 R20, R36, R140.reuse, R20 ;  /* 0x0000008c2414723c */ /* 0x080fec0000001814 */
[C---:B------:R-:W-:Y:S06]  /*7ed0*/  HMMA.16816.F32 R24, R136.reuse, R140, R24 ;  /* 0x0000008c8818723c */ /* 0x040fec0000001818 */
[-C--:B------:R-:W-:Y:S06]  /*7ee0*/  HMMA.16816.F32 R28, R136, R142.reuse, R28 ;  /* 0x0000008e881c723c */ /* 0x080fec000000181c */
[----:B------:R-:W-:Y:S06]  /*7ef0*/  HMMA.16816.F32 R32, R36, R142, R32 ;  /* 0x0000008e2420723c */ /* 0x000fec0000001820 */
[-C--:B----4-:R-:W-:Y:S05]  /*7f00*/  HMMA.16816.F32 R4, R40, R52.reuse, R4 ;  /* 0x000000342804723c */ /* 0x090fea0000001804 */
[----:B---3--:R-:W-:Y:S01]  /*7f10*/  IMAD R38, R0, UR21, RZ ;  /* 0x0000001500267c24 */ /* 0x008fe2000f8e02ff */
[C---:B-1----:R-:W-:Y:S05]  /*7f20*/  HMMA.16816.F32 R8, R56.reuse, R52, R8 ;  /* 0x000000343808723c */ /* 0x042fea0000001808 */
[----:B------:R-:W-:Y:S01]  /*7f30*/  @P0 IADD3 R36, P1, R245, UR13, RZ ;  /* 0x0000000df5240c10 */ /* 0x000fe2000ff3e0ff */
[-C--:B------:R-:W-:Y:S01]  /*7f40*/  HMMA.16816.F32 R12, R56, R54.reuse, R12 ;  /* 0x00000036380c723c */ /* 0x080fe2000000180c */
[----:B------:R-:W-:Y:S04]  /*7f50*/  @UP3 UIADD3 UR13, UP1, UR13, -0x200, URZ ;  /* 0xfffffe000d0d3890 */ /* 0x000fe8000ff3e03f */
[----:B------:R-:W-:Y:S01]  /*7f60*/  IMAD.U32 R3, R38, -0x80, RZ ;  /* 0xffffff8026037824 */ /* 0x000fe200078e00ff */
[C---:B------:R-:W-:Y:S05]  /*7f70*/  HMMA.16816.F32 R16, R40.reuse, R54, R16 ;  /* 0x000000362810723c */ /* 0x040fea0000001810 */
[----:B------:R-:W-:Y:S01]  /*7f80*/  @P0 IADD3.X R37, R246, UR12, RZ, P1, !PT ;  /* 0x0000000cf6250c10 */ /* 0x000fe20008ffe4ff */
[-C--:B------:R-:W-:Y:S01]  /*7f90*/  HMMA.16816.F32 R20, R40, R60.reuse, R20 ;  /* 0x0000003c2814723c */ /* 0x080fe20000001814 */
[----:B------:R-:W-:Y:S03]  /*7fa0*/  @UP3 UIADD3.X UR12, UR12, -0x1, URZ, UP1, !UPT ;  /* 0xffffffff0c0c3890 */ /* 0x000fe60008ffe43f */
[----:B------:R-:W5:Y:S01]  /*7fb0*/  @P0 LDG.E R238, desc[UR6][R36.64] ;  /* 0x0000000624ee0981 */ /* 0x000f62000c1e1900 */
[C---:B------:R-:W-:Y:S01]  /*7fc0*/  LEA R218, P1, R3.reuse, R148, 0x2 ;  /* 0x0000009403da7211 */ /* 0x040fe200078210ff */
[C---:B------:R-:W-:Y:S02]  /*7fd0*/  HMMA.16816.F32 R24, R56.reuse, R60, R24 ;  /* 0x0000003c3818723c */ /* 0x040fe40000001818 */
[----:B------:R-:W5:Y:S03]  /*7fe0*/  @P0 LDG.E R239, desc[UR6][R36.64+0x20] ;  /* 0x0000200624ef0981 */ /* 0x000f66000c1e1900 */
[----:B------:R-:W-:Y:S01]  /*7ff0*/  IMAD.MOV.U32 R2, RZ, RZ, R218 ;  /* 0x000000ffff027224 */ /* 0x000fe200078e00da */
[-C--:B------:R-:W-:Y:S01]  /*8000*/  HMMA.16816.F32 R28, R56, R62.reuse, R28 ;  /* 0x0000003e381c723c */ /* 0x080fe2000000181c */
[----:B------:R-:W5:Y:S04]  /*8010*/  @P0 LDG.E R236, desc[UR6][R36.64+0x100] ;  /* 0x0001000624ec0981 */ /* 0x000f68000c1e1900 */
[C---:B------:R-:W-:Y:S01]  /*8020*/  IMAD.SHL.U32 R0, R38.reuse, 0x8, RZ ;  /* 0x0000000826007824 */ /* 0x040fe200078e00ff */
[----:B------:R-:W-:Y:S01]  /*8030*/  HMMA.16816.F32 R32, R40, R62, R32 ;  /* 0x0000003e2820723c */ /* 0x000fe20000001820 */
[----:B------:R1:W5:Y:S04]  /*8040*/  @P0 LDG.E R237, desc[UR6][R36.64+0x120] ;  /* 0x0001200624ed0981 */ /* 0x000368000c1e1900 */
[----:B------:R-:W-:Y:S01]  /*8050*/  LEA.HI.X.SX32 R3, R3, R149, 0x2, P1 ;  /* 0x0000009503037211 */ /* 0x000fe200008f16ff */
[----:B------:R-:W-:Y:S01]  /*8060*/  IMAD.SHL.U32 R44, R38, 0x10, RZ ;  /* 0x00000010262c7824 */ /* 0x000fe200078e00ff */
[-C--:B------:R-:W-:Y:S01]  /*8070*/  LEA R52, P1, R0, R2.reuse, 0x2 ;  /* 0x0000000200347211 */ /* 0x080fe200078210ff */
[----:B------:R-:W-:Y:S02]  /*8080*/  IMAD.SHL.U32 R43, R38, 0x20, RZ ;  /* 0x00000020262b7824 */ /* 0x000fe400078e00ff */
[----:B------:R2:W-:Y:S01]  /*8090*/  REDG.E.ADD.F32.FTZ.RN.STRONG.GPU desc[UR6][R2.64], R4 ;  /* 0x00000004020079a6 */ /* 0x0005e2000c10f386 */
[-C--:B------:R-:W-:Y:S01]  /*80a0*/  LEA.HI.X.SX32 R53, R0, R3.reuse, 0x2, P1 ;  /* 0x0000000300357211 */ /* 0x080fe200008f16ff */
[C---:B------:R-:W-:Y:S02]  /*80b0*/  IMAD R42, R38.reuse, 0x28, RZ ;  /* 0x00000028262a7824 */ /* 0x040fe400078e02ff */
[C---:B------:R-:W-:Y:S02]  /*80c0*/  IMAD R39, R38.reuse, 0x30, RZ ;  /* 0x0000003026277824 */ /* 0x040fe400078e02ff */
[----:B------:R3:W-:Y:S01]  /*80d0*/  REDG.E.ADD.F32.FTZ.RN.STRONG.GPU desc[UR6][R52.64], R5 ;  /* 0x00000005340079a6 */ /* 0x0007e2000c10f386 */
[----:B-1----:R-:W-:Y:S01]  /*80e0*/  IMAD R37, R38, 0x18, RZ ;  /* 0x0000001826257824 */ /* 0x002fe200078e02ff */
[-C--:B------:R-:W-:Y:S04]  /*80f0*/  LEA R36, P2, R43, R2.reuse, 0x2 ;  /* 0x000000022b247211 */ /* 0x080fe800078410ff */
[CC--:B------:R-:W-:Y:S04]  /*8100*/  LEA R40, P0, R37.reuse, R2.reuse, 0x2 ;  /* 0x0000000225287211 */ /* 0x0c0fe800078010ff */
[-C--:B------:R-:W-:Y:S02]  /*8110*/  LEA.HI.X.SX32 R41, R37, R3.reuse, 0x2, P0 ;  /* 0x0000000325297211 */ /* 0x080fe400000f16ff */
[CC--:B--2---:R-:W-:Y:S02]  /*8120*/  LEA R4, P1, R44.reuse, R2.reuse, 0x2 ;  /* 0x000000022c047211 */ /* 0x0c4fe400078210ff */
[-C--:B------:R-:W-:Y:S02]  /*8130*/  LEA.HI.X.SX32 R37, R43, R3.reuse, 0x2, P2 ;  /* 0x000000032b257211 */ /* 0x080fe400010f16ff */
[-C--:B---3--:R-:W-:Y:S05]  /*8140*/  LEA.HI.X.SX32 R5, R44, R3.reuse, 0x2, P1 ;  /* 0x000000032c057211 */ /* 0x088fea00008f16ff */
[----:B------:R1:W-:Y:S04]  /*8150*/  REDG.E.ADD.F32.FTZ.RN.STRONG.GPU desc[UR6][R4.64], R6 ;  /* 0x00000006040079a6 */ /* 0x0003e8000c10f386 */
[----:B------:R2:W-:Y:S04]  /*8160*/  REDG.E.ADD.F32.FTZ.RN.STRONG.GPU desc[UR6][R40.64], R7 ;  /* 0x00000007280079a6 */ /* 0x0005e8000c10f386 */
[----:B------:R3:W-:Y:S01]  /*8170*/  REDG.E.ADD.F32.FTZ.RN.STRONG.GPU desc[UR6][R36.64], R8 ;  /* 0x00000008240079a6 */ /* 0x0007e2000c10f386 */
[CC--:B-1----:R-:W-:Y:S02]  /*8180*/  LEA R6, P1, R42.reuse, R2.reuse, 0x2 ;  /* 0x000000022a067211 */ /* 0x0c2fe400078210ff */
[CC--:B------:R-:W-:Y:S02]  /*8190*/  LEA R4, P0, R39.reuse, R2.reuse, 0x2 ;  /* 0x0000000227047211 */ /* 0x0c0fe400078010ff */
[-C--:B--2---:R-:W-:Y:S02]  /*81a0*/  LEA.HI.X.SX32 R7, R42, R3.reuse, 0x2, P1 ;  /* 0x000000032a077211 */ /* 0x084fe400008f16ff */
[-C--:B------:R-:W-:Y:S01]  /*81b0*/  LEA.HI.X.SX32 R5, R39, R3.reuse, 0x2, P0 ;  /* 0x0000000327057211 */ /* 0x080fe200000f16ff */
[C---:B------:R-:W-:Y:S02]  /*81c0*/  IMAD R39, R38.reuse, 0x58, RZ ;  /* 0x0000005826277824 */ /* 0x040fe400078e02ff */
[----:B------:R1:W-:Y:S01]  /*81d0*/  REDG.E.ADD.F32.FTZ.RN.STRONG.GPU desc[UR6][R6.64], R9 ;  /* 0x00000009060079a6 */ /* 0x0003e2000c10f386 */
[C---:B---3--:R-:W-:Y:S03]  /*81e0*/  IMAD R8, R38.reuse, 0x38, RZ ;  /* 0x0000003826087824 */ /* 0x048fe600078e02ff */
[----:B------:R2:W-:Y:S01]  /*81f0*/  REDG.E.ADD.F32.FTZ.RN.STRONG.GPU desc[UR6][R4.64], R10 ;  /* 0x0000000a040079a6 */ /* 0x0005e2000c10f386 */
[C---:B-1----:R-:W-:Y:S02]  /*8200*/  IMAD.SHL.U32 R7, R38.reuse, 0x40, RZ ;  /* 0x0000004026077824 */ /* 0x042fe400078e00ff */
[----:B------:R-:W-:Y:S01]  /*8210*/  IMAD R6, R38, 0x48, RZ ;  /* 0x0000004826067824 */ /* 0x000fe200078e02ff */
[-C--:B--2---:R-:W-:Y:S01]  /*8220*/  LEA R4, P0, R8, R2.reuse, 0x2 ;  /* 0x0000000208047211 */ /* 0x084fe200078010ff */
[----:B------:R-:W-:Y:S01]  /*8230*/  IMAD R9, R38, 0x50, RZ ;  /* 0x0000005026097824 */ /* 0x000fe200078e02ff */
[CC--:B------:R-:W-:Y:S02]  /*8240*/  LEA R36, P2, R7.reuse, R2.reuse, 0x2 ;  /* 0x0000000207247211 */ /* 0x0c0fe400078410ff */
[-C--:B------:R-:W-:Y:S02]  /*8250*/  LEA.HI.X.SX32 R5, R8, R3.reuse, 0x2, P0 ;  /* 0x0000000308057211 */ /* 0x080fe400000f16ff */
[CC--:B------:R-:W-:Y:S02]  /*8260*/  LEA R10, P1, R6.reuse, R2.reuse, 0x2 ;  /* 0x00000002060a7211 */ /* 0x0c0fe400078210ff */
[-C--:B------:R-:W-:Y:S01]  /*8270*/  LEA.HI.X.SX32 R37, R7, R3.reuse, 0x2, P2 ;  /* 0x0000000307257211 */ /* 0x080fe200010f16ff */
[----:B------:R1:W-:Y:S01]  /*8280*/  REDG.E.ADD.F32.FTZ.RN.STRONG.GPU desc[UR6][R4.64], R11 ;  /* 0x0000000b040079a6 */ /* 0x0003e2000c10f386 */
[CC--:B------:R-:W-:Y:S03]  /*8290*/  LEA R8, P0, R9.reuse, R2.reuse, 0x2 ;  /* 0x0000000209087211 */ /* 0x0c0fe600078010ff */
[----:B------:R2:W-:Y:S01]  /*82a0*/  REDG.E.ADD.F32.FTZ.RN.STRONG.GPU desc[UR6][R36.64], R16 ;  /* 0x00000010240079a6 */ /* 0x0005e2000c10f386 */
[-C--:B------:R-:W-:Y:S02]  /*82b0*/  LEA.HI.X.SX32 R9, R9, R3.reuse, 0x2, P0 ;  /* 0x0000000309097211 */ /* 0x080fe400000f16ff */
[-C--:B-1----:R-:W-:Y:S01]  /*82c0*/  LEA.HI.X.SX32 R11, R6, R3.reuse, 0x2, P1 ;  /* 0x00000003060b7211 */ /* 0x082fe200008f16ff */
[----:B------:R-:W-:Y:S01]  /*82d0*/  IMAD R5, R38, 0x70, RZ ;  /* 0x0000007026057824 */ /* 0x000fe200078e02ff */
[CC--:B------:R-:W-:Y:S01]  /*82e0*/  LEA R6, P1, R39.reuse, R2.reuse, 0x2 ;  /* 0x0000000227067211 */ /* 0x0c0fe200078210ff */
[----:B------:R-:W-:Y:S02]  /*82f0*/  VIADD R4, R44, 0x20 ;  /* 0x000000202c047836 */ /* 0x000fe40000000000 */
[----:B------:R1:W-:Y:S01]  /*8300*/  REDG.E.ADD.F32.FTZ.RN.STRONG.GPU desc[UR6][R10.64], R17 ;  /* 0x000000110a0079a6 */ /* 0x0003e2000c10f386 */
[-C--:B------:R-:W-:Y:S01]  /*8310*/  LEA.HI.X.SX32 R7, R39, R3.reuse, 0x2, P1 ;  /* 0x0000000327077211 */ /* 0x080fe200008f16ff */
[----:B--2---:R-:W-:Y:S01]  /*8320*/  IMAD.IADD R36, R0, 0x1, R4 ;  /* 0x0000000100247824 */ /* 0x004fe200078e0204 */
[CC--:B------:R-:W-:Y:S01]  /*8330*/  LEA R16, P1, R5.reuse, R2.reuse, 0x2 ;  /* 0x0000000205107211 */ /* 0x0c0fe200078210ff */
[----:B------:R2:W-:Y:S04]  /*8340*/  REDG.E.ADD.F32.FTZ.RN.STRONG.GPU desc[UR6][R8.64], R18 ;  /* 0x00000012080079a6 */ /* 0x0005e8000c10f386 */
[----:B------:R3:W-:Y:S01]  /*8350*/  REDG.E.ADD.F32.FTZ.RN.STRONG.GPU desc[UR6][R6.64], R19 ;  /* 0x00000013060079a6 */ /* 0x0007e2000c10f386 */
[C---:B-1----:R-:W-:Y:S01]  /*8360*/  IMAD R11, R38.reuse, 0x60, RZ ;  /* 0x00000060260b7824 */ /* 0x042fe200078e02ff */
[-C--:B------:R-:W-:Y:S01]  /*8370*/  LEA.HI.X.SX32 R17, R5, R3.reuse, 0x2, P1 ;  /* 0x0000000305117211 */ /* 0x080fe200008f16ff */
[C---:B--2---:R-:W-:Y:S03]  /*8380*/  IMAD R9, R38.reuse, 0x68, RZ ;  /* 0x0000006826097824 */ /* 0x044fe600078e02ff */
[CC--:B------:R-:W-:Y:S01]  /*8390*/  LEA R10, P0, R11.reuse, R2.reuse, 0x2 ;  /* 0x000000020b0a7211 */ /* 0x0c0fe200078010ff */
[----:B------:R-:W-:Y:S02]  /*83a0*/  IMAD R38, R38, 0x78, RZ ;  /* 0x0000007826267824 */ /* 0x000fe400078e02ff */
[C---:B---3--:R-:W-:Y:S01]  /*83b0*/  IMAD.IADD R7, R0.reuse, 0x1, R36 ;  /* 0x0000000100077824 */ /* 0x048fe200078e0224 */
[-C--:B------:R-:W-:Y:S02]  /*83c0*/  LEA.HI.X.SX32 R11, R11, R3.reuse, 0x2, P0 ;  /* 0x000000030b0b7211 */ /* 0x080fe400000f16ff */
[CC--:B------:R-:W-:Y:S01]  /*83d0*/  LEA R8, P2, R9.reuse, R2.reuse, 0x2 ;  /* 0x0000000209087211 */ /* 0x0c0fe200078410ff */
[----:B------:R-:W-:Y:S01]  /*83e0*/  IMAD.IADD R6, R0, 0x1, R7 ;  /* 0x0000000100067824 */ /* 0x000fe200078e0207 */
[CC--:B------:R-:W-:Y:S01]  /*83f0*/  LEA R18, P0, R38.reuse, R2.reuse, 0x2 ;  /* 0x0000000226127211 */ /* 0x0c0fe200078010ff */
[----:B------:R1:W-:Y:S01]  /*8400*/  REDG.E.ADD.F32.FTZ.RN.STRONG.GPU desc[UR6][R10.64], R12 ;  /* 0x0000000c0a0079a6 */ /* 0x0003e2000c10f386 */
[-C--:B------:R-:W-:Y:S02]  /*8410*/  LEA.HI.X.SX32 R9, R9, R3.reuse, 0x2, P2 ;  /* 0x0000000309097211 */ /* 0x080fe400010f16ff */
[-C--:B------:R-:W-:Y:S02]  /*8420*/  LEA.HI.X.SX32 R19, R38, R3.reuse, 0x2, P0 ;  /* 0x0000000326137211 */ /* 0x080fe400000f16ff */
[-C--:B------:R-:W-:Y:S01]  /*8430*/  LEA R50, P0, R4, R2.reuse, 0x2 ;  /* 0x0000000204327211 */ /* 0x080fe200078010ff */
[----:B------:R2:W-:Y:S01]  /*8440*/  REDG.E.ADD.F32.FTZ.RN.STRONG.GPU desc[UR6][R8.64], R13 ;  /* 0x0000000d080079a6 */ /* 0x0005e2000c10f386 */
[-C--:B------:R-:W-:Y:S02]  /*8450*/  LEA R48, P2, R36, R2.reuse, 0x2 ;  /* 0x0000000224307211 */ /* 0x080fe400078410ff */
[-C--:B------:R-:W-:Y:S01]  /*8460*/  LEA.HI.X.SX32 R51, R4, R3.reuse, 0x2, P0 ;  /* 0x0000000304337211 */ /* 0x080fe200000f16ff */
[----:B------:R-:W-:Y:S01]  /*8470*/  REDG.E.ADD.F32.FTZ.RN.STRONG.GPU desc[UR6][R16.64], R14 ;  /* 0x0000000e100079a6 */ /* 0x000fe2000c10f386 */
[CC--:B------:R-:W-:Y:S02]  /*8480*/  LEA R46, P1, R7.reuse, R2.reuse, 0x2 ;  /* 0x00000002072e7211 */ /* 0x0c0fe400078210ff */
[-C--:B------:R-:W-:Y:S01]  /*8490*/  LEA.HI.X.SX32 R49, R36, R3.reuse, 0x2, P2 ;  /* 0x0000000324317211 */ /* 0x080fe200010f16ff */
[----:B------:R3:W-:Y:S01]  /*84a0*/  REDG.E.ADD.F32.FTZ.RN.STRONG.GPU desc[UR6][R18.64], R15 ;  /* 0x0000000f120079a6 */ /* 0x0007e2000c10f386 */
[CC--:B------:R-:W-:Y:S02]  /*84b0*/  LEA R44, P0, R6.reuse, R2.reuse, 0x2 ;  /* 0x00000002062c7211 */ /* 0x0c0fe400078010ff */
[-C--:B------:R-:W-:Y:S01]  /*84c0*/  LEA.HI.X.SX32 R47, R7, R3.reuse, 0x2, P1 ;  /* 0x00000003072f7211 */ /* 0x080fe200008f16ff */
[----:B------:R-:W-:Y:S01]  /*84d0*/  REDG.E.ADD.F32.FTZ.RN.STRONG.GPU desc[UR6][R2.64+0x80], R20 ;  /* 0x00008014020079a6 */ /* 0x000fe2000c10f386 */
[-C--:B------:R-:W-:Y:S03]  /*84e0*/  LEA.HI.X.SX32 R45, R6, R3.reuse, 0x2, P0 ;  /* 0x00000003062d7211 */ /* 0x080fe600000f16ff */
[----:B------:R-:W-:Y:S04]  /*84f0*/  REDG.E.ADD.F32.FTZ.RN.STRONG.GPU desc[UR6][R52.64+0x80], R21 ;  /* 0x00008015340079a6 */ /* 0x000fe8000c10f386 */
[----:B------:R-:W-:Y:S01]  /*8500*/  REDG.E.ADD.F32.FTZ.RN.STRONG.GPU desc[UR6][R50.64], R22 ;  /* 0x00000016320079a6 */ /* 0x000fe2000c10f386 */
[C---:B-1----:R-:W-:Y:S03]  /*8510*/  IMAD.IADD R11, R0.reuse, 0x1, R6 ;  /* 0x00000001000b7824 */ /* 0x042fe600078e0206 */
[----:B------:R-:W-:Y:S01]  /*8520*/  REDG.E.ADD.F32.FTZ.RN.STRONG.GPU desc[UR6][R48.64], R23 ;  /* 0x00000017300079a6 */ /* 0x000fe2000c10f386 */
[C---:B------:R-:W-:Y:S01]  /*8530*/  IMAD.IADD R10, R0.reuse, 0x1, R11 ;  /* 0x00000001000a7824 */ /* 0x040fe200078e020b */
[CC--:B------:R-:W-:Y:S02]  /*8540*/  LEA R42, P2, R11.reuse, R2.reuse, 0x2 ;  /* 0x000000020b2a7211 */ /* 0x0c0fe400078410ff */
[----:B------:R-:W-:Y:S01]  /*8550*/  REDG.E.ADD.F32.FTZ.RN.STRONG.GPU desc[UR6][R46.64], R24 ;  /* 0x000000182e0079a6 */ /* 0x000fe2000c10f386 */
[----:B------:R-:W-:Y:S01]  /*8560*/  IMAD.IADD R5, R0, 0x1, R10 ;  /* 0x0000000100057824 */ /* 0x000fe200078e020a */
[-C--:B------:R-:W-:Y:S02]  /*8570*/  LEA R40, P1, R10, R2.reuse, 0x2 ;  /* 0x000000020a287211 */ /* 0x080fe400078210ff */
[-C--:B------:R-:W-:Y:S01]  /*8580*/  LEA.HI.X.SX32 R43, R11, R3.reuse, 0x2, P2 ;  /* 0x000000030b2b7211 */ /* 0x080fe200010f16ff */
[----:B------:R-:W-:Y:S01]  /*8590*/  REDG.E.ADD.F32.FTZ.RN.STRONG.GPU desc[UR6][R44.64], R25 ;  /* 0x000000192c0079a6 */ /* 0x000fe2000c10f386 */
[----:B--2---:R-:W-:Y:S01]  /*85a0*/  IMAD.IADD R9, R0, 0x1, R5 ;  /* 0x0000000100097824 */ /* 0x004fe200078e0205 */
[CC--:B------:R-:W-:Y:S02]  /*85b0*/  LEA R38, P0, R5.reuse, R2.reuse, 0x2 ;  /* 0x0000000205267211 */ /* 0x0c0fe400078010ff */
[-C--:B------:R-:W-:Y:S01]  /*85c0*/  LEA.HI.X.SX32 R41, R10, R3.reuse, 0x2, P1 ;  /* 0x000000030a297211 */ /* 0x080fe200008f16ff */
[----:B------:R-:W-:Y:S01]  /*85d0*/  REDG.E.ADD.F32.FTZ.RN.STRONG.GPU desc[UR6][R42.64], R26 ;  /* 0x0000001a2a0079a6 */ /* 0x000fe2000c10f386 */
[C---:B------:R-:W-:Y:S01]  /*85e0*/  IMAD.IADD R8, R0.reuse, 0x1, R9 ;  /* 0x0000000100087824 */ /* 0x040fe200078e0209 */
[-C--:B------:R-:W-:Y:S02]  /*85f0*/  LEA.HI.X.SX32 R39, R5, R3.reuse, 0x2, P0 ;  /* 0x0000000305277211 */ /* 0x080fe400000f16ff */
[CC--:B------:R-:W-:Y:S01]  /*8600*/  LEA R36, P2, R9.reuse, R2.reuse, 0x2 ;  /* 0x0000000209247211 */ /* 0x0c0fe200078410ff */
[----:B------:R-:W-:Y:S01]  /*8610*/  REDG.E.ADD.F32.FTZ.RN.STRONG.GPU desc[UR6][R40.64], R27 ;  /* 0x0000001b280079a6 */ /* 0x000fe2000c10f386 */
[----:B------:R-:W-:Y:S01]  /*8620*/  IMAD.IADD R7, R0, 0x1, R8 ;  /* 0x0000000100077824 */ /* 0x000fe200078e0208 */
[-C--:B---3--:R-:W-:Y:S02]  /*8630*/  LEA R18, P1, R8, R2.reuse, 0x2 ;  /* 0x0000000208127211 */ /* 0x088fe400078210ff */
[-C--:B------:R-:W-:Y:S01]  /*8640*/  LEA.HI.X.SX32 R37, R9, R3.reuse, 0x2, P2 ;  /* 0x0000000309257211 */ /* 0x080fe200010f16ff */
[----:B------:R-:W-:Y:S01]  /*8650*/  REDG.E.ADD.F32.FTZ.RN.STRONG.GPU desc[UR6][R38.64], R32 ;  /* 0x00000020260079a6 */ /* 0x000fe2000c10f386 */
[----:B------:R-:W-:Y:S01]  /*8660*/  IMAD.IADD R6, R0, 0x1, R7 ;  /* 0x0000000100067824 */ /* 0x000fe200078e0207 */
[CC--:B------:R-:W-:Y:S02]  /*8670*/  LEA R16, P0, R7.reuse, R2.reuse, 0x2 ;  /* 0x0000000207107211 */ /* 0x0c0fe400078010ff */
[-C--:B------:R-:W-:Y:S01]  /*8680*/  LEA.HI.X.SX32 R19, R8, R3.reuse, 0x2, P1 ;  /* 0x0000000308137211 */ /* 0x080fe200008f16ff */
[----:B------:R-:W-:Y:S01]  /*8690*/  REDG.E.ADD.F32.FTZ.RN.STRONG.GPU desc[UR6][R36.64], R33 ;  /* 0x00000021240079a6 */ /* 0x000fe2000c10f386 */
[----:B------:R-:W-:Y:S01]  /*86a0*/  IMAD.IADD R5, R0, 0x1, R6 ;  /* 0x0000000100057824 */ /* 0x000fe200078e0206 */
[-C--:B------:R-:W-:Y:S02]  /*86b0*/  LEA.HI.X.SX32 R17, R7, R3.reuse, 0x2, P0 ;  /* 0x0000000307117211 */ /* 0x080fe400000f16ff */
[-C--:B------:R-:W-:Y:S01]  /*86c0*/  LEA R14, P3, R6, R2.reuse, 0x2 ;  /* 0x00000002060e7211 */ /* 0x080fe200078610ff */
[----:B------:R-:W-:Y:S01]  /*86d0*/  REDG.E.ADD.F32.FTZ.RN.STRONG.GPU desc[UR6][R18.64], R34 ;  /* 0x00000022120079a6 */ /* 0x000fe2000c10f386 */
[----:B------:R-:W-:Y:S01]  /*86e0*/  IMAD.IADD R4, R0, 0x1, R5 ;  /* 0x0000000100047824 */ /* 0x000fe200078e0205 */
[CC--:B------:R-:W-:Y:S02]  /*86f0*/  LEA R12, P2, R5.reuse, R2.reuse, 0x2 ;  /* 0x00000002050c7211 */ /* 0x0c0fe400078410ff */
[-C--:B------:R-:W-:Y:S01]  /*8700*/  LEA.HI.X.SX32 R15, R6, R3.reuse, 0x2, P3 ;  /* 0x00000003060f7211 */ /* 0x080fe200018f16ff */
[----:B------:R-:W-:Y:S01]  /*8710*/  REDG.E.ADD.F32.FTZ.RN.STRONG.GPU desc[UR6][R16.64], R35 ;  /* 0x00000023100079a6 */ /* 0x000fe2000c10f386 */
[----:B------:R-:W-:Y:S01]  /*8720*/  IMAD.IADD R0, R0, 0x1, R4 ;  /* 0x0000000100007824 */ /* 0x000fe200078e0204 */
[-C--:B------:R-:W-:Y:S02]  /*8730*/  LEA R10, P1, R4, R2.reuse, 0x2 ;  /* 0x00000002040a7211 */ /* 0x080fe400078210ff */
[-C--:B------:R-:W-:Y:S01]  /*8740*/  LEA.HI.X.SX32 R13, R5, R3.reuse, 0x2, P2 ;  /* 0x00000003050d7211 */ /* 0x080fe200010f16ff */
[----:B------:R-:W-:Y:S01]  /*8750*/  REDG.E.ADD.F32.FTZ.RN.STRONG.GPU desc[UR6][R14.64], R28 ;  /* 0x0000001c0e0079a6 */ /* 0x000fe2000c10f386 */
[----:B------:R-:W-:Y:S02]  /*8760*/  LEA R8, P0, R0, R2, 0x2 ;  /* 0x0000000200087211 */ /* 0x000fe400078010ff */
[-C--:B------:R-:W-:Y:S01]  /*8770*/  LEA.HI.X.SX32 R11, R4, R3.reuse, 0x2, P1 ;  /* 0x00000003040b7211 */ /* 0x080fe200008f16ff */
[----:B------:R-:W-:Y:S01]  /*8780*/  REDG.E.ADD.F32.FTZ.RN.STRONG.GPU desc[UR6][R12.64], R29 ;  /* 0x0000001d0c0079a6 */ /* 0x000fe2000c10f386 */
[----:B------:R-:W-:Y:S01]  /*8790*/  LEA.HI.X.SX32 R9, R0, R3, 0x2, P0 ;  /* 0x0000000300097211 */ /* 0x000fe200000f16ff */
[----:B------:R-:W-:Y:S01]  /*87a0*/  IMAD.IADD R0, R178, 0x1, R177 ;  /* 0x00000001b2007824 */ /* 0x000fe200078e02b1 */
[----:B------:R-:W-:Y:S01]  /*87b0*/  PLOP3.LUT P1, PT, PT, PT, UP0, 0x80, 0x0 ;  /* 0x000000000000781c */ /* 0x000fe20003f2f008 */
[----:B------:R-:W-:Y:S01]  /*87c0*/  REDG.E.ADD.F32.FTZ.RN.STRONG.GPU desc[UR6][R10.64], R30 ;  /* 0x0000001e0a0079a6 */ /* 0x000fe2000c10f386 */
[----:B------:R-:W-:Y:S01]  /*87d0*/  PLOP3.LUT P0, PT, PT, PT, UP2, 0x80, 0x0 ;  /* 0x000000000000781c */ /* 0x000fe20003f0f028 */
[----:B------:R-:W-:Y:S02]  /*87e0*/  @UP3 UIADD3 UR15, UP0, UR15, -0x200, URZ ;  /* 0xfffffe000f0f3890 */ /* 0x000fe4000ff1e03f */
[----:B------:R-:W-:Y:S02]  /*87f0*/  REDG.E.ADD.F32.FTZ.RN.STRONG.GPU desc[UR6][R8.64], R31 ;  /* 0x0000001f080079a6 */ /* 0x000fe4000c10f386 */
[----:B------:R-:W-:Y:S02]  /*8800*/  @UP3 UIADD3.X UR14, UR14, -0x1, URZ, UP0, !UPT ;  /* 0xffffffff0e0e3890 */ /* 0x000fe400087fe43f */
        /* <DEDUP_REMOVED lines=15> */
[-C--:B---3--:R-:W-:Y:S06]  /*8900*/  HMMA.16816.F32 R116, R4, R16.reuse, R116 ;  /* 0x000000100474723c */ /* 0x088fec0000001874 */
[C---:B------:R-:W-:Y:S06]  /*8910*/  HMMA.16816.F32 R120, R12.reuse, R16, R120 ;  /* 0x000000100c78723c */ /* 0x040fec0000001878 */
[-C--:B------:R-:W-:Y:S01]  /*8920*/  HMMA.16816.F32 R124, R12, R18.reuse, R124 ;  /* 0x000000120c7c723c */ /* 0x080fe2000000187c */
[----:B------:R-:W2:Y:S05]  /*8930*/  LDSM.16.MT88.4 R12, [R0+0x1000] ;  /* 0x00100000000c783b */ /* 0x000eaa0000004200 */
        /* <DEDUP_REMOVED lines=8> */
[-C--:B------:R-:W-:Y:S06]  /*89c0*/  HMMA.16816.F32 R116, R20, R28.reuse, R116 ;  /* 0x0000001c1474723c */ /* 0x080fec0000001874 */
[C---:B------:R-:W-:Y:S06]  /*89d0*/  HMMA.16816.F32 R120, R32.reuse, R28, R120 ;  /* 0x0000001c2078723c */ /* 0x040fec0000001878 */
[-C--:B------:R-:W-:Y:S01]  /*89e0*/  HMMA.16816.F32 R124, R32, R30.reuse, R124 ;  /* 0x0000001e207c723c */ /* 0x080fe2000000187c */
[----:B------:R-:W4:Y:S05]  /*89f0*/  LDSM.16.MT88.4 R32, [R0+0x1800] ;  /* 0x001800000020783b */ /* 0x000f2a0000004200 */
[----:B------:R-:W-:Y:S01]  /*8a00*/  HMMA.16816.F32 R128, R20, R30, R128 ;  /* 0x0000001e1480723c */ /* 0x000fe20000001880 */
[----:B------:R-:W-:Y:S04]  /*8a10*/  LDSM.16.MT88.4 R20, [R176+0x16000] ;  /* 0x01600000b014783b */ /* 0x000fe80000004200 */
[----:B------:R-:W4:Y:S01]  /*8a20*/  LDSM.16.MT88.4 R28, [R177+0x2000] ;  /* 0x00200000b11c783b */ /* 0x000f220000004200 */
        /* <DEDUP_REMOVED lines=10> */
[----:B------:R-:W-:Y:S04]  /*8ad0*/  LDSM.16.MT88.4 R8, [R176+0x16800] ;  /* 0x01680000b008783b */ /* 0x000fe80000004200 */
[----:B------:R-:W2:Y:S01]  /*8ae0*/  LDSM.16.MT88.4 R12, [R177+0x2800] ;  /* 0x00280000b10c783b */ /* 0x000ea20000004200 */
        /* <DEDUP_REMOVED lines=32> */
[----:B------:R4:W3:Y:S05]  /*8cf0*/  LDSM.16.MT88.4 R16, [R0+0x3800] ;  /* 0x003800000010783b */ /* 0x0008ea0000004200 */
[----:B------:R-:W-:Y:S06]  /*8d00*/  HMMA.16816.F32 R128, R8, R26, R128 ;  /* 0x0000001a0880723c */ /* 0x000fec0000001880 */
[-C--:B-1----:R-:W-:Y:S06]  /*8d10*/  HMMA.16816.F32 R100, R4, R28.reuse, R100 ;  /* 0x0000001c0464723c */ /* 0x082fec0000001864 */
[C---:B------:R-:W-:Y:S06]  /*8d20*/  HMMA.16816.F32 R104, R32.reuse, R28, R104 ;  /* 0x0000001c2068723c */ /* 0x040fec0000001868 */
[-C--:B------:R-:W-:Y:S05]  /*8d30*/  HMMA.16816.F32 R108, R32, R30.reuse, R108 ;  /* 0x0000001e206c723c */ /* 0x080fea000000186c */
[C---:B----4-:R-:W-:Y:S01]  /*8d40*/  VIADD R0, R177.reuse, 0xffffc000 ;  /* 0xffffc000b1007836 */ /* 0x050fe20000000000 */
[C---:B------:R-:W-:Y:S05]  /*8d50*/  HMMA.16816.F32 R112, R4.reuse, R30, R112 ;  /* 0x0000001e0470723c */ /* 0x040fea0000001870 */
[----:B------:R-:W-:Y:S01]  /*8d60*/  @P1 VIADD R0, R177, 0x4000 ;  /* 0x00004000b1001836 */ /* 0x000fe20000000000 */
[-C--:B--2---:R-:W-:Y:S05]  /*8d70*/  HMMA.16816.F32 R116, R4, R36.reuse, R116 ;  /* 0x000000240474723c */ /* 0x084fea0000001874 */
[----:B------:R-:W-:Y:S01]  /*8d80*/  IMAD.MOV.U32 R177, RZ, RZ, R0 ;  /* 0x000000ffffb17224 */ /* 0x000fe200078e0000 */
[C---:B------:R-:W-:Y:S06]  /*8d90*/  HMMA.16816.F32 R120, R32.reuse, R36, R120 ;  /* 0x000000242078723c */ /* 0x040fec0000001878 */
        /* <DEDUP_REMOVED lines=13> */
[----:B------:R-:W2:Y:S01]  /*8e70*/  LDL R160, [R1] ;  /* 0x0000000001a07983 */ /* 0x000ea20000100800 */
        /* <DEDUP_REMOVED lines=83> */
[----:B------:R-:W-:Y:S02]  /*93b0*/  @UP0 UIMAD UR11, UR11, UR9, URZ ;  /* 0x000000090b0b02a4 */ /* 0x000fe4000f8e023f */
[----:B------:R-:W-:Y:S02]  /*93c0*/  USHF.L.U32 UR20, UR16, 0x7, URZ ;  /* 0x0000000710147899 */ /* 0x000fe4000800063f */
        /* <DEDUP_REMOVED lines=14> */
[----:B------:R-:W-:Y:S04]  /*94b0*/  STS [R153], R6 ;  /* 0x0000000699007388 */ /* 0x000fe80000000800 */
[----:B------:R-:W-:Y:S04]  /*94c0*/  STS [R152], R5 ;  /* 0x0000000598007388 */ /* 0x000fe80000000800 */
[----:B------:R-:W-:Y:S04]  /*94d0*/  STS [R151], R2 ;  /* 0x0000000297007388 */ /* 0x000fe80000000800 */
[----:B------:R2:W-:Y:S04]  /*94e0*/  STS [R150], R0 ;  /* 0x0000000096007388 */ /* 0x0005e80000000800 */
[----:B------:R3:W-:Y:S04]  /*94f0*/  STS [R160+0x4000], R68 ;  /* 0x00400044a0007388 */ /* 0x0007e80000000800 */
[----:B------:R3:W-:Y:S04]  /*9500*/  STS [R160+0x4400], R70 ;  /* 0x00440046a0007388 */ /* 0x0007e80000000800 */
[----:B------:R3:W-:Y:S01]  /*9510*/  STS [R162+0x4000], R80 ;  /* 0x00400050a2007388 */ /* 0x0007e20000000800 */
[----:B-1----:R-:W2:Y:S03]  /*9520*/  S2R R3, SR_TID.X ;  /* 0x0000000000037919 */ /* 0x002ea60000002100 */
        /* <DEDUP_REMOVED lines=13> */
[----:B--2---:R-:W-:Y:S01]  /*9600*/  SHF.R.S32.HI R0, RZ, 0x1f, R3 ;  /* 0x0000001fff007819 */ /* 0x004fe20000011403 */
[----:B------:R-:W-:Y:S06]  /*9610*/  @P0 BRA `(.L_x_311) ;  /* 0x0000000000340947 */ /* 0x000fec0003800000 */
        /* <DEDUP_REMOVED lines=13> */
.L_x_311:
[----:B------:R-:W-:Y:S01]  /*96f0*/  @UP0 UIADD3 UR11, UR19, UR30, URZ ;  /* 0x0000001e130b0290 */ /* 0x000fe2000fffe03f */
[----:B------:R-:W-:Y:S01]  /*9700*/  LEA.HI R0, R0, R3, RZ, 0x3 ;  /* 0x0000000300007211 */ /* 0x000fe200078f18ff */
[----:B------:R-:W-:Y:S02]  /*9710*/  @UP0 ULDC.64 UR12, c[0x0][0x458] ;  /* 0x00011600000c0ab9 */ /* 0x000fe40000000a00 */
[----:B------:R-:W-:Y:S01]  /*9720*/  @UP0 UIMAD.WIDE.U32 UR14, UR11, UR12, URZ ;  /* 0x0000000c0b0e02a5 */ /* 0x000fe2000f8e003f */
[----:B------:R-:W-:Y:S01]  /*9730*/  LOP3.LUT R2, R0, 0xfffffff8, RZ, 0xc0, !PT ;  /* 0xfffffff800027812 */ /* 0x000fe200078ec0ff */
[----:B------:R-:W-:-:S04]  /*9740*/  @UP0 UIMAD UR11, UR11, UR13, URZ ;  /* 0x0000000d0b0b02a4 */ /* 0x000fc8000f8e023f */
[----:B------:R-:W-:Y:S01]  /*9750*/  @UP0 UIADD3 UR21, UR15, UR11, URZ ;  /* 0x0000000b0f150290 */ /* 0x000fe2000fffe03f */
[----:B------:R-:W-:Y:S01]  /*9760*/  IMAD.IADD R2, R3, 0x1, -R2 ;  /* 0x0000000103027824 */ /* 0x000fe200078e0a02 */
[----:B------:R-:W-:Y:S01]  /*9770*/  @UP0 UMOV UR18, UR14 ;  /* 0x0000000e00120c82 */ /* 0x000fe20008000000 */
[----:B------:R-:W-:Y:S09]  /*9780*/  @P0 BRA `(.L_x_312) ;  /* 0x0000000000340947 */ /* 0x000ff20003800000 */
        /* <DEDUP_REMOVED lines=13> */
.L_x_312:
[----:B------:R-:W-:Y:S01]  /*9860*/  BAR.SYNC.DEFER_BLOCKING 0x0 ;  /* 0x0000000000007b1d */ /* 0x000fe20000010000 */
[----:B------:R-:W-:Y:S01]  /*9870*/  IMAD.SHL.U32 R8, R2, 0x8, RZ ;  /* 0x0000000802087824 */ /* 0x000fe200078e00ff */
[----:B------:R-:W-:Y:S01]  /*9880*/  USHF.R.S32.HI UR11, URZ, 0x1f, UR20 ;  /* 0x0000001f3f0b7899 */ /* 0x000fe20008011414 */
[----:B------:R-:W-:Y:S01]  /*9890*/  SHF.R.S32.HI R0, RZ, 0x3, R0 ;  /* 0x00000003ff007819 */ /* 0x000fe20000011400 */
[----:B------:R-:W-:Y:S01]  /*98a0*/  IMAD.U32 R2, RZ, RZ, UR8 ;  /* 0x00000008ff027e24 */ /* 0x000fe2000f8e00ff */
[----:B------:R-:W-:Y:S01]  /*98b0*/  UIMAD UR10, UR16, -0x80, UR10 ;  /* 0xffffff80100a78a4 */ /* 0x000fe2000f8e020a */
[--C-:B------:R-:W-:Y:S01]  /*98c0*/  SHF.R.S32.HI R9, RZ, 0x1f, R8.reuse ;  /* 0x0000001fff097819 */ /* 0x100fe20000011408 */
[----:B------:R-:W-:Y:S01]  /*98d0*/  UIMAD UR14, UR11, UR8, URZ ;  /* 0x000000080b0e72a4 */ /* 0x000fe2000f8e023f */
[C---:B------:R-:W-:Y:S01]  /*98e0*/  VIADD R4, R0.reuse, 0x20 ;  /* 0x0000002000047836 */ /* 0x040fe20000000000 */
[----:B------:R-:W-:Y:S01]  /*98f0*/  USHF.R.S32.HI UR19, URZ, 0x1f, UR59 ;  /* 0x0000001f3f137899 */ /* 0x000fe2000801143b */
[----:B------:R-:W-:Y:S01]  /*9900*/  VIADD R5, R0, 0x40 ;  /* 0x0000004000057836 */ /* 0x000fe20000000000 */
[----:B------:R-:W-:Y:S01]  /*9910*/  UIMAD UR14, UR20, UR9, UR14 ;  /* 0x00000009140e72a4 */ /* 0x000fe2000f8e020e */
[----:B------:R-:W-:Y:S01]  /*9920*/  IMAD.WIDE.U32 R2, R2, UR20, R8 ;  /* 0x0000001402027c25 */ /* 0x000fe2000f8e0008 */
[----:B------:R-:W-:Y:S01]  /*9930*/  ISETP.GE.AND P3, PT, R4, UR10, PT ;  /* 0x0000000a04007c0c */ /* 0x000fe2000bf66270 */
[----:B------:R-:W-:Y:S01]  /*9940*/  BSSY B0, `(.L_x_313) ;  /* 0x000001f000007945 */ /* 0x000fe20003800000 */
[----:B------:R-:W-:-:S02]  /*9950*/  ISETP.GE.AND P4, PT, R0, UR10, PT ;  /* 0x0000000a00007c0c */ /* 0x000fc4000bf86270 */
[----:B------:R-:W-:Y:S01]  /*9960*/  MOV R4, UR14 ;  /* 0x0000000e00047c02 */ /* 0x000fe20008000f00 */
[----:B------:R-:W-:Y:S01]  /*9970*/  ULDC.64 UR14, c[0x0][0x468] ;  /* 0x00011a00000e7ab9 */ /* 0x000fe20000000a00 */
[----:B------:R-:W-:Y:S01]  /*9980*/  IADD3 R2, P0, R2, UR17, RZ ;  /* 0x0000001102027c10 */ /* 0x000fe2000ff1e0ff */
[----:B------:R-:W-:Y:S01]  /*9990*/  UIMAD UR17, UR19, UR14, URZ ;  /* 0x0000000e131172a4 */ /* 0x000fe2000f8e023f */
[----:B------:R-:W-:Y:S01]  /*99a0*/  ISETP.GE.AND P2, PT, R5, UR10, PT ;  /* 0x0000000a05007c0c */ /* 0x000fe2000bf46270 */
[----:B------:R-:W-:Y:S01]  /*99b0*/  VIADD R5, R0, 0x60 ;  /* 0x0000006000057836 */ /* 0x000fe20000000000 */
[----:B------:R-:W-:Y:S01]  /*99c0*/  IADD3.X R3, R3, UR22, R4, P0, !PT ;  /* 0x0000001603037c10 */ /* 0x000fe200087fe404 */
[----:B------:R1:W2:Y:S01]  /*99d0*/  LDS.128 R16, [R147+0xd000] ;  /* 0x00d0000093107984 */ /* 0x0002a20000000c00 */
[----:B------:R-:W-:Y:S01]  /*99e0*/  IMAD.U32 R4, RZ, RZ, UR14 ;  /* 0x0000000eff047e24 */ /* 0x000fe2000f8e00ff */
[----:B------:R-:W-:Y:S01]  /*99f0*/  UIMAD UR15, UR59, UR15, UR17 ;  /* 0x0000000f3b0f72a4 */ /* 0x000fe2000f8e0211 */
[----:B------:R-:W-:Y:S01]  /*9a00*/  ISETP.GE.AND P1, PT, R5, UR10, PT ;  /* 0x0000000a05007c0c */ /* 0x000fe2000bf26270 */
[----:B------:R1:W4:Y:S01]  /*9a10*/  LDS.128 R20, [R147+0x11000] ;  /* 0x0110000093147984 */ /* 0x0003220000000c00 */
[----:B------:R-:W-:Y:S01]  /*9a20*/  IMAD.WIDE.U32 R2, R4, UR59, R2 ;  /* 0x0000003b04027c25 */ /* 0x000fe2000f8e0002 */
[----:B------:R-:W-:-:S02]  /*9a30*/  SHF.R.S32.HI R11, RZ, 0x1f, R0 ;  /* 0x0000001fff0b7819 */ /* 0x000fc40000011400 */
[----:B------:R1:W1:Y:S02]  /*9a40*/  LDS.128 R24, [R147+0x12000] ;  /* 0x0120000093187984 */ /* 0x0002640000000c00 */
[----:B------:R-:W-:Y:S02]  /*9a50*/  IADD3 R10, R3, UR15, RZ ;  /* 0x0000000f030a7c10 */ /* 0x000fe4000fffe0ff */
[----:B------:R1:W1:Y:S01]  /*9a60*/  LDS.128 R28, [R147+0x13000] ;  /* 0x01300000931c7984 */ /* 0x0002620000000c00 */
[----:B------:R-:W-:Y:S05]  /*9a70*/  @P4 BRA `(.L_x_314) ;  /* 0x00000000002c4947 */ /* 0x000fea0003800000 */
[----:B------:R-:W3:Y:S01]  /*9a80*/  LDS.128 R12, [R147+0xc000] ;  /* 0x00c00000930c7984 */ /* 0x000ee20000000c00 */
        /* <DEDUP_REMOVED lines=9> */
[----:B---3--:R3:W-:Y:S04]  /*9b20*/  STG.E.128 desc[UR6][R6.64], R12 ;  /* 0x0000000c06007986 */ /* 0x0087e8000c101d06 */
.L_x_314:
[----:B------:R-:W-:Y:S05]  /*9b30*/  BSYNC B0 ;  /* 0x0000000000007941 */ /* 0x000fea0003800000 */
.L_x_313:
[----:B------:R-:W-:Y:S04]  /*9b40*/  BSSY B0, `(.L_x_315) ;  /* 0x000000e000007945 */ /* 0x000fe80003800000 */
[----:B------:R-:W-:Y:S05]  /*9b50*/  @P3 BRA `(.L_x_316) ;  /* 0x0000000000303947 */ /* 0x000fea0003800000 */
[----:B---3--:R-:W-:Y:S01]  /*9b60*/  IADD3 R6, P0, R0, 0x20, RZ ;  /* 0x0000002000067810 */ /* 0x008fe20007f1e0ff */
        /* <DEDUP_REMOVED lines=10> */
[----:B--2---:R2:W-:Y:S02]  /*9c10*/  STG.E.128 desc[UR6][R6.64], R16 ;  /* 0x0000001006007986 */ /* 0x0045e4000c101d06 */
.L_x_316:
[----:B------:R-:W-:Y:S05]  /*9c20*/  BSYNC B0 ;  /* 0x0000000000007941 */ /* 0x000fea0003800000 */
.L_x_315:
[----:B---3--:R3:W1:Y:S01]  /*9c30*/  LDS.128 R12, [R147+0xe000] ;  /* 0x00e00000930c7984 */ /* 0x0086620000000c00 */
        /* <DEDUP_REMOVED lines=14> */
.L_x_318:
[----:B------:R-:W-:Y:S05]  /*9d20*/  BSYNC B0 ;  /* 0x0000000000007941 */ /* 0x000fea0003800000 */
.L_x_317:
[----:B-1----:R1:W1:Y:S01]  /*9d30*/  LDS.128 R12, [R147+0xf000] ;  /* 0x00f00000930c7984 */ /* 0x0022620000000c00 */
[----:B------:R-:W-:Y:S04]  /*9d40*/  BSSY B0, `(.L_x_319) ;  /* 0x000000d000007945 */ /* 0x000fe80003800000 */
[----:B------:R-:W-:Y:S05]  /*9d50*/  @P1 BRA `(.L_x_320) ;  /* 0x00000000002c1947 */ /* 0x000fea0003800000 */
[----:B--2---:R-:W-:Y:S01]  /*9d60*/  IADD3 R6, P0, R0, 0x60, RZ ;  /* 0x0000006000067810 */ /* 0x004fe20007f1e0ff */
        /* <DEDUP_REMOVED lines=10> */
.L_x_320:
[----:B------:R-:W-:Y:S05]  /*9e10*/  BSYNC B0 ;  /* 0x0000000000007941 */ /* 0x000fea0003800000 */
.L_x_319:
[----:B-1----:R1:W1:Y:S01]  /*9e20*/  LDS.128 R12, [R147+0x10000] ;  /* 0x01000000930c7984 */ /* 0x0022620000000c00 */
[----:B------:R-:W-:Y:S01]  /*9e30*/  UIMAD UR8, UR11, UR12, URZ ;  /* 0x0000000c0b0872a4 */ /* 0x000fe2000f8e023f */
[----:B------:R-:W-:Y:S01]  /*9e40*/  IMAD.U32 R2, RZ, RZ, UR12 ;  /* 0x0000000cff027e24 */ /* 0x000fe2000f8e00ff */
        /* <DEDUP_REMOVED lines=15> */
[----:B--2---:R-:W-:Y:S01]  /*9f40*/  IMAD R6, R11, UR12, RZ ;  /* 0x0000000c0b067c24 */ /* 0x004fe2000f8e02ff */
        /* <DEDUP_REMOVED lines=8> */
.L_x_322:
[----:B------:R-:W-:Y:S05]  /*9fd0*/  BSYNC B0 ;  /* 0x0000000000007941 */ /* 0x000fea0003800000 */
.L_x_321:
        /* <DEDUP_REMOVED lines=14> */
.L_x_324:
[----:B------:R-:W-:Y:S05]  /*a0c0*/  BSYNC B0 ;  /* 0x0000000000007941 */ /* 0x000fea0003800000 */
.L_x_323:
        /* <DEDUP_REMOVED lines=14> */
.L_x_326:
[----:B------:R-:W-:Y:S05]  /*a1b0*/  BSYNC B0 ;  /* 0x0000000000007941 */ /* 0x000fea0003800000 */
.L_x_325:
[----:B------:R-:W-:Y:S05]  /*a1c0*/  @P1 BRA `(.L_x_307) ;  /* 0x00000000002c1947 */ /* 0x000fea0003800000 */
[----:B------:R-:W-:Y:S01]  /*a1d0*/  IADD3 R0, P0, R0, 0x60, RZ ;  /* 0x0000006000007810 */ /* 0x000fe20007f1e0ff */
[----:B------:R-:W-:-:S03]  /*a1e0*/  ULDC.64 UR8, c[0x0][0x3f8] ;  /* 0x0000fe0000087ab9 */ /* 0x000fc60000000a00 */
[----:B------:R-:W-:-:S05]  /*a1f0*/  IADD3.X R3, RZ, R11, RZ, P0, !PT ;  /* 0x0000000bff037210 */ /* 0x000fca00007fe4ff */
[----:B-12---:R-:W-:Y:S01]  /*a200*/  IMAD R6, R3, UR12, RZ ;  /* 0x0000000c03067c24 */ /* 0x006fe2000f8e02ff */
[----:B------:R-:W-:-:S03]  /*a210*/  MOV R3, R8 ;  /* 0x0000000800037202 */ /* 0x000fc60000000f00 */
[----:B------:R-:W-:-:S04]  /*a220*/  IMAD.WIDE.U32 R4, R0, UR12, R2 ;  /* 0x0000000c00047c25 */ /* 0x000fc8000f8e0002 */
[----:B------:R-:W-:Y:S01]  /*a230*/  IMAD R0, R0, UR13, R6 ;  /* 0x0000000d00007c24 */ /* 0x000fe2000f8e0206 */
[----:B------:R-:W-:-:S04]  /*a240*/  LEA R2, P0, R4, UR8, 0x1 ;  /* 0x0000000804027c11 */ /* 0x000fc8000f8008ff */
[----:B------:R-:W-:-:S04]  /*a250*/  IADD3 R0, R0, R5, RZ ;  /* 0x0000000500007210 */ /* 0x000fc80007ffe0ff */
[----:B------:R-:W-:-:S05]  /*a260*/  LEA.HI.X R3, R4, UR9, R0, 0x1, P0 ;  /* 0x0000000904037c11 */ /* 0x000fca00080f0c00 */
[----:B------:R1:W-:Y:S02]  /*a270*/  STG.E.128 desc[UR6][R2.64], R28 ;  /* 0x0000001c02007986 */ /* 0x0003e4000c101d06 */
.L_x_307:
[----:B------:R-:W-:Y:S05]  /*a280*/  BSYNC B1 ;  /* 0x0000000000017941 */ /* 0x000fea0003800000 */
.L_x_285:
[----:B-1--4-:R-:W4:Y:S01]  /*a290*/  LDL R2, [R1+0x38] ;  /* 0x0000380001027983 */ /* 0x012f220000100800 */
[----:B------:R-:W-:Y:S02]  /*a2a0*/  ULDC UR8, c[0x0][0xc] ;  /* 0x0000030000087ab9 */ /* 0x000fe40000000800 */
[----:B------:R-:W-:Y:S01]  /*a2b0*/  UIADD3 UR16, UR8, UR16, URZ ;  /* 0x0000001008107290 */ /* 0x000fe2000fffe03f */
[----:B----4-:R-:W-:-:S13]  /*a2c0*/  R2UR UR9, R2 ;  /* 0x00000000020972ca */ /* 0x010fda00000e0000 */
[----:B------:R-:W-:-:S06]  /*a2d0*/  UISETP.GE.AND UP0, UPT, UR16, UR9, UPT ;  /* 0x000000091000728c */ /* 0x000fcc000bf06270 */
[----:B------:R-:W-:-:S13]  /*a2e0*/  PLOP3.LUT P0, PT, PT, PT, UP0, 0x80, 0x0 ;  /* 0x000000000000781c */ /* 0x000fda0003f0f008 */
[----:B------:R-:W-:Y:S05]  /*a2f0*/  @P0 BRA `(.L_x_327) ;  /* 0x0000000000040947 */ /* 0x000fea0003800000 */
[----:B------:R-:W-:Y:S05]  /*a300*/  BRA `(.L_x_328) ;  /* 0xffffff6800087947 */ /* 0x000fea000383ffff */
.L_x_327:
[----:B------:R-:W-:Y:S05]  /*a310*/  EXIT ;  /* 0x000000000000794d */ /* 0x000fea0003800000 */
.L_x_329:
        /* <DEDUP_REMOVED lines=14> */
.L_x_1261:


//--------------------- .text._ZN5flash44flash_bwd_dq_dk_dv_loop_seqk_parallel_kernelI23Flash_bwd_kernel_traitsILi64ELi128ELi128ELi8ELi4ELi4ELi4ELb0ELb0EN7cutlass6half_tE19Flash_kernel_traitsILi64ELi128ELi128ELi8ES3_EELb0ELb1ELb0ELb1ELb0ELb0ELb0EEEvNS_16Flash_bwd_paramsE --------------------------
	.section	.text._ZN5flash44flash_bwd_dq_dk_dv_loop_seqk_parallel_kernelI23Flash_bwd_kernel_traitsILi64ELi128ELi128ELi8ELi4ELi4ELi4ELb0ELb0EN7cutlass6half_tE19Flash_kernel_traitsILi64ELi128ELi128ELi8ES3_EELb0ELb1ELb0ELb1ELb0ELb0ELb0EEEvNS_16Flash_bwd_paramsE,"ax",@progbits
	.align	128
        .global         _ZN5flash44flash_bwd_dq_dk_dv_loop_seqk_parallel_kernelI23Flash_bwd_kernel_traitsILi64ELi128ELi128ELi8ELi4ELi4ELi4ELb0ELb0EN7cutlass6half_tE19Flash_kernel_traitsILi64ELi128ELi128ELi8ES3_EELb0ELb1ELb0ELb1ELb0ELb0ELb0EEEvNS_16Flash_bwd_paramsE
        .type           _ZN5flash44flash_bwd_dq_dk_dv_loop_seqk_parallel_kernelI23Flash_bwd_kernel_traitsILi64ELi128ELi128ELi8ELi4ELi4ELi4ELb0ELb0EN7cutlass6half_tE19Flash_kernel_traitsILi64ELi128ELi128ELi8ES3_EELb0ELb1ELb0ELb1ELb0ELb0ELb0EEEvNS_16Flash_bwd_paramsE,@function
        .size           _ZN5flash44flash_bwd_dq_dk_dv_loop_seqk_parallel_kernelI23Flash_bwd_kernel_traitsILi64ELi128ELi128ELi8ELi4ELi4ELi4ELb0ELb0EN7cutlass6half_tE19Flash_kernel_traitsILi64ELi128ELi128ELi8ES3_EELb0ELb1ELb0ELb1ELb0ELb0ELb0EEEvNS_16Flash_bwd_paramsE,(.L_x_1262 - _ZN5flash44flash_bwd_dq_dk_dv_loop_seqk_parallel_kernelI23Flash_bwd_kernel_traitsILi64ELi128ELi128ELi8ELi4ELi4ELi4ELb0ELb0EN7cutlass6half_tE19Flash_kernel_traitsILi64ELi128ELi128ELi8ES3_EELb0ELb1ELb0ELb1ELb0ELb0ELb0EEEvNS_16Flash_bwd_paramsE)
        .other          _ZN5flash44flash_bwd_dq_dk_dv_loop_seqk_parallel_kernelI23Flash_bwd_kernel_traitsILi64ELi128ELi128ELi8ELi4ELi4ELi4ELb0ELb0EN7cutlass6half_tE19Flash_kernel_traitsILi64ELi128ELi128ELi8ES3_EELb0ELb1ELb0ELb1ELb0ELb0ELb0EEEvNS_16Flash_bwd_paramsE,@"STO_CUDA_ENTRY STV_DEFAULT"
_ZN5flash44flash_bwd_dq_dk_dv_loop_seqk_parallel_kernelI23Flash_bwd_kernel_traitsILi64ELi128ELi128ELi8ELi4ELi4ELi4ELb0ELb0EN7cutlass6half_tE19Flash_kernel_traitsILi64ELi128ELi128ELi8ES3_EELb0ELb1ELb0ELb1ELb0ELb0ELb0EEEvNS_16Flash_bwd_paramsE:
.text._ZN5flash44flash_bwd_dq_dk_dv_loop_seqk_parallel_kernelI23Flash_bwd_kernel_traitsILi64ELi128ELi128ELi8ELi4ELi4ELi4ELb0ELb0EN7cutlass6half_tE19Flash_kernel_traitsILi64ELi128ELi128ELi8ES3_EELb0ELb1ELb0ELb1ELb0ELb0ELb0EEEvNS_16Flash_bwd_paramsE:
        /* <DEDUP_REMOVED lines=14> */
[----:B------:R-:W3:Y:S01]  /*00e0*/  S2UR UR4, SR_CgaCtaId ;  /* 0x00000000000479c3 */ /* 0x000ee20000008800 */
[----:B------:R-:W-:Y:S01]  /*00f0*/  UMOV UR5, 0x400 ;  /* 0x0000040000057882 */ /* 0x000fe20000000000 */
[----:B------:R-:W-:Y:S01]  /*0100*/  IMAD.MOV.U32 R221, RZ, RZ, 0x20 ;  /* 0x00000020ffdd7424 */ /* 0x000fe200078e00ff */
[----:B------:R-:W-:Y:S01]  /*0110*/  ULDC.64 UR10, c[0x0][0x208] ;  /* 0x00008200000a7ab9 */ /* 0x000fe20000000a00 */
[----:B------:R-:W-:-:S04]  /*0120*/  IMAD.MOV.U32 R219, RZ, RZ, -0x10 ;  /* 0xfffffff0ffdb7424 */ /* 0x000fc800078e00ff */
[----:B------:R-:W4:Y:S08]  /*0130*/  S2UR UR56, SR_CTAID.Z ;  /* 0x00000000003879c3 */ /* 0x000f300000002700 */
[----:B------:R-:W5:Y:S01]  /*0140*/  S2UR UR45, SR_CTAID.Y ;  /* 0x00000000002d79c3 */ /* 0x000f620000002600 */
[----:B---3--:R-:W-:Y:S01]  /*0150*/  ULEA UR4, UR4, UR5, 0x18 ;  /* 0x0000000504047291 */ /* 0x008fe2000f8ec03f */
[----:B--2---:R-:W-:Y:S01]  /*0160*/  SHF.R.S32.HI R10, RZ, 0x1f, R12 ;  /* 0x0000001fff0a7819 */ /* 0x004fe2000001140c */
[----:B----4-:R-:W-:-:S03]  /*0170*/  USHF.R.S32.HI UR5, URZ, 0x1f, UR56 ;  /* 0x0000001f3f057899 */ /* 0x010fc60008011438 */
[CC--:B------:R-:W-:Y:S02]  /*0180*/  LEA.HI R3, R10.reuse, R12.reuse, RZ, 0x4 ;  /* 0x0000000c0a037211 */ /* 0x0c0fe400078f20ff */
[CC--:B------:R-:W-:Y:S02]  /*0190*/  LEA.HI R15, R10.reuse, R12.reuse, RZ, 0x2 ;  /* 0x0000000c0a0f7211 */ /* 0x0c0fe400078f10ff */
[----:B------:R-:W-:Y:S01]  /*01a0*/  SHF.R.S32.HI R2, RZ, 0x4, R3 ;  /* 0x00000004ff027819 */ /* 0x000fe20000011403 */
[----:B-----5:R-:W-:Y:S01]  /*01b0*/  USHF.L.U32 UR6, UR45, 0x7, URZ ;  /* 0x000000072d067899 */ /* 0x020fe2000800063f */
[----:B------:R-:W-:Y:S02]  /*01c0*/  LEA.HI R11, R10, R12, RZ, 0x3 ;  /* 0x0000000c0a0b7211 */ /* 0x000fe400078f18ff */
[----:B-1----:R-:W-:Y:S02]  /*01d0*/  LEA.HI R0, R3, R2, RZ, 0x1 ;  /* 0x0000000203007211 */ /* 0x002fe400078f08ff */
[----:B------:R-:W-:-:S02]  /*01e0*/  SHF.R.S32.HI R9, RZ, 0x2, R15 ;  /* 0x00000002ff097819 */ /* 0x000fc4000001140f */
[----:B------:R-:W-:Y:S02]  /*01f0*/  LOP3.LUT R0, R0, 0xfffffffe, RZ, 0xc0, !PT ;  /* 0xfffffffe00007812 */ /* 0x000fe400078ec0ff */
[----:B------:R-:W-:Y:S02]  /*0200*/  SHF.R.S32.HI R4, RZ, 0x1f, R15 ;  /* 0x0000001fff047819 */ /* 0x000fe4000001140f */
[----:B------:R-:W-:Y:S01]  /*0210*/  SHF.R.S32.HI R251, RZ, 0x3, R11 ;  /* 0x00000003fffb7819 */ /* 0x000fe2000001140b */
[----:B------:R-:W-:Y:S01]  /*0220*/  IMAD.IADD R13, R2, 0x1, -R0 ;  /* 0x00000001020d7824 */ /* 0x000fe200078e0a00 */
[----:B------:R-:W-:Y:S02]  /*0230*/  LOP3.LUT R0, R11, 0xfffffff8, RZ, 0xc0, !PT ;  /* 0xfffffff80b007812 */ /* 0x000fe400078ec0ff */
[----:B------:R-:W-:Y:S01]  /*0240*/  LEA.HI R2, R4, R9, RZ, 0x3 ;  /* 0x0000000904027211 */ /* 0x000fe200078f18ff */
[----:B------:R-:W-:Y:S01]  /*0250*/  IMAD.SHL.U32 R4, R251, 0x40, RZ ;  /* 0x00000040fb047824 */ /* 0x000fe200078e00ff */
[----:B------:R-:W-:Y:S01]  /*0260*/  LOP3.LUT R3, R3, 0xfffffff0, RZ, 0xc0, !PT ;  /* 0xfffffff003037812 */ /* 0x000fe200078ec0ff */
[----:B------:R-:W-:Y:S01]  /*0270*/  IMAD.IADD R0, R12, 0x1, -R0 ;  /* 0x000000010c007824 */ /* 0x000fe200078e0a00 */
[----:B------:R-:W-:-:S02]  /*0280*/  LOP3.LUT R5, R2, 0xfffffff8, RZ, 0xc0, !PT ;  /* 0xfffffff802057812 */ /* 0x000fc400078ec0ff */
[-C--:B------:R-:W-:Y:S01]  /*0290*/  LEA.HI R7, R10, R12.reuse, RZ, 0x6 ;  /* 0x0000000c0a077211 */ /* 0x080fe200078f30ff */
[----:B------:R-:W-:Y:S01]  /*02a0*/  IMAD.IADD R2, R12, 0x1, -R3 ;  /* 0x000000010c027824 */ /* 0x000fe200078e0a03 */
[----:B------:R-:W-:Y:S01]  /*02b0*/  LOP3.LUT R3, R4, 0x1c0, RZ, 0xc0, !PT ;  /* 0x000001c004037812 */ /* 0x000fe200078ec0ff */
[----:B------:R-:W-:Y:S01]  /*02c0*/  IMAD.SHL.U32 R226, R0, 0x8, RZ ;  /* 0x0000000800e27824 */ /* 0x000fe200078e00ff */
[----:B------:R-:W-:Y:S01]  /*02d0*/  LEA.HI R8, R10, R12, RZ, 0x5 ;  /* 0x0000000c0a087211 */ /* 0x000fe200078f28ff */
[----:B------:R-:W-:Y:S01]  /*02e0*/  IMAD.IADD R9, R9, 0x1, -R5 ;  /* 0x0000000109097824 */ /* 0x000fe200078e0a05 */
[----:B------:R-:W-:Y:S01]  /*02f0*/  SHF.R.S32.HI R5, RZ, 0x1f, R2 ;  /* 0x0000001fff057819 */ /* 0x000fe20000011402 */
[----:B------:R-:W-:Y:S01]  /*0300*/  IMAD.SHL.U32 R7, R7, 0x8, RZ ;  /* 0x0000000807077824 */ /* 0x000fe200078e00ff */
[----:B------:R-:W-:Y:S02]  /*0310*/  SHF.R.U32.HI R4, RZ, 0x3, R3 ;  /* 0x00000003ff047819 */ /* 0x000fe40000011603 */
[----:B------:R-:W-:-:S02]  /*0320*/  LOP3.LUT R3, R3, 0x38, R226, 0xf8, !PT ;  /* 0x0000003803037812 */ /* 0x000fc400078ef8e2 */
[----:B------:R-:W-:Y:S02]  /*0330*/  LEA.HI R14, R5, R2, RZ, 0x3 ;  /* 0x00000002050e7211 */ /* 0x000fe400078f18ff */
[----:B------:R-:W-:Y:S02]  /*0340*/  LOP3.LUT R6, R3, R4, RZ, 0x3c, !PT ;  /* 0x0000000403067212 */ /* 0x000fe400078e3cff */
[----:B------:R-:W-:Y:S02]  /*0350*/  LOP3.LUT R3, R14, 0xfffffff8, RZ, 0xc0, !PT ;  /* 0xfffffff80e037812 */ /* 0x000fe400078ec0ff */
[--C-:B------:R-:W-:Y:S02]  /*0360*/  SHF.R.S32.HI R18, RZ, 0x5, R8.reuse ;  /* 0x00000005ff127819 */ /* 0x100fe40000011408 */
[----:B------:R-:W-:Y:S01]  /*0370*/  SHF.R.S32.HI R4, RZ, 0x1f, R8 ;  /* 0x0000001fff047819 */ /* 0x000fe20000011408 */
[----:B------:R-:W-:Y:S01]  /*0380*/  IMAD.IADD R17, R2, 0x1, -R3 ;  /* 0x0000000102117824 */ /* 0x000fe200078e0a03 */
[----:B------:R-:W-:-:S02]  /*0390*/  LOP3.LUT R2, R6, 0xfffffe00, R7, 0xf8, !PT ;  /* 0xfffffe0006027812 */ /* 0x000fc400078ef807 */
[----:B------:R-:W-:Y:S02]  /*03a0*/  LOP3.LUT R5, R8, 0xffffffe0, RZ, 0xc0, !PT ;  /* 0xffffffe008057812 */ /* 0x000fe400078ec0ff */
[C---:B------:R-:W-:Y:S01]  /*03b0*/  LOP3.LUT P4, RZ, R0.reuse, 0x2, RZ, 0xc0, !PT ;  /* 0x0000000200ff7812 */ /* 0x040fe2000788c0ff */
[----:B------:R1:W-:Y:S01]  /*03c0*/  STL [R1+0x10], R2 ;  /* 0x0000100201007387 */ /* 0x0003e20000100800 */
[----:B------:R-:W-:Y:S01]  /*03d0*/  LOP3.LUT P3, RZ, R0, 0x4, RZ, 0xc0, !PT ;  /* 0x0000000400ff7812 */ /* 0x000fe2000786c0ff */
[----:B------:R-:W-:Y:S01]  /*03e0*/  IMAD.IADD R16, R12, 0x1, -R5 ;  /* 0x000000010c107824 */ /* 0x000fe200078e0a05 */
[----:B------:R-:W-:Y:S01]  /*03f0*/  LOP3.LUT R6, R9, 0x1, RZ, 0xc0, !PT ;  /* 0x0000000109067812 */ /* 0x000fe200078ec0ff */
[----:B------:R-:W-:Y:S01]  /*0400*/  IMAD.SHL.U32 R0, R0, 0x40, RZ ;  /* 0x0000004000007824 */ /* 0x000fe200078e00ff */
[----:B------:R-:W-:Y:S01]  /*0410*/  STL [R1+0x40], R17 ;  /* 0x0000401101007387 */ /* 0x000fe20000100800 */
[----:B------:R-:W-:Y:S02]  /*0420*/  SEL R180, R221, 0xffffffe0, !P4 ;  /* 0xffffffe0ddb47807 */ /* 0x000fe40006000000 */
[----:B------:R-:W-:Y:S01]  /*0430*/  SHF.R.S32.HI R5, RZ, 0x1f, R16 ;  /* 0x0000001fff057819 */ /* 0x000fe20000011410 */
[----:B------:R2:W-:Y:S01]  /*0440*/  STL [R1+0x58], R16 ;  /* 0x0000581001007387 */ /* 0x0005e20000100800 */
[----:B------:R-:W-:-:S02]  /*0450*/  LOP3.LUT R0, R0, 0x1c0, RZ, 0xc0, !PT ;  /* 0x000001c000007812 */ /* 0x000fc400078ec0ff */
[----:B------:R-:W-:Y:S02]  /*0460*/  ISETP.NE.U32.AND P0, PT, R6, 0x1, PT ;  /* 0x000000010600780c */ /* 0x000fe40003f05070 */
[----:B------:R-:W-:Y:S02]  /*0470*/  LOP3.LUT R7, R0, 0x8, R11, 0xf8, !PT ;  /* 0x0000000800077812 */ /* 0x000fe400078ef80b */
[----:B------:R-:W-:Y:S02]  /*0480*/  R2P PR, R9, 0x6 ;  /* 0x0000000609007804 */ /* 0x000fe40000000000 */
[----:B------:R-:W-:-:S03]  /*0490*/  SEL R219, R219, 0x10, !P0 ;  /* 0x00000010dbdb7807 */ /* 0x000fc60004000000 */
[----:B------:R-:W-:Y:S02]  /*04a0*/  SEL R221, R221, 0xffffffe0, !P1 ;  /* 0xffffffe0dddd7807 */ /* 0x000fe40004800000 */
[----:B-1----:R-:W-:Y:S02]  /*04b0*/  LEA.HI R2, R4, R18, RZ, 0x2 ;  /* 0x0000001204027211 */ /* 0x002fe400078f10ff */
[----:B------:R-:W-:Y:S02]  /*04c0*/  LEA.HI R4, R10, R12, RZ, 0x7 ;  /* 0x0000000c0a047211 */ /* 0x000fe400078f38ff */
[----:B------:R-:W-:Y:S02]  /*04d0*/  LOP3.LUT R3, R2, 0xfffffffc, RZ, 0xc0, !PT ;  /* 0xfffffffc02037812 */ /* 0x000fe400078ec0ff */
[----:B------:R-:W-:Y:S02]  /*04e0*/  SHF.R.S32.HI R2, RZ, 0x7, R4 ;  /* 0x00000007ff027819 */ /* 0x000fe40000011404 */
[----:B------:R-:W-:Y:S01]  /*04f0*/  LEA.HI R4, R5, R16, RZ, 0x2 ;  /* 0x0000001005047211 */ /* 0x000fe200078f10ff */
[----:B------:R-:W-:Y:S01]  /*0500*/  IMAD.IADD R8, R18, 0x1, -R3 ;  /* 0x0000000112087824 */ /* 0x000fe200078e0a03 */
[----:B------:R-:W-:Y:S01]  /*0510*/  SHF.R.U32.HI R10, RZ, 0x3, R0 ;  /* 0x00000003ff0a7819 */ /* 0x000fe20000011600 */
[----:B------:R-:W-:-:S02]  /*0520*/  IMAD.SHL.U32 R5, R13, 0x200, RZ ;  /* 0x000002000d057824 */ /* 0x000fc400078e00ff */
[----:B------:R-:W-:Y:S01]  /*0530*/  IMAD.SHL.U32 R3, R8, 0x10, RZ ;  /* 0x0000001008037824 */ /* 0x000fe200078e00ff */
[----:B------:R-:W-:Y:S01]  /*0540*/  LOP3.LUT R7, R7, R10, RZ, 0x3c, !PT ;  /* 0x0000000a07077212 */ /* 0x000fe200078e3cff */
[C---:B------:R-:W-:Y:S02]  /*0550*/  IMAD R179, R2.reuse, 0x1000, R5 ;  /* 0x0000100002b37824 */ /* 0x040fe400078e0205 */
[----:B------:R-:W-:Y:S01]  /*0560*/  IMAD.SHL.U32 R6, R2, 0x8, RZ ;  /* 0x0000000802067824 */ /* 0x000fe200078e00ff */
[----:B------:R-:W-:Y:S01]  /*0570*/  LOP3.LUT R0, R0, 0x30, R3, 0xf8, !PT ;  /* 0x0000003000007812 */ /* 0x000fe200078ef803 */
[----:B------:R-:W-:Y:S01]  /*0580*/  IMAD.IADD R179, R179, 0x1, R7 ;  /* 0x00000001b3b37824 */ /* 0x000fe200078e0207 */
[----:B--2---:R-:W-:Y:S01]  /*0590*/  LEA.HI.SX32 R16, R4, R3, 0x1e ;  /* 0x0000000304107211 */ /* 0x004fe200078ff2ff */
[----:B------:R-:W-:Y:S01]  /*05a0*/  IMAD.SHL.U32 R4, R9, 0x40, RZ ;  /* 0x0000004009047824 */ /* 0x000fe200078e00ff */
[----:B------:R-:W-:Y:S01]  /*05b0*/  LOP3.LUT R0, R0, 0x8, R11, 0xf8, !PT ;  /* 0x0000000800007812 */ /* 0x000fe200078ef80b */
[----:B------:R-:W-:Y:S01]  /*05c0*/  IMAD.SHL.U32 R9, R12, 0x2, RZ ;  /* 0x000000020c097824 */ /* 0x000fe200078e00ff */
[----:B------:R-:W-:Y:S01]  /*05d0*/  LOP3.LUT R3, R15, 0x7ffffffc, RZ, 0xc0, !PT ;  /* 0x7ffffffc0f037812 */ /* 0x000fe200078ec0ff */
[----:B------:R-:W-:Y:S01]  /*05e0*/  STL [R1+0x1c], R16 ;  /* 0x00001c1001007387 */ /* 0x000fe20000100800 */
[----:B------:R-:W-:Y:S01]  /*05f0*/  LOP3.LUT R5, R5, R0, R10, 0xf6, !PT ;  /* 0x0000000005057212 */ /* 0x000fe200078ef60a */
[----:B------:R-:W-:Y:S01]  /*0600*/  IMAD.SHL.U32 R179, R179, 0x2, RZ ;  /* 0x00000002b3b37824 */ /* 0x000fe200078e00ff */
[----:B------:R-:W-:Y:S01]  /*0610*/  LOP3.LUT R0, R4, 0x1c0, RZ, 0xc0, !PT ;  /* 0x000001c004007812 */ /* 0x000fe200078ec0ff */
[----:B------:R-:W-:Y:S01]  /*0620*/  IMAD.IADD R7, R12, 0x1, -R3 ;  /* 0x000000010c077824 */ /* 0x000fe200078e0a03 */
[----:B------:R-:W-:Y:S01]  /*0630*/  LOP3.LUT R3, R6, 0x8, RZ, 0xc0, !PT ;  /* 0x0000000806037812 */ /* 0x000fe200078ec0ff */
[----:B------:R-:W-:Y:S01]  /*0640*/  IMAD.SHL.U32 R6, R13, 0x10, RZ ;  /* 0x000000100d067824 */ /* 0x000fe200078e00ff */
[----:B------:R-:W-:Y:S01]  /*0650*/  SHF.R.U32.HI R4, RZ, 0x3, R0 ;  /* 0x00000003ff047819 */ /* 0x000fe20000011600 */
[----:B------:R-:W-:Y:S01]  /*0660*/  IMAD.SHL.U32 R10, R7, 0x2, RZ ;  /* 0x00000002070a7824 */ /* 0x000fe200078e00ff */
[----:B------:R-:W-:Y:S01]  /*0670*/  LOP3.LUT R9, R9, 0x6, RZ, 0xc0, !PT ;  /* 0x0000000609097812 */ /* 0x000fe200078ec0ff */
[----:B------:R-:W-:Y:S01]  /*0680*/  VIADD R7, R16, 0xffffff80 ;  /* 0xffffff8010077836 */ /* 0x000fe20000000000 */
[----:B------:R-:W-:-:S02]  /*0690*/  LOP3.LUT R12, R3, 0x10, R6, 0xf8, !PT ;  /* 0x00000010030c7812 */ /* 0x000fc400078ef806 */
[-C--:B------:R-:W-:Y:S01]  /*06a0*/  LOP3.LUT R11, R4, R0.reuse, R3, 0x1e, !PT ;  /* 0x00000000040b7212 */ /* 0x080fe200078e1e03 */
[----:B------:R-:W-:Y:S01]  /*06b0*/  IMAD.SHL.U32 R3, R14, 0x40, RZ ;  /* 0x000000400e037824 */ /* 0x000fe200078e00ff */
[----:B------:R-:W-:Y:S01]  /*06c0*/  LOP3.LUT R6, R4, R0, RZ, 0xfc, !PT ;  /* 0x0000000004067212 */ /* 0x000fe200078efcff */
[C---:B------:R-:W-:Y:S02]  /*06d0*/  IMAD R0, R2.reuse, 0x40, R9 ;  /* 0x0000004002007824 */ /* 0x040fe400078e0209 */
[----:B------:R-:W-:Y:S02]  /*06e0*/  IMAD R2, R2, 0x2000, R10 ;  /* 0x0000200002027824 */ /* 0x000fe400078e020a */
[----:B------:R-:W-:Y:S01]  /*06f0*/  IMAD.SHL.U32 R4, R17, 0x40, RZ ;  /* 0x0000004011047824 */ /* 0x000fe200078e00ff */
[----:B------:R1:W-:Y:S01]  /*0700*/  STL [R1+0x18], R0 ;  /* 0x0000180001007387 */ /* 0x0003e20000100800 */
[----:B------:R-:W-:Y:S02]  /*0710*/  IMAD.SHL.U32 R9, R13, 0x8, RZ ;  /* 0x000000080d097824 */ /* 0x000fe400078e00ff */
[----:B-1----:R-:W-:Y:S01]  /*0720*/  IMAD R0, R8, 0x400, R2 ;  /* 0x0000040008007824 */ /* 0x002fe200078e0202 */
[----:B------:R-:W-:-:S03]  /*0730*/  LOP3.LUT R2, R4, 0x1c0, RZ, 0xc0, !PT ;  /* 0x000001c004027812 */ /* 0x000fc600078ec0ff */
[----:B------:R-:W-:Y:S01]  /*0740*/  IMAD.IADD R218, R6, 0x1, R0 ;  /* 0x0000000106da7824 */ /* 0x000fe200078e0200 */
[----:B------:R-:W-:Y:S02]  /*0750*/  SHF.R.U32.HI R6, RZ, 0x3, R2 ;  /* 0x00000003ff067819 */ /* 0x000fe40000011602 */
[----:B------:R-:W-:Y:S02]  /*0760*/  LOP3.LUT R0, R3, 0xfffffe00, RZ, 0xc0, !PT ;  /* 0xfffffe0003007812 */ /* 0x000fe400078ec0ff */
[----:B------:R-:W-:Y:S01]  /*0770*/  LOP3.LUT R3, R2, 0x8, R9, 0xf8, !PT ;  /* 0x0000000802037812 */ /* 0x000fe200078ef809 */
[----:B------:R-:W-:Y:S01]  /*0780*/  IMAD R9, R8, 0x400, R10 ;  /* 0x0000040008097824 */ /* 0x000fe200078e020a */
[----:B------:R-:W-:Y:S01]  /*0790*/  LOP3.LUT R2, R6, R12, R2, 0x1e, !PT ;  /* 0x0000000c06027212 */ /* 0x000fe200078e1e02 */
[----:B------:R-:W-:Y:S01]  /*07a0*/  IMAD R4, R8, 0x400, R0 ;  /* 0x0000040008047824 */ /* 0x000fe200078e0200 */
[----:B------:R-:W-:Y:S01]  /*07b0*/  LOP3.LUT R3, R3, R6, RZ, 0x3c, !PT ;  /* 0x0000000603037212 */ /* 0x000fe200078e3cff */
[----:B------:R-:W-:Y:S01]  /*07c0*/  IMAD.IADD R9, R9, 0x1, R11 ;  /* 0x0000000109097824 */ /* 0x000fe200078e020b */
[----:B------:R-:W-:Y:S01]  /*07d0*/  LOP3.LUT R184, R2, R0, RZ, 0xfc, !PT ;  /* 0x0000000002b87212 */ /* 0x000fe200078efcff */
[----:B------:R-:W-:Y:S01]  /*07e0*/  IMAD.U32 R0, RZ, RZ, UR5 ;  /* 0x00000005ff007e24 */ /* 0x000fe2000f8e00ff */
[----:B------:R-:W-:Y:S01]  /*07f0*/  USHF.R.S32.HI UR5, URZ, 0x1f, UR45 ;  /* 0x0000001f3f057899 */ /* 0x000fe2000801142d */
[----:B------:R-:W-:Y:S01]  /*0800*/  IMAD.U32 R0, RZ, RZ, UR6 ;  /* 0x00000006ff007e24 */ /* 0x000fe2000f8e00ff */
[----:B------:R-:W-:Y:S01]  /*0810*/  SHF.R.S32.HI R8, RZ, 0x1f, R7 ;  /* 0x0000001fff087819 */ /* 0x000fe20000011407 */
[----:B------:R-:W-:Y:S01]  /*0820*/  IMAD.MOV.U32 R2, RZ, RZ, 0x40 ;  /* 0x00000040ff027424 */ /* 0x000fe200078e00ff */
[----:B------:R-:W-:Y:S01]  /*0830*/  USHF.R.S32.HI UR6, URZ, 0x1f, UR56 ;  /* 0x0000001f3f067899 */ /* 0x000fe20008011438 */
[----:B------:R-:W-:Y:S01]  /*0840*/  IMAD.IADD R185, R4, 0x1, R3 ;  /* 0x0000000104b97824 */ /* 0x000fe200078e0203 */
[----:B------:R-:W-:Y:S01]  /*0850*/  SHF.L.U64.HI R6, R7, 0x2, R8 ;  /* 0x0000000207067819 */ /* 0x000fe20000010208 */
[----:B------:R-:W-:Y:S01]  /*0860*/  IMAD.U32 R0, RZ, RZ, UR5 ;  /* 0x00000005ff007e24 */ /* 0x000fe2000f8e00ff */
[----:B------:R-:W-:Y:S01]  /*0870*/  UIADD3 UR5, UR4, 0xc000, URZ ;  /* 0x0000c00004057890 */ /* 0x000fe2000fffe03f */
[----:B------:R-:W-:Y:S01]  /*0880*/  IMAD.MOV.U32 R4, RZ, RZ, 0x440 ;  /* 0x00000440ff047424 */ /* 0x000fe200078e00ff */
[C---:B------:R-:W-:Y:S01]  /*0890*/  SEL R178, R2.reuse, 0xffffffc0, !P3 ;  /* 0xffffffc002b27807 */ /* 0x040fe20005800000 */
[----:B------:R-:W-:Y:S01]  /*08a0*/  IMAD.U32 R0, RZ, RZ, UR6 ;  /* 0x00000006ff007e24 */ /* 0x000fe2000f8e00ff */
[----:B------:R-:W-:Y:S01]  /*08b0*/  SEL R2, R2, 0xffffffc0, !P2 ;  /* 0xffffffc002027807 */ /* 0x000fe20005000000 */
[----:B------:R1:W-:Y:S01]  /*08c0*/  STL [R1+0x14], R6 ;  /* 0x0000140601007387 */ /* 0x0003e20000100800 */
[----:B------:R-:W-:Y:S01]  /*08d0*/  LEA R8, R9, UR5, 0x1 ;  /* 0x0000000509087c11 */ /* 0x000fe2000f8e08ff */
[----:B------:R-:W-:Y:S01]  /*08e0*/  VIADD R181, R179, UR5 ;  /* 0x00000005b3b57c36 */ /* 0x000fe20008000000 */
[----:B------:R-:W-:-:S02]  /*08f0*/  SEL R4, R4, 0x3c0, !P2 ;  /* 0x000003c004047807 */ /* 0x000fc40005000000 */
[----:B------:R-:W-:Y:S01]  /*0900*/  LEA R3, R5, UR4, 0x1 ;  /* 0x0000000405037c11 */ /* 0x000fe2000f8e08ff */
[--C-:B------:R-:W-:Y:S01]  /*0910*/  IMAD.IADD R7, R2, 0x1, R8.reuse ;  /* 0x0000000102077824 */ /* 0x100fe200078e0208 */
[----:B------:R-:W-:Y:S01]  /*0920*/  STL [R1+0x20], R8 ;  /* 0x0000200801007387 */ /* 0x000fe20000100800 */
[----:B------:R-:W-:Y:S01]  /*0930*/  IMAD.IADD R5, R221, 0x1, R8 ;  /* 0x00000001dd057824 */ /* 0x000fe200078e0208 */
[----:B------:R-:W-:Y:S01]  /*0940*/  LEA R218, R218, UR4, 0x1 ;  /* 0x00000004dada7c11 */ /* 0x000fe2000f8e08ff */
[C---:B------:R-:W-:Y:S01]  /*0950*/  VIADD R11, R8.reuse, 0x420 ;  /* 0x00000420080b7836 */ /* 0x040fe20000000000 */
[----:B------:R-:W-:Y:S01]  /*0960*/  STL [R1+0x34], R7 ;  /* 0x0000340701007387 */ /* 0x000fe20000100800 */
[C---:B------:R-:W-:Y:S02]  /*0970*/  IMAD.IADD R0, R8.reuse, 0x1, R4 ;  /* 0x0000000108007824 */ /* 0x040fe400078e0204 */
[C---:B------:R-:W-:Y:S01]  /*0980*/  @P1 VIADD R11, R8.reuse, 0x3e0 ;  /* 0x000003e0080b1836 */ /* 0x040fe20000000000 */
[----:B------:R2:W-:Y:S01]  /*0990*/  STL [R1+0x54], R5 ;  /* 0x0000540501007387 */ /* 0x0005e20000100800 */
[----:B------:R-:W-:-:S02]  /*09a0*/  VIADD R10, R8, 0x2420 ;  /* 0x00002420080a7836 */ /* 0x000fc40000000000 */
[C---:B------:R-:W-:Y:S01]  /*09b0*/  VIADD R9, R8.reuse, 0x2040 ;  /* 0x0000204008097836 */ /* 0x040fe20000000000 */
[----:B------:R-:W-:Y:S01]  /*09c0*/  STL [R1+0x30], R0 ;  /* 0x0000300001007387 */ /* 0x000fe20000100800 */
[C---:B------:R-:W-:Y:S02]  /*09d0*/  @P1 VIADD R10, R8.reuse, 0x23e0 ;  /* 0x000023e0080a1836 */ /* 0x040fe40000000000 */
[----:B------:R-:W-:Y:S01]  /*09e0*/  @P2 VIADD R9, R8, 0x1fc0 ;  /* 0x00001fc008092836 */ /* 0x000fe20000000000 */
[----:B------:R-:W-:Y:S01]  /*09f0*/  STL [R1+0x3c], R11 ;  /* 0x00003c0b01007387 */ /* 0x000fe20000100800 */
[----:B------:R-:W-:Y:S02]  /*0a00*/  IMAD.IADD R217, R218, 0x1, R2 ;  /* 0x00000001dad97824 */ /* 0x000fe400078e0202 */
[C---:B-1----:R-:W-:Y:S02]  /*0a10*/  VIADD R6, R8.reuse, 0x2020 ;  /* 0x0000202008067836 */ /* 0x042fe40000000000 */
[----:B------:R-:W-:-:S02]  /*0a20*/  @P1 VIADD R6, R8, 0x1fe0 ;  /* 0x00001fe008061836 */ /* 0x000fc40000000000 */
[C---:B------:R-:W-:Y:S02]  /*0a30*/  IMAD.IADD R220, R218.reuse, 0x1, R219 ;  /* 0x00000001dadc7824 */ /* 0x040fe400078e02db */
[----:B------:R-:W-:Y:S01]  /*0a40*/  IMAD.IADD R178, R181, 0x1, R178 ;  /* 0x00000001b5b27824 */ /* 0x000fe200078e02b2 */
[----:B------:R-:W-:Y:S01]  /*0a50*/  STL [R1+0x24], R6 ;  /* 0x0000240601007387 */ /* 0x000fe20000100800 */
[----:B------:R-:W-:Y:S02]  /*0a60*/  IMAD.IADD R219, R219, 0x1, R217 ;  /* 0x00000001dbdb7824 */ /* 0x000fe400078e02d9 */
[----:B------:R-:W-:Y:S01]  /*0a70*/  IMAD.IADD R181, R181, 0x1, R180 ;  /* 0x00000001b5b57824 */ /* 0x000fe200078e02b4 */
[----:B------:R-:W-:Y:S01]  /*0a80*/  STL [R1+0x38], R10 ;  /* 0x0000380a01007387 */ /* 0x000fe20000100800 */
[----:B------:R-:W-:Y:S02]  /*0a90*/  IMAD.IADD R224, R218, 0x1, R221 ;  /* 0x00000001dae07824 */ /* 0x000fe400078e02dd */
[C---:B--2---:R-:W-:Y:S01]  /*0aa0*/  VIADD R5, R8.reuse, 0x2440 ;  /* 0x0000244008057836 */ /* 0x044fe20000000000 */
[----:B------:R-:W-:Y:S01]  /*0ab0*/  STL [R1+0x2c], R9 ;  /* 0x00002c0901007387 */ /* 0x000fe20000100800 */
[----:B------:R-:W-:-:S02]  /*0ac0*/  @P2 VIADD R5, R8, 0x23c0 ;  /* 0x000023c008052836 */ /* 0x000fc40000000000 */
[----:B------:R-:W-:Y:S02]  /*0ad0*/  IMAD.IADD R223, R220, 0x1, R221 ;  /* 0x00000001dcdf7824 */ /* 0x000fe400078e02dd */
[C---:B------:R-:W-:Y:S01]  /*0ae0*/  IMAD.IADD R222, R221.reuse, 0x1, R217 ;  /* 0x00000001ddde7824 */ /* 0x040fe200078e02d9 */
[----:B------:R1:W-:Y:S01]  /*0af0*/  STL [R1+0x28], R5 ;  /* 0x0000280501007387 */ /* 0x0003e20000100800 */
[----:B------:R-:W-:Y:S02]  /*0b00*/  IMAD.IADD R180, R180, 0x1, R178 ;  /* 0x00000001b4b47824 */ /* 0x000fe400078e02b2 */
[C---:B-1----:R-:W-:Y:S02]  /*0b10*/  IMAD.IADD R5, R221.reuse, 0x1, R7 ;  /* 0x00000001dd057824 */ /* 0x042fe400078e0207 */
[C---:B------:R-:W-:Y:S02]  /*0b20*/  IMAD.IADD R7, R221.reuse, 0x1, R0 ;  /* 0x00000001dd077824 */ /* 0x040fe400078e0200 */
[----:B------:R-:W-:Y:S01]  /*0b30*/  IMAD.SHL.U32 R0, R184, 0x2, RZ ;  /* 0x00000002b8007824 */ /* 0x000fe200078e00ff */
[----:B------:R1:W-:Y:S01]  /*0b40*/  STL [R1+0x50], R5 ;  /* 0x0000500501007387 */ /* 0x0003e20000100800 */
[----:B------:R-:W-:-:S02]  /*0b50*/  IMAD.IADD R221, R221, 0x1, R219 ;  /* 0x00000001dddd7824 */ /* 0x000fc400078e02db */
[----:B------:R-:W-:Y:S01]  /*0b60*/  VIADD R186, R0, UR5 ;  /* 0x0000000500ba7c36 */ /* 0x000fe20008000000 */
[----:B------:R2:W-:Y:S01]  /*0b70*/  STL [R1+0x4c], R7 ;  /* 0x00004c0701007387 */ /* 0x0005e20000100800 */
[--C-:B-1----:R-:W-:Y:S02]  /*0b80*/  IMAD.IADD R5, R2, 0x1, R6.reuse ;  /* 0x0000000102057824 */ /* 0x102fe400078e0206 */
[----:B------:R-:W-:-:S03]  /*0b90*/  IMAD.IADD R2, R4, 0x1, R6 ;  /* 0x0000000104027824 */ /* 0x000fc600078e0206 */
[----:B------:R2:W-:Y:S04]  /*0ba0*/  STL [R1+0x48], R5 ;  /* 0x0000480501007387 */ /* 0x0005e80000100800 */
[----:B------:R2:W-:Y:S02]  /*0bb0*/  STL [R1+0x44], R2 ;  /* 0x0000440201007387 */ /* 0x0005e40000100800 */
.L_x_406:
        /* <DEDUP_REMOVED lines=16> */
[----:B-1----:R-:W-:Y:S01]  /*0cc0*/  IMAD.U32 R4, RZ, RZ, UR8 ;  /* 0x00000008ff047e24 */ /* 0x002fe2000f8e00ff */
[----:B------:R-:W-:Y:S01]  /*0cd0*/  UISETP.NE.U32.AND UP0, UPT, UR14, URZ, UPT ;  /* 0x0000003f0e00728c */ /* 0x000fe2000bf05070 */
[----:B------:R-:W-:Y:S01]  /*0ce0*/  IMAD.U32 R6, RZ, RZ, UR12 ;  /* 0x0000000cff067e24 */ /* 0x000fe2000f8e00ff */
[----:B------:R-:W-:-:S02]  /*0cf0*/  @UP4 UIADD3.X UR13, UR5, UR7, URZ, UP1, !UPT ;  /* 0x00000007050d4290 */ /* 0x000fc40008ffe43f */
[----:B------:R-:W-:Y:S01]  /*0d00*/  UIADD3.X UR14, UR5, UR15, URZ, UP2, !UPT ;  /* 0x0000000f050e7290 */ /* 0x000fe200097fe43f */
[----:B--2---:R-:W-:Y:S01]  /*0d10*/  IMAD.U32 R5, RZ, RZ, UR9 ;  /* 0x00000009ff057e24 */ /* 0x004fe2000f8e00ff */
[----:B------:R-:W-:Y:S01]  /*0d20*/  UISETP.NE.AND.EX UP2, UPT, UR15, URZ, UPT, UP0 ;  /* 0x0000003f0f00728c */ /* 0x000fe2000bf45300 */
[----:B------:R-:W-:Y:S02]  /*0d30*/  ULDC.64 UR6, c[0x0][0x2f8] ;  /* 0x0000be0000067ab9 */ /* 0x000fe40000000a00 */
[----:B------:R-:W-:Y:S01]  /*0d40*/  ULDC.U8 UR15, c[0x0][0x3c2] ;  /* 0x0000f080000f7ab9 */ /* 0x000fe20000000000 */
[----:B------:R-:W-:Y:S01]  /*0d50*/  IMAD.U32 R7, RZ, RZ, UR13 ;  /* 0x0000000dff077e24 */ /* 0x000fe2000f8e00ff */
[----:B------:R-:W-:Y:S01]  /*0d60*/  UISETP.NE.AND UP1, UPT, UR15, URZ, UPT ;  /* 0x0000003f0f00728c */ /* 0x000fe2000bf25270 */
[----:B------:R-:W-:Y:S01]  /*0d70*/  PLOP3.LUT P3, PT, PT, PT, UP2, 0x80, 0x0 ;  /* 0x000000000000781c */ /* 0x000fe20003f6f028 */
[----:B------:R-:W-:Y:S02]  /*0d80*/  UISETP.EQ.U32.AND UP4, UPT, UR6, URZ, UPT ;  /* 0x0000003f0600728c */ /* 0x000fe4000bf82070 */
[----:B---34-:R-:W2:Y:S02]  /*0d90*/  @P1 LDG.E R8, desc[UR10][R6.64] ;  /* 0x0000000a06081981 */ /* 0x018ea4000c1e1900 */
[----:B------:R-:W-:-:S02]  /*0da0*/  UISETP.EQ.OR.EX UP4, UPT, UR7, URZ, !UP1, UP4 ;  /* 0x0000003f0700728c */ /* 0x000fc4000cf82740 */
[----:B------:R-:W-:-:S04]  /*0db0*/  UIADD3 UR8, UP0, UR17, UR6, URZ ;  /* 0x0000000611087290 */ /* 0x000fc8000ff1e03f */
[----:B------:R-:W-:Y:S01]  /*0dc0*/  PLOP3.LUT P2, PT, PT, PT, UP4, 0x80, 0x0 ;  /* 0x000000000000781c */ /* 0x000fe20003f4f048 */
[----:B------:R-:W-:Y:S01]  /*0dd0*/  UIADD3.X UR5, UR5, UR7, URZ, UP0, !UPT ;  /* 0x0000000705057290 */ /* 0x000fe200087fe43f */
[----:B------:R1:W3:Y:S02]  /*0de0*/  @P0 LDG.E R6, desc[UR10][R4.64] ;  /* 0x0000000a04060981 */ /* 0x0002e4000c1e1900 */
[----:B-1----:R-:W-:Y:S02]  /*0df0*/  IMAD.U32 R4, RZ, RZ, UR16 ;  /* 0x00000010ff047e24 */ /* 0x002fe4000f8e00ff */
[----:B------:R-:W-:-:S05]  /*0e00*/  IMAD.U32 R5, RZ, RZ, UR14 ;  /* 0x0000000eff057e24 */ /* 0x000fca000f8e00ff */
[----:B------:R-:W4:Y:S04]  /*0e10*/  @P3 LDG.E R7, desc[UR10][R4.64] ;  /* 0x0000000a04073981 */ /* 0x000f28000c1e1900 */
[----:B-----5:R1:W5:Y:S02]  /*0e20*/  @P3 LDG.E R0, desc[UR10][R4.64+0x4] ;  /* 0x0000040a04003981 */ /* 0x020364000c1e1900 */
[----:B-1----:R-:W-:Y:S01]  /*0e30*/  IMAD.U32 R4, RZ, RZ, UR8 ;  /* 0x00000008ff047e24 */ /* 0x002fe2000f8e00ff */
[----:B------:R-:W-:Y:S01]  /*0e40*/  UMOV UR26, URZ ;  /* 0x0000003f001a7c82 */ /* 0x000fe20008000000 */
[----:B------:R-:W-:Y:S01]  /*0e50*/  IMAD.U32 R5, RZ, RZ, UR5 ;  /* 0x00000005ff057e24 */ /* 0x000fe2000f8e00ff */
[----:B------:R-:W-:-:S04]  /*0e60*/  @!UP3 ULDC.64 UR8, c[0x0][0x318] ;  /* 0x0000c6000008bab9 */ /* 0x000fc80000000a00 */
[----:B------:R-:W5:Y:S01]  /*0e70*/  @!P2 LDG.E R2, desc[UR10][R4.64] ;  /* 0x0000000a0402a981 */ /* 0x000f62000c1e1900 */
[----:B------:R-:W-:Y:S01]  /*0e80*/  @!UP3 UISETP.NE.U32.AND UP0, UPT, UR8, URZ, UPT ;  /* 0x0000003f0800b28c */ /* 0x000fe2000bf05070 */
[----:B------:R-:W-:Y:S01]  /*0e90*/  UMOV UR5, 0xffffffff ;  /* 0xffffffff00057882 */ /* 0x000fe20000000000 */
[----:B------:R-:W-:Y:S02]  /*0ea0*/  UMOV UR35, 0xffffffff ;  /* 0xffffffff00237882 */ /* 0x000fe40000000000 */
[----:B------:R-:W-:Y:S02]  /*0eb0*/  @!UP3 UISETP.NE.AND.EX UP0, UPT, UR9, URZ, UPT, UP0 ;  /* 0x0000003f0900b28c */ /* 0x000fe4000bf05300 */
[----:B------:R-:W-:Y:S01]  /*0ec0*/  USHF.L.U32 UR30, UR21, 0x7, URZ ;  /* 0x00000007151e7899 */ /* 0x000fe2000800063f */
[----:B--2---:R-:W-:Y:S02]  /*0ed0*/  @P1 R2UR UR26, R8 ;  /* 0x00000000081a12ca */ /* 0x004fe400000e0000 */
[----:B---3--:R-:W-:-:S02]  /*0ee0*/  @P0 R2UR UR16, R6 ;  /* 0x00000000061002ca */ /* 0x008fc400000e0000 */
[----:B------:R-:W-:Y:S01]  /*0ef0*/  ISETP.NE.U32.AND P0, PT, RZ, UR6, PT ;  /* 0x00000006ff007c0c */ /* 0x000fe2000bf05070 */
[----:B------:R-:W-:-:S03]  /*0f00*/  @!UP3 ULDC UR6, c[0x0][0x2cc] ;  /* 0x0000b3000006bab9 */ /* 0x000fc60000000800 */
[----:B------:R-:W-:Y:S01]  /*0f10*/  ISETP.NE.AND.EX P0, PT, RZ, UR7, PT, P0 ;  /* 0x00000007ff007c0c */ /* 0x000fe2000bf05300 */
[----:B------:R-:W-:-:S03]  /*0f20*/  @!UP3 USEL UR7, UR6, URZ, UP0 ;  /* 0x0000003f0607b287 */ /* 0x000fc60008000000 */
[----:B------:R-:W-:-:S03]  /*0f30*/  ULDC UR6, c[0x0][0x2c8] ;  /* 0x0000b20000067ab9 */ /* 0x000fc60000000800 */
        /* <DEDUP_REMOVED lines=11> */
.L_x_330:
[----:B------:R-:W-:Y:S02]  /*0ff0*/  @!UP3 UIADD3 UR16, UR7, UR6, -UR26 ;  /* 0x000000060710b290 */ /* 0x000fe4000fffe81a */
[----:B------:R-:W-:Y:S02]  /*1000*/  @UP2 UIADD3 UR32, UR8, -UR5, URZ ;  /* 0x8000000508202290 */ /* 0x000fe4000fffe03f */
[----:B------:R-:W-:-:S05]  /*1010*/  UISETP.GT.AND UP0, UPT, UR16, UR30, UPT ;  /* 0x0000001e1000728c */ /* 0x000fca000bf04270 */
[----:B------:R-:W-:Y:S01]  /*1020*/  @!UP2 ULDC UR32, c[0x0][0x2c4] ;  /* 0x0000b1000020aab9 */ /* 0x000fe20000000800 */
[----:B------:R-:W-:-:S13]  /*1030*/  PLOP3.LUT P0, PT, PT, PT, UP0, 0x80, 0x0 ;  /* 0x000000000000781c */ /* 0x000fda0003f0f008 */
[----:B------:R-:W-:Y:S05]  /*1040*/  @!P0 BRA `(.L_x_331) ;  /* 0x000000a8003c8947 */ /* 0x000fea0003800000 */
[----:B------:R-:W1:Y:S01]  /*1050*/  LDC R7, c[0x0][0x278] ;  /* 0x00009e00ff077b82 */ /* 0x000e620000000800 */
[----:B------:R-:W-:Y:S01]  /*1060*/  IABS R2, UR56 ;  /* 0x0000003800027c13 */ /* 0x000fe20008000000 */
[----:B------:R-:W-:Y:S01]  /*1070*/  UISETP.NE.AND UP1, UPT, UR5, -0x1, UPT ;  /* 0xffffffff0500788c */ /* 0x000fe2000bf25270 */
[----:B------:R-:W-:Y:S01]  /*1080*/  ULDC.64 UR6, c[0x0][0x228] ;  /* 0x00008a0000067ab9 */ /* 0x000fe20000000a00 */
[----:B------:R-:W-:Y:S01]  /*1090*/  ULDC.64 UR8, c[0x0][0x488] ;  /* 0x0001220000087ab9 */ /* 0x000fe20000000a00 */
[----:B------:R-:W-:-:S03]  /*10a0*/  UIMAD.WIDE.U32 UR22, UR45, UR6, URZ ;  /* 0x000000062d1672a5 */ /* 0x000fc6000f8e003f */
[----:B------:R-:W2:Y:S01]  /*10b0*/  S2UR UR12, SR_CTAID.X ;  /* 0x00000000000c79c3 */ /* 0x000ea20000002500 */
[----:B------:R-:W-:Y:S02]  /*10c0*/  UIMAD UR6, UR57, UR6, URZ ;  /* 0x00000006390672a4 */ /* 0x000fe4000f8e023f */
[----:B------:R-:W-:Y:S02]  /*10d0*/  UIADD3 UR17, UR32, 0x7f, URZ ;  /* 0x0000007f20117890 */ /* 0x000fe4000fffe03f */
[----:B------:R-:W-:Y:S01]  /*10e0*/  UISETP.NE.AND UP0, UPT, UR35, -0x1, UPT ;  /* 0xffffffff2300788c */ /* 0x000fe2000bf05270 */
[----:B------:R-:W-:Y:S01]  /*10f0*/  ULDC UR58, c[0x0][0x2d4] ;  /* 0x0000b500003a7ab9 */ /* 0x000fe20000000800 */
[----:B------:R-:W-:Y:S02]  /*1100*/  USHF.R.S32.HI UR27, URZ, 0x1f, UR17 ;  /* 0x0000001f3f1b7899 */ /* 0x000fe40008011411 */
[----:B------:R-:W-:Y:S02]  /*1110*/  UIMAD UR33, UR45, UR7, UR6 ;  /* 0x000000072d2172a4 */ /* 0x000fe4000f8e0206 */
[----:B------:R-:W-:Y:S01]  /*1120*/  USHF.R.S32.HI UR34, URZ, 0x1f, UR58 ;  /* 0x0000001f3f227899 */ /* 0x000fe2000801143a */
[----:B------:R-:W-:Y:S01]  /*1130*/  @!UP1 ULDC.64 UR6, c[0x0][0x418] ;  /* 0x0001060000069ab9 */ /* 0x000fe20000000a00 */
[----:B------:R-:W-:Y:S01]  /*1140*/  ULEA.HI UR27, UR27, UR17, URZ, 0x7 ;  /* 0x000000111b1b7291 */ /* 0x000fe2000f8f383f */
[----:B-1----:R-:W-:Y:S01]  /*1150*/  IABS R6, R7 ;  /* 0x0000000700067213 */ /* 0x002fe20000000000 */
[----:B------:R-:W-:Y:S01]  /*1160*/  ULDC.64 UR24, c[0x0][0x240] ;  /* 0x0000900000187ab9 */ /* 0x000fe20000000a00 */
[----:B------:R-:W-:Y:S01]  /*1170*/  UIMAD UR17, UR34, UR45, URZ ;  /* 0x0000002d221172a4 */ /* 0x000fe2000f8e023f */
[----:B------:R-:W-:Y:S01]  /*1180*/  ISETP.NE.AND P3, PT, R7, RZ, PT ;  /* 0x000000ff0700720c */ /* 0x000fe20003f65270 */
[----:B------:R-:W1:Y:S01]  /*1190*/  I2F.RP R4, R6 ;  /* 0x0000000600047306 */ /* 0x000e620000209400 */
[----:B------:R-:W-:Y:S01]  /*11a0*/  ULDC UR60, c[0x0][0x2dc] ;  /* 0x0000b700003c7ab9 */ /* 0x000fe20000000800 */
[----:B------:R-:W-:Y:S01]  /*11b0*/  ULDC UR59, c[0x0][0x270] ;  /* 0x00009c00003b7ab9 */ /* 0x000fe20000000800 */
[----:B------:R-:W-:-:S02]  /*11c0*/  UIMAD.WIDE.U32 UR18, UR5, UR24, URZ ;  /* 0x00000018051272a5 */ /* 0x000fc4000f8e003f */
[----:B--2---:R-:W-:Y:S02]  /*11d0*/  UIMAD.WIDE.U32 UR28, UR12, UR8, URZ ;  /* 0x000000080c1c72a5 */ /* 0x004fe4000f8e003f */
[----:B------:R-:W-:Y:S02]  /*11e0*/  @UP0 UIADD3 UR20, UR26, UR35, URZ ;  /* 0x000000231a140290 */ /* 0x000fe4000fffe03f */
[----:B------:R-:W-:Y:S02]  /*11f0*/  UIMAD UR47, UR12, UR9, UR29 ;  /* 0x000000090c2f72a4 */ /* 0x000fe4000f8e021d */
[----:B------:R-:W-:Y:S01]  /*1200*/  USHF.L.U32 UR12, UR45, 0x7, URZ ;  /* 0x000000072d0c7899 */ /* 0x000fe2000800063f */
[----:B------:R-:W-:Y:S01]  /*1210*/  @UP1 ULDC.64 UR8, c[0x0][0x420] ;  /* 0x0001080000081ab9 */ /* 0x000fe20000000a00 */
[----:B------:R-:W-:Y:S01]  /*1220*/  UIMAD.WIDE.U32 UR14, UR45, UR58, URZ ;  /* 0x0000003a2d0e72a5 */ /* 0x000fe2000f8e003f */
[----:B-1----:R-:W1:Y:S01]  /*1230*/  MUFU.RCP R4, R4 ;  /* 0x0000000400047308 */ /* 0x002e620000001000 */
[----:B------:R-:W-:-:S02]  /*1240*/  @UP1 UIMAD.WIDE.U32 UR42, UR5, UR8, URZ ;  /* 0x00000008052a12a5 */ /* 0x000fc4000f8e003f */
[----:B------:R-:W-:Y:S02]  /*1250*/  @!UP1 UIMAD UR8, UR57, UR6, URZ ;  /* 0x00000006390892a4 */ /* 0x000fe4000f8e023f */
[----:B------:R-:W-:Y:S02]  /*1260*/  USEL UR36, UR12, URZ, UP2 ;  /* 0x0000003f0c247287 */ /* 0x000fe40009000000 */
[----:B------:R-:W-:Y:S01]  /*1270*/  @UP1 UIMAD UR50, UR5, UR9, UR43 ;  /* 0x00000009053212a4 */ /* 0x000fe2000f8e022b */
[----:B------:R-:W-:Y:S01]  /*1280*/  ULDC.U8 UR12, c[0x0][0x480] ;  /* 0x00012000000c7ab9 */ /* 0x000fe20000000000 */
[----:B------:R-:W-:Y:S02]  /*1290*/  @!UP1 UIMAD UR41, UR45, UR7, UR8 ;  /* 0x000000072d2992a4 */ /* 0x000fe4000f8e0208 */
[----:B------:R-:W-:Y:S02]  /*12a0*/  UIMAD.WIDE UR8, UR60, UR59, URZ ;  /* 0x0000003b3c0872a5 */ /* 0x000fe4000f8e023f */
[----:B------:R-:W-:-:S02]  /*12b0*/  UISETP.NE.AND UP4, UPT, UR12, URZ, UPT ;  /* 0x0000003f0c00728c */ /* 0x000fc4000bf85270 */
[----:B------:R-:W-:Y:S01]  /*12c0*/  UIMAD UR17, UR57, UR58, UR17 ;  /* 0x0000003a391172a4 */ /* 0x000fe2000f8e0211 */
[----:B-1----:R-:W-:Y:S01]  /*12d0*/  VIADD R4, R4, 0xffffffe ;  /* 0x0ffffffe04047836 */ /* 0x002fe20000000000 */
[----:B------:R-:W-:Y:S01]  /*12e0*/  @UP0 ULDC.64 UR12, c[0x0][0x248] ;  /* 0x00009200000c0ab9 */ /* 0x000fe20000000a00 */
[----:B------:R-:W-:Y:S02]  /*12f0*/  USEL UR55, UR22, UR18, !UP1 ;  /* 0x0000001216377287 */ /* 0x000fe4000c800000 */
[----:B------:R-:W1:Y:S01]  /*1300*/  F2I.FTZ.U32.TRUNC.NTZ R5, R4 ;  /* 0x0000000400057305 */ /* 0x000e62000021f000 */
[----:B------:R-:W-:Y:S02]  /*1310*/  UIADD3 UR48, UR23, UR33, URZ ;  /* 0x0000002117307290 */ /* 0x000fe4000fffe03f */
[----:B------:R-:W-:Y:S02]  /*1320*/  UIMAD UR31, UR5, UR25, URZ ;  /* 0x00000019051f72a4 */ /* 0x000fe4000f8e023f */
[----:B------:R-:W-:-:S02]  /*1330*/  @UP0 UIMAD.WIDE.U32 UR22, UR20, UR12, URZ ;  /* 0x0000000c141602a5 */ /* 0x000fc4000f8e003f */
[----:B------:R-:W-:Y:S02]  /*1340*/  @UP0 UIMAD UR44, UR20, UR13, URZ ;  /* 0x0000000d142c02a4 */ /* 0x000fe4000f8e023f */
[----:B------:R-:W-:Y:S02]  /*1350*/  UIMAD UR20, UR9, UR14, URZ ;  /* 0x0000000e091472a4 */ /* 0x000fe4000f8e023f */
[----:B------:R-:W-:Y:S02]  /*1360*/  UIADD3 UR17, UR15, UR17, URZ ;  /* 0x000000110f117290 */ /* 0x000fe4000fffe03f */
[----:B------:R-:W-:Y:S01]  /*1370*/  @UP1 UIADD3 UR48, UR19, UR31, URZ ;  /* 0x0000001f13301290 */ /* 0x000fe2000fffe03f */
[----:B-1----:R-:W-:Y:S01]  /*1380*/  IMAD.MOV R0, RZ, RZ, -R5 ;  /* 0x000000ffff007224 */ /* 0x002fe200078e0a05 */
[----:B------:R-:W-:Y:S01]  /*1390*/  UIMAD.WIDE.U32 UR18, UR8, UR14, URZ ;  /* 0x0000000e081272a5 */ /* 0x000fe2000f8e003f */
[----:B------:R-:W-:Y:S01]  /*13a0*/  IMAD.MOV.U32 R4, RZ, RZ, RZ ;  /* 0x000000ffff047224 */ /* 0x000fe200078e00ff */
[----:B------:R-:W-:Y:S01]  /*13b0*/  UIMAD UR17, UR8, UR17, UR20 ;  /* 0x00000011081172a4 */ /* 0x000fe2000f8e0214 */
[----:B------:R-:W-:Y:S01]  /*13c0*/  IMAD R0, R0, R6, RZ ;  /* 0x0000000600007224 */ /* 0x000fe200078e02ff */
[----:B------:R-:W-:-:S02]  /*13d0*/  UIMAD.WIDE.U32 UR14, UR8, UR5, URZ ;  /* 0x00000005080e72a5 */ /* 0x000fc4000f8e003f */
[----:B------:R-:W-:Y:S01]  /*13e0*/  ULOP3.LUT UR20, UR27, 0xffffff80, URZ, 0xc0, !UPT ;  /* 0xffffff801b147892 */ /* 0x000fe2000f8ec03f */
[----:B------:R-:W-:Y:S01]  /*13f0*/  IMAD.HI.U32 R0, R5, R0, R4 ;  /* 0x0000000005007227 */ /* 0x000fe200078e0004 */
[----:B------:R-:W-:Y:S02]  /*1400*/  @!UP1 UIMAD.WIDE.U32 UR38, UR45, UR6, URZ ;  /* 0x000000062d2692a5 */ /* 0x000fe4000f8e003f */
[----:B------:R-:W-:Y:S02]  /*1410*/  UIADD3 UR46, UR19, UR17, URZ ;  /* 0x00000011132e7290 */ /* 0x000fe4000fffe03f */
[----:B------:R-:W-:Y:S01]  /*1420*/  USHF.L.U64.HI UR6, UR45, 0x7, UR57 ;  /* 0x000000072d067899 */ /* 0x000fe20008010239 */
[----:B------:R-:W-:Y:S01]  /*1430*/  IMAD.HI.U32 R0, R0, R2, RZ ;  /* 0x0000000200007227 */ /* 0x000fe200078e00ff */
[----:B------:R-:W-:Y:S02]  /*1440*/  USEL UR54, UR18, UR14, !UP1 ;  /* 0x0000000e12367287 */ /* 0x000fe4000c800000 */
[----:B------:R-:W-:-:S02]  /*1450*/  UIMAD UR17, UR9, UR5, URZ ;  /* 0x00000005091172a4 */ /* 0x000fc4000f8e023f */
[----:B------:R-:W-:Y:S01]  /*1460*/  IADD3 R4, -R0, RZ, RZ ;  /* 0x000000ff00047210 */ /* 0x000fe20007ffe1ff */
[----:B------:R-:W-:Y:S01]  /*1470*/  ULDC.U8 UR7, c[0x0][0x3d8] ;  /* 0x0000f60000077ab9 */ /* 0x000fe20000000000 */
[----:B------:R-:W-:Y:S02]  /*1480*/  UIADD3 UR14, UR20, -0x80, URZ ;  /* 0xffffff80140e7890 */ /* 0x000fe4000fffe03f */
[----:B------:R-:W-:Y:S01]  /*1490*/  UISETP.NE.AND UP3, UPT, UR7, URZ, UPT ;  /* 0x0000003f0700728c */ /* 0x000fe2000bf65270 */
[C---:B------:R-:W-:Y:S01]  /*14a0*/  IMAD R2, R6.reuse, R4, R2 ;  /* 0x0000000406027224 */ /* 0x040fe200078e0202 */
[----:B------:R-:W-:Y:S02]  /*14b0*/  USEL UR37, UR6, URZ, UP2 ;  /* 0x0000003f06257287 */ /* 0x000fe40009000000 */
[----:B------:R-:W-:Y:S02]  /*14c0*/  @UP1 UIADD3 UR46, UR15, UR17, URZ ;  /* 0x000000110f2e1290 */ /* 0x000fe4000fffe03f */
[----:B------:R-:W-:Y:S01]  /*14d0*/  ISETP.GT.U32.AND P1, PT, R6, R2, PT ;  /* 0x000000020600720c */ /* 0x000fe20003f24070 */
[----:B------:R-:W-:-:S02]  /*14e0*/  USHF.R.S32.HI UR34, URZ, 0x1f, UR14 ;  /* 0x0000001f3f227899 */ /* 0x000fc4000801140e */
[----:B------:R-:W-:Y:S01]  /*14f0*/  UIADD3 UR15, UP2, UR14, UR36, URZ ;  /* 0x000000240e0f7290 */ /* 0x000fe2000ff5e03f */
[----:B------:R-:W-:Y:S01]  /*1500*/  ULDC UR61, c[0x0][0x2c4] ;  /* 0x0000b100003d7ab9 */ /* 0x000fe20000000800 */
[----:B------:R-:W-:Y:S02]  /*1510*/  @UP0 UIADD3 UR29, UR26, UR35, URZ ;  /* 0x000000231a1d0290 */ /* 0x000fe4000fffe03f */
[----:B------:R-:W-:Y:S02]  /*1520*/  UIADD3.X UR17, UR34, UR37, URZ, UP2, !UPT ;  /* 0x0000002522117290 */ /* 0x000fe400097fe43f */
[----:B------:R-:W-:Y:S01]  /*1530*/  UIMAD UR9, UR9, UR15, URZ ;  /* 0x0000000f090972a4 */ /* 0x000fe2000f8e023f */
[----:B------:R-:W-:-:S03]  /*1540*/  @UP0 ULDC.64 UR6, c[0x0][0x250] ;  /* 0x0000940000060ab9 */ /* 0x000fc60000000a00 */
[----:B------:R-:W-:Y:S01]  /*1550*/  @!P1 IMAD.IADD R2, R2, 0x1, -R6 ;  /* 0x0000000102029824 */ /* 0x000fe200078e0a06 */
[----:B------:R-:W-:Y:S01]  /*1560*/  UIMAD UR20, UR8, UR17, UR9 ;  /* 0x00000011081472a4 */ /* 0x000fe2000f8e0209 */
[----:B------:R-:W-:Y:S01]  /*1570*/  @!P1 VIADD R0, R0, 0x1 ;  /* 0x0000000100009836 */ /* 0x000fe20000000000 */
[----:B------:R-:W-:Y:S01]  /*1580*/  PLOP3.LUT P1, PT, PT, PT, UP0, 0x80, 0x0 ;  /* 0x000000000000781c */ /* 0x000fe20003f2f008 */
[----:B------:R-:W-:Y:S01]  /*1590*/  @UP3 UIMAD UR17, UR45, UR61, URZ ;  /* 0x0000003d2d1132a4 */ /* 0x000fe2000f8e023f */
[----:B------:R-:W-:Y:S01]  /*15a0*/  ISETP.GE.U32.AND P0, PT, R2, R6, PT ;  /* 0x000000060200720c */ /* 0x000fe20003f06070 */
[----:B------:R-:W-:Y:S01]  /*15b0*/  @UP0 UIMAD.WIDE.U32 UR18, UR29, UR6, URZ ;  /* 0x000000061d1202a5 */ /* 0x000fe2000f8e003f */
[----:B------:R-:W-:Y:S01]  /*15c0*/  LOP3.LUT R2, R7, UR56, RZ, 0x3c, !PT ;  /* 0x0000003807027c12 */ /* 0x000fe2000f8e3cff */
[----:B------:R-:W-:Y:S02]  /*15d0*/  UIMAD.WIDE.U32 UR36, UR8, UR15, URZ ;  /* 0x0000000f082472a5 */ /* 0x000fe4000f8e003f */
[----:B------:R-:W-:Y:S01]  /*15e0*/  @UP3 USEL UR15, UR17, UR5, !UP1 ;  /* 0x00000005110f3287 */ /* 0x000fe2000c800000 */
[----:B------:R-:W-:Y:S01]  /*15f0*/  ISETP.GE.AND P2, PT, R2, RZ, PT ;  /* 0x000000ff0200720c */ /* 0x000fe20003f46270 */
[----:B------:R-:W-:-:S02]  /*1600*/  UIMAD UR49, UR56, UR60, URZ ;  /* 0x0000003c383172a4 */ /* 0x000fc4000f8e023f */
[----:B------:R-:W-:Y:S02]  /*1610*/  @UP0 UIMAD UR29, UR29, UR7, URZ ;  /* 0x000000071d1d02a4 */ /* 0x000fe4000f8e023f */
[----:B------:R-:W-:Y:S02]  /*1620*/  @!UP3 UIMAD UR9, UR45, UR59, UR56 ;  /* 0x0000003b2d09b2a4 */ /* 0x000fe4000f8e0238 */
[----:B------:R-:W-:Y:S01]  /*1630*/  @P0 IADD3 R0, R0, 0x1, RZ ;  /* 0x0000000100000810 */ /* 0x000fe20007ffe0ff */
[----:B------:R-:W-:Y:S01]  /*1640*/  @!UP1 UIADD3 UR50, UR39, UR41, URZ ;  /* 0x0000002927329290 */ /* 0x000fe2000fffe03f */
[----:B------:R-:W-:Y:S01]  /*1650*/  PLOP3.LUT P0, PT, PT, PT, UP3, 0x80, 0x0 ;  /* 0x000000000000781c */ /* 0x000fe20003f0f038 */
[----:B------:R-:W-:Y:S01]  /*1660*/  @UP3 ULDC UR8, c[0x0][0x2e4] ;  /* 0x0000b90000083ab9 */ /* 0x000fe20000000800 */
[----:B------:R-:W-:Y:S01]  /*1670*/  USHF.R.S32.HI UR41, URZ, 0x7, UR27 ;  /* 0x000000073f297899 */ /* 0x000fe2000801141b */
[----:B------:R-:W-:Y:S01]  /*1680*/  IMAD.MOV.U32 R12, RZ, RZ, R0 ;  /* 0x000000ffff0c7224 */ /* 0x000fe200078e0000 */
[----:B------:R-:W-:-:S02]  /*1690*/  @UP3 UIMAD UR17, UR56, UR8, UR15 ;  /* 0x00000008381132a4 */ /* 0x000fc4000f8e020f */
[----:B------:R-:W-:Y:S02]  /*16a0*/  USEL UR51, UR47, URZ, UP4 ;  /* 0x0000003f2f337287 */ /* 0x000fe4000a000000 */
[----:B------:R-:W-:Y:S01]  /*16b0*/  @UP0 UIADD3 UR27, UR23, UR44, URZ ;  /* 0x0000002c171b0290 */ /* 0x000fe2000fffe03f */
[----:B------:R-:W-:Y:S01]  /*16c0*/  @!P2 IADD3 R12, -R12, RZ, RZ ;  /* 0x000000ff0c0ca210 */ /* 0x000fe20007ffe1ff */
[----:B------:R-:W-:Y:S01]  /*16d0*/  USHF.R.S32.HI UR40, URZ, 0x1f, UR30 ;  /* 0x0000001f3f287899 */ /* 0x000fe2000801141e */
[----:B------:R-:W-:Y:S01]  /*16e0*/  @!P3 LOP3.LUT R12, RZ, R7, RZ, 0x33, !PT ;  /* 0x00000007ff0cb212 */ /* 0x000fe200078e33ff */
[----:B------:R-:W-:Y:S02]  /*16f0*/  USEL UR53, UR28, URZ, UP4 ;  /* 0x0000003f1c357287 */ /* 0x000fe4000a000000 */
[----:B------:R-:W-:Y:S02]  /*1700*/  USHF.R.S32.HI UR52, URZ, 0x1f, UR49 ;  /* 0x0000001f3f347899 */ /* 0x000fe40008011431 */
[----:B------:R-:W-:-:S02]  /*1710*/  @UP0 UIADD3 UR33, UR19, UR29, URZ ;  /* 0x0000001d13210290 */ /* 0x000fc4000fffe03f */
[----:B------:R-:W-:Y:S02]  /*1720*/  @!UP3 UIMAD UR17, UR9, UR61, URZ ;  /* 0x0000003d0911b2a4 */ /* 0x000fe4000f8e023f */
[----:B------:R-:W-:Y:S01]  /*1730*/  UIADD3 UR47, UR37, UR20, URZ ;  /* 0x00000014252f7290 */ /* 0x000fe2000fffe03f */
        /* <DEDUP_REMOVED lines=15> */
.L_x_332:
        /* <DEDUP_REMOVED lines=13> */
.L_x_333:
        /* <DEDUP_REMOVED lines=11> */
.L_x_334:
[----:B------:R-:W-:-:S04]  /*19b0*/  UIMAD UR5, UR45, UR59, UR56 ;  /* 0x0000003b2d0572a4 */ /* 0x000fc8000f8e0238 */
[----:B------:R-:W-:-:S12]  /*19c0*/  UIMAD UR5, UR5, UR58, URZ ;  /* 0x0000003a050572a4 */ /* 0x000fd8000f8e023f */
.L_x_335:
[----:B------:R-:W2:Y:S01]  /*19d0*/  LDL R16, [R1+0x58] ;  /* 0x0000580001107983 */ /* 0x000ea20000100800 */
[----:B------:R-:W1:Y:S01]  /*19e0*/  LDC.64 R4, c[0x0][0x420] ;  /* 0x00010800ff047b82 */ /* 0x000e620000000a00 */
[----:B------:R-:W-:Y:S01]  /*19f0*/  USHF.R.S32.HI UR22, URZ, 0x1f, UR56 ;  /* 0x0000001f3f167899 */ /* 0x000fe20008011438 */
[--C-:B------:R-:W-:Y:S01]  /*1a00*/  SHF.R.S32.HI R227, RZ, 0x1f, R226.reuse ;  /* 0x0000001fffe37819 */ /* 0x100fe200000114e2 */
[----:B------:R-:W3:Y:S01]  /*1a10*/  S2R R14, SR_TID.X ;  /* 0x00000000000e7919 */ /* 0x000ee20000002100 */
[----:B------:R-:W-:Y:S01]  /*1a20*/  ULDC.64 UR18, c[0x0][0x428] ;  /* 0x00010a0000127ab9 */ /* 0x000fe20000000a00 */
[----:B------:R-:W-:Y:S01]  /*1a30*/  UIADD3 UR37, UR14, UR5, URZ ;  /* 0x000000050e257290 */ /* 0x000fe2000fffe03f */
[----:B------:R-:W-:Y:S01]  /*1a40*/  IADD3 R6, P0, R226, UR8, RZ ;  /* 0x00000008e2067c10 */ /* 0x000fe2000ff1e0ff */
[----:B------:R-:W4:Y:S01]  /*1a50*/  S2R R15, SR_TID.X ;  /* 0x00000000000f7919 */ /* 0x000f220000002100 */
[----:B------:R-:W-:Y:S01]  /*1a60*/  UIMAD UR5, UR22, UR18, URZ ;  /* 0x00000012160572a4 */ /* 0x000fe2000f8e023f */
[----:B------:R-:W-:Y:S01]  /*1a70*/  SHF.R.S32.HI R19, RZ, 0x1f, R251 ;  /* 0x0000001fff137819 */ /* 0x000fe200000114fb */
[----:B------:R-:W-:Y:S01]  /*1a80*/  UIADD3 UR20, UR14, UR17, URZ ;  /* 0x000000110e147290 */ /* 0x000fe2000fffe03f */
[----:B------:R-:W-:Y:S01]  /*1a90*/  IADD3 R0, P2, R251, UR14, RZ ;  /* 0x0000000efb007c10 */ /* 0x000fe2000ff5e0ff */
[----:B------:R-:W-:Y:S01]  /*1aa0*/  UIMAD UR17, UR56, UR19, UR5 ;  /* 0x00000013381172a4 */ /* 0x000fe2000f8e0205 */
[----:B------:R-:W-:Y:S01]  /*1ab0*/  IADD3.X R7, R227, UR50, RZ, P0, !PT ;  /* 0x00000032e3077c10 */ /* 0x000fe200087fe4ff */
[----:B------:R-:W-:Y:S01]  /*1ac0*/  UIADD3 UR5, -UR16, UR32, UR30 ;  /* 0x0000002010057290 */ /* 0x000fe2000fffe11e */
[----:B------:R-:W-:Y:S01]  /*1ad0*/  IMAD.U32 R11, RZ, RZ, UR18 ;  /* 0x00000012ff0b7e24 */ /* 0x000fe2000f8e00ff */
[----:B------:R-:W-:Y:S01]  /*1ae0*/  UIMAD UR9, UR60, UR59, URZ ;  /* 0x0000003b3c0972a4 */ /* 0x000fe2000f8e023f */
[----:B------:R-:W-:Y:S01]  /*1af0*/  IADD3.X R2, R19, UR34, RZ, P2, !PT ;  /* 0x0000002213027c10 */ /* 0x000fe200097fe4ff */
[----:B------:R-:W-:Y:S01]  /*1b00*/  ULDC UR15, c[0x0][0x398] ;  /* 0x0000e600000f7ab9 */ /* 0x000fe20000000800 */
[----:B------:R-:W-:Y:S01]  /*1b10*/  ULDC.64 UR18, c[0x0][0x258] ;  /* 0x0000960000127ab9 */ /* 0x000fe20000000a00 */
[----:B------:R-:W-:Y:S01]  /*1b20*/  UIADD3 UR5, UR5, -UR15, URZ ;  /* 0x8000000f05057290 */ /* 0x000fe2000fffe03f */
[----:B------:R-:W-:Y:S01]  /*1b30*/  IMAD.WIDE.U32 R8, R0, UR24, R226 ;  /* 0x0000001800087c25 */ /* 0x000fe2000f8e00e2 */
[----:B------:R-:W-:Y:S01]  /*1b40*/  USHF.L.U32 UR8, UR9, 0x7, URZ ;  /* 0x0000000709087899 */ /* 0x000fe2000800063f */
[----:B------:R-:W-:Y:S01]  /*1b50*/  BSSY B1, `(.L_x_331) ;  /* 0x00009de000017945 */ /* 0x000fe20003800000 */
[----:B------:R-:W-:Y:S01]  /*1b60*/  ULDC.64 UR28, c[0x0][0x400] ;  /* 0x00010000001c7ab9 */ /* 0x000fe20000000a00 */
[C---:B-1----:R-:W-:Y:S01]  /*1b70*/  IMAD R10, R4.reuse, UR34, RZ ;  /* 0x00000022040a7c24 */ /* 0x042fe2000f8e02ff */
[----:B------:R-:W-:Y:S01]  /*1b80*/  UIADD3 UR15, UP2, UP1, UR36, UR8, UR49 ;  /* 0x00000008240f7290 */ /* 0x000fe2000f95e031 */
[----:B------:R-:W-:Y:S01]  /*1b90*/  IMAD.WIDE.U32 R6, R4, UR14, R6 ;  /* 0x0000000e04067c25 */ /* 0x000fe2000f8e0006 */
[----:B------:R-:W-:Y:S01]  /*1ba0*/  USHF.R.S32.HI UR8, URZ, 0x1f, UR8 ;  /* 0x0000001f3f087899 */ /* 0x000fe20008011408 */
[----:B------:R-:W-:Y:S01]  /*1bb0*/  IADD3 R8, P0, R8, UR55, RZ ;  /* 0x0000003708087c10 */ /* 0x000fe2000ff1e0ff */
[----:B------:R-:W-:Y:S01]  /*1bc0*/  ULDC.64 UR58, c[0x0][0x2b0] ;  /* 0x0000ac00003a7ab9 */ /* 0x000fe20000000a00 */
[----:B------:R-:W-:Y:S01]  /*1bd0*/  IMAD R10, R5, UR14, R10 ;  /* 0x0000000e050a7c24 */ /* 0x000fe2000f8e020a */
[----:B------:R-:W-:Y:S01]  /*1be0*/  UIMAD UR14, UR22, UR18, URZ ;  /* 0x00000012160e72a4 */ /* 0x000fe2000f8e023f */
[----:B------:R-:W-:Y:S01]  /*1bf0*/  IMAD R2, R2, UR24, RZ ;  /* 0x0000001802027c24 */ /* 0x000fe2000f8e02ff */
[----:B------:R-:W-:Y:S01]  /*1c00*/  USHF.R.S32.HI UR22, URZ, 0x1f, UR5 ;  /* 0x0000001f3f167899 */ /* 0x000fe20008011405 */
[----:B---3--:R-:W-:Y:S01]  /*1c10*/  SHF.R.S32.HI R14, RZ, 0x1f, R14 ;  /* 0x0000001fff0e7819 */ /* 0x008fe2000001140e */
[----:B------:R-:W-:Y:S01]  /*1c20*/  UIADD3.X UR8, UR47, UR8, UR52, UP2, UP1 ;  /* 0x000000082f087290 */ /* 0x000fe200097e2434 */
[----:B------:R-:W-:Y:S01]  /*1c30*/  IMAD R0, R0, UR25, R2 ;  /* 0x0000001900007c24 */ /* 0x000fe2000f8e0202 */
[----:B------:R-:W-:Y:S01]  /*1c40*/  ULEA.HI UR22, UR22, UR5, URZ, 0x7 ;  /* 0x0000000516167291 */ /* 0x000fe2000f8f383f */
[----:B----4-:R-:W-:Y:S01]  /*1c50*/  LEA.HI R14, R14, R15, RZ, 0x5 ;  /* 0x0000000f0e0e7211 */ /* 0x010fe200078f28ff */
[----:B------:R-:W-:Y:S01]  /*1c60*/  UIADD3 UR5, UP2, UP1, UR53, UR15, UR54 ;  /* 0x0000000f35057290 */ /* 0x000fe2000f95e036 */
[----:B------:R-:W-:Y:S01]  /*1c70*/  IMAD.IADD R7, R7, 0x1, R10 ;  /* 0x0000000107077824 */ /* 0x000fe200078e020a */
[----:B------:R-:W-:Y:S01]  /*1c80*/  USHF.R.S32.HI UR22, URZ, 0x7, UR22 ;  /* 0x000000073f167899 */ /* 0x000fe20008011416 */
[----:B------:R-:W-:Y:S01]  /*1c90*/  SHF.R.S32.HI R14, RZ, 0x5, R14 ;  /* 0x00000005ff0e7819 */ /* 0x000fe2000001140e */
[----:B------:R-:W-:Y:S01]  /*1ca0*/  UIADD3.X UR8, UR51, UR8, UR46, UP2, UP1 ;  /* 0x0000000833087290 */ /* 0x000fe200097e242e */
[----:B------:R-:W-:Y:S01]  /*1cb0*/  IADD3.X R9, R9, UR48, R0, P0, !PT ;  /* 0x0000003009097c10 */ /* 0x000fe200087fe400 */
[----:B------:R-:W-:Y:S01]  /*1cc0*/  IMAD.U32 R0, RZ, RZ, UR18 ;  /* 0x00000012ff007e24 */ /* 0x000fe2000f8e00ff */
[----:B------:R-:W-:Y:S01]  /*1cd0*/  UISETP.LT.AND UP1, UPT, URZ, UR22, UPT ;  /* 0x000000163f00728c */ /* 0x000fe2000bf21270 */
[----:B------:R-:W-:Y:S01]  /*1ce0*/  IMAD.WIDE.U32 R6, R11, UR56, R6 ;  /* 0x000000380b067c25 */ /* 0x000fe2000f8e0006 */
[----:B------:R-:W-:-:S02]  /*1cf0*/  UIMAD UR19, UR56, UR19, UR14 ;  /* 0x00000013381372a4 */ /* 0x000fc4000f8e020e */
[----:B------:R-:W-:Y:S01]  /*1d00*/  USEL UR22, URZ, UR22, !UP1 ;  /* 0x000000163f167287 */ /* 0x000fe2000c800000 */
[----:B------:R-:W-:Y:S01]  /*1d10*/  IMAD.WIDE.U32 R8, R0, UR56, R8 ;  /* 0x0000003800087c25 */ /* 0x000fe2000f8e0008 */
[----:B------:R-:W-:Y:S02]  /*1d20*/  UIMAD.WIDE UR14, UR20, 0x4, UR58 ;  /* 0x00000004140e78a5 */ /* 0x000fe4000f8e023a */
[----:B------:R-:W-:Y:S01]  /*1d30*/  UISETP.GT.AND UP1, UPT, UR41, UR22, UPT ;  /* 0x000000162900728c */ /* 0x000fe2000bf24270 */
[----:B------:R-:W-:Y:S01]  /*1d40*/  VIADD R7, R7, UR17 ;  /* 0x0000001107077c36 */ /* 0x000fe20008000000 */
[----:B------:R-:W-:Y:S01]  /*1d50*/  ULDC.64 UR58, c[0x0][0x478] ;  /* 0x00011e00003a7ab9 */ /* 0x000fe20000000a00 */
[-C--:B------:R-:W-:Y:S01]  /*1d60*/  IMAD R10, R19, R4.reuse, RZ ;  /* 0x00000004130a7224 */ /* 0x080fe200078e02ff */
[----:B------:R-:W-:Y:S01]  /*1d70*/  ULDC.64 UR42, c[0x0][0x210] ;  /* 0x00008400002a7ab9 */ /* 0x000fe20000000a00 */
[C---:B------:R-:W-:Y:S01]  /*1d80*/  IMAD.WIDE.U32 R6, R251.reuse, R4, R6 ;  /* 0x00000004fb067225 */ /* 0x040fe200078e0006 */
[----:B------:R-:W-:Y:S01]  /*1d90*/  ULDC.64 UR38, c[0x0][0x3e0] ;  /* 0x0000f80000267ab9 */ /* 0x000fe20000000a00 */
[----:B------:R-:W-:Y:S01]  /*1da0*/  LEA R229, P3, R8, UR42, 0x1 ;  /* 0x0000002a08e57c11 */ /* 0x000fe2000f8608ff */
[----:B------:R-:W-:Y:S01]  /*1db0*/  UMOV UR18, UR14 ;  /* 0x0000000e00127c82 */ /* 0x000fe20008000000 */
[----:B------:R-:W-:Y:S01]  /*1dc0*/  IMAD R10, R251, R5, R10 ;  /* 0x00000005fb0a7224 */ /* 0x000fe200078e020a */
[----:B------:R-:W-:Y:S01]  /*1dd0*/  LEA R232, P2, R6, UR38, 0x1 ;  /* 0x0000002606e87c11 */ /* 0x000fe2000f8408ff */
[----:B------:R-:W-:Y:S01]  /*1de0*/  UMOV UR17, UR15 ;  /* 0x0000000f00117c82 */ /* 0x000fe20008000000 */
[----:B--2---:R-:W-:Y:S01]  /*1df0*/  IMAD R2, R14, UR9, R16 ;  /* 0x000000090e027c24 */ /* 0x004fe2000f8e0210 */
[----:B------:R-:W-:-:S04]  /*1e00*/  UIADD3 UR9, UR41, -0x1, URZ ;  /* 0xffffffff29097890 */ /* 0x000fc8000fffe03f */
[----:B------:R-:W-:-:S04]  /*1e10*/  IADD3 R0, P0, R2, UR5, RZ ;  /* 0x0000000502007c10 */ /* 0x000fc8000ff1e0ff */
[----:B------:R-:W-:Y:S02]  /*1e20*/  LEA.HI.X.SX32 R2, R2, UR8, 0x1, P0 ;  /* 0x0000000802027c11 */ /* 0x000fe400080f0eff */
[----:B------:R-:W-:-:S04]  /*1e30*/  LEA R188, P0, R0, UR28, 0x2 ;  /* 0x0000001c00bc7c11 */ /* 0x000fc8000f8010ff */
[----:B------:R-:W-:Y:S01]  /*1e40*/  LEA.HI.X R189, R0, UR29, R2, 0x2, P0 ;  /* 0x0000001d00bd7c11 */ /* 0x000fe200080f1402 */
[----:B------:R-:W-:Y:S01]  /*1e50*/  UIMAD.WIDE UR28, UR37, 0x4, UR58 ;  /* 0x00000004251c78a5 */ /* 0x000fe2000f8e023a */
[----:B------:R-:W-:Y:S01]  /*1e60*/  PLOP3.LUT P0, PT, PT, PT, UP1, 0x80, 0x0 ;  /* 0x000000000000781c */ /* 0x000fe20003f0f018 */
[----:B------:R-:W-:Y:S02]  /*1e70*/  VIADD R2, R9, UR19 ;  /* 0x0000001309027c36 */ /* 0x000fe40008000000 */
[----:B------:R-:W-:-:S03]  /*1e80*/  IMAD.IADD R0, R7, 0x1, R10 ;  /* 0x0000000107007824 */ /* 0x000fc600078e020a */
[----:B------:R-:W-:Y:S01]  /*1e90*/  LEA.HI.X R230, R8, UR43, R2, 0x1, P3 ;  /* 0x0000002b08e67c11 */ /* 0x000fe200098f0c02 */
[----:B------:R-:W-:Y:S01]  /*1ea0*/  UMOV UR20, UR28 ;  /* 0x0000001c00147c82 */ /* 0x000fe20008000000 */
[----:B------:R-:W-:Y:S01]  /*1eb0*/  LEA.HI.X R231, R6, UR39, R0, 0x1, P2 ;  /* 0x0000002706e77c11 */ /* 0x000fe200090f0c00 */
[----:B------:R-:W-:-:S04]  /*1ec0*/  UMOV UR19, UR29 ;  /* 0x0000001d00137c82 */ /* 0x000fc80008000000 */
[----:B------:R-:W-:Y:S05]  /*1ed0*/  @P0 BRA `(.L_x_336) ;  /* 0x0000000800fc0947 */ /* 0x000fea0003800000 */
        /* <DEDUP_REMOVED lines=19> */
.L_x_337:
        /* <DEDUP_REMOVED lines=20> */
.L_x_338:
[----:B------:R-:W-:Y:S01]  /*2150*/  UIMAD UR5, UR40, UR6, URZ ;  /* 0x00000006280572a4 */ /* 0x000fe2000f8e023f */
[----:B------:R-:W-:Y:S01]  /*2160*/  IMAD.U32 R4, RZ, RZ, UR6 ;  /* 0x00000006ff047e24 */ /* 0x000fe2000f8e00ff */
[----:B------:R-:W-:Y:S01]  /*2170*/  ULDC UR12, c[0x0][0x2d0] ;  /* 0x0000b400000c7ab9 */ /* 0x000fe20000000800 */
[C---:B------:R-:W-:Y:S01]  /*2180*/  VIADD R0, R251.reuse, 0x20 ;  /* 0x00000020fb007836 */ /* 0x040fe20000000000 */
[----:B------:R-:W-:Y:S01]  /*2190*/  UIMAD UR5, UR30, UR7, UR5 ;  /* 0x000000071e0572a4 */ /* 0x000fe2000f8e0205 */
[C---:B------:R-:W-:Y:S01]  /*21a0*/  VIADD R2, R251.reuse, 0x40 ;  /* 0x00000040fb027836 */ /* 0x040fe20000000000 */
[----:B------:R-:W-:Y:S01]  /*21b0*/  ISETP.GE.AND P3, PT, R226, UR12, PT ;  /* 0x0000000ce2007c0c */ /* 0x000fe2000bf66270 */
[----:B------:R-:W-:Y:S01]  /*21c0*/  IMAD.WIDE.U32 R4, R4, UR30, R226 ;  /* 0x0000001e04047c25 */ /* 0x000fe2000f8e00e2 */
[----:B------:R-:W-:Y:S01]  /*21d0*/  USHF.R.S32.HI UR19, URZ, 0x1f, UR56 ;  /* 0x0000001f3f137899 */ /* 0x000fe20008011438 */
[----:B------:R-:W-:Y:S01]  /*21e0*/  BSSY B0, `(.L_x_339) ;  /* 0x000001a000007945 */ /* 0x000fe20003800000 */
[----:B------:R-:W-:Y:S01]  /*21f0*/  ISETP.GE.OR P2, PT, R0, UR16, P3 ;  /* 0x0000001000007c0c */ /* 0x000fe20009f46670 */
[----:B------:R-:W-:Y:S01]  /*2200*/  ULDC.64 UR12, c[0x0][0x468] ;  /* 0x00011a00000c7ab9 */ /* 0x000fe20000000a00 */
[----:B------:R-:W-:Y:S01]  /*2210*/  ISETP.GE.OR P1, PT, R2, UR16, P3 ;  /* 0x0000001002007c0c */ /* 0x000fe20009f26670 */
[----:B------:R-:W-:Y:S01]  /*2220*/  VIADD R2, R251, 0x60 ;  /* 0x00000060fb027836 */ /* 0x000fe20000000000 */
[----:B------:R-:W-:Y:S01]  /*2230*/  MOV R0, UR5 ;  /* 0x0000000500007c02 */ /* 0x000fe20008000f00 */
[----:B------:R-:W-:Y:S01]  /*2240*/  UIMAD UR5, UR19, UR12, URZ ;  /* 0x0000000c130572a4 */ /* 0x000fe2000f8e023f */
[----:B------:R-:W-:-:S03]  /*2250*/  IADD3 R4, P0, R4, UR17, RZ ;  /* 0x0000001104047c10 */ /* 0x000fc6000ff1e0ff */
[----:B------:R-:W-:Y:S01]  /*2260*/  UIMAD UR13, UR56, UR13, UR5 ;  /* 0x0000000d380d72a4 */ /* 0x000fe2000f8e0205 */
[----:B------:R-:W-:Y:S01]  /*2270*/  IADD3.X R5, R5, UR18, R0, P0, !PT ;  /* 0x0000001205057c10 */ /* 0x000fe200087fe400 */
[----:B------:R-:W-:Y:S01]  /*2280*/  IMAD.U32 R0, RZ, RZ, UR12 ;  /* 0x0000000cff007e24 */ /* 0x000fe2000f8e00ff */
[----:B------:R-:W-:Y:S02]  /*2290*/  ISETP.GE.OR P0, PT, R2, UR16, P3 ;  /* 0x0000001002007c0c */ /* 0x000fe40009f06670 */
        /* <DEDUP_REMOVED lines=14> */
.L_x_340:
[----:B------:R-:W-:Y:S05]  /*2380*/  BSYNC B0 ;  /* 0x0000000000007941 */ /* 0x000fea0003800000 */
.L_x_339:
[----:B------:R-:W-:Y:S04]  /*2390*/  BSSY B0, `(.L_x_341) ;  /* 0x000000e000007945 */ /* 0x000fe80003800000 */
        /* <DEDUP_REMOVED lines=8> */
[----:B-1----:R-:W-:-:S03]  /*2420*/  LEA R8, P4, R6, UR12, 0x1 ;  /* 0x0000000c06087c11 */ /* 0x002fc6000f8808ff */
[----:B------:R-:W-:-:S05]  /*2430*/  IMAD R0, R0, UR7, R2 ;  /* 0x0000000700007c24 */ /* 0x000fca000f8e0202 */
[----:B------:R-:W-:-:S04]  /*2440*/  IADD3 R0, R7, R0, RZ ;  /* 0x0000000007007210 */ /* 0x000fc80007ffe0ff */
[----:B------:R-:W-:-:S05]  /*2450*/  LEA.HI.X R9, R6, UR13, R0, 0x1, P4 ;  /* 0x0000000d06097c11 */ /* 0x000fca000a0f0c00 */
[----:B------:R2:W-:Y:S02]  /*2460*/  STG.E.128 desc[UR10][R8.64], RZ ;  /* 0x000000ff08007986 */ /* 0x0005e4000c101d0a */
.L_x_342:
[----:B------:R-:W-:Y:S05]  /*2470*/  BSYNC B0 ;  /* 0x0000000000007941 */ /* 0x000fea0003800000 */
.L_x_341:
        /* <DEDUP_REMOVED lines=9> */
[----:B-12---:R-:W-:-:S03]  /*2510*/  LEA R8, P4, R6, UR12, 0x1 ;  /* 0x0000000c06087c11 */ /* 0x006fc6000f8808ff */
[----:B------:R-:W-:-:S05]  /*2520*/  IMAD R0, R0, UR7, R2 ;  /* 0x0000000700007c24 */ /* 0x000fca000f8e0202 */
[----:B------:R-:W-:-:S04]  /*2530*/  IADD3 R0, R7, R0, RZ ;  /* 0x0000000007007210 */ /* 0x000fc80007ffe0ff */
[----:B------:R-:W-:-:S05]  /*2540*/  LEA.HI.X R9, R6, UR13, R0, 0x1, P4 ;  /* 0x0000000d06097c11 */ /* 0x000fca000a0f0c00 */
[----:B------:R3:W-:Y:S02]  /*2550*/  STG.E.128 desc[UR10][R8.64], RZ ;  /* 0x000000ff08007986 */ /* 0x0007e4000c101d0a */
.L_x_344:
[----:B------:R-:W-:Y:S05]  /*2560*/  BSYNC B0 ;  /* 0x0000000000007941 */ /* 0x000fea0003800000 */
.L_x_343:
        /* <DEDUP_REMOVED lines=13> */
[----:B------:R4:W-:Y:S02]  /*2640*/  STG.E.128 desc[UR10][R4.64], RZ ;  /* 0x000000ff04007986 */ /* 0x0009e4000c101d0a */
.L_x_346:
[----:B------:R-:W-:Y:S05]  /*2650*/  BSYNC B0 ;  /* 0x0000000000007941 */ /* 0x000fea0003800000 */
.L_x_345:
[----:B------:R-:W-:Y:S01]  /*2660*/  UIMAD UR5, UR40, UR8, URZ ;  /* 0x00000008280572a4 */ /* 0x000fe2000f8e023f */
[----:B----4-:R-:W-:Y:S01]  /*2670*/  IMAD.U32 R4, RZ, RZ, UR8 ;  /* 0x00000008ff047e24 */ /* 0x010fe2000f8e00ff */
[----:B------:R-:W-:Y:S01]  /*2680*/  USHF.R.S32.HI UR12, URZ, 0x1f, UR56 ;  /* 0x0000001f3f0c7899 */ /* 0x000fe20008011438 */
[----:B------:R-:W-:Y:S01]  /*2690*/  BSSY B0, `(.L_x_347) ;  /* 0x0000017000007945 */ /* 0x000fe20003800000 */
[----:B------:R-:W-:Y:S01]  /*26a0*/  UIMAD UR5, UR30, UR9, UR5 ;  /* 0x000000091e0572a4 */ /* 0x000fe2000f8e0205 */
[----:B------:R-:W-:Y:S01]  /*26b0*/  IMAD.WIDE.U32 R4, R4, UR30, R226 ;  /* 0x0000001e04047c25 */ /* 0x000fe2000f8e00e2 */
[----:B------:R-:W-:-:S04]  /*26c0*/  ULDC.64 UR6, c[0x0][0x470] ;  /* 0x00011c0000067ab9 */ /* 0x000fc80000000a00 */
[----:B------:R-:W-:Y:S01]  /*26d0*/  IMAD.U32 R0, RZ, RZ, UR5 ;  /* 0x00000005ff007e24 */ /* 0x000fe2000f8e00ff */
[----:B------:R-:W-:Y:S01]  /*26e0*/  IADD3 R4, P4, R4, UR14, RZ ;  /* 0x0000000e04047c10 */ /* 0x000fe2000ff9e0ff */
[----:B------:R-:W-:-:S03]  /*26f0*/  UIMAD UR5, UR12, UR6, URZ ;  /* 0x000000060c0572a4 */ /* 0x000fc6000f8e023f */
        /* <DEDUP_REMOVED lines=13> */
[----:B-123--:R-:W-:-:S04]  /*27d0*/  LEA R8, P3, R6, UR6, 0x1 ;  /* 0x0000000606087c11 */ /* 0x00efc8000f8608ff */
[----:B------:R-:W-:-:S05]  /*27e0*/  LEA.HI.X R9, R6, UR7, R0, 0x1, P3 ;  /* 0x0000000706097c11 */ /* 0x000fca00098f0c00 */
[----:B------:R4:W-:Y:S04]  /*27f0*/  STG.E.128 desc[UR10][R8.64], RZ ;  /* 0x000000ff08007986 */ /* 0x0009e8000c101d0a */
.L_x_348:
[----:B------:R-:W-:Y:S05]  /*2800*/  BSYNC B0 ;  /* 0x0000000000007941 */ /* 0x000fea0003800000 */
.L_x_347:
        /* <DEDUP_REMOVED lines=9> */
[----:B-1234-:R-:W-:-:S03]  /*28a0*/  LEA R8, P2, R6, UR6, 0x1 ;  /* 0x0000000606087c11 */ /* 0x01efc6000f8408ff */
[----:B------:R-:W-:-:S05]  /*28b0*/  IMAD R0, R0, UR9, R2 ;  /* 0x0000000900007c24 */ /* 0x000fca000f8e0202 */
[----:B------:R-:W-:-:S04]  /*28c0*/  IADD3 R0, R7, R0, RZ ;  /* 0x0000000007007210 */ /* 0x000fc80007ffe0ff */
[----:B------:R-:W-:-:S05]  /*28d0*/  LEA.HI.X R9, R6, UR7, R0, 0x1, P2 ;  /* 0x0000000706097c11 */ /* 0x000fca00090f0c00 */
[----:B------:R1:W-:Y:S02]  /*28e0*/  STG.E.128 desc[UR10][R8.64], RZ ;  /* 0x000000ff08007986 */ /* 0x0003e4000c101d0a */
.L_x_350:
[----:B------:R-:W-:Y:S05]  /*28f0*/  BSYNC B0 ;  /* 0x0000000000007941 */ /* 0x000fea0003800000 */
.L_x_349:
        /* <DEDUP_REMOVED lines=14> */
.L_x_352:
[----:B------:R-:W-:Y:S05]  /*29e0*/  BSYNC B0 ;  /* 0x0000000000007941 */ /* 0x000fea0003800000 */
.L_x_351:
        /* <DEDUP_REMOVED lines=14> */
.L_x_336:
[----:B------:R-:W2:Y:S01]  /*2ad0*/  LDL R6, [R1+0x10] ;  /* 0x0000100001067983 */ /* 0x000ea20000100800 */
[----:B------:R-:W-:Y:S01]  /*2ae0*/  PLOP3.LUT P0, PT, PT, PT, UP4, 0x80, 0x0 ;  /* 0x000000000000781c */ /* 0x000fe20003f0f048 */
[----:B------:R-:W-:Y:S01]  /*2af0*/  UIMAD UR5, UR9, -0x80, UR32 ;  /* 0xffffff80090578a4 */ /* 0x000fe2000f8e0220 */
[C---:B------:R-:W-:Y:S01]  /*2b00*/  VIADD R16, R251.reuse, 0x20 ;  /* 0x00000020fb107836 */ /* 0x040fe20000000000 */
[----:B------:R-:W-:Y:S01]  /*2b10*/  ULEA.HI UR8, UR9, UR9, URZ, 0x1 ;  /* 0x0000000909087291 */ /* 0x000fe2000f8f083f */
[C---:B------:R-:W-:Y:S01]  /*2b20*/  VIADD R17, R251.reuse, 0x40 ;  /* 0x00000040fb117836 */ /* 0x040fe20000000000 */
[----:B------:R-:W-:Y:S01]  /*2b30*/  BSSY B0, `(.L_x_354) ;  /* 0x000001b000007945 */ /* 0x000fe20003800000 */
[C---:B------:R-:W-:Y:S01]  /*2b40*/  VIADD R18, R251.reuse, 0x60 ;  /* 0x00000060fb127836 */ /* 0x040fe20000000000 */
[----:B------:R-:W-:Y:S01]  /*2b50*/  ISETP.GE.AND P5, PT, R251, UR5, PT ;  /* 0x00000005fb007c0c */ /* 0x000fe2000bfa6270 */
[----:B------:R-:W-:-:S05]  /*2b60*/  ULOP3.LUT UR8, UR8, 0xfffffffe, URZ, 0xc0, !UPT ;  /* 0xfffffffe08087892 */ /* 0x000fca000f8ec03f */
[----:B------:R-:W-:Y:S01]  /*2b70*/  @P0 BAR.SYNC.DEFER_BLOCKING 0x0 ;  /* 0x0000000000000b1d */ /* 0x000fe20000010000 */
[----:B------:R-:W-:Y:S01]  /*2b80*/  UIADD3 UR8, UR9, -UR8, URZ ;  /* 0x8000000809087290 */ /* 0x000fe2000fffe03f */
[----:B------:R-:W-:Y:S01]  /*2b90*/  ISETP.GE.AND P4, PT, R16, UR5, PT ;  /* 0x0000000510007c0c */ /* 0x000fe2000bf86270 */
[----:B------:R-:W-:Y:S01]  /*2ba0*/  IMAD.U32 R8, RZ, RZ, UR12 ;  /* 0x0000000cff087e24 */ /* 0x000fe2000f8e00ff */
[----:B------:R-:W-:Y:S01]  /*2bb0*/  ISETP.GE.AND P3, PT, R17, UR5, PT ;  /* 0x0000000511007c0c */ /* 0x000fe2000bf66270 */
[----:B------:R-:W-:Y:S01]  /*2bc0*/  UISETP.NE.AND UP0, UPT, UR8, 0x1, UPT ;  /* 0x000000010800788c */ /* 0x000fe2000bf05270 */
[----:B------:R-:W-:-:S05]  /*2bd0*/  ISETP.GE.AND P2, PT, R18, UR5, PT ;  /* 0x0000000512007c0c */ /* 0x000fca000bf46270 */
[----:B------:R-:W-:Y:S02]  /*2be0*/  PLOP3.LUT P1, PT, PT, PT, UP0, 0x80, 0x0 ;  /* 0x000000000000781c */ /* 0x000fe40003f2f008 */
[C---:B--2---:R-:W-:Y:S01]  /*2bf0*/  LEA R0, R6.reuse, UR4, 0x1 ;  /* 0x0000000406007c11 */ /* 0x044fe2000f8e08ff */
[----:B------:R-:W-:-:S04]  /*2c00*/  VIADD R2, R6, 0x2000 ;  /* 0x0000200006027836 */ /* 0x000fc80000000000 */
[----:B------:R1:W-:Y:S01]  /*2c10*/  @P5 STS.128 [R0+0x8000], RZ ;  /* 0x008000ff00005388 */ /* 0x0003e20000000c00 */
[----:B------:R-:W-:Y:S01]  /*2c20*/  SEL R2, R2, R6, !P1 ;  /* 0x0000000602027207 */ /* 0x000fe20004800000 */
[----:B------:R-:W-:Y:S06]  /*2c30*/  @P5 BRA `(.L_x_355) ;  /* 0x0000000000285947 */ /* 0x000fec0003800000 */
        /* <DEDUP_REMOVED lines=10> */
.L_x_355:
[----:B------:R-:W-:Y:S05]  /*2ce0*/  BSYNC B0 ;  /* 0x0000000000007941 */ /* 0x000fea0003800000 */
.L_x_354:
        /* <DEDUP_REMOVED lines=14> */
.L_x_357:
[----:B------:R-:W-:Y:S05]  /*2dd0*/  BSYNC B0 ;  /* 0x0000000000007941 */ /* 0x000fea0003800000 */
.L_x_356:
        /* <DEDUP_REMOVED lines=13> */
.L_x_359:
[----:B------:R-:W-:Y:S05]  /*2eb0*/  BSYNC B0 ;  /* 0x0000000000007941 */ /* 0x000fea0003800000 */
.L_x_358:
        /* <DEDUP_REMOVED lines=16> */
.L_x_361:
[----:B------:R-:W-:Y:S05]  /*2fc0*/  BSYNC B0 ;  /* 0x0000000000007941 */ /* 0x000fea0003800000 */
.L_x_360:
        /* <DEDUP_REMOVED lines=19> */
.L_x_363:
[----:B------:R-:W-:Y:S05]  /*3100*/  BSYNC B0 ;  /* 0x0000000000007941 */ /* 0x000fea0003800000 */
.L_x_362:
        /* <DEDUP_REMOVED lines=21> */
.L_x_365:
[----:B------:R-:W-:Y:S05]  /*3260*/  BSYNC B0 ;  /* 0x0000000000007941 */ /* 0x000fea0003800000 */
.L_x_364:
        /* <DEDUP_REMOVED lines=21> */
.L_x_367:
[----:B------:R-:W-:Y:S05]  /*33c0*/  BSYNC B0 ;  /* 0x0000000000007941 */ /* 0x000fea0003800000 */
.L_x_366:
        /* <DEDUP_REMOVED lines=23> */
.L_x_369:
[----:B------:R-:W-:Y:S05]  /*3540*/  BSYNC B0 ;  /* 0x0000000000007941 */ /* 0x000fea0003800000 */
.L_x_368:
[----:B------:R-:W5:Y:S01]  /*3550*/  LDL R20, [R1+0x1c] ;  /* 0x00001c0001147983 */ /* 0x000f620000100800 */
[----:B------:R-:W-:Y:S01]  /*3560*/  UIMAD UR8, UR40, UR12, URZ ;  /* 0x0000000c280872a4 */ /* 0x000fe2000f8e023f */
[----:B---3--:R-:W-:Y:S01]  /*3570*/  IMAD.WIDE.U32 R4, R8, UR30, R226 ;  /* 0x0000001e08047c25 */ /* 0x008fe2000f8e00e2 */
[----:B------:R-:W-:Y:S02]  /*3580*/  BSSY B0, `(.L_x_370) ;  /* 0x0000029000007945 */ /* 0x000fe40003800000 */
[----:B------:R-:W-:Y:S02]  /*3590*/  UIMAD UR14, UR30, UR13, UR8 ;  /* 0x0000000d1e0e72a4 */ /* 0x000fe4000f8e0208 */
[----:B------:R-:W-:Y:S01]  /*35a0*/  UIMAD UR8, UR21, -0x80, UR16 ;  /* 0xffffff80150878a4 */ /* 0x000fe2000f8e0210 */
[----:B------:R-:W-:-:S03]  /*35b0*/  IADD3 R4, P0, R4, UR23, RZ ;  /* 0x0000001704047c10 */ /* 0x000fc6000ff1e0ff */
[----:B------:R-:W-:Y:S01]  /*35c0*/  IMAD.U32 R2, RZ, RZ, UR14 ;  /* 0x0000000eff027e24 */ /* 0x000fe2000f8e00ff */
[----:B------:R-:W-:Y:S01]  /*35d0*/  ULDC.64 UR14, c[0x0][0x260] ;  /* 0x00009800000e7ab9 */ /* 0x000fe20000000a00 */
[----:B------:R-:W-:-:S03]  /*35e0*/  ISETP.GE.AND P5, PT, R251, UR8, PT ;  /* 0x00000008fb007c0c */ /* 0x000fc6000bfa6270 */
[----:B------:R-:W-:Y:S01]  /*35f0*/  IADD3.X R5, R5, UR27, R2, P0, !PT ;  /* 0x0000001b05057c10 */ /* 0x000fe200087fe402 */
[----:B------:R-:W-:-:S04]  /*3600*/  IMAD R2, R13, UR14, RZ ;  /* 0x0000000e0d027c24 */ /* 0x000fc8000f8e02ff */
[C---:B------:R-:W-:Y:S02]  /*3610*/  IMAD R2, R12.reuse, UR15, R2 ;  /* 0x0000000f0c027c24 */ /* 0x040fe4000f8e0202 */
[----:B------:R-:W-:-:S03]  /*3620*/  IMAD.WIDE.U32 R4, R12, UR14, R4 ;  /* 0x0000000e0c047c25 */ /* 0x000fc6000f8e0004 */
[----:B------:R3:W-:Y:S01]  /*3630*/  @P5 STS.128 [R0+0xc000], RZ ;  /* 0x00c000ff00005388 */ /* 0x0007e20000000c00 */
[----:B------:R-:W-:Y:S02]  /*3640*/  IMAD.IADD R2, R5, 0x1, R2 ;  /* 0x0000000105027824 */ /* 0x000fe400078e0202 */
[C---:B-----5:R-:W-:Y:S02]  /*3650*/  VIADD R6, R20.reuse, 0x8 ;  /* 0x0000000814067836 */ /* 0x060fe40000000000 */
[----:B------:R-:W-:-:S03]  /*3660*/  VIADD R10, R20, 0x48 ;  /* 0x00000048140a7836 */ /* 0x000fc60000000000 */
[----:B------:R-:W-:Y:S01]  /*3670*/  ISETP.GE.AND P0, PT, R6, UR5, PT ;  /* 0x0000000506007c0c */ /* 0x000fe2000bf06270 */
[----:B------:R-:W-:Y:S01]  /*3680*/  VIADD R6, R20, 0x40 ;  /* 0x0000004014067836 */ /* 0x000fe20000000000 */
[----:B------:R-:W-:Y:S02]  /*3690*/  ISETP.GE.AND P6, PT, R10, UR5, PT ;  /* 0x000000050a007c0c */ /* 0x000fe4000bfc6270 */
[----:B------:R-:W-:Y:S02]  /*36a0*/  P2R R15, PR, RZ, 0x1 ;  /* 0x00000001ff0f7803 */ /* 0x000fe40000000000 */
[----:B------:R-:W-:Y:S02]  /*36b0*/  ISETP.GE.AND P2, PT, R6, UR5, PT ;  /* 0x0000000506007c0c */ /* 0x000fe4000bf46270 */
[----:B------:R-:W-:Y:S02]  /*36c0*/  ISETP.GE.AND P0, PT, R20, UR5, PT ;  /* 0x0000000514007c0c */ /* 0x000fe4000bf06270 */
[----:B------:R-:W-:-:S02]  /*36d0*/  P2R R11, PR, RZ, 0x4 ;  /* 0x00000004ff0b7803 */ /* 0x000fc40000000000 */
        /* <DEDUP_REMOVED lines=19> */
.L_x_371:
[----:B------:R-:W-:Y:S05]  /*3810*/  BSYNC B0 ;  /* 0x0000000000007941 */ /* 0x000fea0003800000 */
.L_x_370:
        /* <DEDUP_REMOVED lines=23> */
.L_x_373:
[----:B------:R-:W-:Y:S05]  /*3990*/  BSYNC B0 ;  /* 0x0000000000007941 */ /* 0x000fea0003800000 */
.L_x_372:
        /* <DEDUP_REMOVED lines=23> */
.L_x_375:
[----:B------:R-:W-:Y:S05]  /*3b10*/  BSYNC B0 ;  /* 0x0000000000007941 */ /* 0x000fea0003800000 */
.L_x_374:
        /* <DEDUP_REMOVED lines=23> */
.L_x_377:
[----:B------:R-:W-:Y:S05]  /*3c90*/  BSYNC B0 ;  /* 0x0000000000007941 */ /* 0x000fea0003800000 */
.L_x_376:
[----:B------:R-:W-:Y:S01]  /*3ca0*/  UIMAD UR5, UR40, UR6, URZ ;  /* 0x00000006280572a4 */ /* 0x000fe2000f8e023f */
[----:B-1----:R-:W-:Y:S01]  /*3cb0*/  MOV R4, UR6 ;  /* 0x0000000600047c02 */ /* 0x002fe20008000f00 */
[----:B------:R1:W-:Y:S01]  /*3cc0*/  @P5 STS.128 [R0+0x10000], RZ ;  /* 0x010000ff00005388 */ /* 0x0003e20000000c00 */
[----:B------:R-:W-:Y:S01]  /*3cd0*/  ULDC.64 UR12, c[0x0][0x268] ;  /* 0x00009a00000c7ab9 */ /* 0x000fe20000000a00 */
[----:B------:R-:W-:Y:S01]  /*3ce0*/  UIMAD UR5, UR30, UR7, UR5 ;  /* 0x000000071e0572a4 */ /* 0x000fe2000f8e0205 */
[----:B------:R-:W-:Y:S01]  /*3cf0*/  BSSY B0, `(.L_x_378) ;  /* 0x000001b000007945 */ /* 0x000fe20003800000 */
[----:B------:R-:W-:-:S04]  /*3d00*/  IMAD.WIDE.U32 R4, R4, UR30, R226 ;  /* 0x0000001e04047c25 */ /* 0x000fc8000f8e00e2 */
[----:B------:R-:W-:Y:S02]  /*3d10*/  MOV R2, UR5 ;  /* 0x0000000500027c02 */ /* 0x000fe40008000f00 */
        /* <DEDUP_REMOVED lines=24> */
.L_x_379:
[----:B------:R-:W-:Y:S05]  /*3ea0*/  BSYNC B0 ;  /* 0x0000000000007941 */ /* 0x000fea0003800000 */
.L_x_378:
        /* <DEDUP_REMOVED lines=22> */
.L_x_381:
[----:B------:R-:W-:Y:S05]  /*4010*/  BSYNC B0 ;  /* 0x0000000000007941 */ /* 0x000fea0003800000 */
.L_x_380:
        /* <DEDUP_REMOVED lines=22> */
.L_x_383:
[----:B------:R-:W-:Y:S05]  /*4180*/  BSYNC B0 ;  /* 0x0000000000007941 */ /* 0x000fea0003800000 */
.L_x_382:
        /* <DEDUP_REMOVED lines=22> */
.L_x_385:
[----:B------:R-:W-:Y:S05]  /*42f0*/  BSYNC B0 ;  /* 0x0000000000007941 */ /* 0x000fea0003800000 */
.L_x_384:
[----:B------:R-:W-:Y:S01]  /*4300*/  ULDC.64 UR12, c[0x0][0x3c8] ;  /* 0x0000f200000c7ab9 */ /* 0x000fe20000000a00 */
[----:B------:R-:W-:Y:S01]  /*4310*/  USHF.R.S32.HI UR6, URZ, 0x1f, UR56 ;  /* 0x0000001f3f067899 */ /* 0x000fe20008011438 */
[----:B------:R-:W2:Y:S01]  /*4320*/  LDL R12, [R1+0x40] ;  /* 0x00004000010c7983 */ /* 0x000ea20000100800 */
[----:B------:R-:W-:Y:S01]  /*4330*/  UISETP.NE.U32.AND UP1, UPT, UR12, URZ, UPT ;  /* 0x0000003f0c00728c */ /* 0x000fe2000bf25070 */
[----:B-1----:R-:W-:Y:S02]  /*4340*/  SHF.R.S32.HI R9, RZ, 0x1f, R20 ;  /* 0x0000001fff097819 */ /* 0x002fe40000011414 */
[----:B------:R-:W-:Y:S01]  /*4350*/  SHF.R.S32.HI R2, RZ, 0x1f, R10 ;  /* 0x0000001fff027819 */ /* 0x000fe2000001140a */
[----:B------:R-:W-:Y:S01]  /*4360*/  UISETP.NE.AND.EX UP1, UPT, UR13, URZ, UPT, UP1 ;  /* 0x0000003f0d00728c */ /* 0x000fe2000bf25310 */
[----:B------:R-:W-:Y:S01]  /*4370*/  IMAD.MOV.U32 R248, RZ, RZ, 0x7f800000 ;  /* 0x7f800000fff87424 */ /* 0x000fe200078e00ff */
[----:B------:R-:W-:Y:S02]  /*4380*/  ISETP.NE.AND P5, PT, R14, RZ, PT ;  /* 0x000000ff0e00720c */ /* 0x000fe40003fa5270 */
[----:B------:R-:W-:-:S02]  /*4390*/  ISETP.NE.AND P4, PT, R15, RZ, PT ;  /* 0x000000ff0f00720c */ /* 0x000fc40003f85270 */
[----:B------:R-:W-:Y:S01]  /*43a0*/  ISETP.NE.AND P3, PT, R11, RZ, PT ;  /* 0x000000ff0b00720c */ /* 0x000fe20003f65270 */
[----:B------:R-:W-:Y:S01]  /*43b0*/  IMAD.MOV.U32 R249, RZ, RZ, 0x7f800000 ;  /* 0x7f800000fff97424 */ /* 0x000fe200078e00ff */
[----:B------:R-:W-:Y:S01]  /*43c0*/  PLOP3.LUT P0, PT, PT, PT, UP1, 0x80, 0x0 ;  /* 0x000000000000781c */ /* 0x000fe20003f0f018 */
[----:B------:R-:W-:Y:S01]  /*43d0*/  IMAD.MOV.U32 R250, RZ, RZ, 0x7f800000 ;  /* 0x7f800000fffa7424 */ /* 0x000fe200078e00ff */
[----:B------:R-:W0:Y:S01]  /*43e0*/  LDGDEPBAR ;  /* 0x00000000000079af */ /* 0x000e220000000000 */
[----:B------:R-:W-:Y:S01]  /*43f0*/  @UP1 ULDC.64 UR14, c[0x0][0x3d0] ;  /* 0x0000f400000e1ab9 */ /* 0x000fe20000000a00 */
[----:B------:R-:W-:Y:S01]  /*4400*/  @UP1 UMOV UR7, UR6 ;  /* 0x0000000600071c82 */ /* 0x000fe20008000000 */
[----:B------:R-:W-:Y:S01]  /*4410*/  @UP1 UIMAD UR5, UR57, UR14, URZ ;  /* 0x0000000e390512a4 */ /* 0x000fe2000f8e023f */
[----:B------:R-:W-:Y:S01]  /*4420*/  @UP1 UMOV UR6, UR56 ;  /* 0x0000003800061c82 */ /* 0x000fe20008000000 */
[----:B------:R-:W-:Y:S01]  /*4430*/  IMAD.MOV.U32 R247, RZ, RZ, 0x7f800000 ;  /* 0x7f800000fff77424 */ /* 0x000fe200078e00ff */
[----:B------:R-:W-:-:S02]  /*4440*/  @UP1 UIMAD.WIDE.U32 UR6, UR45, UR14, UR6 ;  /* 0x0000000e2d0612a5 */ /* 0x000fc4000f8e0006 */
[----:B------:R-:W-:Y:S02]  /*4450*/  @UP1 UIMAD UR5, UR45, UR15, UR5 ;  /* 0x0000000f2d0512a4 */ /* 0x000fe4000f8e0205 */
[----:B------:R-:W-:Y:S02]  /*4460*/  @UP1 ULEA UR12, UP0, UR6, UR12, 0x2 ;  /* 0x0000000c060c1291 */ /* 0x000fe4000f80103f */
[----:B------:R-:W-:Y:S01]  /*4470*/  @UP1 UIADD3 UR5, UR7, UR5, URZ ;  /* 0x0000000507051290 */ /* 0x000fe2000fffe03f */
[----:B------:R-:W-:Y:S01]  /*4480*/  VIADD R176, R184, 0x2000 ;  /* 0x00002000b8b07836 */ /* 0x000fe20000000000 */
[----:B------:R-:W-:Y:S01]  /*4490*/  ULDC UR24, c[0x0][0x2d0] ;  /* 0x0000b40000187ab9 */ /* 0x000fe20000000800 */
[----:B------:R-:W-:Y:S01]  /*44a0*/  VIADD R182, R185, 0x2000 ;  /* 0x00002000b9b67836 */ /* 0x000fe20000000000 */
[----:B------:R-:W-:Y:S01]  /*44b0*/  @UP1 ULEA.HI.X UR13, UR6, UR13, UR5, 0x2, UP0 ;  /* 0x0000000d060d1291 */ /* 0x000fe200080f1405 */
[----:B------:R-:W-:Y:S01]  /*44c0*/  IMAD.U32 R4, RZ, RZ, UR12 ;  /* 0x0000000cff047e24 */ /* 0x000fe2000f8e00ff */
[----:B--234-:R-:W-:Y:S01]  /*44d0*/  SHF.L.U64.HI R0, R20, 0x2, R9 ;  /* 0x0000000214007819 */ /* 0x01cfe20000010209 */
[----:B------:R-:W-:Y:S01]  /*44e0*/  @UP1 ULDC UR5, c[0x0][0x2e8] ;  /* 0x0000ba0000051ab9 */ /* 0x000fe20000000800 */
[----:B------:R-:W-:Y:S01]  /*44f0*/  IMAD.MOV.U32 R183, RZ, RZ, 0x20 ;  /* 0x00000020ffb77424 */ /* 0x000fe200078e00ff */
[----:B------:R-:W-:Y:S01]  /*4500*/  ULDC UR27, c[0x0][0x2dc] ;  /* 0x0000b700001b7ab9 */ /* 0x000fe20000000800 */
[----:B------:R-:W-:-:S02]  /*4510*/  IMAD.U32 R5, RZ, RZ, UR13 ;  /* 0x0000000dff057e24 */ /* 0x000fc4000f8e00ff */
[----:B------:R-:W-:Y:S01]  /*4520*/  IMAD.MOV.U32 R177, RZ, RZ, 0x40 ;  /* 0x00000040ffb17424 */ /* 0x000fe200078e00ff */
[----:B------:R-:W-:Y:S02]  /*4530*/  UIADD3 UR23, UR32, 0x80, UR30 ;  /* 0x0000008020177890 */ /* 0x000fe4000fffe01e */
[----:B------:R1:W2:Y:S01]  /*4540*/  @P0 LDG.E R8, desc[UR10][R4.64] ;  /* 0x0000000a04080981 */ /* 0x0002a2000c1e1900 */
        /* <DEDUP_REMOVED lines=23> */
[----:B------:R-:W-:Y:S01]  /*46c0*/  CS2R R84, SRZ ;  /* 0x0000000000547805 */ /* 0x000fe2000001ff00 */
[----:B-1----:R-:W-:Y:S01]  /*46d0*/  IMAD.SHL.U32 R4, R20, 0x4, RZ ;  /* 0x0000000414047824 */ /* 0x002fe200078e00ff */
[----:B------:R-:W-:Y:S02]  /*46e0*/  CS2R R78, SRZ ;  /* 0x00000000004e7805 */ /* 0x000fe4000001ff00 */
[----:B------:R-:W-:Y:S02]  /*46f0*/  CS2R R76, SRZ ;  /* 0x00000000004c7805 */ /* 0x000fe4000001ff00 */
[----:B------:R-:W-:Y:S02]  /*4700*/  CS2R R82, SRZ ;  /* 0x0000000000527805 */ /* 0x000fe4000001ff00 */
[----:B------:R-:W-:-:S02]  /*4710*/  CS2R R80, SRZ ;  /* 0x0000000000507805 */ /* 0x000fc4000001ff00 */
[----:B------:R-:W-:Y:S02]  /*4720*/  IADD3 R4, P2, R4, UR18, RZ ;  /* 0x0000001204047c10 */ /* 0x000fe4000ff5e0ff */
[----:B------:R-:W-:Y:S02]  /*4730*/  CS2R R74, SRZ ;  /* 0x00000000004a7805 */ /* 0x000fe4000001ff00 */
[----:B------:R-:W-:Y:S02]  /*4740*/  CS2R R72, SRZ ;  /* 0x0000000000487805 */ /* 0x000fe4000001ff00 */
[----:B------:R-:W-:Y:S02]  /*4750*/  CS2R R70, SRZ ;  /* 0x0000000000467805 */ /* 0x000fe4000001ff00 */
[----:B------:R-:W-:Y:S02]  /*4760*/  IADD3.X R5, R0, UR17, RZ, P2, !PT ;  /* 0x0000001100057c10 */ /* 0x000fe400097fe4ff */
[----:B------:R-:W-:-:S02]  /*4770*/  CS2R R68, SRZ ;  /* 0x0000000000447805 */ /* 0x000fc4000001ff00 */
[C---:B------:R-:W-:Y:S01]  /*4780*/  @!P6 LEA R6, P2, R10.reuse, UR18, 0x2 ;  /* 0x000000120a06ec11 */ /* 0x040fe2000f8410ff */
[----:B------:R-:W-:Y:S01]  /*4790*/  IMAD.MOV.U32 R190, RZ, RZ, R187 ;  /* 0x000000ffffbe7224 */ /* 0x000fe200078e00bb */
[----:B------:R-:W-:Y:S01]  /*47a0*/  ULDC UR25, c[0x0][0x270] ;  /* 0x00009c0000197ab9 */ /* 0x000fe20000000800 */
[----:B------:R-:W5:Y:S01]  /*47b0*/  @!P5 LDG.E R249, desc[UR10][R4.64] ;  /* 0x0000000a04f9d981 */ /* 0x000f62000c1e1900 */
[----:B------:R-:W-:Y:S01]  /*47c0*/  @!P6 LEA.HI.X R7, R10, UR17, R2, 0x2, P2 ;  /* 0x000000110a07ec11 */ /* 0x000fe200090f1402 */
[----:B------:R-:W-:Y:S02]  /*47d0*/  ULDC UR8, c[0x0][0x2ec] ;  /* 0x0000bb0000087ab9 */ /* 0x000fe40000000800 */
[----:B------:R-:W5:Y:S04]  /*47e0*/  @!P4 LDG.E R250, desc[UR10][R4.64+0x20] ;  /* 0x0000200a04fac981 */ /* 0x000f68000c1e1900 */
[----:B------:R-:W5:Y:S01]  /*47f0*/  @!P6 LDG.E R248, desc[UR10][R6.64] ;  /* 0x0000000a06f8e981 */ /* 0x000f62000c1e1900 */
[----:B------:R-:W-:-:S03]  /*4800*/  IMAD.U32 R2, RZ, RZ, UR32 ;  /* 0x00000020ff027e24 */ /* 0x000fc6000f8e00ff */
[----:B------:R1:W5:Y:S01]  /*4810*/  @!P3 LDG.E R247, desc[UR10][R4.64+0x100] ;  /* 0x0001000a04f7b981 */ /* 0x000362000c1e1900 */
[----:B------:R-:W2:Y:S01]  /*4820*/  @P0 MUFU.RCP R0, UR5 ;  /* 0x0000000500000d08 */ /* 0x000ea20008001000 */
[----:B-1----:R-:W-:-:S05]  /*4830*/  VIADD R4, R20, 0x1 ;  /* 0x0000000114047836 */ /* 0x002fca0000000000 */
[----:B------:R-:W-:Y:S01]  /*4840*/  IADD3 R2, R4, UR16, -R2 ;  /* 0x0000001004027c10 */ /* 0x000fe2000fffe802 */
[----:B------:R-:W-:-:S04]  /*4850*/  IMAD.SHL.U32 R4, R20, 0x4, RZ ;  /* 0x0000000414047824 */ /* 0x000fc800078e00ff */
[----:B------:R1:W-:Y:S04]  /*4860*/  STL [R1+0xc], R2 ;  /* 0x00000c0201007387 */ /* 0x0003e80000100800 */
[----:B------:R3:W-:Y:S01]  /*4870*/  STL [R1+0x8], R4 ;  /* 0x0000080401007387 */ /* 0x0007e20000100800 */
[----:B-1----:R-:W-:Y:S01]  /*4880*/  IMAD.MOV.U32 R2, RZ, RZ, 0x40 ;  /* 0x00000040ff027424 */ /* 0x002fe200078e00ff */
[----:B------:R-:W-:Y:S02]  /*4890*/  SEL R176, R176, R184, !P1 ;  /* 0x000000b8b0b07207 */ /* 0x000fe40004800000 */
[----:B------:R-:W-:Y:S02]  /*48a0*/  SEL R182, R182, R185, !P1 ;  /* 0x000000b9b6b67207 */ /* 0x000fe40004800000 */
[----:B------:R-:W-:-:S02]  /*48b0*/  LEA R176, R176, UR4, 0x1 ;  /* 0x00000004b0b07c11 */ /* 0x000fc4000f8e08ff */
[----:B------:R-:W-:Y:S01]  /*48c0*/  LEA R182, R182, UR4, 0x1 ;  /* 0x00000004b6b67c11 */ /* 0x000fe2000f8e08ff */
[----:B------:R-:W-:Y:S01]  /*48d0*/  UMOV UR5, URZ ;  /* 0x0000003f00057c82 */ /* 0x000fe20008000000 */
[----:B------:R-:W-:Y:S01]  /*48e0*/  UIADD3 UR23, UR23, -UR16, URZ ;  /* 0x8000001017177290 */ /* 0x000fe2000fffe03f */
[----:B------:R-:W-:-:S04]  /*48f0*/  LOP3.LUT P2, RZ, R12, 0x4, RZ, 0xc0, !PT ;  /* 0x000000040cff7812 */ /* 0x000fc8000784c0ff */
[----:B---3--:R-:W-:Y:S02]  /*4900*/  SEL R4, R2, 0xffffffc0, !P2 ;  /* 0xffffffc002047807 */ /* 0x008fe40005000000 */
[----:B------:R-:W-:-:S03]  /*4910*/  SHF.L.U64.HI R2, R20, 0x2, R9 ;  /* 0x0000000214027819 */ /* 0x000fc60000010209 */
[----:B------:R1:W-:Y:S04]  /*4920*/  STL [R1+0x4], R4 ;  /* 0x0000040401007387 */ /* 0x0003e80000100800 */
[----:B------:R1:W-:Y:S01]  /*4930*/  STL [R1], R2 ;  /* 0x0000000201007387 */ /* 0x0003e20000100800 */
[----:B------:R-:W-:Y:S01]  /*4940*/  SEL R177, R177, 0xffffffc0, !P2 ;  /* 0xffffffc0b1b17807 */ /* 0x000fe20005000000 */
[----:B--2---:R-:W-:-:S05]  /*4950*/  @P0 FMUL.FTZ R0, R8, R0 ;  /* 0x0000000008000220 */ /* 0x004fca0000410000 */
[----:B------:R-:W-:Y:S01]  /*4960*/  @P0 R2UR UR6, R0 ;  /* 0x00000000000602ca */ /* 0x000fe200000e0000 */
[----:B------:R-:W-:Y:S01]  /*4970*/  VIADD R0, R20, 0xffffff80 ;  /* 0xffffff8014007836 */ /* 0x000fe20000000000 */
[----:B------:R-:W-:-:S03]  /*4980*/  LOP3.LUT P0, RZ, R12, 0x2, RZ, 0xc0, !PT ;  /* 0x000000020cff7812 */ /* 0x000fc6000780c0ff */
[----:B------:R-:W-:Y:S01]  /*4990*/  IMAD.SHL.U32 R252, R0, 0x4, RZ ;  /* 0x0000000400fc7824 */ /* 0x000fe200078e00ff */
[----:B------:R-:W-:-:S07]  /*49a0*/  SEL R183, R183, 0xffffffe0, !P0 ;  /* 0xffffffe0b7b77807 */ /* 0x000fce0004000000 */
[----:B-1----:R-:W-:-:S05]  /*49b0*/  @UP1 UMOV UR5, UR6 ;  /* 0x0000000600051c82 */ /* 0x002fca0008000000 */
.L_x_388:
[----:B------:R-:W0:Y:S01]  /*49c0*/  LDGDEPBAR ;  /* 0x00000000000079af */ /* 0x000e220000000000 */
[----:B------:R-:W-:Y:S01]  /*49d0*/  IMAD.IADD R0, R182, 0x1, R183 ;  /* 0x00000001b6007824 */ /* 0x000fe200078e02b7 */
[----:B------:R-:W-:Y:S01]  /*49e0*/  USHF.L.U32 UR6, UR9, 0x7, URZ ;  /* 0x0000000709067899 */ /* 0x000fe2000800063f */
[----:B-----5:R-:W-:Y:S05]  /*49f0*/  FSETP.NEU.FTZ.AND P1, PT, R249, -INF , PT ;  /* 0xff800000f900780b */ /* 0x020fea0003f3d000 */
[----:B------:R-:W2:Y:S01]  /*4a00*/  LDL R191, [R1+0x18] ;  /* 0x0000180001bf7983 */ /* 0x000ea20000100800 */
[----:B------:R-:W-:Y:S02]  /*4a10*/  USHF.L.U32 UR7, UR21, 0x7, URZ ;  /* 0x0000000715077899 */ /* 0x000fe4000800063f */
[----:B------:R-:W-:Y:S01]  /*4a20*/  UISETP.GE.AND UP0, UPT, UR6, UR23, UPT ;  /* 0x000000170600728c */ /* 0x000fe2000bf06270 */
[----:B------:R-:W3:Y:S01]  /*4a30*/  LDL R2, [R1+0xc] ;  /* 0x00000c0001027983 */ /* 0x000ee20000100800 */
[----:B------:R-:W-:Y:S02]  /*4a40*/  UIADD3 UR7, UR7, 0x80, URZ ;  /* 0x0000008007077890 */ /* 0x000fe4000fffe03f */
[----:B------:R-:W-:Y:S02]  /*4a50*/  UISETP.GT.AND UP3, UPT, UR9, UR22, UPT ;  /* 0x000000160900728c */ /* 0x000fe4000bf64270 */
[----:B------:R-:W-:Y:S06]  /*4a60*/  UISETP.LT.AND UP0, UPT, UR7, UR16, UP0 ;  /* 0x000000100700728c */ /* 0x000fec0008701270 */
[----:B------:R-:W-:Y:S01]  /*4a70*/  PLOP3.LUT P0, PT, PT, PT, UP0, 0x80, 0x0 ;  /* 0x000000000000781c */ /* 0x000fe20003f0f008 */
[----:B------:R-:W-:Y:S04]  /*4a80*/  DEPBAR.LE SB0, 0x0 ;  /* 0x000080000000791a */ /* 0x000fe80000000000 */
[----:B------:R-:W-:Y:S06]  /*4a90*/  BAR.SYNC.DEFER_BLOCKING 0x0 ;  /* 0x0000000000007b1d */ /* 0x000fec0000010000 */
[----:B------:R-:W-:Y:S08]  /*4aa0*/  LDSM.16.M88.4 R64, [R182] ;  /* 0x00000000b640783b */ /* 0x000ff00000000200 */
[----:B------:R-:W1:Y:S08]  /*4ab0*/  LDSM.16.M88.4 R16, [R179+UR4+0xc000] ;  /* 0x00c00004b310783b */ /* 0x000e700008000200 */
[----:B------:R-:W4:Y:S08]  /*4ac0*/  LDSM.16.M88.4 R60, [R182+0x2000] ;  /* 0x00200000b63c783b */ /* 0x000f300000000200 */
[----:B------:R-:W4:Y:S08]  /*4ad0*/  LDSM.16.M88.4 R32, [R179+UR4+0xc800] ;  /* 0x00c80004b320783b */ /* 0x000f300008000200 */
[----:B------:R-:W4:Y:S08]  /*4ae0*/  LDSM.16.M88.4 R48, [R179+UR4+0xd000] ;  /* 0x00d00004b330783b */ /* 0x000f300008000200 */
[----:B------:R-:W4:Y:S01]  /*4af0*/  LDSM.16.M88.4 R132, [R179+UR4+0xd800] ;  /* 0x00d80004b384783b */ /* 0x000f220008000200 */
[-C--:B-1----:R-:W-:Y:S07]  /*4b00*/  HMMA.16816.F32 R4, R64, R16.reuse, RZ ;  /* 0x000000104004723c */ /* 0x082fee00000018ff */
[----:B------:R-:W-:Y:S01]  /*4b10*/  LDSM.16.M88.4 R136, [R0] ;  /* 0x000000000088783b */ /* 0x000fe20000000200 */
[C---:B----4-:R-:W-:Y:S07]  /*4b20*/  HMMA.16816.F32 R8, R60.reuse, R16, RZ ;  /* 0x000000103c08723c */ /* 0x050fee00000018ff */
[----:B------:R-:W1:Y:S01]  /*4b30*/  LDSM.16.M88.4 R140, [R181] ;  /* 0x00000000b58c783b */ /* 0x000e620000000200 */
[-C--:B------:R-:W-:Y:S07]  /*4b40*/  HMMA.16816.F32 R12, R60, R18.reuse, RZ ;  /* 0x000000123c0c723c */ /* 0x080fee00000018ff */
[----:B------:R4:W1:Y:S01]  /*4b50*/  LDSM.16.M88.4 R144, [R0+0x2000] ;  /* 0x002000000090783b */ /* 0x0008620000000200 */
[C---:B------:R-:W-:Y:S07]  /*4b60*/  HMMA.16816.F32 R16, R64.reuse, R18, RZ ;  /* 0x000000124010723c */ /* 0x040fee00000018ff */
[----:B------:R-:W1:Y:S01]  /*4b70*/  LDSM.16.M88.4 R148, [R181+0x800] ;  /* 0x00080000b594783b */ /* 0x000e620000000200 */
[-C--:B------:R-:W-:Y:S06]  /*4b80*/  HMMA.16816.F32 R20, R64, R32.reuse, RZ ;  /* 0x000000204014723c */ /* 0x080fec00000018ff */
[C---:B------:R-:W-:Y:S01]  /*4b90*/  HMMA.16816.F32 R24, R60.reuse, R32, RZ ;  /* 0x000000203c18723c */ /* 0x040fe200000018ff */
[----:B------:R-:W1:Y:S05]  /*4ba0*/  LDSM.16.M88.4 R152, [R181+0x1000] ;  /* 0x00100000b598783b */ /* 0x000e6a0000000200 */
[-C--:B------:R-:W-:Y:S01]  /*4bb0*/  HMMA.16816.F32 R28, R60, R34.reuse, RZ ;  /* 0x000000223c1c723c */ /* 0x080fe200000018ff */
[--C-:B----4-:R-:W-:Y:S02]  /*4bc0*/  IMAD.IADD R0, R0, 0x1, R177.reuse ;  /* 0x0000000100007824 */ /* 0x110fe400078e02b1 */
[----:B------:R-:W4:Y:S03]  /*4bd0*/  LDSM.16.M88.4 R156, [R181+0x1800] ;  /* 0x00180000b59c783b */ /* 0x000f260000000200 */
[C---:B------:R-:W-:Y:S05]  /*4be0*/  HMMA.16816.F32 R32, R64.reuse, R34, RZ ;  /* 0x000000224020723c */ /* 0x040fea00000018ff */
[----:B------:R-:W-:Y:S01]  /*4bf0*/  LDSM.16.M88.4 R160, [R178+0x800] ;  /* 0x00080000b2a0783b */ /* 0x000fe20000000200 */
[-C--:B------:R-:W-:Y:S06]  /*4c00*/  HMMA.16816.F32 R36, R64, R48.reuse, RZ ;  /* 0x000000304024723c */ /* 0x080fec00000018ff */
[C---:B------:R-:W-:Y:S01]  /*4c10*/  HMMA.16816.F32 R40, R60.reuse, R48, RZ ;  /* 0x000000303c28723c */ /* 0x040fe200000018ff */
[----:B------:R-:W-:Y:S05]  /*4c20*/  LDSM.16.M88.4 R164, [R178+0x1000] ;  /* 0x00100000b2a4783b */ /* 0x000fea0000000200 */
[-C--:B------:R-:W-:Y:S03]  /*4c30*/  HMMA.16816.F32 R44, R60, R50.reuse, RZ ;  /* 0x000000323c2c723c */ /* 0x080fe600000018ff */
[----:B------:R-:W-:Y:S03]  /*4c40*/  LDSM.16.M88.4 R168, [R178+0x1800] ;  /* 0x00180000b2a8783b */ /* 0x000fe60000000200 */
[C---:B------:R-:W-:Y:S05]  /*4c50*/  HMMA.16816.F32 R48, R64.reuse, R50, RZ ;  /* 0x000000324030723c */ /* 0x040fea00000018ff */
[----:B------:R-:W-:Y:S01]  /*4c60*/  LDSM.16.M88.4 R172, [R180] ;  /* 0x00000000b4ac783b */ /* 0x000fe20000000200 */
[-C--:B------:R-:W-:Y:S06]  /*4c70*/  HMMA.16816.F32 R52, R64, R132.reuse, RZ ;  /* 0x000000844034723c */ /* 0x080fec00000018ff */
[C---:B------:R-:W-:Y:S06]  /*4c80*/  HMMA.16816.F32 R56, R60.reuse, R132, RZ ;  /* 0x000000843c38723c */ /* 0x040fec00000018ff */
[-C--:B------:R-:W-:Y:S06]  /*4c90*/  HMMA.16816.F32 R60, R60, R134.reuse, RZ ;  /* 0x000000863c3c723c */ /* 0x080fec00000018ff */
[----:B------:R-:W-:Y:S06]  /*4ca0*/  HMMA.16816.F32 R64, R64, R134, RZ ;  /* 0x000000864040723c */ /* 0x000fec00000018ff */
[-C--:B-1----:R-:W-:Y:S06]  /*4cb0*/  HMMA.16816.F32 R4, R136, R140.reuse, R4 ;  /* 0x0000008c8804723c */ /* 0x082fec0000001804 */
[C---:B------:R-:W-:Y:S06]  /*4cc0*/  HMMA.16816.F32 R8, R144.reuse, R140, R8 ;  /* 0x0000008c9008723c */ /* 0x040fec0000001808 */
[-C--:B------:R-:W-:Y:S06]  /*4cd0*/  HMMA.16816.F32 R12, R144, R142.reuse, R12 ;  /* 0x0000008e900c723c */ /* 0x080fec000000180c */
[C---:B------:R-:W-:Y:S01]  /*4ce0*/  HMMA.16816.F32 R16, R136.reuse, R142, R16 ;  /* 0x0000008e8810723c */ /* 0x040fe20000001810 */
[----:B------:R-:W-:Y:S05]  /*4cf0*/  LDSM.16.M88.4 R140, [R178] ;  /* 0x00000000b28c783b */ /* 0x000fea0000000200 */
[-C--:B------:R-:W-:Y:S06]  /*4d00*/  HMMA.16816.F32 R20, R136, R148.reuse, R20 ;  /* 0x000000948814723c */ /* 0x080fec0000001814 */
[C---:B------:R-:W-:Y:S06]  /*4d10*/  HMMA.16816.F32 R24, R144.reuse, R148, R24 ;  /* 0x000000949018723c */ /* 0x040fec0000001818 */
[-C--:B------:R-:W-:Y:S05]  /*4d20*/  HMMA.16816.F32 R28, R144, R150.reuse, R28 ;  /* 0x00000096901c723c */ /* 0x080fea000000181c */
[----:B------:R-:W-:Y:S01]  /*4d30*/  IMAD.IADD R148, R182, 0x1, R177 ;  /* 0x00000001b6947824 */ /* 0x000fe200078e02b1 */
[C---:B------:R-:W-:Y:S04]  /*4d40*/  HMMA.16816.F32 R32, R136.reuse, R150, R32 ;  /* 0x000000968820723c */ /* 0x040fe80000001820 */
[----:B------:R-:W1:Y:S02]  /*4d50*/  LDSM.16.M88.4 R132, [R148] ;  /* 0x000000009484783b */ /* 0x000e640000000200 */
[-C--:B------:R-:W-:Y:S06]  /*4d60*/  HMMA.16816.F32 R36, R136, R152.reuse, R36 ;  /* 0x000000988824723c */ /* 0x080fec0000001824 */
[C---:B------:R-:W-:Y:S01]  /*4d70*/  HMMA.16816.F32 R40, R144.reuse, R152, R40 ;  /* 0x000000989028723c */ /* 0x040fe20000001828 */
[----:B------:R-:W1:Y:S05]  /*4d80*/  LDSM.16.M88.4 R148, [R148+0x2000] ;  /* 0x002000009494783b */ /* 0x000e6a0000000200 */
[-C--:B------:R-:W-:Y:S06]  /*4d90*/  HMMA.16816.F32 R44, R144, R154.reuse, R44 ;  /* 0x0000009a902c723c */ /* 0x080fec000000182c */
[C---:B------:R-:W-:Y:S01]  /*4da0*/  HMMA.16816.F32 R48, R136.reuse, R154, R48 ;  /* 0x0000009a8830723c */ /* 0x040fe20000001830 */
[----:B------:R-:W3:Y:S05]  /*4db0*/  LDSM.16.M88.4 R152, [R0] ;  /* 0x000000000098783b */ /* 0x000eea0000000200 */
[-C--:B----4-:R-:W-:Y:S06]  /*4dc0*/  HMMA.16816.F32 R52, R136, R156.reuse, R52 ;  /* 0x0000009c8834723c */ /* 0x090fec0000001834 */
[C---:B------:R-:W-:Y:S06]  /*4dd0*/  HMMA.16816.F32 R56, R144.reuse, R156, R56 ;  /* 0x0000009c9038723c */ /* 0x040fec0000001838 */
[-C--:B------:R-:W-:Y:S06]  /*4de0*/  HMMA.16816.F32 R60, R144, R158.reuse, R60 ;  /* 0x0000009e903c723c */ /* 0x080fec000000183c */
[----:B------:R-:W-:Y:S01]  /*4df0*/  HMMA.16816.F32 R64, R136, R158, R64 ;  /* 0x0000009e8840723c */ /* 0x000fe20000001840 */
[----:B------:R4:W3:Y:S01]  /*4e00*/  LDSM.16.M88.4 R136, [R0+0x2000] ;  /* 0x002000000088783b */ /* 0x0008e20000000200 */
[----:B------:R-:W-:Y:S04]  /*4e10*/  IMAD.MOV.U32 R145, RZ, RZ, 0x48 ;  /* 0x00000048ff917424 */ /* 0x000fe800078e00ff */
[-C--:B-1----:R-:W-:Y:S06]  /*4e20*/  HMMA.16816.F32 R4, R132, R140.reuse, R4 ;  /* 0x0000008c8404723c */ /* 0x082fec0000001804 */
[C---:B------:R-:W-:Y:S06]  /*4e30*/  HMMA.16816.F32 R8, R148.reuse, R140, R8 ;  /* 0x0000008c9408723c */ /* 0x040fec0000001808 */
[-C--:B------:R-:W-:Y:S05]  /*4e40*/  HMMA.16816.F32 R12, R148, R142.reuse, R12 ;  /* 0x0000008e940c723c */ /* 0x080fea000000180c */
[----:B------:R-:W-:Y:S01]  /*4e50*/  FMUL.FTZ R140, R250, 1.4426950216293334961 ;  /* 0x3fb8aa3bfa8c7820 */ /* 0x000fe20000410000 */
[C---:B------:R-:W-:Y:S01]  /*4e60*/  HMMA.16816.F32 R16, R132.reuse, R142, R16 ;  /* 0x0000008e8410723c */ /* 0x040fe20000001810 */
[----:B----4-:R-:W-:Y:S04]  /*4e70*/  IMAD.U32 R0, RZ, RZ, UR21 ;  /* 0x00000015ff007e24 */ /* 0x010fe8000f8e00ff */
[----:B--2---:R-:W-:Y:S01]  /*4e80*/  IMAD R0, R0, 0x80, R191 ;  /* 0x0000008000007824 */ /* 0x004fe200078e02bf */
[-C--:B------:R-:W-:Y:S01]  /*4e90*/  HMMA.16816.F32 R20, R132, R160.reuse, R20 ;  /* 0x000000a08414723c */ /* 0x080fe20000001814 */
[----:B------:R-:W-:Y:S04]  /*4ea0*/  IMAD.MOV.U32 R191, RZ, RZ, 0x8 ;  /* 0x00000008ffbf7424 */ /* 0x000fe800078e00ff */
[----:B---3--:R-:W-:Y:S01]  /*4eb0*/  @!P0 VIADD R143, R2, UR6 ;  /* 0x00000006028f8c36 */ /* 0x008fe20008000000 */
[C---:B------:R-:W-:Y:S05]  /*4ec0*/  HMMA.16816.F32 R24, R148.reuse, R160, R24 ;  /* 0x000000a09418723c */ /* 0x040fea0000001818 */
[----:B------:R-:W-:Y:S01]  /*4ed0*/  @!P0 VIMNMX R141, R143, UR16, PT ;  /* 0x000000108f8d8c48 */ /* 0x000fe2000bfe0100 */
[-C--:B------:R-:W-:Y:S03]  /*4ee0*/  HMMA.16816.F32 R28, R148, R162.reuse, R28 ;  /* 0x000000a2941c723c */ /* 0x080fe6000000181c */
[C---:B------:R-:W-:Y:S02]  /*4ef0*/  @!P0 ISETP.GE.AND P2, PT, R0.reuse, R141, PT ;  /* 0x0000008d0000820c */ /* 0x040fe40003f46270 */
[----:B------:R-:W-:Y:S01]  /*4f00*/  VIADD R2, R0, 0x1 ;  /* 0x0000000100027836 */ /* 0x000fe20000000000 */
[C---:B------:R-:W-:Y:S05]  /*4f10*/  HMMA.16816.F32 R32, R132.reuse, R162, R32 ;  /* 0x000000a28420723c */ /* 0x040fea0000001820 */
[----:B------:R-:W-:Y:S01]  /*4f20*/  I2FP.F32.S32 R144, R2 ;  /* 0x0000000200907245 */ /* 0x000fe20000201400 */
[-C--:B------:R-:W-:Y:S05]  /*4f30*/  HMMA.16816.F32 R36, R132, R164.reuse, R36 ;  /* 0x000000a48424723c */ /* 0x080fea0000001824 */
[----:B------:R-:W-:Y:S01]  /*4f40*/  FMUL.FTZ R142, R249, 1.4426950216293334961 ;  /* 0x3fb8aa3bf98e7820 */ /* 0x000fe20000410000 */
[C---:B------:R-:W-:Y:S05]  /*4f50*/  HMMA.16816.F32 R40, R148.reuse, R164, R40 ;  /* 0x000000a49428723c */ /* 0x040fea0000001828 */
[----:B------:R-:W-:Y:S01]  /*4f60*/  FSEL R142, R142, RZ, P1 ;  /* 0x000000ff8e8e7208 */ /* 0x000fe20000800000 */
[-C--:B------:R-:W-:Y:S03]  /*4f70*/  HMMA.16816.F32 R44, R148, R166.reuse, R44 ;  /* 0x000000a6942c723c */ /* 0x080fe6000000182c */
[----:B------:R-:W-:Y:S03]  /*4f80*/  FSETP.NEU.FTZ.AND P1, PT, R250, -INF , PT ;  /* 0xff800000fa00780b */ /* 0x000fe60003f3d000 */
[C---:B------:R-:W-:Y:S05]  /*4f90*/  HMMA.16816.F32 R48, R132.reuse, R166, R48 ;  /* 0x000000a68430723c */ /* 0x040fea0000001830 */
[----:B------:R-:W-:Y:S01]  /*4fa0*/  FSEL R140, R140, RZ, P1 ;  /* 0x000000ff8c8c7208 */ /* 0x000fe20000800000 */
[-C--:B------:R-:W-:Y:S03]  /*4fb0*/  HMMA.16816.F32 R52, R132, R168.reuse, R52 ;  /* 0x000000a88434723c */ /* 0x080fe60000001834 */
[----:B------:R-:W-:Y:S03]  /*4fc0*/  FSETP.NEU.FTZ.AND P1, PT, R247, -INF , PT ;  /* 0xff800000f700780b */ /* 0x000fe60003f3d000 */
[C---:B------:R-:W-:Y:S06]  /*4fd0*/  HMMA.16816.F32 R56, R148.reuse, R168, R56 ;  /* 0x000000a89438723c */ /* 0x040fec0000001838 */
[-C--:B------:R-:W-:Y:S06]  /*4fe0*/  HMMA.16816.F32 R60, R148, R170.reuse, R60 ;  /* 0x000000aa943c723c */ /* 0x080fec000000183c */
[----:B------:R-:W-:Y:S05]  /*4ff0*/  HMMA.16816.F32 R64, R132, R170, R64 ;  /* 0x000000aa8440723c */ /* 0x000fea0000001840 */
[----:B------:R-:W-:Y:S01]  /*5000*/  LEA R148, R185, UR4, 0x1 ;  /* 0x00000004b9947c11 */ /* 0x000fe2000f8e08ff */
[-C--:B------:R-:W-:Y:S01]  /*5010*/  HMMA.16816.F32 R4, R152, R172.reuse, R4 ;  /* 0x000000ac9804723c */ /* 0x080fe20000001804 */
[----:B------:R-:W-:Y:S04]  /*5020*/  IMAD.MOV.U32 R133, RZ, RZ, 0x40 ;  /* 0x00000040ff857424 */ /* 0x000fe800078e00ff */
[----:B------:R-:W-:Y:S01]  /*5030*/  I2FP.F32.S32 R132, R0 ;  /* 0x0000000000847245 */ /* 0x000fe20000201400 */
[C---:B------:R-:W-:Y:S05]  /*5040*/  HMMA.16816.F32 R8, R136.reuse, R172, R8 ;  /* 0x000000ac8808723c */ /* 0x040fea0000001808 */
[----:B------:R-:W-:Y:S01]  /*5050*/  @!P0 VIADDMNMX R134, R143, R191, UR16, PT ;  /* 0x000000108f868e46 */ /* 0x000fe2000b8001bf */
[----:B------:R-:W-:Y:S01]  /*5060*/  FMUL.FTZ R135, R247, 1.4426950216293334961 ;  /* 0x3fb8aa3bf7877820 */ /* 0x000fe20000410000 */
[----:B------:R-:W-:Y:S01]  /*5070*/  @!P0 VIADDMNMX R133, R143, R133, UR16, PT ;  /* 0x000000108f858e46 */ /* 0x000fe2000b800185 */
[-C--:B------:R-:W-:Y:S03]  /*5080*/  HMMA.16816.F32 R12, R136, R174.reuse, R12 ;  /* 0x000000ae880c723c */ /* 0x080fe6000000180c */
[----:B------:R-:W-:Y:S01]  /*5090*/  FSEL R135, R135, RZ, P1 ;  /* 0x000000ff87877208 */ /* 0x000fe20000800000 */
[----:B------:R-:W-:Y:S01]  /*50a0*/  IMAD.IADD R150, R183, 0x1, R148 ;  /* 0x00000001b7967824 */ /* 0x000fe200078e0294 */
[----:B------:R-:W-:Y:S01]  /*50b0*/  @!P0 ISETP.GE.AND P1, PT, R2, R133, PT ;  /* 0x000000850200820c */ /* 0x000fe20003f26270 */
[C---:B------:R-:W-:Y:S05]  /*50c0*/  HMMA.16816.F32 R16, R152.reuse, R174, R16 ;  /* 0x000000ae9810723c */ /* 0x040fea0000001810 */
[----:B------:R-:W-:Y:S01]  /*50d0*/  FFMA.FTZ R4, R132, UR5, R4 ;  /* 0x0000000584047c23 */ /* 0x000fe20008010004 */
[----:B------:R-:W-:Y:S01]  /*50e0*/  FFMA.FTZ R5, R144, UR5, R5 ;  /* 0x0000000590057c23 */ /* 0x000fe20008010005 */
[----:B------:R-:W-:Y:S01]  /*50f0*/  FFMA.FTZ R6, R132, UR5, R6 ;  /* 0x0000000584067c23 */ /* 0x000fe20008010006 */
[----:B------:R-:W-:Y:S03]  /*5100*/  FFMA.FTZ R7, R144, UR5, R7 ;  /* 0x0000000590077c23 */ /* 0x000fe60008010007 */
[----:B------:R-:W-:Y:S01]  /*5110*/  @!P0 FSEL R4, R4, -INF , !P2 ;  /* 0xff80000004048808 */ /* 0x000fe20005000000 */
[----:B------:R-:W-:Y:S01]  /*5120*/  FFMA.FTZ R9, R144, UR5, R9 ;  /* 0x0000000590097c23 */ /* 0x000fe20008010009 */
[----:B------:R-:W-:Y:S01]  /*5130*/  @!P0 ISETP.GE.AND P2, PT, R2, R141, PT ;  /* 0x0000008d0200820c */ /* 0x000fe20003f46270 */
[C---:B------:R-:W-:Y:S01]  /*5140*/  FFMA.FTZ R8, R132.reuse, UR5, R8 ;  /* 0x0000000584087c23 */ /* 0x040fe20008010008 */
[----:B------:R-:W-:Y:S01]  /*5150*/  FFMA.FTZ R10, R132, UR5, R10 ;  /* 0x00000005840a7c23 */ /* 0x000fe2000801000a */
[--C-:B------:R-:W-:Y:S01]  /*5160*/  FFMA.FTZ R4, R4, UR8, -R142.reuse ;  /* 0x0000000804047c23 */ /* 0x100fe2000801088e */
[----:B------:R-:W-:Y:S01]  /*5170*/  @!P0 FSEL R5, R5, -INF , !P2 ;  /* 0xff80000005058808 */ /* 0x000fe20005000000 */
[----:B------:R-:W-:Y:S01]  /*5180*/  FFMA.FTZ R11, R144, UR5, R11 ;  /* 0x00000005900b7c23 */ /* 0x000fe2000801000b */
[-C--:B------:R-:W-:Y:S01]  /*5190*/  @!P0 ISETP.GE.AND P2, PT, R0, R134.reuse, PT ;  /* 0x000000860000820c */ /* 0x080fe20003f46270 */
[----:B------:R1:W-:Y:S01]  /*51a0*/  MUFU.EX2 R241, R4 ;  /* 0x0000000400f17308 */ /* 0x0003e20000000800 */
[----:B------:R-:W-:Y:S01]  /*51b0*/  @!P0 FSEL R9, R9, -INF , !P1 ;  /* 0xff80000009098808 */ /* 0x000fe20004800000 */
[----:B------:R-:W-:Y:S01]  /*51c0*/  FFMA.FTZ R5, R5, UR8, -R142 ;  /* 0x0000000805057c23 */ /* 0x000fe2000801088e */
[----:B------:R-:W-:Y:S01]  /*51d0*/  @!P0 FSEL R6, R6, -INF , !P2 ;  /* 0xff80000006068808 */ /* 0x000fe20005000000 */
[----:B------:R-:W-:Y:S01]  /*51e0*/  IMAD.IADD R149, R177, 0x1, R148 ;  /* 0x00000001b1957824 */ /* 0x000fe200078e0294 */
[----:B------:R-:W-:Y:S01]  /*51f0*/  @!P0 ISETP.GE.AND P2, PT, R2, R134, PT ;  /* 0x000000860200820c */ /* 0x000fe20003f46270 */
[--C-:B------:R-:W-:Y:S01]  /*5200*/  FFMA.FTZ R9, R9, UR8, -R135.reuse ;  /* 0x0000000809097c23 */ /* 0x100fe20008010887 */
[----:B------:R-:W-:Y:S03]  /*5210*/  @!P0 VIADDMNMX R132, R143, R145, UR16, PT ;  /* 0x000000108f848e46 */ /* 0x000fe6000b800191 */
[----:B------:R-:W2:Y:S01]  /*5220*/  MUFU.EX2 R242, R5 ;  /* 0x0000000500f27308 */ /* 0x000ea20000000800 */
[----:B------:R-:W-:Y:S01]  /*5230*/  @!P0 FSEL R7, R7, -INF , !P2 ;  /* 0xff80000007078808 */ /* 0x000fe20005000000 */
[--C-:B------:R-:W-:Y:S01]  /*5240*/  FFMA.FTZ R6, R6, UR8, -R140.reuse ;  /* 0x0000000806067c23 */ /* 0x100fe2000801088c */
[C---:B------:R-:W-:Y:S02]  /*5250*/  @!P0 ISETP.GE.AND P2, PT, R0.reuse, R133, PT ;  /* 0x000000850000820c */ /* 0x040fe40003f46270 */
[-C--:B------:R-:W-:Y:S01]  /*5260*/  @!P0 ISETP.GE.AND P3, PT, R0, R132.reuse, PT ;  /* 0x000000840000820c */ /* 0x080fe20003f66270 */
[----:B------:R-:W-:Y:S01]  /*5270*/  FFMA.FTZ R7, R7, UR8, -R140 ;  /* 0x0000000807077c23 */ /* 0x000fe2000801088c */
[----:B------:R-:W-:Y:S03]  /*5280*/  @!P0 FSEL R8, R8, -INF , !P2 ;  /* 0xff80000008088808 */ /* 0x000fe60005000000 */
[----:B------:R-:W-:Y:S01]  /*5290*/  MUFU.EX2 R151, R6 ;  /* 0x0000000600977308 */ /* 0x000fe20000000800 */
[----:B------:R-:W-:Y:S01]  /*52a0*/  @!P0 ISETP.GE.AND P2, PT, R2, R132, PT ;  /* 0x000000840200820c */ /* 0x000fe20003f46270 */
[----:B-1----:R-:W-:Y:S01]  /*52b0*/  FMUL.FTZ R4, R248, 1.4426950216293334961 ;  /* 0x3fb8aa3bf8047820 */ /* 0x002fe20000410000 */
[----:B------:R-:W-:Y:S01]  /*52c0*/  @!P0 FSEL R10, R10, -INF , !P3 ;  /* 0xff8000000a0a8808 */ /* 0x000fe20005800000 */
[--C-:B------:R-:W-:Y:S01]  /*52d0*/  FFMA.FTZ R8, R8, UR8, -R135.reuse ;  /* 0x0000000808087c23 */ /* 0x100fe20008010887 */
[----:B------:R-:W-:Y:S02]  /*52e0*/  FSETP.NEU.FTZ.AND P1, PT, R248, -INF , PT ;  /* 0xff800000f800780b */ /* 0x000fe40003f3d000 */
[----:B------:R-:W-:Y:S03]  /*52f0*/  @!P0 FSEL R11, R11, -INF , !P2 ;  /* 0xff8000000b0b8808 */ /* 0x000fe60005000000 */
[----:B------:R1:W3:Y:S01]  /*5300*/  MUFU.EX2 R208, R7 ;  /* 0x0000000700d07308 */ /* 0x0002e20000000800 */
[----:B------:R-:W-:Y:S05]  /*5310*/  FSEL R2, R4, RZ, P1 ;  /* 0x000000ff04027208 */ /* 0x000fea0000800000 */
[--C-:B------:R-:W-:Y:S01]  /*5320*/  FFMA.FTZ R143, R10, UR8, -R2.reuse ;  /* 0x000000080a8f7c23 */ /* 0x100fe20008010802 */
[----:B------:R-:W-:Y:S03]  /*5330*/  FFMA.FTZ R11, R11, UR8, -R2 ;  /* 0x000000080b0b7c23 */ /* 0x000fe60008010802 */
[----:B------:R4:W-:Y:S10]  /*5340*/  MUFU.EX2 R211, R9 ;  /* 0x0000000900d37308 */ /* 0x0009f40000000800 */
[----:B------:R2:W-:Y:S01]  /*5350*/  MUFU.EX2 R212, R8 ;  /* 0x0000000800d47308 */ /* 0x0005e20000000800 */
[----:B-1----:R-:W1:Y:S09]  /*5360*/  LDSM.16.M88.4 R4, [R180+0x800] ;  /* 0x00080000b404783b */ /* 0x002e720000000200 */
[----:B------:R3:W-:Y:S01]  /*5370*/  MUFU.EX2 R216, R143 ;  /* 0x0000008f00d87308 */ /* 0x0007e20000000800 */
[C---:B----4-:R-:W-:Y:S05]  /*5380*/  VIADD R9, R0.reuse, 0x8 ;  /* 0x0000000800097836 */ /* 0x050fea0000000000 */
[----:B------:R-:W-:Y:S04]  /*5390*/  I2FP.F32.S32 R10, R9 ;  /* 0x00000009000a7245 */ /* 0x000fe80000201400 */
[----:B------:R4:W-:Y:S01]  /*53a0*/  MUFU.EX2 R215, R11 ;  /* 0x0000000b00d77308 */ /* 0x0009e20000000800 */
[----:B--2---:R-:W-:Y:S01]  /*53b0*/  VIADD R8, R0, 0x9 ;  /* 0x0000000900087836 */ /* 0x004fe20000000000 */
[CC--:B------:R-:W-:Y:S01]  /*53c0*/  @!P0 ISETP.GE.AND P1, PT, R9.reuse, R133.reuse, PT ;  /* 0x000000850900820c */ /* 0x0c0fe20003f26270 */
[C---:B------:R-:W-:Y:S01]  /*53d0*/  FFMA.FTZ R12, R10.reuse, UR5, R12 ;  /* 0x000000050a0c7c23 */ /* 0x040fe2000801000c */
[C---:B------:R-:W-:Y:S01]  /*53e0*/  FFMA.FTZ R14, R10.reuse, UR5, R14 ;  /* 0x000000050a0e7c23 */ /* 0x040fe2000801000e */
[----:B------:R-:W-:Y:S01]  /*53f0*/  @!P0 ISETP.GE.AND P2, PT, R9, R134, PT ;  /* 0x000000860900820c */ /* 0x000fe20003f46270 */
[C---:B------:R-:W-:Y:S01]  /*5400*/  FFMA.FTZ R16, R10.reuse, UR5, R16 ;  /* 0x000000050a107c23 */ /* 0x040fe20008010010 */
[----:B------:R-:W-:Y:S01]  /*5410*/  FFMA.FTZ R18, R10, UR5, R18 ;  /* 0x000000050a127c23 */ /* 0x000fe20008010012 */
[----:B------:R-:W-:Y:S02]  /*5420*/  @!P0 FSEL R12, R12, -INF , !P1 ;  /* 0xff8000000c0c8808 */ /* 0x000fe40004800000 */
[----:B---3--:R-:W-:Y:S02]  /*5430*/  I2FP.F32.S32 R143, R8 ;  /* 0x00000008008f7245 */ /* 0x008fe40000201400 */
[----:B------:R-:W-:Y:S01]  /*5440*/  @!P0 ISETP.GE.AND P1, PT, R8, R133, PT ;  /* 0x000000850800820c */ /* 0x000fe20003f26270 */
[----:B------:R-:W-:Y:S01]  /*5450*/  FFMA.FTZ R12, R12, UR8, -R135 ;  /* 0x000000080c0c7c23 */ /* 0x000fe20008010887 */
[----:B------:R-:W-:Y:S01]  /*5460*/  @!P0 FSEL R18, R18, -INF , !P2 ;  /* 0xff80000012128808 */ /* 0x000fe20005000000 */
[C---:B------:R-:W-:Y:S01]  /*5470*/  FFMA.FTZ R13, R143.reuse, UR5, R13 ;  /* 0x000000058f0d7c23 */ /* 0x040fe2000801000d */
[C---:B------:R-:W-:Y:S01]  /*5480*/  FFMA.FTZ R15, R143.reuse, UR5, R15 ;  /* 0x000000058f0f7c23 */ /* 0x040fe2000801000f */
[C---:B------:R-:W-:Y:S01]  /*5490*/  FFMA.FTZ R17, R143.reuse, UR5, R17 ;  /* 0x000000058f117c23 */ /* 0x040fe20008010011 */
[----:B------:R-:W-:Y:S01]  /*54a0*/  FFMA.FTZ R19, R143, UR5, R19 ;  /* 0x000000058f137c23 */ /* 0x000fe20008010013 */
[----:B------:R-:W-:Y:S01]  /*54b0*/  FFMA.FTZ R18, R18, UR8, -R140 ;  /* 0x0000000812127c23 */ /* 0x000fe2000801088c */
[----:B------:R-:W-:Y:S01]  /*54c0*/  @!P0 FSEL R13, R13, -INF , !P1 ;  /* 0xff8000000d0d8808 */ /* 0x000fe20004800000 */
[----:B------:R2:W-:Y:S01]  /*54d0*/  MUFU.EX2 R210, R12 ;  /* 0x0000000c00d27308 */ /* 0x0005e20000000800 */
[-C--:B------:R-:W-:Y:S01]  /*54e0*/  @!P0 ISETP.GE.AND P1, PT, R9, R132.reuse, PT ;  /* 0x000000840900820c */ /* 0x080fe20003f26270 */
[-C--:B-1----:R-:W-:Y:S03]  /*54f0*/  HMMA.16816.F32 R20, R152, R4.reuse, R20 ;  /* 0x000000049814723c */ /* 0x082fe60000001814 */
[----:B------:R-:W-:Y:S05]  /*5500*/  @!P0 FSEL R14, R14, -INF , !P1 ;  /* 0xff8000000e0e8808 */ /* 0x000fea0004800000 */
[----:B------:R-:W-:Y:S01]  /*5510*/  MUFU.EX2 R201, R18 ;  /* 0x0000001200c97308 */ /* 0x000fe20000000800 */
[-C--:B------:R-:W-:Y:S01]  /*5520*/  @!P0 ISETP.GE.AND P1, PT, R8, R132.reuse, PT ;  /* 0x000000840800820c */ /* 0x080fe20003f26270 */
[C---:B------:R-:W-:Y:S04]  /*5530*/  HMMA.16816.F32 R24, R136.reuse, R4, R24 ;  /* 0x000000048818723c */ /* 0x040fe80000001818 */
[----:B------:R-:W-:Y:S02]  /*5540*/  @!P0 FSEL R15, R15, -INF , !P1 ;  /* 0xff8000000f0f8808 */ /* 0x000fe40004800000 */
[-C--:B------:R-:W-:Y:S03]  /*5550*/  HMMA.16816.F32 R28, R136, R6.reuse, R28 ;  /* 0x00000006881c723c */ /* 0x080fe6000000181c */
[-C--:B------:R-:W-:Y:S02]  /*5560*/  @!P0 ISETP.GE.AND P1, PT, R9, R141.reuse, PT ;  /* 0x0000008d0900820c */ /* 0x080fe40003f26270 */
[----:B------:R-:W-:Y:S01]  /*5570*/  VIADD R9, R0, 0x10 ;  /* 0x0000001000097836 */ /* 0x000fe20000000000 */
[C---:B------:R-:W-:Y:S04]  /*5580*/  HMMA.16816.F32 R32, R152.reuse, R6, R32 ;  /* 0x000000069820723c */ /* 0x040fe80000001820 */
[----:B------:R-:W-:Y:S01]  /*5590*/  @!P0 ISETP.GE.AND P2, PT, R9, R132, PT ;  /* 0x000000840900820c */ /* 0x000fe20003f46270 */
[----:B------:R-:W-:Y:S01]  /*55a0*/  FFMA.FTZ R13, R13, UR8, -R135 ;  /* 0x000000080d0d7c23 */ /* 0x000fe20008010887 */
[----:B------:R-:W-:Y:S01]  /*55b0*/  @!P0 FSEL R16, R16, -INF , !P1 ;  /* 0xff80000010108808 */ /* 0x000fe20004800000 */
[----:B------:R-:W-:Y:S01]  /*55c0*/  VIADD R5, R0, 0x18 ;  /* 0x0000001800057836 */ /* 0x000fe20000000000 */
[----:B------:R-:W-:Y:S01]  /*55d0*/  @!P0 ISETP.GE.AND P1, PT, R8, R141, PT ;  /* 0x0000008d0800820c */ /* 0x000fe20003f26270 */
[----:B------:R1:W-:Y:S02]  /*55e0*/  MUFU.EX2 R209, R13 ;  /* 0x0000000d00d17308 */ /* 0x0003e40000000800 */
[----:B------:R-:W-:Y:S01]  /*55f0*/  I2FP.F32.S32 R10, R9 ;  /* 0x00000009000a7245 */ /* 0x000fe20000201400 */
[----:B------:R-:W-:Y:S01]  /*5600*/  VIADD R4, R0, 0x19 ;  /* 0x0000001900047836 */ /* 0x000fe20000000000 */
[----:B------:R-:W-:Y:S01]  /*5610*/  @!P0 FSEL R17, R17, -INF , !P1 ;  /* 0xff80000011118808 */ /* 0x000fe20004800000 */
[----:B------:R-:W-:Y:S01]  /*5620*/  FFMA.FTZ R16, R16, UR8, -R142 ;  /* 0x0000000810107c23 */ /* 0x000fe2000801088e */
[----:B------:R-:W-:Y:S01]  /*5630*/  @!P0 ISETP.GE.AND P1, PT, R8, R134, PT ;  /* 0x000000860800820c */ /* 0x000fe20003f26270 */
[----:B------:R-:W-:Y:S02]  /*5640*/  VIADD R8, R0, 0x11 ;  /* 0x0000001100087836 */ /* 0x000fe40000000000 */
[C---:B------:R-:W-:Y:S01]  /*5650*/  FFMA.FTZ R20, R10.reuse, UR5, R20 ;  /* 0x000000050a147c23 */ /* 0x040fe20008010014 */
[C---:B------:R-:W-:Y:S01]  /*5660*/  FFMA.FTZ R22, R10.reuse, UR5, R22 ;  /* 0x000000050a167c23 */ /* 0x040fe20008010016 */
[----:B------:R-:W-:Y:S01]  /*5670*/  @!P0 FSEL R19, R19, -INF , !P1 ;  /* 0xff80000013138808 */ /* 0x000fe20004800000 */
[C---:B------:R-:W-:Y:S01]  /*5680*/  FFMA.FTZ R24, R10.reuse, UR5, R24 ;  /* 0x000000050a187c23 */ /* 0x040fe20008010018 */
[----:B----4-:R-:W-:Y:S01]  /*5690*/  I2FP.F32.S32 R11, R8 ;  /* 0x00000008000b7245 */ /* 0x010fe20000201400 */
[----:B------:R-:W-:Y:S01]  /*56a0*/  FFMA.FTZ R26, R10, UR5, R26 ;  /* 0x000000050a1a7c23 */ /* 0x000fe2000801001a */
[----:B------:R-:W-:Y:S01]  /*56b0*/  @!P0 ISETP.GE.AND P1, PT, R9, R141, PT ;  /* 0x0000008d0900820c */ /* 0x000fe20003f26270 */
[----:B------:R-:W-:Y:S01]  /*56c0*/  FFMA.FTZ R17, R17, UR8, -R142 ;  /* 0x0000000811117c23 */ /* 0x000fe2000801088e */
[----:B--2---:R-:W-:Y:S01]  /*56d0*/  I2FP.F32.S32 R12, R5 ;  /* 0x00000005000c7245 */ /* 0x004fe20000201400 */
[C---:B------:R-:W-:Y:S01]  /*56e0*/  FFMA.FTZ R21, R11.reuse, UR5, R21 ;  /* 0x000000050b157c23 */ /* 0x040fe20008010015 */
[----:B------:R-:W-:Y:S01]  /*56f0*/  @!P0 FSEL R20, R20, -INF , !P1 ;  /* 0xff80000014148808 */ /* 0x000fe20004800000 */
[C---:B------:R-:W-:Y:S01]  /*5700*/  FFMA.FTZ R23, R11.reuse, UR5, R23 ;  /* 0x000000050b177c23 */ /* 0x040fe20008010017 */
[----:B------:R-:W-:Y:S01]  /*5710*/  @!P0 ISETP.GE.AND P1, PT, R8, R141, PT ;  /* 0x0000008d0800820c */ /* 0x000fe20003f26270 */
[C---:B------:R-:W-:Y:S01]  /*5720*/  FFMA.FTZ R25, R11.reuse, UR5, R25 ;  /* 0x000000050b197c23 */ /* 0x040fe20008010019 */
[----:B------:R-:W-:Y:S01]  /*5730*/  FFMA.FTZ R27, R11, UR5, R27 ;  /* 0x000000050b1b7c23 */ /* 0x000fe2000801001b */
[----:B-1----:R-:W-:Y:S01]  /*5740*/  I2FP.F32.S32 R13, R4 ;  /* 0x00000004000d7245 */ /* 0x002fe20000201400 */
[C---:B------:R-:W-:Y:S01]  /*5750*/  FFMA.FTZ R28, R12.reuse, UR5, R28 ;  /* 0x000000050c1c7c23 */ /* 0x040fe2000801001c */
[----:B------:R-:W-:Y:S01]  /*5760*/  @!P0 FSEL R21, R21, -INF , !P1 ;  /* 0xff80000015158808 */ /* 0x000fe20004800000 */
[C---:B------:R-:W-:Y:S01]  /*5770*/  FFMA.FTZ R30, R12.reuse, UR5, R30 ;  /* 0x000000050c1e7c23 */ /* 0x040fe2000801001e */
[-C--:B------:R-:W-:Y:S01]  /*5780*/  @!P0 ISETP.GE.AND P1, PT, R9, R134.reuse, PT ;  /* 0x000000860900820c */ /* 0x080fe20003f26270 */
[C---:B------:R-:W-:Y:S01]  /*5790*/  FFMA.FTZ R29, R13.reuse, UR5, R29 ;  /* 0x000000050d1d7c23 */ /* 0x040fe2000801001d */
[C---:B------:R-:W-:Y:S01]  /*57a0*/  FFMA.FTZ R31, R13.reuse, UR5, R31 ;  /* 0x000000050d1f7c23 */ /* 0x040fe2000801001f */
[----:B------:R-:W-:Y:S01]  /*57b0*/  FFMA.FTZ R32, R12, UR5, R32 ;  /* 0x000000050c207c23 */ /* 0x000fe20008010020 */
[----:B------:R-:W-:Y:S01]  /*57c0*/  @!P0 FSEL R22, R22, -INF , !P1 ;  /* 0xff80000016168808 */ /* 0x000fe20004800000 */
[C---:B------:R-:W-:Y:S01]  /*57d0*/  FFMA.FTZ R33, R13.reuse, UR5, R33 ;  /* 0x000000050d217c23 */ /* 0x040fe20008010021 */
[-C--:B------:R-:W-:Y:S01]  /*57e0*/  @!P0 ISETP.GE.AND P1, PT, R8, R134.reuse, PT ;  /* 0x000000860800820c */ /* 0x080fe20003f26270 */
[----:B------:R-:W-:Y:S01]  /*57f0*/  FFMA.FTZ R35, R13, UR5, R35 ;  /* 0x000000050d237c23 */ /* 0x000fe20008010023 */
[----:B------:R-:W-:Y:S01]  /*5800*/  @!P0 FSEL R26, R26, -INF , !P2 ;  /* 0xff8000001a1a8808 */ /* 0x000fe20005000000 */
[----:B------:R-:W-:Y:S01]  /*5810*/  FFMA.FTZ R34, R12, UR5, R34 ;  /* 0x000000050c227c23 */ /* 0x000fe20008010022 */
[----:B------:R-:W-:Y:S01]  /*5820*/  @!P0 FSEL R23, R23, -INF , !P1 ;  /* 0xff80000017178808 */ /* 0x000fe20004800000 */
[----:B------:R-:W-:Y:S01]  /*5830*/  VIADD R12, R0, 0x29 ;  /* 0x00000029000c7836 */ /* 0x000fe20000000000 */
[-C--:B------:R-:W-:Y:S01]  /*5840*/  @!P0 ISETP.GE.AND P1, PT, R9, R133.reuse, PT ;  /* 0x000000850900820c */ /* 0x080fe20003f26270 */
[----:B------:R-:W-:Y:S01]  /*5850*/  FFMA.FTZ R19, R19, UR8, -R140 ;  /* 0x0000000813137c23 */ /* 0x000fe2000801088c */
[----:B------:R-:W-:Y:S01]  /*5860*/  @!P0 ISETP.GE.AND P2, PT, R5, R134, PT ;  /* 0x000000860500820c */ /* 0x000fe20003f46270 */
[----:B------:R-:W-:Y:S01]  /*5870*/  MUFU.EX2 R246, R16 ;  /* 0x0000001000f67308 */ /* 0x000fe20000000800 */
[----:B------:R-:W-:Y:S01]  /*5880*/  @!P0 FSEL R24, R24, -INF , !P1 ;  /* 0xff80000018188808 */ /* 0x000fe20004800000 */
[--C-:B------:R-:W-:Y:S01]  /*5890*/  FFMA.FTZ R14, R14, UR8, -R2.reuse ;  /* 0x000000080e0e7c23 */ /* 0x100fe20008010802 */
[-C--:B------:R-:W-:Y:S01]  /*58a0*/  @!P0 ISETP.GE.AND P1, PT, R8, R133.reuse, PT ;  /* 0x000000850800820c */ /* 0x080fe20003f26270 */
[----:B------:R-:W-:Y:S01]  /*58b0*/  FFMA.FTZ R15, R15, UR8, -R2 ;  /* 0x000000080f0f7c23 */ /* 0x000fe20008010802 */
[----:B------:R-:W-:Y:S01]  /*58c0*/  @!P0 FSEL R34, R34, -INF , !P2 ;  /* 0xff80000022228808 */ /* 0x000fe20005000000 */
[--C-:B------:R-:W-:Y:S01]  /*58d0*/  FFMA.FTZ R20, R20, UR8, -R142.reuse ;  /* 0x0000000814147c23 */ /* 0x100fe2000801088e */
[----:B------:R-:W-:Y:S03]  /*58e0*/  @!P0 FSEL R25, R25, -INF , !P1 ;  /* 0xff80000019198808 */ /* 0x000fe60004800000 */
[----:B------:R-:W1:Y:S01]  /*58f0*/  MUFU.EX2 R245, R17 ;  /* 0x0000001100f57308 */ /* 0x000e620000000800 */
[-C--:B------:R-:W-:Y:S01]  /*5900*/  @!P0 ISETP.GE.AND P1, PT, R8, R132.reuse, PT ;  /* 0x000000840800820c */ /* 0x080fe20003f26270 */
[----:B------:R-:W-:Y:S01]  /*5910*/  FFMA.FTZ R21, R21, UR8, -R142 ;  /* 0x0000000815157c23 */ /* 0x000fe2000801088e */
[----:B------:R-:W2:Y:S01]  /*5920*/  LDSM.16.M88.4 R8, [R180+0x1000] ;  /* 0x00100000b408783b */ /* 0x000ea20000000200 */
[--C-:B------:R-:W-:Y:S01]  /*5930*/  FFMA.FTZ R34, R34, UR8, -R140.reuse ;  /* 0x0000000822227c23 */ /* 0x100fe2000801088c */
[----:B------:R-:W-:Y:S01]  /*5940*/  @!P0 FSEL R27, R27, -INF , !P1 ;  /* 0xff8000001b1b8808 */ /* 0x000fe20004800000 */
[--C-:B------:R-:W-:Y:S01]  /*5950*/  FFMA.FTZ R22, R22, UR8, -R140.reuse ;  /* 0x0000000816167c23 */ /* 0x100fe2000801088c */
[-C--:B------:R-:W-:Y:S03]  /*5960*/  @!P0 ISETP.GE.AND P1, PT, R5, R133.reuse, PT ;  /* 0x000000850500820c */ /* 0x080fe60003f26270 */
[----:B------:R-:W3:Y:S01]  /*5970*/  MUFU.EX2 R198, R19 ;  /* 0x0000001300c67308 */ /* 0x000ee20000000800 */
[----:B------:R-:W-:Y:S01]  /*5980*/  FFMA.FTZ R23, R23, UR8, -R140 ;  /* 0x0000000817177c23 */ /* 0x000fe2000801088c */
[--C-:B------:R-:W-:Y:S01]  /*5990*/  FFMA.FTZ R26, R26, UR8, -R2.reuse ;  /* 0x000000081a1a7c23 */ /* 0x100fe20008010802 */
[----:B------:R-:W-:Y:S01]  /*59a0*/  @!P0 FSEL R28, R28, -INF , !P1 ;  /* 0xff8000001c1c8808 */ /* 0x000fe20004800000 */
[--C-:B------:R-:W-:Y:S01]  /*59b0*/  FFMA.FTZ R27, R27, UR8, -R2.reuse ;  /* 0x000000081b1b7c23 */ /* 0x100fe20008010802 */
[----:B------:R-:W-:Y:S01]  /*59c0*/  @!P0 ISETP.GE.AND P1, PT, R4, R133, PT ;  /* 0x000000850400820c */ /* 0x000fe20003f26270 */
[--C-:B------:R-:W-:Y:S01]  /*59d0*/  FFMA.FTZ R24, R24, UR8, -R135.reuse ;  /* 0x0000000818187c23 */ /* 0x100fe20008010887 */
[--C-:B------:R-:W-:Y:S03]  /*59e0*/  FFMA.FTZ R25, R25, UR8, -R135.reuse ;  /* 0x0000000819197c23 */ /* 0x100fe60008010887 */
[----:B------:R-:W-:Y:S01]  /*59f0*/  MUFU.EX2 R174, R34 ;  /* 0x0000002200ae7308 */ /* 0x000fe20000000800 */
[----:B------:R-:W-:Y:S01]  /*5a00*/  @!P0 FSEL R29, R29, -INF , !P1 ;  /* 0xff8000001d1d8808 */ /* 0x000fe20004800000 */
[--C-:B------:R-:W-:Y:S01]  /*5a10*/  FFMA.FTZ R28, R28, UR8, -R135.reuse ;  /* 0x000000081c1c7c23 */ /* 0x100fe20008010887 */
[----:B------:R-:W-:Y:S02]  /*5a20*/  @!P0 ISETP.GE.AND P1, PT, R5, R132, PT ;  /* 0x000000840500820c */ /* 0x000fe40003f26270 */
[----:B------:R-:W-:Y:S01]  /*5a30*/  I2FP.F32.S32 R13, R12 ;  /* 0x0000000c000d7245 */ /* 0x000fe20000201400 */
[----:B------:R-:W-:Y:S01]  /*5a40*/  FFMA.FTZ R29, R29, UR8, -R135 ;  /* 0x000000081d1d7c23 */ /* 0x000fe20008010887 */
[----:B------:R-:W-:Y:S03]  /*5a50*/  @!P0 FSEL R30, R30, -INF , !P1 ;  /* 0xff8000001e1e8808 */ /* 0x000fe60004800000 */
[----:B------:R-:W-:Y:S01]  /*5a60*/  MUFU.EX2 R214, R14 ;  /* 0x0000000e00d67308 */ /* 0x000fe20000000800 */
[-C--:B------:R-:W-:Y:S01]  /*5a70*/  @!P0 ISETP.GE.AND P1, PT, R4, R132.reuse, PT ;  /* 0x000000840400820c */ /* 0x080fe20003f26270 */
[--C-:B------:R-:W-:Y:S03]  /*5a80*/  FFMA.FTZ R30, R30, UR8, -R2.reuse ;  /* 0x000000081e1e7c23 */ /* 0x100fe60008010802 */
[----:B------:R-:W-:Y:S02]  /*5a90*/  @!P0 FSEL R31, R31, -INF , !P1 ;  /* 0xff8000001f1f8808 */ /* 0x000fe40004800000 */
[-C--:B------:R-:W-:Y:S01]  /*5aa0*/  @!P0 ISETP.GE.AND P1, PT, R5, R141.reuse, PT ;  /* 0x0000008d0500820c */ /* 0x080fe20003f26270 */
[----:B------:R-:W-:Y:S02]  /*5ab0*/  VIADD R5, R0, 0x20 ;  /* 0x0000002000057836 */ /* 0x000fe40000000000 */
[----:B------:R-:W-:Y:S01]  /*5ac0*/  MUFU.EX2 R244, R20 ;  /* 0x0000001400f47308 */ /* 0x000fe20000000800 */
[----:B------:R-:W-:Y:S01]  /*5ad0*/  FFMA.FTZ R31, R31, UR8, -R2 ;  /* 0x000000081f1f7c23 */ /* 0x000fe20008010802 */
[----:B------:R-:W-:Y:S02]  /*5ae0*/  @!P0 FSEL R32, R32, -INF , !P1 ;  /* 0xff80000020208808 */ /* 0x000fe40004800000 */
[----:B------:R-:W-:Y:S02]  /*5af0*/  @!P0 ISETP.GE.AND P1, PT, R4, R141, PT ;  /* 0x0000008d0400820c */ /* 0x000fe40003f26270 */
[----:B------:R-:W-:Y:S01]  /*5b00*/  I2FP.F32.S32 R6, R5 ;  /* 0x0000000500067245 */ /* 0x000fe20000201400 */
[----:B------:R-:W-:Y:S01]  /*5b10*/  FFMA.FTZ R32, R32, UR8, -R142 ;  /* 0x0000000820207c23 */ /* 0x000fe2000801088e */
[----:B------:R-:W-:Y:S02]  /*5b20*/  @!P0 ISETP.GE.AND P2, PT, R5, R132, PT ;  /* 0x000000840500820c */ /* 0x000fe40003f46270 */
[----:B------:R-:W-:Y:S01]  /*5b30*/  MUFU.EX2 R213, R15 ;  /* 0x0000000f00d57308 */ /* 0x000fe20000000800 */
[-C--:B--2---:R-:W-:Y:S03]  /*5b40*/  HMMA.16816.F32 R36, R152, R8.reuse, R36 ;  /* 0x000000089824723c */ /* 0x084fe60000001824 */
[----:B------:R-:W-:Y:S02]  /*5b50*/  @!P0 FSEL R33, R33, -INF , !P1 ;  /* 0xff80000021218808 */ /* 0x000fe40004800000 */
[----:B------:R-:W-:Y:S01]  /*5b60*/  @!P0 ISETP.GE.AND P1, PT, R4, R134, PT ;  /* 0x000000860400820c */ /* 0x000fe20003f26270 */
[C---:B------:R-:W-:Y:S03]  /*5b70*/  HMMA.16816.F32 R40, R136.reuse, R8, R40 ;  /* 0x000000088828723c */ /* 0x040fe60000001828 */
[----:B------:R-:W-:Y:S02]  /*5b80*/  MUFU.EX2 R240, R32 ;  /* 0x0000002000f07308 */ /* 0x000fe40000000800 */
[----:B------:R-:W-:Y:S01]  /*5b90*/  VIADD R4, R0, 0x21 ;  /* 0x0000002100047836 */ /* 0x000fe20000000000 */
[-C--:B------:R-:W-:Y:S07]  /*5ba0*/  HMMA.16816.F32 R44, R136, R10.reuse, R44 ;  /* 0x0000000a882c723c */ /* 0x080fee000000182c */
[----:B------:R-:W-:Y:S01]  /*5bb0*/  MUFU.EX2 R207, R26 ;  /* 0x0000001a00cf7308 */ /* 0x000fe20000000800 */
[----:B------:R-:W-:Y:S01]  /*5bc0*/  I2FP.F32.S32 R7, R4 ;  /* 0x0000000400077245 */ /* 0x000fe20000201400 */
[C---:B------:R-:W-:Y:S04]  /*5bd0*/  HMMA.16816.F32 R48, R152.reuse, R10, R48 ;  /* 0x0000000a9830723c */ /* 0x040fe80000001830 */
[----:B------:R-:W-:Y:S01]  /*5be0*/  @!P0 FSEL R35, R35, -INF , !P1 ;  /* 0xff80000023238808 */ /* 0x000fe20004800000 */
[----:B------:R-:W-:Y:S01]  /*5bf0*/  FFMA.FTZ R36, R6, UR5, R36 ;  /* 0x0000000506247c23 */ /* 0x000fe20008010024 */
[-C--:B------:R-:W-:Y:S01]  /*5c00*/  @!P0 ISETP.GE.AND P1, PT, R5, R141.reuse, PT ;  /* 0x0000008d0500820c */ /* 0x080fe20003f26270 */
[C---:B------:R-:W-:Y:S01]  /*5c10*/  FFMA.FTZ R37, R7.reuse, UR5, R37 ;  /* 0x0000000507257c23 */ /* 0x040fe20008010025 */
[----:B------:R-:W-:Y:S03]  /*5c20*/  MUFU.EX2 R243, R21 ;  /* 0x0000001500f37308 */ /* 0x000fe60000000800 */
[----:B------:R-:W-:Y:S01]  /*5c30*/  @!P0 FSEL R36, R36, -INF , !P1 ;  /* 0xff80000024248808 */ /* 0x000fe20004800000 */
[----:B------:R-:W-:Y:S01]  /*5c40*/  FFMA.FTZ R38, R6, UR5, R38 ;  /* 0x0000000506267c23 */ /* 0x000fe20008010026 */
[----:B------:R-:W-:Y:S01]  /*5c50*/  @!P0 ISETP.GE.AND P1, PT, R4, R141, PT ;  /* 0x0000008d0400820c */ /* 0x000fe20003f26270 */
[C---:B------:R-:W-:Y:S01]  /*5c60*/  FFMA.FTZ R39, R7.reuse, UR5, R39 ;  /* 0x0000000507277c23 */ /* 0x040fe20008010027 */
[C---:B------:R-:W-:Y:S01]  /*5c70*/  FFMA.FTZ R40, R6.reuse, UR5, R40 ;  /* 0x0000000506287c23 */ /* 0x040fe20008010028 */
[----:B------:R-:W-:Y:S01]  /*5c80*/  FFMA.FTZ R41, R7, UR5, R41 ;  /* 0x0000000507297c23 */ /* 0x000fe20008010029 */
[----:B------:R-:W-:Y:S01]  /*5c90*/  @!P0 FSEL R37, R37, -INF , !P1 ;  /* 0xff80000025258808 */ /* 0x000fe20004800000 */
[----:B------:R-:W-:Y:S01]  /*5ca0*/  FFMA.FTZ R42, R6, UR5, R42 ;  /* 0x00000005062a7c23 */ /* 0x000fe2000801002a */
[-C--:B------:R-:W-:Y:S01]  /*5cb0*/  @!P0 ISETP.GE.AND P1, PT, R5, R134.reuse, PT ;  /* 0x000000860500820c */ /* 0x080fe20003f26270 */
[----:B------:R-:W-:Y:S01]  /*5cc0*/  FFMA.FTZ R43, R7, UR5, R43 ;  /* 0x00000005072b7c23 */ /* 0x000fe2000801002b */
[----:B------:R-:W-:Y:S02]  /*5cd0*/  VIADD R8, R0, 0x28 ;  /* 0x0000002800087836 */ /* 0x000fe40000000000 */
[C---:B------:R-:W-:Y:S01]  /*5ce0*/  FFMA.FTZ R45, R13.reuse, UR5, R45 ;  /* 0x000000050d2d7c23 */ /* 0x040fe2000801002d */
[----:B------:R-:W-:Y:S01]  /*5cf0*/  @!P0 FSEL R38, R38, -INF , !P1 ;  /* 0xff80000026268808 */ /* 0x000fe20004800000 */
[C---:B------:R-:W-:Y:S01]  /*5d00*/  FFMA.FTZ R47, R13.reuse, UR5, R47 ;  /* 0x000000050d2f7c23 */ /* 0x040fe2000801002f */
[----:B------:R-:W-:Y:S01]  /*5d10*/  @!P0 ISETP.GE.AND P1, PT, R4, R134, PT ;  /* 0x000000860400820c */ /* 0x000fe20003f26270 */
[C---:B------:R-:W-:Y:S01]  /*5d20*/  FFMA.FTZ R49, R13.reuse, UR5, R49 ;  /* 0x000000050d317c23 */ /* 0x040fe20008010031 */
[----:B------:R-:W-:Y:S01]  /*5d30*/  I2FP.F32.S32 R9, R8 ;  /* 0x0000000800097245 */ /* 0x000fe20000201400 */
[----:B------:R-:W-:Y:S01]  /*5d40*/  FFMA.FTZ R51, R13, UR5, R51 ;  /* 0x000000050d337c23 */ /* 0x000fe20008010033 */
[----:B------:R-:W-:Y:S01]  /*5d50*/  @!P0 FSEL R39, R39, -INF , !P1 ;  /* 0xff80000027278808 */ /* 0x000fe20004800000 */
[----:B------:R-:W-:Y:S01]  /*5d60*/  FFMA.FTZ R33, R33, UR8, -R142 ;  /* 0x0000000821217c23 */ /* 0x000fe2000801088e */
[-C--:B------:R-:W-:Y:S01]  /*5d70*/  @!P0 ISETP.GE.AND P1, PT, R5, R133.reuse, PT ;  /* 0x000000850500820c */ /* 0x080fe20003f26270 */
[C---:B------:R-:W-:Y:S01]  /*5d80*/  FFMA.FTZ R44, R9.reuse, UR5, R44 ;  /* 0x00000005092c7c23 */ /* 0x040fe2000801002c */
[C---:B------:R-:W-:Y:S01]  /*5d90*/  FFMA.FTZ R46, R9.reuse, UR5, R46 ;  /* 0x00000005092e7c23 */ /* 0x040fe2000801002e */
[C---:B------:R-:W-:Y:S01]  /*5da0*/  FFMA.FTZ R48, R9.reuse, UR5, R48 ;  /* 0x0000000509307c23 */ /* 0x040fe20008010030 */
[----:B------:R-:W-:Y:S01]  /*5db0*/  @!P0 FSEL R40, R40, -INF , !P1 ;  /* 0xff80000028288808 */ /* 0x000fe20004800000 */
[----:B------:R-:W-:Y:S01]  /*5dc0*/  FFMA.FTZ R50, R9, UR5, R50 ;  /* 0x0000000509327c23 */ /* 0x000fe20008010032 */
[-C--:B------:R-:W-:Y:S01]  /*5dd0*/  @!P0 ISETP.GE.AND P1, PT, R4, R133.reuse, PT ;  /* 0x000000850400820c */ /* 0x080fe20003f26270 */
[----:B------:R-:W-:Y:S01]  /*5de0*/  VIADD R9, R0, 0x30 ;  /* 0x0000003000097836 */ /* 0x000fe20000000000 */
[----:B------:R-:W-:Y:S01]  /*5df0*/  @!P0 FSEL R42, R42, -INF , !P2 ;  /* 0xff8000002a2a8808 */ /* 0x000fe20005000000 */
[----:B------:R-:W-:Y:S01]  /*5e00*/  MUFU.EX2 R197, R22 ;  /* 0x0000001600c57308 */ /* 0x000fe20000000800 */
[----:B------:R-:W-:Y:S01]  /*5e10*/  @!P0 FSEL R41, R41, -INF , !P1 ;  /* 0xff80000029298808 */ /* 0x000fe20004800000 */
[----:B------:R-:W-:Y:S01]  /*5e20*/  FFMA.FTZ R35, R35, UR8, -R140 ;  /* 0x0000000823237c23 */ /* 0x000fe2000801088c */
[----:B------:R-:W-:Y:S01]  /*5e30*/  @!P0 ISETP.GE.AND P1, PT, R4, R132, PT ;  /* 0x000000840400820c */ /* 0x000fe20003f26270 */
[--C-:B------:R-:W-:Y:S01]  /*5e40*/  FFMA.FTZ R36, R36, UR8, -R142.reuse ;  /* 0x0000000824247c23 */ /* 0x100fe2000801088e */
[----:B------:R-:W2:Y:S01]  /*5e50*/  LDSM.16.M88.4 R4, [R180+0x1800] ;  /* 0x00180000b404783b */ /* 0x000ea20000000200 */
[----:B------:R-:W-:Y:S01]  /*5e60*/  @!P0 ISETP.GE.AND P2, PT, R9, R134, PT ;  /* 0x000000860900820c */ /* 0x000fe20003f46270 */
[----:B------:R-:W-:Y:S01]  /*5e70*/  FFMA.FTZ R37, R37, UR8, -R142 ;  /* 0x0000000825257c23 */ /* 0x000fe2000801088e */
[CC--:B------:R-:W-:Y:S02]  /*5e80*/  @!P0 ISETP.GE.AND P6, PT, R9.reuse, R133.reuse, PT ;  /* 0x000000850900820c */ /* 0x0c0fe40003fc6270 */
[----:B------:R-:W-:Y:S01]  /*5e90*/  MUFU.EX2 R239, R33 ;  /* 0x0000002100ef7308 */ /* 0x000fe20000000800 */
[-C--:B------:R-:W-:Y:S01]  /*5ea0*/  @!P0 ISETP.GE.AND P4, PT, R9, R132.reuse, PT ;  /* 0x000000840900820c */ /* 0x080fe20003f86270 */
[--C-:B------:R-:W-:Y:S01]  /*5eb0*/  FFMA.FTZ R38, R38, UR8, -R140.reuse ;  /* 0x0000000826267c23 */ /* 0x100fe2000801088c */
[----:B------:R-:W-:Y:S01]  /*5ec0*/  @!P0 FSEL R43, R43, -INF , !P1 ;  /* 0xff8000002b2b8808 */ /* 0x000fe20004800000 */
[----:B------:R-:W-:Y:S01]  /*5ed0*/  FFMA.FTZ R39, R39, UR8, -R140 ;  /* 0x0000000827277c23 */ /* 0x000fe2000801088c */
[-C--:B------:R-:W-:Y:S01]  /*5ee0*/  @!P0 ISETP.GE.AND P1, PT, R8, R133.reuse, PT ;  /* 0x000000850800820c */ /* 0x080fe20003f26270 */
[--C-:B------:R-:W-:Y:S01]  /*5ef0*/  FFMA.FTZ R40, R40, UR8, -R135.reuse ;  /* 0x0000000828287c23 */ /* 0x100fe20008010887 */
[--C-:B------:R-:W-:Y:S03]  /*5f00*/  FFMA.FTZ R41, R41, UR8, -R135.reuse ;  /* 0x0000000829297c23 */ /* 0x100fe60008010887 */
[----:B------:R-:W-:Y:S01]  /*5f10*/  MUFU.EX2 R171, R35 ;  /* 0x0000002300ab7308 */ /* 0x000fe20000000800 */
[----:B------:R-:W-:Y:S01]  /*5f20*/  @!P0 FSEL R44, R44, -INF , !P1 ;  /* 0xff8000002c2c8808 */ /* 0x000fe20004800000 */
[--C-:B------:R-:W-:Y:S01]  /*5f30*/  FFMA.FTZ R42, R42, UR8, -R2.reuse ;  /* 0x000000082a2a7c23 */ /* 0x100fe20008010802 */
[----:B------:R-:W-:Y:S01]  /*5f40*/  @!P0 ISETP.GE.AND P1, PT, R12, R133, PT ;  /* 0x000000850c00820c */ /* 0x000fe20003f26270 */
[--C-:B------:R-:W-:Y:S01]  /*5f50*/  FFMA.FTZ R43, R43, UR8, -R2.reuse ;  /* 0x000000082b2b7c23 */ /* 0x100fe20008010802 */
[----:B------:R-:W-:Y:S01]  /*5f60*/  I2FP.F32.S32 R11, R9 ;  /* 0x00000009000b7245 */ /* 0x000fe20000201400 */
        /* <DEDUP_REMOVED lines=14> */
[----:B------:R-:W-:Y:S01]  /*6050*/  @!P0 ISETP.GE.AND P1, PT, R12, R141, PT ;  /* 0x0000008d0c00820c */ /* 0x000fe20003f26270 */
[-C--:B--2---:R-:W-:Y:S03]  /*6060*/  HMMA.16816.F32 R52, R152, R4.reuse, R52 ;  /* 0x000000049834723c */ /* 0x084fe60000001834 */
[--C-:B------:R-:W-:Y:S01]  /*6070*/  FFMA.FTZ R48, R48, UR8, -R142.reuse ;  /* 0x0000000830307c23 */ /* 0x100fe2000801088e */
[----:B------:R-:W-:Y:S02]  /*6080*/  @!P0 FSEL R49, R49, -INF , !P1 ;  /* 0xff80000031318808 */ /* 0x000fe40004800000 */
[----:B------:R-:W-:Y:S01]  /*6090*/  MUFU.EX2 R238, R36 ;  /* 0x0000002400ee7308 */ /* 0x000fe20000000800 */
[C---:B------:R-:W-:Y:S04]  /*60a0*/  HMMA.16816.F32 R56, R136.reuse, R4, R56 ;  /* 0x000000048838723c */ /* 0x040fe80000001838 */
[----:B------:R-:W-:Y:S01]  /*60b0*/  @!P0 ISETP.GE.AND P1, PT, R8, R134, PT ;  /* 0x000000860800820c */ /* 0x000fe20003f26270 */
[----:B------:R-:W-:Y:S01]  /*60c0*/  FFMA.FTZ R49, R49, UR8, -R142 ;  /* 0x0000000831317c23 */ /* 0x000fe2000801088e */
[-C--:B------:R-:W-:Y:S03]  /*60d0*/  HMMA.16816.F32 R60, R136, R6.reuse, R60 ;  /* 0x00000006883c723c */ /* 0x080fe6000000183c */
[----:B------:R-:W-:Y:S02]  /*60e0*/  MUFU.EX2 R236, R48 ;  /* 0x0000003000ec7308 */ /* 0x000fe40000000800 */
[----:B------:R-:W-:Y:S01]  /*60f0*/  VIADD R4, R0, 0x38 ;  /* 0x0000003800047836 */ /* 0x000fe20000000000 */
[----:B------:R-:W-:Y:S01]  /*6100*/  HMMA.16816.F32 R64, R152, R6, R64 ;  /* 0x000000069840723c */ /* 0x000fe20000001840 */
[----:B------:R-:W2:Y:S06]  /*6110*/  LDL R153, [R1+0x8] ;  /* 0x0000080001997983 */ /* 0x000eac0000100800 */
[----:B------:R-:W-:Y:S01]  /*6120*/  MUFU.EX2 R202, R25 ;  /* 0x0000001900ca7308 */ /* 0x000fe20000000800 */
[----:B------:R-:W-:Y:S03]  /*6130*/  I2FP.F32.S32 R5, R4 ;  /* 0x0000000400057245 */ /* 0x000fe60000201400 */
[C---:B------:R-:W-:Y:S01]  /*6140*/  FFMA.FTZ R54, R11.reuse, UR5, R54 ;  /* 0x000000050b367c23 */ /* 0x040fe20008010036 */
[----:B------:R-:W-:Y:S01]  /*6150*/  F2FP.F16.F32.PACK_AB R6, R242, R241 ;  /* 0x000000f1f206723e */ /* 0x000fe200000000ff */
[----:B------:R-:W-:Y:S01]  /*6160*/  VIADD R8, R0, 0x31 ;  /* 0x0000003100087836 */ /* 0x000fe20000000000 */
[----:B------:R-:W4:Y:S02]  /*6170*/  LDL R154, [R1] ;  /* 0x00000000019a7983 */ /* 0x000f240000100800 */
[----:B------:R-:W-:Y:S01]  /*6180*/  @!P0 FSEL R54, R54, -INF , !P2 ;  /* 0xff80000036368808 */ /* 0x000fe20005000000 */
[C---:B------:R-:W-:Y:S01]  /*6190*/  FFMA.FTZ R56, R11.reuse, UR5, R56 ;  /* 0x000000050b387c23 */ /* 0x040fe20008010038 */
[C---:B------:R-:W-:Y:S01]  /*61a0*/  FFMA.FTZ R58, R11.reuse, UR5, R58 ;  /* 0x000000050b3a7c23 */ /* 0x040fe2000801003a */
[----:B------:R-:W-:Y:S01]  /*61b0*/  @!P0 ISETP.GE.AND P2, PT, R4, R133, PT ;  /* 0x000000850400820c */ /* 0x000fe20003f46270 */
[----:B------:R1:W-:Y:S01]  /*61c0*/  STS [R218+0x1c000], R6 ;  /* 0x01c00006da007388 */ /* 0x0003e20000000800 */
[----:B------:R-:W-:Y:S01]  /*61d0*/  @!P0 FSEL R50, R50, -INF , !P1 ;  /* 0xff80000032328808 */ /* 0x000fe20004800000 */
[----:B------:R-:W-:Y:S01]  /*61e0*/  FFMA.FTZ R52, R11, UR5, R52 ;  /* 0x000000050b347c23 */ /* 0x000fe20008010034 */
[C---:B------:R-:W-:Y:S01]  /*61f0*/  FFMA.FTZ R60, R5.reuse, UR5, R60 ;  /* 0x00000005053c7c23 */ /* 0x040fe2000801003c */
[-C--:B------:R-:W-:Y:S01]  /*6200*/  @!P0 ISETP.GE.AND P1, PT, R12, R134.reuse, PT ;  /* 0x000000860c00820c */ /* 0x080fe20003f26270 */
[----:B------:R-:W-:Y:S01]  /*6210*/  VIADD R0, R0, 0x39 ;  /* 0x0000003900007836 */ /* 0x000fe20000000000 */
[----:B------:R-:W-:Y:S01]  /*6220*/  @!P0 FSEL R56, R56, -INF , !P6 ;  /* 0xff80000038388808 */ /* 0x000fe20007000000 */
[----:B------:R-:W-:Y:S01]  /*6230*/  MUFU.EX2 R200, R28 ;  /* 0x0000001c00c87308 */ /* 0x000fe20000000800 */
[----:B------:R-:W-:Y:S01]  /*6240*/  @!P0 FSEL R58, R58, -INF , !P4 ;  /* 0xff8000003a3a8808 */ /* 0x000fe20006000000 */
[C---:B------:R-:W-:Y:S01]  /*6250*/  FFMA.FTZ R64, R5.reuse, UR5, R64 ;  /* 0x0000000505407c23 */ /* 0x040fe20008010040 */
[----:B------:R-:W-:Y:S01]  /*6260*/  @!P0 FSEL R60, R60, -INF , !P2 ;  /* 0xff8000003c3c8808 */ /* 0x000fe20005000000 */
[C---:B------:R-:W-:Y:S01]  /*6270*/  FFMA.FTZ R66, R5.reuse, UR5, R66 ;  /* 0x0000000505427c23 */ /* 0x040fe20008010042 */
[C---:B------:R-:W-:Y:S01]  /*6280*/  @!P0 ISETP.GE.AND P6, PT, R4.reuse, R141, PT ;  /* 0x0000008d0400820c */ /* 0x040fe20003fc6270 */
[----:B------:R-:W-:Y:S01]  /*6290*/  FFMA.FTZ R62, R5, UR5, R62 ;  /* 0x00000005053e7c23 */ /* 0x000fe2000801003e */
[C---:B------:R-:W-:Y:S03]  /*62a0*/  @!P0 ISETP.GE.AND P4, PT, R4.reuse, R134, PT ;  /* 0x000000860400820c */ /* 0x040fe60003f86270 */
[----:B------:R-:W-:Y:S01]  /*62b0*/  MUFU.EX2 R199, R29 ;  /* 0x0000001d00c77308 */ /* 0x000fe20000000800 */
[----:B------:R-:W-:Y:S01]  /*62c0*/  @!P0 ISETP.GE.AND P2, PT, R4, R132, PT ;  /* 0x000000840400820c */ /* 0x000fe20003f46270 */
[--C-:B------:R-:W-:Y:S01]  /*62d0*/  FFMA.FTZ R50, R50, UR8, -R140.reuse ;  /* 0x0000000832327c23 */ /* 0x100fe2000801088c */
[----:B------:R-:W-:Y:S01]  /*62e0*/  F2FP.F16.F32.PACK_AB R4, R208, R151 ;  /* 0x00000097d004723e */ /* 0x000fe200000000ff */
[----:B------:R-:W-:Y:S01]  /*62f0*/  FFMA.FTZ R54, R54, UR8, -R140 ;  /* 0x0000000836367c23 */ /* 0x000fe2000801088c */
[----:B------:R-:W-:Y:S01]  /*6300*/  @!P0 FSEL R51, R51, -INF , !P1 ;  /* 0xff80000033338808 */ /* 0x000fe20004800000 */
[----:B------:R-:W-:Y:S01]  /*6310*/  FFMA.FTZ R58, R58, UR8, -R2 ;  /* 0x000000083a3a7c23 */ /* 0x000fe20008010802 */
[----:B------:R-:W-:Y:S01]  /*6320*/  I2FP.F32.S32 R10, R8 ;  /* 0x00000008000a7245 */ /* 0x000fe20000201400 */
[----:B------:R3:W-:Y:S01]  /*6330*/  STS [R218+0x1c400], R4 ;  /* 0x01c40004da007388 */ /* 0x0007e20000000800 */
[----:B------:R-:W-:Y:S01]  /*6340*/  @!P0 ISETP.GE.AND P1, PT, R9, R141, PT ;  /* 0x0000008d0900820c */ /* 0x000fe20003f26270 */
[----:B------:R-:W-:Y:S01]  /*6350*/  MUFU.EX2 R205, R30 ;  /* 0x0000001e00cd7308 */ /* 0x000fe20000000800 */
[----:B------:R-:W-:Y:S01]  /*6360*/  @!P0 ISETP.GE.AND P5, PT, R8, R133, PT ;  /* 0x000000850800820c */ /* 0x000fe20003fa6270 */
[----:B------:R-:W-:Y:S01]  /*6370*/  FFMA.FTZ R53, R10, UR5, R53 ;  /* 0x000000050a357c23 */ /* 0x000fe20008010035 */
[----:B------:R-:W-:Y:S01]  /*6380*/  @!P0 FSEL R52, R52, -INF , !P1 ;  /* 0xff80000034348808 */ /* 0x000fe20004800000 */
[----:B------:R-:W-:Y:S01]  /*6390*/  FFMA.FTZ R55, R10, UR5, R55 ;  /* 0x000000050a377c23 */ /* 0x000fe20008010037 */
[----:B------:R-:W-:Y:S01]  /*63a0*/  @!P0 ISETP.GE.AND P1, PT, R8, R141, PT ;  /* 0x0000008d0800820c */ /* 0x000fe20003f26270 */
[----:B------:R-:W-:Y:S01]  /*63b0*/  FFMA.FTZ R57, R10, UR5, R57 ;  /* 0x000000050a397c23 */ /* 0x000fe20008010039 */
[----:B------:R-:W-:Y:S01]  /*63c0*/  @!P0 ISETP.GE.AND P3, PT, R8, R132, PT ;  /* 0x000000840800820c */ /* 0x000fe20003f66270 */
[----:B------:R-:W-:Y:S01]  /*63d0*/  FFMA.FTZ R59, R10, UR5, R59 ;  /* 0x000000050a3b7c23 */ /* 0x000fe2000801003b */
[----:B------:R-:W-:Y:S01]  /*63e0*/  @!P0 FSEL R53, R53, -INF , !P1 ;  /* 0xff80000035358808 */ /* 0x000fe20004800000 */
[----:B------:R-:W-:Y:S01]  /*63f0*/  MUFU.EX2 R204, R31 ;  /* 0x0000001f00cc7308 */ /* 0x000fe20000000800 */
[----:B------:R-:W-:Y:S01]  /*6400*/  @!P0 ISETP.GE.AND P1, PT, R8, R134, PT ;  /* 0x000000860800820c */ /* 0x000fe20003f26270 */
[----:B------:R-:W-:Y:S01]  /*6410*/  FFMA.FTZ R51, R51, UR8, -R140 ;  /* 0x0000000833337c23 */ /* 0x000fe2000801088c */
[----:B------:R-:W-:Y:S01]  /*6420*/  I2FP.F32.S32 R8, R0 ;  /* 0x0000000000087245 */ /* 0x000fe20000201400 */
[--C-:B------:R-:W-:Y:S01]  /*6430*/  FFMA.FTZ R52, R52, UR8, -R142.reuse ;  /* 0x0000000834347c23 */ /* 0x100fe2000801088e */
[----:B------:R-:W-:Y:S01]  /*6440*/  @!P0 FSEL R55, R55, -INF , !P1 ;  /* 0xff80000037378808 */ /* 0x000fe20004800000 */
[----:B------:R-:W-:Y:S01]  /*6450*/  FFMA.FTZ R53, R53, UR8, -R142 ;  /* 0x0000000835357c23 */ /* 0x000fe2000801088e */
[----:B------:R-:W-:Y:S01]  /*6460*/  @!P0 ISETP.GE.AND P1, PT, R0, R133, PT ;  /* 0x000000850000820c */ /* 0x000fe20003f26270 */
[C---:B------:R-:W-:Y:S01]  /*6470*/  FFMA.FTZ R61, R8.reuse, UR5, R61 ;  /* 0x00000005083d7c23 */ /* 0x040fe2000801003d */
[----:B------:R-:W-:Y:S01]  /*6480*/  @!P0 FSEL R57, R57, -INF , !P5 ;  /* 0xff80000039398808 */ /* 0x000fe20006800000 */
[----:B------:R-:W3:Y:S01]  /*6490*/  MUFU.EX2 R237, R37 ;  /* 0x0000002500ed7308 */ /* 0x000ee20000000800 */
[----:B------:R-:W-:Y:S01]  /*64a0*/  @!P0 FSEL R59, R59, -INF , !P3 ;  /* 0xff8000003b3b8808 */ /* 0x000fe20005800000 */
[C---:B------:R-:W-:Y:S01]  /*64b0*/  FFMA.FTZ R65, R8.reuse, UR5, R65 ;  /* 0x0000000508417c23 */ /* 0x040fe20008010041 */
[----:B------:R-:W-:Y:S01]  /*64c0*/  @!P0 FSEL R61, R61, -INF , !P1 ;  /* 0xff8000003d3d8808 */ /* 0x000fe20004800000 */
[----:B------:R-:W-:Y:S01]  /*64d0*/  FFMA.FTZ R67, R8, UR5, R67 ;  /* 0x0000000508437c23 */ /* 0x000fe20008010043 */
[----:B------:R-:W-:Y:S01]  /*64e0*/  @!P0 ISETP.GE.AND P5, PT, R0, R141, PT ;  /* 0x0000008d0000820c */ /* 0x000fe20003fa6270 */
[----:B------:R-:W-:Y:S01]  /*64f0*/  FFMA.FTZ R63, R8, UR5, R63 ;  /* 0x00000005083f7c23 */ /* 0x000fe2000801003f */
[C---:B------:R-:W-:Y:S03]  /*6500*/  @!P0 ISETP.GE.AND P3, PT, R0.reuse, R134, PT ;  /* 0x000000860000820c */ /* 0x040fe60003f66270 */
[----:B------:R-:W-:Y:S01]  /*6510*/  MUFU.EX2 R170, R38 ;  /* 0x0000002600aa7308 */ /* 0x000fe20000000800 */
[----:B------:R-:W-:Y:S01]  /*6520*/  @!P0 ISETP.GE.AND P1, PT, R0, R132, PT ;  /* 0x000000840000820c */ /* 0x000fe20003f26270 */
[----:B------:R-:W-:Y:S01]  /*6530*/  FFMA.FTZ R55, R55, UR8, -R140 ;  /* 0x0000000837377c23 */ /* 0x000fe2000801088c */
[----:B-1----:R-:W-:Y:S01]  /*6540*/  F2FP.F16.F32.PACK_AB R6, R245, R246 ;  /* 0x000000f6f506723e */ /* 0x002fe200000000ff */
[----:B------:R-:W-:Y:S01]  /*6550*/  FFMA.FTZ R59, R59, UR8, -R2 ;  /* 0x000000083b3b7c23 */ /* 0x000fe20008010802 */
[----:B---3--:R-:W-:Y:S01]  /*6560*/  F2FP.F16.F32.PACK_AB R0, R198, R201 ;  /* 0x000000c9c600723e */ /* 0x008fe200000000ff */
[--C-:B------:R-:W-:Y:S01]  /*6570*/  FFMA.FTZ R56, R56, UR8, -R135.reuse ;  /* 0x0000000838387c23 */ /* 0x100fe20008010887 */
[----:B------:R-:W-:Y:S01]  /*6580*/  F2FP.F16.F32.PACK_AB R4, R211, R212 ;  /* 0x000000d4d304723e */ /* 0x000fe200000000ff */
[----:B------:R1:W-:Y:S02]  /*6590*/  STS [R220+0x1c000], R6 ;  /* 0x01c00006dc007388 */ /* 0x0003e40000000800 */
[----:B------:R-:W-:Y:S01]  /*65a0*/  MUFU.EX2 R169, R39 ;  /* 0x0000002700a97308 */ /* 0x000fe20000000800 */
[----:B------:R-:W-:Y:S01]  /*65b0*/  F2FP.F16.F32.PACK_AB R5, R237, R238 ;  /* 0x000000eeed05723e */ /* 0x000fe200000000ff */
[--C-:B------:R-:W-:Y:S01]  /*65c0*/  FFMA.FTZ R57, R57, UR8, -R135.reuse ;  /* 0x0000000839397c23 */ /* 0x100fe20008010887 */
[----:B------:R3:W-:Y:S01]  /*65d0*/  STS [R220+0x1c400], R0 ;  /* 0x01c40000dc007388 */ /* 0x0007e20000000800 */
[----:B------:R-:W-:Y:S01]  /*65e0*/  @!P0 FSEL R64, R64, -INF , !P6 ;  /* 0xff80000040408808 */ /* 0x000fe20007000000 */
[--C-:B------:R-:W-:Y:S01]  /*65f0*/  FFMA.FTZ R60, R60, UR8, -R135.reuse ;  /* 0x000000083c3c7c23 */ /* 0x100fe20008010887 */
[----:B------:R-:W-:Y:S01]  /*6600*/  @!P0 FSEL R66, R66, -INF , !P4 ;  /* 0xff80000042428808 */ /* 0x000fe20006000000 */
[----:B------:R3:W-:Y:S03]  /*6610*/  STS [R218+0x1e000], R4 ;  /* 0x01e00004da007388 */ /* 0x0007e60000000800 */
[----:B------:R-:W-:Y:S01]  /*6620*/  MUFU.EX2 R235, R49 ;  /* 0x0000003100eb7308 */ /* 0x000fe20000000800 */
[----:B------:R-:W-:Y:S01]  /*6630*/  @!P0 FSEL R62, R62, -INF , !P2 ;  /* 0xff8000003e3e8808 */ /* 0x000fe20005000000 */
[----:B------:R-:W-:Y:S01]  /*6640*/  FFMA.FTZ R64, R64, UR8, -R142 ;  /* 0x0000000840407c23 */ /* 0x000fe2000801088e */
[----:B------:R-:W-:Y:S01]  /*6650*/  @!P0 FSEL R65, R65, -INF , !P5 ;  /* 0xff80000041418808 */ /* 0x000fe20006800000 */
[----:B------:R-:W-:Y:S01]  /*6660*/  FFMA.FTZ R66, R66, UR8, -R140 ;  /* 0x0000000842427c23 */ /* 0x000fe2000801088c */
[----:B------:R-:W-:Y:S01]  /*6670*/  @!P0 FSEL R67, R67, -INF , !P3 ;  /* 0xff80000043438808 */ /* 0x000fe20005800000 */
[----:B------:R-:W-:Y:S01]  /*6680*/  FFMA.FTZ R62, R62, UR8, -R2 ;  /* 0x000000083e3e7c23 */ /* 0x000fe20008010802 */
[----:B------:R-:W-:Y:S03]  /*6690*/  @!P0 FSEL R63, R63, -INF , !P1 ;  /* 0xff8000003f3f8808 */ /* 0x000fe60004800000 */
[----:B------:R-:W-:Y:S01]  /*66a0*/  MUFU.EX2 R165, R50 ;  /* 0x0000003200a57308 */ /* 0x000fe20000000800 */
[----:B------:R-:W-:Y:S01]  /*66b0*/  FFMA.FTZ R142, R65, UR8, -R142 ;  /* 0x00000008418e7c23 */ /* 0x000fe2000801088e */
[----:B------:R-:W-:Y:S01]  /*66c0*/  FFMA.FTZ R140, R67, UR8, -R140 ;  /* 0x00000008438c7c23 */ /* 0x000fe2000801088c */
[----:B------:R-:W-:Y:S01]  /*66d0*/  FFMA.FTZ R135, R61, UR8, -R135 ;  /* 0x000000083d877c23 */ /* 0x000fe20008010887 */
[----:B------:R-:W-:Y:S01]  /*66e0*/  FFMA.FTZ R2, R63, UR8, -R2 ;  /* 0x000000083f027c23 */ /* 0x000fe20008010802 */
[----:B-1----:R-:W-:Y:S05]  /*66f0*/  F2FP.F16.F32.PACK_AB R6, R215, R216 ;  /* 0x000000d8d706723e */ /* 0x002fea00000000ff */
[----:B------:R-:W1:Y:S01]  /*6700*/  MUFU.EX2 R164, R51 ;  /* 0x0000003300a47308 */ /* 0x000e620000000800 */
[----:B---3--:R-:W-:Y:S01]  /*6710*/  F2FP.F16.F32.PACK_AB R0, R213, R214 ;  /* 0x000000d6d500723e */ /* 0x008fe200000000ff */
[----:B------:R3:W-:Y:S01]  /*6720*/  STS [R218+0x1e400], R6 ;  /* 0x01e40006da007388 */ /* 0x0007e20000000800 */
[----:B------:R-:W-:Y:S03]  /*6730*/  F2FP.F16.F32.PACK_AB R4, R209, R210 ;  /* 0x000000d2d104723e */ /* 0x000fe600000000ff */
[----:B------:R1:W-:Y:S04]  /*6740*/  STS [R220+0x1e400], R0 ;  /* 0x01e40000dc007388 */ /* 0x0003e80000000800 */
[----:B------:R-:W-:Y:S01]  /*6750*/  MUFU.EX2 R191, R40 ;  /* 0x0000002800bf7308 */ /* 0x000fe20000000800 */
[----:B------:R1:W-:Y:S09]  /*6760*/  STS [R220+0x1e000], R4 ;  /* 0x01e00004dc007388 */ /* 0x0003f20000000800 */
[----:B------:R-:W1:Y:S10]  /*6770*/  MUFU.EX2 R175, R41 ;  /* 0x0000002900af7308 */ /* 0x000e740000000800 */
[----:B------:R-:W-:Y:S01]  /*6780*/  MUFU.EX2 R195, R42 ;  /* 0x0000002a00c37308 */ /* 0x000fe20000000800 */
[----:B---3--:R-:W-:Y:S02]  /*6790*/  F2FP.F16.F32.PACK_AB R6, R243, R244 ;  /* 0x000000f4f306723e */ /* 0x008fe400000000ff */
[----:B-1----:R-:W-:Y:S03]  /*67a0*/  F2FP.F16.F32.PACK_AB R0, R239, R240 ;  /* 0x000000f0ef00723e */ /* 0x002fe600000000ff */
[----:B------:R1:W-:Y:S04]  /*67b0*/  STS [R224+0x1c000], R6 ;  /* 0x01c00006e0007388 */ /* 0x0003e80000000800 */
[----:B------:R-:W-:Y:S01]  /*67c0*/  MUFU.EX2 R194, R43 ;  /* 0x0000002b00c27308 */ /* 0x000fe20000000800 */
[----:B------:R-:W-:Y:S05]  /*67d0*/  F2FP.F16.F32.PACK_AB R4, R196, R197 ;  /* 0x000000c5c404723e */ /* 0x000fea00000000ff */
[----:B------:R3:W-:Y:S04]  /*67e0*/  STS [R224+0x1c400], R4 ;  /* 0x01c40004e0007388 */ /* 0x0007e80000000800 */
[----:B------:R-:W-:Y:S01]  /*67f0*/  MUFU.EX2 R173, R44 ;  /* 0x0000002c00ad7308 */ /* 0x000fe20000000800 */
[----:B------:R3:W-:Y:S09]  /*6800*/  STS [R223+0x1c000], R0 ;  /* 0x01c00000df007388 */ /* 0x0007f20000000800 */
[----:B------:R-:W-:Y:S01]  /*6810*/  MUFU.EX2 R172, R45 ;  /* 0x0000002d00ac7308 */ /* 0x000fe20000000800 */
[----:B-1----:R-:W-:Y:S09]  /*6820*/  F2FP.F16.F32.PACK_AB R6, R202, R203 ;  /* 0x000000cbca06723e */ /* 0x002ff200000000ff */
[----:B------:R-:W-:Y:S01]  /*6830*/  MUFU.EX2 R193, R46 ;  /* 0x0000002e00c17308 */ /* 0x000fe20000000800 */
[----:B---3--:R-:W-:Y:S09]  /*6840*/  F2FP.F16.F32.PACK_AB R4, R206, R207 ;  /* 0x000000cfce04723e */ /* 0x008ff200000000ff */
[----:B------:R-:W-:Y:S01]  /*6850*/  MUFU.EX2 R192, R47 ;  /* 0x0000002f00c07308 */ /* 0x000fe20000000800 */
[----:B------:R-:W-:Y:S05]  /*6860*/  F2FP.F16.F32.PACK_AB R0, R171, R174 ;  /* 0x000000aeab00723e */ /* 0x000fea00000000ff */
[----:B------:R1:W-:Y:S04]  /*6870*/  STS [R223+0x1c400], R0 ;  /* 0x01c40000df007388 */ /* 0x0003e80000000800 */
[----:B------:R-:W-:Y:S01]  /*6880*/  MUFU.EX2 R234, R52 ;  /* 0x0000003400ea7308 */ /* 0x000fe20000000800 */
[----:B------:R3:W-:Y:S04]  /*6890*/  STS [R224+0x1e400], R4 ;  /* 0x01e40004e0007388 */ /* 0x0007e80000000800 */
[----:B------:R3:W-:Y:S05]  /*68a0*/  STS [R224+0x1e000], R6 ;  /* 0x01e00006e0007388 */ /* 0x0007ea0000000800 */
[----:B------:R-:W-:Y:S10]  /*68b0*/  MUFU.EX2 R233, R53 ;  /* 0x0000003500e97308 */ /* 0x000ff40000000800 */
[----:B------:R-:W-:Y:S01]  /*68c0*/  MUFU.EX2 R159, R54 ;  /* 0x00000036009f7308 */ /* 0x000fe20000000800 */
[----:B-1----:R-:W-:Y:S09]  /*68d0*/  F2FP.F16.F32.PACK_AB R0, R204, R205 ;  /* 0x000000cdcc00723e */ /* 0x002ff200000000ff */
[----:B------:R-:W-:Y:S01]  /*68e0*/  MUFU.EX2 R157, R55 ;  /* 0x00000037009d7308 */ /* 0x000fe20000000800 */
[----:B---3--:R-:W-:Y:S01]  /*68f0*/  F2FP.F16.F32.PACK_AB R4, R199, R200 ;  /* 0x000000c8c704723e */ /* 0x008fe200000000ff */
[----:B------:R1:W-:Y:S01]  /*6900*/  STS [R223+0x1e400], R0 ;  /* 0x01e40000df007388 */ /* 0x0003e20000000800 */
[----:B------:R-:W-:Y:S03]  /*6910*/  F2FP.F16.F32.PACK_AB R6, R164, R165 ;  /* 0x000000a5a406723e */ /* 0x000fe600000000ff */
[----:B------:R3:W-:Y:S04]  /*6920*/  STS [R223+0x1e000], R4 ;  /* 0x01e00004df007388 */ /* 0x0007e80000000800 */
[----:B------:R-:W-:Y:S01]  /*6930*/  MUFU.EX2 R228, R64 ;  /* 0x0000004000e47308 */ /* 0x000fe20000000800 */
[----:B------:R3:W-:Y:S09]  /*6940*/  STS [R217+0x1c000], R5 ;  /* 0x01c00005d9007388 */ /* 0x0007f20000000800 */
[----:B------:R-:W2:Y:S10]  /*6950*/  MUFU.EX2 R225, R142 ;  /* 0x0000008e00e17308 */ /* 0x000eb40000000800 */
[----:B------:R-:W-:Y:S01]  /*6960*/  MUFU.EX2 R156, R66 ;  /* 0x00000042009c7308 */ /* 0x000fe20000000800 */
[----:B-1----:R-:W-:Y:S02]  /*6970*/  F2FP.F16.F32.PACK_AB R0, R235, R236 ;  /* 0x000000eceb00723e */ /* 0x002fe400000000ff */
[----:B---3--:R-:W-:Y:S07]  /*6980*/  F2FP.F16.F32.PACK_AB R4, R169, R170 ;  /* 0x000000aaa904723e */ /* 0x008fee00000000ff */
[----:B------:R-:W1:Y:S01]  /*6990*/  MUFU.EX2 R155, R140 ;  /* 0x0000008c009b7308 */ /* 0x000e620000000800 */
[----:B------:R-:W-:Y:S01]  /*69a0*/  F2FP.F16.F32.PACK_AB R5, R175, R191 ;  /* 0x000000bfaf05723e */ /* 0x000fe200000000ff */
[----:B------:R3:W-:Y:S04]  /*69b0*/  STS [R217+0x1c400], R4 ;  /* 0x01c40004d9007388 */ /* 0x0007e80000000800 */
[----:B------:R1:W-:Y:S04]  /*69c0*/  STS [R219+0x1c000], R0 ;  /* 0x01c00000db007388 */ /* 0x0003e80000000800 */
[----:B------:R2:W-:Y:S01]  /*69d0*/  MUFU.EX2 R160, R2 ;  /* 0x0000000200a07308 */ /* 0x0005e20000000800 */
[----:B------:R4:W-:Y:S04]  /*69e0*/  STS [R219+0x1c400], R6 ;  /* 0x01c40006db007388 */ /* 0x0009e80000000800 */
[----:B------:R4:W-:Y:S05]  /*69f0*/  STS [R217+0x1e000], R5 ;  /* 0x01e00005d9007388 */ /* 0x0009ea0000000800 */
[----:B------:R-:W-:Y:S10]  /*6a00*/  MUFU.EX2 R166, R56 ;  /* 0x0000003800a67308 */ /* 0x000ff40000000800 */
[----:B------:R-:W4:Y:S01]  /*6a10*/  MUFU.EX2 R163, R57 ;  /* 0x0000003900a37308 */ /* 0x000f220000000800 */
[----:B--2---:R-:W-:Y:S02]  /*6a20*/  F2FP.F16.F32.PACK_AB R2, R225, R228 ;  /* 0x000000e4e102723e */ /* 0x004fe400000000ff */
[----:B---3--:R-:W-:Y:S02]  /*6a30*/  F2FP.F16.F32.PACK_AB R4, R194, R195 ;  /* 0x000000c3c204723e */ /* 0x008fe400000000ff */
[----:B-1----:R-:W-:Y:S03]  /*6a40*/  F2FP.F16.F32.PACK_AB R0, R172, R173 ;  /* 0x000000adac00723e */ /* 0x002fe600000000ff */
[----:B------:R1:W-:Y:S02]  /*6a50*/  STS [R217+0x1e400], R4 ;  /* 0x01e40004d9007388 */ /* 0x0003e40000000800 */
[----:B------:R-:W-:Y:S01]  /*6a60*/  MUFU.EX2 R168, R58 ;  /* 0x0000003a00a87308 */ /* 0x000fe20000000800 */
[----:B----4-:R-:W-:Y:S01]  /*6a70*/  F2FP.F16.F32.PACK_AB R6, R192, R193 ;  /* 0x000000c1c006723e */ /* 0x010fe200000000ff */
[----:B------:R2:W-:Y:S01]  /*6a80*/  STS [R219+0x1e000], R0 ;  /* 0x01e00000db007388 */ /* 0x0005e20000000800 */
[----:B------:R-:W-:Y:S03]  /*6a90*/  F2FP.F16.F32.PACK_AB R5, R233, R234 ;  /* 0x000000eae905723e */ /* 0x000fe600000000ff */
[----:B------:R-:W-:Y:S04]  /*6aa0*/  STS [R219+0x1e400], R6 ;  /* 0x01e40006db007388 */ /* 0x000fe80000000800 */
[----:B------:R-:W3:Y:S01]  /*6ab0*/  MUFU.EX2 R167, R59 ;  /* 0x0000003b00a77308 */ /* 0x000ee20000000800 */
[----:B------:R4:W-:Y:S09]  /*6ac0*/  STS [R222+0x1c000], R5 ;  /* 0x01c00005de007388 */ /* 0x0009f20000000800 */
[----:B------:R-:W-:Y:S01]  /*6ad0*/  MUFU.EX2 R161, R60 ;  /* 0x0000003c00a17308 */ /* 0x000fe20000000800 */
[----:B-1----:R-:W-:Y:S09]  /*6ae0*/  F2FP.F16.F32.PACK_AB R4, R157, R159 ;  /* 0x0000009f9d04723e */ /* 0x002ff200000000ff */
[----:B------:R-:W1:Y:S01]  /*6af0*/  MUFU.EX2 R158, R135 ;  /* 0x00000087009e7308 */ /* 0x000e620000000800 */
[----:B--2---:R-:W-:Y:S01]  /*6b00*/  F2FP.F16.F32.PACK_AB R0, R155, R156 ;  /* 0x0000009c9b00723e */ /* 0x004fe200000000ff */
[----:B------:R3:W-:Y:S01]  /*6b10*/  STS [R222+0x1c400], R4 ;  /* 0x01c40004de007388 */ /* 0x0007e20000000800 */
[----:B------:R-:W-:Y:S03]  /*6b20*/  IADD3 R152, P0, R153, UR20, RZ ;  /* 0x0000001499987c10 */ /* 0x000fe6000ff1e0ff */
[----:B------:R1:W-:Y:S04]  /*6b30*/  STS [R221+0x1c000], R2 ;  /* 0x01c00002dd007388 */ /* 0x0003e80000000800 */
[----:B------:R-:W2:Y:S01]  /*6b40*/  MUFU.EX2 R162, R62 ;  /* 0x0000003e00a27308 */ /* 0x000ea20000000800 */
[----:B----4-:R-:W-:Y:S01]  /*6b50*/  F2FP.F16.F32.PACK_AB R5, R163, R166 ;  /* 0x000000a6a305723e */ /* 0x010fe200000000ff */
[----:B------:R2:W-:Y:S01]  /*6b60*/  STS [R221+0x1c400], R0 ;  /* 0x01c40000dd007388 */ /* 0x0005e20000000800 */
[----:B------:R-:W-:Y:S02]  /*6b70*/  IADD3.X R153, R154, UR19, RZ, P0, !PT ;  /* 0x000000139a997c10 */ /* 0x000fe400087fe4ff */
[----:B------:R-:W-:Y:S01]  /*6b80*/  PLOP3.LUT P0, PT, PT, PT, UP3, 0x80, 0x0 ;  /* 0x000000000000781c */ /* 0x000fe20003f0f038 */
[----:B------:R-:W-:Y:S01]  /*6b90*/  STS [R222+0x1e000], R5 ;  /* 0x01e00005de007388 */ /* 0x000fe20000000800 */
[----:B---3--:R-:W-:Y:S02]  /*6ba0*/  F2FP.F16.F32.PACK_AB R4, R167, R168 ;  /* 0x000000a8a704723e */ /* 0x008fe400000000ff */
[----:B-1----:R-:W-:Y:S03]  /*6bb0*/  F2FP.F16.F32.PACK_AB R2, R158, R161 ;  /* 0x000000a19e02723e */ /* 0x002fe600000000ff */
[----:B------:R-:W-:Y:S01]  /*6bc0*/  STS [R222+0x1e400], R4 ;  /* 0x01e40004de007388 */ /* 0x000fe20000000800 */
[----:B--2---:R-:W-:Y:S03]  /*6bd0*/  F2FP.F16.F32.PACK_AB R0, R160, R162 ;  /* 0x000000a2a000723e */ /* 0x004fe600000000ff */
[----:B------:R1:W-:Y:S04]  /*6be0*/  STS [R221+0x1e000], R2 ;  /* 0x01e00002dd007388 */ /* 0x0003e80000000800 */
[----:B------:R2:W-:Y:S04]  /*6bf0*/  STS [R221+0x1e400], R0 ;  /* 0x01e40000dd007388 */ /* 0x0005e80000000800 */
[----:B------:R-:W-:Y:S08]  /*6c00*/  LDSM.16.M88.4 R64, [R148+0x8000] ;  /* 0x008000009440783b */ /* 0x000ff00000000200 */
[----:B------:R-:W3:Y:S08]  /*6c10*/  LDSM.16.M88.4 R16, [R179+UR4+0x10000] ;  /* 0x01000004b310783b */ /* 0x000ef00008000200 */
[----:B------:R-:W4:Y:S01]  /*6c20*/  LDSM.16.M88.4 R60, [R148+0xa000] ;  /* 0x00a00000943c783b */ /* 0x000f220000000200 */
[----:B-1----:R-:W-:Y:S02]  /*6c30*/  IMAD.SHL.U32 R2, R184, 0x2, RZ ;  /* 0x00000002b8027824 */ /* 0x002fe400078e00ff */
[----:B--2---:R-:W-:Y:S05]  /*6c40*/  IMAD.IADD R0, R183, 0x1, R149 ;  /* 0x00000001b7007824 */ /* 0x004fea00078e0295 */
[----:B------:R-:W1:Y:S08]  /*6c50*/  LDSM.16.M88.4 R32, [R179+UR4+0x10800] ;  /* 0x01080004b320783b */ /* 0x000e700008000200 */
[----:B------:R-:W2:Y:S08]  /*6c60*/  LDSM.16.M88.4 R48, [R179+UR4+0x11000] ;  /* 0x01100004b330783b */ /* 0x000eb00008000200 */
[----:B------:R-:W2:Y:S01]  /*6c70*/  LDSM.16.M88.4 R132, [R179+UR4+0x11800] ;  /* 0x01180004b384783b */ /* 0x000ea20008000200 */
[-C--:B---3--:R-:W-:Y:S07]  /*6c80*/  HMMA.16816.F32 R4, R64, R16.reuse, RZ ;  /* 0x000000104004723c */ /* 0x088fee00000018ff */
[----:B------:R-:W-:Y:S01]  /*6c90*/  LDSM.16.M88.4 R136, [R150+0x8000] ;  /* 0x008000009688783b */ /* 0x000fe20000000200 */
[C---:B----4-:R-:W-:Y:S07]  /*6ca0*/  HMMA.16816.F32 R8, R60.reuse, R16, RZ ;  /* 0x000000103c08723c */ /* 0x050fee00000018ff */
[----:B------:R-:W3:Y:S01]  /*6cb0*/  LDSM.16.M88.4 R140, [R181+0x4000] ;  /* 0x00400000b58c783b */ /* 0x000ee20000000200 */
[-C--:B------:R-:W-:Y:S07]  /*6cc0*/  HMMA.16816.F32 R12, R60, R18.reuse, RZ ;  /* 0x000000123c0c723c */ /* 0x080fee00000018ff */
[----:B------:R-:W4:Y:S01]  /*6cd0*/  LDSM.16.M88.4 R144, [R150+0xa000] ;  /* 0x00a000009690783b */ /* 0x000f220000000200 */
[C---:B------:R-:W-:Y:S06]  /*6ce0*/  HMMA.16816.F32 R16, R64.reuse, R18, RZ ;  /* 0x000000124010723c */ /* 0x040fec00000018ff */
[-C--:B-1----:R-:W-:Y:S06]  /*6cf0*/  HMMA.16816.F32 R20, R64, R32.reuse, RZ ;  /* 0x000000204014723c */ /* 0x082fec00000018ff */
[C---:B------:R-:W-:Y:S06]  /*6d00*/  HMMA.16816.F32 R24, R60.reuse, R32, RZ ;  /* 0x000000203c18723c */ /* 0x040fec00000018ff */
[-C--:B------:R-:W-:Y:S06]  /*6d10*/  HMMA.16816.F32 R28, R60, R34.reuse, RZ ;  /* 0x000000223c1c723c */ /* 0x080fec00000018ff */
[C---:B------:R-:W-:Y:S06]  /*6d20*/  HMMA.16816.F32 R32, R64.reuse, R34, RZ ;  /* 0x000000224020723c */ /* 0x040fec00000018ff */
[-C--:B--2---:R-:W-:Y:S06]  /*6d30*/  HMMA.16816.F32 R36, R64, R48.reuse, RZ ;  /* 0x000000304024723c */ /* 0x084fec00000018ff */
[C---:B------:R-:W-:Y:S06]  /*6d40*/  HMMA.16816.F32 R40, R60.reuse, R48, RZ ;  /* 0x000000303c28723c */ /* 0x040fec00000018ff */
[-C--:B------:R-:W-:Y:S06]  /*6d50*/  HMMA.16816.F32 R44, R60, R50.reuse, RZ ;  /* 0x000000323c2c723c */ /* 0x080fec00000018ff */
[C---:B------:R-:W-:Y:S06]  /*6d60*/  HMMA.16816.F32 R48, R64.reuse, R50, RZ ;  /* 0x000000324030723c */ /* 0x040fec00000018ff */
[-C--:B------:R-:W-:Y:S06]  /*6d70*/  HMMA.16816.F32 R52, R64, R132.reuse, RZ ;  /* 0x000000844034723c */ /* 0x080fec00000018ff */
[C---:B------:R-:W-:Y:S06]  /*6d80*/  HMMA.16816.F32 R56, R60.reuse, R132, RZ ;  /* 0x000000843c38723c */ /* 0x040fec00000018ff */
[-C--:B------:R-:W-:Y:S06]  /*6d90*/  HMMA.16816.F32 R60, R60, R134.reuse, RZ ;  /* 0x000000863c3c723c */ /* 0x080fec00000018ff */
[----:B------:R-:W-:Y:S01]  /*6da0*/  HMMA.16816.F32 R64, R64, R134, RZ ;  /* 0x000000864040723c */ /* 0x000fe200000018ff */
[----:B------:R-:W1:Y:S05]  /*6db0*/  LDSM.16.M88.4 R132, [R181+0x4800] ;  /* 0x00480000b584783b */ /* 0x000e6a0000000200 */
[-C--:B---3--:R-:W-:Y:S06]  /*6dc0*/  HMMA.16816.F32 R4, R136, R140.reuse, R4 ;  /* 0x0000008c8804723c */ /* 0x088fec0000001804 */
[C---:B----4-:R-:W-:Y:S06]  /*6dd0*/  HMMA.16816.F32 R8, R144.reuse, R140, R8 ;  /* 0x0000008c9008723c */ /* 0x050fec0000001808 */
[-C--:B------:R-:W-:Y:S06]  /*6de0*/  HMMA.16816.F32 R12, R144, R142.reuse, R12 ;  /* 0x0000008e900c723c */ /* 0x080fec000000180c */
[C---:B------:R-:W-:Y:S01]  /*6df0*/  HMMA.16816.F32 R16, R136.reuse, R142, R16 ;  /* 0x0000008e8810723c */ /* 0x040fe20000001810 */
[----:B------:R-:W2:Y:S05]  /*6e00*/  LDSM.16.M88.4 R140, [R181+0x5000] ;  /* 0x00500000b58c783b */ /* 0x000eaa0000000200 */
[-C--:B-1----:R-:W-:Y:S06]  /*6e10*/  HMMA.16816.F32 R20, R136, R132.reuse, R20 ;  /* 0x000000848814723c */ /* 0x082fec0000001814 */
[C---:B------:R-:W-:Y:S06]  /*6e20*/  HMMA.16816.F32 R24, R144.reuse, R132, R24 ;  /* 0x000000849018723c */ /* 0x040fec0000001818 */
[-C--:B------:R-:W-:Y:S06]  /*6e30*/  HMMA.16816.F32 R28, R144, R134.reuse, R28 ;  /* 0x00000086901c723c */ /* 0x080fec000000181c */
[C---:B------:R-:W-:Y:S01]  /*6e40*/  HMMA.16816.F32 R32, R136.reuse, R134, R32 ;  /* 0x000000868820723c */ /* 0x040fe20000001820 */
[----:B------:R-:W1:Y:S05]  /*6e50*/  LDSM.16.M88.4 R132, [R181+0x5800] ;  /* 0x00580000b584783b */ /* 0x000e6a0000000200 */
[-C--:B--2---:R-:W-:Y:S06]  /*6e60*/  HMMA.16816.F32 R36, R136, R140.reuse, R36 ;  /* 0x0000008c8824723c */ /* 0x084fec0000001824 */
[C---:B------:R-:W-:Y:S06]  /*6e70*/  HMMA.16816.F32 R40, R144.reuse, R140, R40 ;  /* 0x0000008c9028723c */ /* 0x040fec0000001828 */
[-C--:B------:R-:W-:Y:S06]  /*6e80*/  HMMA.16816.F32 R44, R144, R142.reuse, R44 ;  /* 0x0000008e902c723c */ /* 0x080fec000000182c */
[C---:B------:R-:W-:Y:S01]  /*6e90*/  HMMA.16816.F32 R48, R136.reuse, R142, R48 ;  /* 0x0000008e8830723c */ /* 0x040fe20000001830 */
[----:B------:R-:W-:Y:S05]  /*6ea0*/  LDSM.16.M88.4 R140, [R149+0x8000] ;  /* 0x00800000958c783b */ /* 0x000fea0000000200 */
[-C--:B-1----:R-:W-:Y:S06]  /*6eb0*/  HMMA.16816.F32 R52, R136, R132.reuse, R52 ;  /* 0x000000848834723c */ /* 0x082fec0000001834 */
[C---:B------:R-:W-:Y:S06]  /*6ec0*/  HMMA.16816.F32 R56, R144.reuse, R132, R56 ;  /* 0x000000849038723c */ /* 0x040fec0000001838 */
[-C--:B------:R-:W-:Y:S01]  /*6ed0*/  HMMA.16816.F32 R60, R144, R134.reuse, R60 ;  /* 0x00000086903c723c */ /* 0x080fe2000000183c */
[----:B------:R-:W2:Y:S04]  /*6ee0*/  LDG.E R147, desc[UR10][R152.64] ;  /* 0x0000000a98937981 */ /* 0x000ea8000c1e1900 */
[----:B------:R-:W3:Y:S01]  /*6ef0*/  LDG.E R146, desc[UR10][R152.64+0x20] ;  /* 0x0000200a98927981 */ /* 0x000ee2000c1e1900 */
[----:B------:R-:W-:Y:S03]  /*6f00*/  HMMA.16816.F32 R64, R136, R134, R64 ;  /* 0x000000868840723c */ /* 0x000fe60000001840 */
[----:B------:R-:W1:Y:S08]  /*6f10*/  LDSM.16.M88.4 R132, [R178+0x4000] ;  /* 0x00400000b284783b */ /* 0x000e700000000200 */
[----:B------:R-:W4:Y:S08]  /*6f20*/  LDSM.16.M88.4 R136, [R149+0xa000] ;  /* 0x00a000009588783b */ /* 0x000f300000000200 */
[----:B------:R-:W5:Y:S04]  /*6f30*/  LDG.E R145, desc[UR10][R152.64+0x100] ;  /* 0x0001000a98917981 */ /* 0x000f68000c1e1900 */
[----:B------:R3:W5:Y:S01]  /*6f40*/  LDG.E R144, desc[UR10][R152.64+0x120] ;  /* 0x0001200a98907981 */ /* 0x000762000c1e1900 */
[-C--:B-1----:R-:W-:Y:S06]  /*6f50*/  HMMA.16816.F32 R4, R140, R132.reuse, R4 ;  /* 0x000000848c04723c */ /* 0x082fec0000001804 */
[C---:B----4-:R-:W-:Y:S06]  /*6f60*/  HMMA.16816.F32 R8, R136.reuse, R132, R8 ;  /* 0x000000848808723c */ /* 0x050fec0000001808 */
        /* <DEDUP_REMOVED lines=19> */
[----:B------:R4:W2:Y:S02]  /*70a0*/  LDSM.16.M88.4 R140, [R0+0xa000] ;  /* 0x00a00000008c783b */ /* 0x0008a40000000200 */
[----:B----4-:R-:W-:Y:S05]  /*70b0*/  IMAD.U32 R0, RZ, RZ, UR4 ;  /* 0x00000004ff007e24 */ /* 0x010fea000f8e00ff */
[----:B------:R-:W-:Y:S01]  /*70c0*/  IADD3 R2, R2, 0x8000, R0 ;  /* 0x0000800002027810 */ /* 0x000fe20007ffe000 */
[-C--:B-1----:R-:W-:Y:S06]  /*70d0*/  HMMA.16816.F32 R4, R132, R136.reuse, R4 ;  /* 0x000000888404723c */ /* 0x082fec0000001804 */
[C---:B--2---:R-:W-:Y:S06]  /*70e0*/  HMMA.16816.F32 R8, R140.reuse, R136, R8 ;  /* 0x000000888c08723c */ /* 0x044fec0000001808 */
[-C--:B------:R-:W-:Y:S06]  /*70f0*/  HMMA.16816.F32 R12, R140, R138.reuse, R12 ;  /* 0x0000008a8c0c723c */ /* 0x080fec000000180c */
[C---:B------:R-:W-:Y:S01]  /*7100*/  HMMA.16816.F32 R16, R132.reuse, R138, R16 ;  /* 0x0000008a8410723c */ /* 0x040fe20000001810 */
[----:B------:R-:W1:Y:S05]  /*7110*/  LDSM.16.M88.4 R136, [R180+0x4800] ;  /* 0x00480000b488783b */ /* 0x000e6a0000000200 */
[C---:B------:R-:W-:Y:S01]  /*7120*/  FADD.FTZ R5, -R147.reuse, R5 ;  /* 0x0000000593057221 */ /* 0x040fe20000010100 */
[----:B------:R-:W-:Y:S01]  /*7130*/  FADD.FTZ R4, -R147, R4 ;  /* 0x0000000493047221 */ /* 0x000fe20000010100 */
[----:B---3--:R-:W-:Y:S03]  /*7140*/  FADD.FTZ R6, -R146, R6 ;  /* 0x0000000692067221 */ /* 0x008fe60000010100 */
[----:B------:R-:W-:Y:S01]  /*7150*/  FMUL.FTZ R152, R242, R5 ;  /* 0x00000005f2987220 */ /* 0x000fe20000410000 */
        /* <DEDUP_REMOVED lines=12> */
[C---:B------:R-:W-:Y:S04]  /*7220*/  FADD.FTZ R21, -R147.reuse, R21 ;  /* 0x0000001593157221 */ /* 0x040fe80000010100 */
[----:B------:R-:W-:Y:S11]  /*7230*/  FMUL.FTZ R5, R244, R5 ;  /* 0x00000005f4057220 */ /* 0x000ff60000410000 */
[----:B------:R-:W-:Y:S02]  /*7240*/  @!UPT UIADD3 URZ, URZ, URZ, URZ ;  /* 0x0000003f3f3ff290 */ /* 0x000fe4000fffe03f */
[C---:B------:R-:W-:Y:S01]  /*7250*/  FADD.FTZ R17, -R147.reuse, R33 ;  /* 0x0000002193117221 */ /* 0x040fe20000010100 */
[----:B------:R-:W-:Y:S01]  /*7260*/  F2FP.F16.F32.PACK_AB R33, R0, R4 ;  /* 0x000000040021723e */ /* 0x000fe200000000ff */
[----:B------:R-:W-:Y:S02]  /*7270*/  FADD.FTZ R20, -R147, R32 ;  /* 0x0000002093147221 */ /* 0x000fe40000010100 */
[----:B------:R-:W-:Y:S02]  /*7280*/  FMUL.FTZ R17, R239, R17 ;  /* 0x00000011ef117220 */ /* 0x000fe40000410000 */
        /* <DEDUP_REMOVED lines=19> */
[----:B------:R-:W-:Y:S01]  /*73c0*/  FADD.FTZ R48, -R147, R52 ;  /* 0x0000003493307221 */ /* 0x000fe20000010100 */
[----:B------:R-:W-:Y:S01]  /*73d0*/  F2FP.F16.F32.PACK_AB R132, R152, R154 ;  /* 0x0000009a9884723e */ /* 0x000fe200000000ff */
[----:B------:R-:W-:Y:S03]  /*73e0*/  FMUL.FTZ R133, R243, R21 ;  /* 0x00000015f3857220 */ /* 0x000fe60000410000 */
[----:B------:R-:W-:Y:S01]  /*73f0*/  FADD.FTZ R0, -R147, R53 ;  /* 0x0000003593007221 */ /* 0x000fe20000010100 */
[----:B------:R-:W-:Y:S01]  /*7400*/  F2FP.F16.F32.PACK_AB R53, R17, R20 ;  /* 0x000000141135723e */ /* 0x000fe200000000ff */
[----:B------:R-:W-:Y:S01]  /*7410*/  FMUL.FTZ R48, R234, R48 ;  /* 0x00000030ea307220 */ /* 0x000fe20000410000 */
[----:B------:R-:W-:Y:S01]  /*7420*/  F2FP.F16.F32.PACK_AB R133, R133, R5 ;  /* 0x000000058585723e */ /* 0x000fe200000000ff */
[----:B------:R-:W-:Y:S01]  /*7430*/  FADD.FTZ R5, -R147, R37 ;  /* 0x0000002593057221 */ /* 0x000fe20000010100 */
[----:B------:R-:W-:Y:S03]  /*7440*/  FMUL.FTZ R0, R233, R0 ;  /* 0x00000000e9007220 */ /* 0x000fe60000410000 */
[----:B------:R-:W-:Y:S02]  /*7450*/  FMUL.FTZ R5, R237, R5 ;  /* 0x00000005ed057220 */ /* 0x000fe40000410000 */
[----:B------:R-:W-:Y:S03]  /*7460*/  F2FP.F16.F32.PACK_AB R48, R0, R48 ;  /* 0x000000300030723e */ /* 0x000fe600000000ff */
[----:B------:R-:W-:Y:S01]  /*7470*/  FADD.FTZ R4, -R147, R64 ;  /* 0x0000004093047221 */ /* 0x000fe20000010100 */
[----:B------:R-:W-:Y:S01]  /*7480*/  F2FP.F16.F32.PACK_AB R52, R5, R6 ;  /* 0x000000060534723e */ /* 0x000fe200000000ff */
[----:B------:R-:W-:Y:S02]  /*7490*/  FADD.FTZ R37, -R147, R65 ;  /* 0x0000004193257221 */ /* 0x000fe40000010100 */
[----:B------:R-:W-:Y:S02]  /*74a0*/  FMUL.FTZ R4, R228, R4 ;  /* 0x00000004e4047220 */ /* 0x000fe40000410000 */
[----:B------:R-:W-:Y:S05]  /*74b0*/  FMUL.FTZ R37, R225, R37 ;  /* 0x00000025e1257220 */ /* 0x000fea0000410000 */
        /* <DEDUP_REMOVED lines=30> */
[----:B-1----:R-:W-:Y:S04]  /*76a0*/  IMAD.SHL.U32 R4, R65, 0x80, RZ ;  /* 0x0000008041047824 */ /* 0x002fe800078e00ff */
[----:B------:R-:W-:Y:S02]  /*76b0*/  IMAD.MOV R4, RZ, RZ, -R4 ;  /* 0x000000ffff047224 */ /* 0x000fe400078e0a04 */
[C---:B--2---:R-:W-:Y:S03]  /*76c0*/  @P4 VIADD R0, R187.reuse, 0xffffc000 ;  /* 0xffffc000bb004836 */ /* 0x044fe60000000000 */
[C---:B------:R-:W-:Y:S01]  /*76d0*/  LEA R6, P2, R4.reuse, R6, 0x1 ;  /* 0x0000000604067211 */ /* 0x040fe200078408ff */
        /* <DEDUP_REMOVED lines=13> */
[CC--:B------:R-:W-:Y:S01]  /*77b0*/  @!P4 LEA R16, P3, R17.reuse, R229.reuse, 0x1 ;  /* 0x000000e51110c211 */ /* 0x0c0fe200078608ff */
[----:B------:R-:W-:Y:S01]  /*77c0*/  @P4 STS [R0+0x1004], RZ ;  /* 0x001004ff00004388 */ /* 0x000fe20000000800 */
[----:B------:R-:W-:Y:S02]  /*77d0*/  @P4 PLOP3.LUT P1, PT, P6, PT, PT, 0x80, 0x0 ;  /* 0x000000000000481c */ /* 0x000fe4000372f070 */
[----:B------:R-:W-:Y:S01]  /*77e0*/  @!P4 LEA.HI.X R17, R17, R230, R21, 0x1, P3 ;  /* 0x000000e61111c211 */ /* 0x000fe200018f0c15 */
[----:B------:R-:W-:Y:S01]  /*77f0*/  @P4 STS [R0+0x1008], RZ ;  /* 0x001008ff00004388 */ /* 0x000fe20000000800 */
[----:B------:R-:W-:Y:S01]  /*7800*/  @P2 VIADD R20, R190, 0x4000 ;  /* 0x00004000be142836 */ /* 0x000fe20000000000 */
[----:B------:R-:W-:Y:S02]  /*7810*/  PLOP3.LUT P3, PT, PT, PT, PT, 0x8, 0x0 ;  /* 0x000000000000781c */ /* 0x000fe40003f6e170 */
[----:B------:R2:W-:Y:S01]  /*7820*/  @P4 STS [R0+0x100c], RZ ;  /* 0x00100cff00004388 */ /* 0x0005e20000000800 */
[----:B------:R-:W-:Y:S03]  /*7830*/  @!P4 PLOP3.LUT P3, PT, P6, PT, PT, 0x80, 0x0 ;  /* 0x000000000000c81c */ /* 0x000fe6000376f070 */
[----:B------:R-:W-:Y:S01]  /*7840*/  @!PT LDS RZ, [RZ] ;  /* 0x00000000fffff984 */ /* 0x000fe20000000800 */
[----:B------:R-:W-:Y:S01]  /*7850*/  @!PT LDS RZ, [RZ] ;  /* 0x00000000fffff984 */ /* 0x000fe20000000800 */
[----:B------:R-:W-:Y:S01]  /*7860*/  @!PT LDS RZ, [RZ] ;  /* 0x00000000fffff984 */ /* 0x000fe20000000800 */
[----:B------:R4:W-:Y:S01]  /*7870*/  @!P4 LDGSTS.E.BYPASS.LTC128B.128 [R20+0x1000], desc[UR10][R16.64] ;  /* 0x010000001014cfae */ /* 0x0009e2000b901d4a */
[--C-:B-1----:R-:W-:Y:S01]  /*7880*/  @!P4 SHF.R.S32.HI R5, RZ, 0x1f, R4.reuse ;  /* 0x0000001fff05c819 */ /* 0x102fe20000011404 */
[C---:B--2---:R-:W-:Y:S02]  /*7890*/  @P4 VIADD R0, R187.reuse, 0xffffc000 ;  /* 0xffffc000bb004836 */ /* 0x044fe40000000000 */
[----:B------:R-:W-:Y:S01]  /*78a0*/  @P1 VIADD R0, R187, 0x4000 ;  /* 0x00004000bb001836 */ /* 0x000fe20000000000 */
[----:B------:R-:W-:Y:S02]  /*78b0*/  PLOP3.LUT P1, PT, PT, PT, PT, 0x8, 0x0 ;  /* 0x000000000000781c */ /* 0x000fe40003f2e170 */
[----:B------:R-:W-:Y:S02]  /*78c0*/  @P4 PLOP3.LUT P1, PT, P6, PT, PT, 0x80, 0x0 ;  /* 0x000000000000481c */ /* 0x000fe4000372f070 */
[----:B------:R-:W-:Y:S01]  /*78d0*/  @P4 STS [R0+0x2000], RZ ;  /* 0x002000ff00004388 */ /* 0x000fe20000000800 */
[C---:B----4-:R-:W-:Y:S02]  /*78e0*/  @!P4 LEA R16, P2, R65.reuse, R4, 0x6 ;  /* 0x000000044110c211 */ /* 0x050fe400078430ff */
[--C-:B------:R-:W-:Y:S01]  /*78f0*/  @!P4 SHF.R.S32.HI R17, RZ, 0x1f, R4.reuse ;  /* 0x0000001fff11c819 */ /* 0x100fe20000011404 */
[----:B------:R-:W-:Y:S01]  /*7900*/  @P4 STS [R0+0x2004], RZ ;  /* 0x002004ff00004388 */ /* 0x000fe20000000800 */
[----:B------:R-:W-:Y:S01]  /*7910*/  @!P4 LEA R20, P5, R16, R229, 0x1 ;  /* 0x000000e51014c211 */ /* 0x000fe200078a08ff */
[C---:B------:R-:W-:Y:S01]  /*7920*/  @!P4 IMAD.WIDE.U32 R4, R65.reuse, 0x60, R4 ;  /* 0x000000604104c825 */ /* 0x040fe200078e0004 */
[----:B---3--:R-:W-:Y:S01]  /*7930*/  @!P4 LEA.HI.X R21, R65, R17, R32, 0x6, P2 ;  /* 0x000000114115c211 */ /* 0x008fe200010f3420 */
[----:B------:R-:W-:Y:S01]  /*7940*/  @P4 STS [R0+0x2008], RZ ;  /* 0x002008ff00004388 */ /* 0x000fe20000000800 */
[----:B------:R-:W-:Y:S01]  /*7950*/  PLOP3.LUT P2, PT, PT, PT, PT, 0x8, 0x0 ;  /* 0x000000000000781c */ /* 0x000fe20003f4e170 */
[----:B------:R-:W-:Y:S01]  /*7960*/  @!P4 VIADD R17, R190, 0xffffc000 ;  /* 0xffffc000be11c836 */ /* 0x000fe20000000000 */
[-C--:B------:R-:W-:Y:S01]  /*7970*/  @!P4 LEA.HI.X R21, R16, R230.reuse, R21, 0x1, P5 ;  /* 0x000000e61015c211 */ /* 0x080fe200028f0c15 */
[----:B------:R1:W-:Y:S01]  /*7980*/  @P4 STS [R0+0x200c], RZ ;  /* 0x00200cff00004388 */ /* 0x0003e20000000800 */
[----:B------:R-:W-:Y:S01]  /*7990*/  @P3 VIADD R17, R190, 0x4000 ;  /* 0x00004000be113836 */ /* 0x000fe20000000000 */
[----:B------:R-:W-:Y:S01]  /*79a0*/  @!P4 LEA R16, P3, R4, R229, 0x1 ;  /* 0x000000e50410c211 */ /* 0x000fe200078608ff */
[----:B------:R-:W-:Y:S01]  /*79b0*/  @!P4 IMAD.IADD R5, R5, 0x1, R64 ;  /* 0x000000010505c824 */ /* 0x000fe200078e0240 */
[----:B------:R-:W-:Y:S01]  /*79c0*/  @!P4 PLOP3.LUT P2, PT, P6, PT, PT, 0x80, 0x0 ;  /* 0x000000000000c81c */ /* 0x000fe2000374f070 */
[C---:B------:R-:W-:Y:S01]  /*79d0*/  @!P4 VIADD R32, R190.reuse, 0xffffc000 ;  /* 0xffffc000be20c836 */ /* 0x040fe20000000000 */
[----:B------:R-:W-:Y:S01]  /*79e0*/  @!PT LDS RZ, [RZ] ;  /* 0x00000000fffff984 */ /* 0x000fe20000000800 */
[----:B------:R-:W-:Y:S01]  /*79f0*/  @!PT LDS RZ, [RZ] ;  /* 0x00000000fffff984 */ /* 0x000fe20000000800 */
[----:B------:R-:W-:Y:S01]  /*7a00*/  @!PT LDS RZ, [RZ] ;  /* 0x00000000fffff984 */ /* 0x000fe20000000800 */
[----:B------:R2:W-:Y:S01]  /*7a10*/  @!P4 LDGSTS.E.BYPASS.LTC128B.128 [R17+0x2000], desc[UR10][R20.64] ;  /* 0x020000001411cfae */ /* 0x0005e2000b901d4a */
[----:B------:R-:W-:Y:S10]  /*7a20*/  IMAD.MOV.U32 R229, RZ, RZ, R6 ;  /* 0x000000ffffe57224 */ /* 0x000ff400078e0006 */
[----:B------:R-:W-:Y:S02]  /*7a30*/  @P2 VIADD R32, R190, 0x4000 ;  /* 0x00004000be202836 */ /* 0x000fe40000000000 */
[C---:B-1----:R-:W-:Y:S02]  /*7a40*/  @P4 VIADD R0, R187.reuse, 0xffffc000 ;  /* 0xffffc000bb004836 */ /* 0x042fe40000000000 */
[C---:B------:R-:W-:Y:S05]  /*7a50*/  @P1 VIADD R0, R187.reuse, 0x4000 ;  /* 0x00004000bb001836 */ /* 0x040fea0000000000 */
[----:B------:R-:W-:Y:S01]  /*7a60*/  @P4 STS [R0+0x3000], RZ ;  /* 0x003000ff00004388 */ /* 0x000fe20000000800 */
[----:B--2---:R-:W-:Y:S03]  /*7a70*/  @!P4 LEA.HI.X R17, R4, R230, R5, 0x1, P3 ;  /* 0x000000e60411c211 */ /* 0x004fe600018f0c05 */
[----:B------:R-:W-:Y:S01]  /*7a80*/  @P4 STS [R0+0x3004], RZ ;  /* 0x003004ff00004388 */ /* 0x000fe20000000800 */
[----:B------:R-:W-:Y:S03]  /*7a90*/  IMAD.MOV.U32 R230, RZ, RZ, R7 ;  /* 0x000000ffffe67224 */ /* 0x000fe600078e0007 */
[----:B------:R-:W-:Y:S04]  /*7aa0*/  @P4 STS [R0+0x3008], RZ ;  /* 0x003008ff00004388 */ /* 0x000fe80000000800 */
[----:B------:R1:W-:Y:S04]  /*7ab0*/  @P4 STS [R0+0x300c], RZ ;  /* 0x00300cff00004388 */ /* 0x0003e80000000800 */
[----:B------:R-:W-:Y:S01]  /*7ac0*/  @!PT LDS RZ, [RZ] ;  /* 0x00000000fffff984 */ /* 0x000fe20000000800 */
[----:B------:R-:W-:Y:S01]  /*7ad0*/  @!PT LDS RZ, [RZ] ;  /* 0x00000000fffff984 */ /* 0x000fe20000000800 */
[----:B------:R-:W-:Y:S01]  /*7ae0*/  @!PT LDS RZ, [RZ] ;  /* 0x00000000fffff984 */ /* 0x000fe20000000800 */
[----:B------:R2:W-:Y:S04]  /*7af0*/  @!P4 LDGSTS.E.BYPASS.LTC128B.128 [R32+0x3000], desc[UR10][R16.64] ;  /* 0x030000001020cfae */ /* 0x0005e8000b901d4a */
[----:B------:R-:W0:Y:S01]  /*7b00*/  LDGDEPBAR ;  /* 0x00000000000079af */ /* 0x000e220000000000 */
[----:B-1----:R-:W-:Y:S05]  /*7b10*/  IMAD.MOV.U32 R0, RZ, RZ, -0x4000 ;  /* 0xffffc000ff007424 */ /* 0x002fea00078e00ff */
[----:B------:R-:W-:Y:S05]  /*7b20*/  SEL R0, R0, 0x4000, !P6 ;  /* 0x0000400000007807 */ /* 0x000fea0007000000 */
[--C-:B------:R-:W-:Y:S02]  /*7b30*/  IMAD.IADD R182, R182, 0x1, R0.reuse ;  /* 0x00000001b6b67824 */ /* 0x100fe400078e0200 */
[--C-:B------:R-:W-:Y:S02]  /*7b40*/  IMAD.IADD R187, R187, 0x1, R0.reuse ;  /* 0x00000001bbbb7824 */ /* 0x100fe400078e0200 */
[----:B--2---:R-:W-:Y:S07]  /*7b50*/  IMAD.IADD R190, R190, 0x1, R0 ;  /* 0x00000001bebe7824 */ /* 0x004fee00078e0200 */
.L_x_386:
[----:B------:R-:W-:Y:S01]  /*7b60*/  FMUL.FTZ R4, R208, R36 ;  /* 0x00000024d0047220 */ /* 0x000fe20000410000 */
        /* <DEDUP_REMOVED lines=13> */
[----:B------:R-:W-:Y:S01]  /*7c40*/  FADD.FTZ R9, -R145, R9 ;  /* 0x0000000991097221 */ /* 0x000fe20000010100 */
[----:B------:R-:W-:Y:S01]  /*7c50*/  FADD.FTZ R10, -R144, R10 ;  /* 0x0000000a900a7221 */ /* 0x000fe20000010100 */
[----:B------:R-:W-:Y:S01]  /*7c60*/  FMUL.FTZ R8, R212, R8 ;  /* 0x00000008d4087220 */ /* 0x000fe20000410000 */
[----:B------:R2:W-:Y:S01]  /*7c70*/  STS [R220+0x14400], R0 ;  /* 0x01440000dc007388 */ /* 0x0005e20000000800 */
[----:B------:R-:W-:Y:S01]  /*7c80*/  F2FP.F16.F32.PACK_AB R19, R13, R12 ;  /* 0x0000000c0d13723e */ /* 0x000fe200000000ff */
[----:B------:R-:W-:Y:S01]  /*7c90*/  FADD.FTZ R12, -R145, R57 ;  /* 0x00000039910c7221 */ /* 0x000fe20000010100 */
[----:B------:R-:W-:Y:S01]  /*7ca0*/  FMUL.FTZ R9, R211, R9 ;  /* 0x00000009d3097220 */ /* 0x000fe20000410000 */
[----:B------:R-:W-:Y:S01]  /*7cb0*/  FADD.FTZ R15, -R144, R15 ;  /* 0x0000000f900f7221 */ /* 0x000fe20000010100 */
[----:B------:R-:W-:Y:S01]  /*7cc0*/  FMUL.FTZ R10, R216, R10 ;  /* 0x0000000ad80a7220 */ /* 0x000fe20000410000 */
[----:B------:R-:W-:Y:S01]  /*7cd0*/  FMUL.FTZ R12, R163, R12 ;  /* 0x0000000ca30c7220 */ /* 0x000fe20000410000 */
[----:B------:R-:W-:Y:S01]  /*7ce0*/  FADD.FTZ R14, -R144, R14 ;  /* 0x0000000e900e7221 */ /* 0x000fe20000010100 */
[C---:B------:R-:W-:Y:S01]  /*7cf0*/  FADD.FTZ R22, -R146.reuse, R22 ;  /* 0x0000001692167221 */ /* 0x040fe20000010100 */
[----:B------:R-:W-:Y:S01]  /*7d00*/  FADD.FTZ R23, -R146, R23 ;  /* 0x0000001792177221 */ /* 0x000fe20000010100 */
[----:B------:R-:W-:Y:S01]  /*7d10*/  STS [R220+0x14000], R33 ;  /* 0x01400021dc007388 */ /* 0x000fe20000000800 */
[----:B------:R-:W-:Y:S01]  /*7d20*/  FMUL.FTZ R14, R214, R14 ;  /* 0x0000000ed60e7220 */ /* 0x000fe20000410000 */
[----:B------:R-:W-:Y:S01]  /*7d30*/  FMUL.FTZ R22, R197, R22 ;  /* 0x00000016c5167220 */ /* 0x000fe20000410000 */
[----:B------:R-:W-:Y:S01]  /*7d40*/  FMUL.FTZ R23, R196, R23 ;  /* 0x00000017c4177220 */ /* 0x000fe20000410000 */
[C---:B------:R-:W-:Y:S01]  /*7d50*/  FADD.FTZ R35, -R146.reuse, R35 ;  /* 0x0000002392237221 */ /* 0x040fe20000010100 */
[C---:B------:R-:W-:Y:S01]  /*7d60*/  FADD.FTZ R34, -R146.reuse, R34 ;  /* 0x0000002292227221 */ /* 0x040fe20000010100 */
[C---:B------:R-:W-:Y:S01]  /*7d70*/  FADD.FTZ R6, -R146.reuse, R66 ;  /* 0x0000004292067221 */ /* 0x040fe20000010100 */
[----:B------:R-:W-:Y:S01]  /*7d80*/  FADD.FTZ R5, -R146, R67 ;  /* 0x0000004392057221 */ /* 0x000fe20000010100 */
[----:B-1----:R-:W-:Y:S01]  /*7d90*/  FADD.FTZ R4, -R145, R56 ;  /* 0x0000003891047221 */ /* 0x002fe20000010100 */
[----:B------:R-:W-:Y:S01]  /*7da0*/  F2FP.F16.F32.PACK_AB R23, R23, R22 ;  /* 0x000000161717723e */ /* 0x000fe200000000ff */
[----:B------:R-:W-:Y:S01]  /*7db0*/  FMUL.FTZ R34, R174, R34 ;  /* 0x00000022ae227220 */ /* 0x000fe20000410000 */
[----:B------:R-:W-:Y:S01]  /*7dc0*/  FMUL.FTZ R22, R171, R35 ;  /* 0x00000023ab167220 */ /* 0x000fe20000410000 */
[----:B------:R-:W-:Y:S01]  /*7dd0*/  FMUL.FTZ R4, R166, R4 ;  /* 0x00000004a6047220 */ /* 0x000fe20000410000 */
[----:B------:R-:W-:Y:S01]  /*7de0*/  FADD.FTZ R25, -R145, R25 ;  /* 0x0000001991197221 */ /* 0x000fe20000010100 */
[----:B------:R-:W-:Y:S01]  /*7df0*/  FADD.FTZ R27, -R144, R27 ;  /* 0x0000001b901b7221 */ /* 0x000fe20000010100 */
[----:B--2---:R-:W-:Y:S01]  /*7e00*/  F2FP.F16.F32.PACK_AB R0, R9, R8 ;  /* 0x000000080900723e */ /* 0x004fe200000000ff */
[----:B------:R-:W-:Y:S01]  /*7e10*/  FMUL.FTZ R9, R213, R15 ;  /* 0x0000000fd5097220 */ /* 0x000fe20000410000 */
[----:B------:R-:W-:Y:S01]  /*7e20*/  F2FP.F16.F32.PACK_AB R12, R12, R4 ;  /* 0x000000040c0c723e */ /* 0x000fe200000000ff */
[C---:B------:R-:W-:Y:S01]  /*7e30*/  FADD.FTZ R4, -R144.reuse, R11 ;  /* 0x0000000b90047221 */ /* 0x040fe20000010100 */
[----:B------:R-:W-:Y:S01]  /*7e40*/  FADD.FTZ R24, -R145, R24 ;  /* 0x0000001891187221 */ /* 0x000fe20000010100 */
[----:B------:R1:W-:Y:S01]  /*7e50*/  STS [R218+0x16000], R0 ;  /* 0x01600000da007388 */ /* 0x0003e20000000800 */
[----:B------:R-:W-:Y:S01]  /*7e60*/  F2FP.F16.F32.PACK_AB R9, R9, R14 ;  /* 0x0000000e0909723e */ /* 0x000fe200000000ff */
[----:B------:R-:W-:Y:S01]  /*7e70*/  FMUL.FTZ R4, R215, R4 ;  /* 0x00000004d7047220 */ /* 0x000fe20000410000 */
[----:B------:R-:W-:Y:S01]  /*7e80*/  FADD.FTZ R26, -R144, R26 ;  /* 0x0000001a901a7221 */ /* 0x000fe20000010100 */
[----:B------:R-:W-:Y:S01]  /*7e90*/  FMUL.FTZ R6, R156, R6 ;  /* 0x000000069c067220 */ /* 0x000fe20000410000 */
[----:B------:R-:W-:Y:S01]  /*7ea0*/  FMUL.FTZ R5, R155, R5 ;  /* 0x000000059b057220 */ /* 0x000fe20000410000 */
[----:B------:R-:W-:Y:S01]  /*7eb0*/  FADD.FTZ R29, -R145, R29 ;  /* 0x0000001d911d7221 */ /* 0x000fe20000010100 */
[----:B------:R-:W-:Y:S01]  /*7ec0*/  F2FP.F16.F32.PACK_AB R10, R4, R10 ;  /* 0x0000000a040a723e */ /* 0x000fe200000000ff */
[----:B------:R-:W-:Y:S01]  /*7ed0*/  FMUL.FTZ R24, R203, R24 ;  /* 0x00000018cb187220 */ /* 0x000fe20000410000 */
[----:B------:R-:W-:Y:S01]  /*7ee0*/  FMUL.FTZ R18, R202, R25 ;  /* 0x00000019ca127220 */ /* 0x000fe20000410000 */
[----:B------:R-:W-:Y:S01]  /*7ef0*/  FMUL.FTZ R26, R207, R26 ;  /* 0x0000001acf1a7220 */ /* 0x000fe20000410000 */
[----:B------:R-:W-:Y:S01]  /*7f00*/  FMUL.FTZ R8, R206, R27 ;  /* 0x0000001bce087220 */ /* 0x000fe20000410000 */
[----:B------:R-:W-:Y:S01]  /*7f10*/  STS [R218+0x16400], R10 ;  /* 0x0164000ada007388 */ /* 0x000fe20000000800 */
[C---:B------:R-:W-:Y:S01]  /*7f20*/  FADD.FTZ R31, -R144.reuse, R31 ;  /* 0x0000001f901f7221 */ /* 0x040fe20000010100 */
[----:B------:R-:W-:Y:S01]  /*7f30*/  FADD.FTZ R28, -R145, R28 ;  /* 0x0000001c911c7221 */ /* 0x000fe20000010100 */
        /* <DEDUP_REMOVED lines=55> */
[C---:B------:R-:W-:Y:S01]  /*82b0*/  FADD.FTZ R58, -R144.reuse, R58 ;  /* 0x0000003a903a7221 */ /* 0x040fe20000010100 */
[----:B------:R-:W-:Y:S01]  /*82c0*/  F2FP.F16.F32.PACK_AB R5, R5, R42 ;  /* 0x0000002a0505723e */ /* 0x000fe200000000ff */
[----:B------:R-:W-:Y:S01]  /*82d0*/  STS [R219+0x14000], R49 ;  /* 0x01400031db007388 */ /* 0x000fe20000000800 */
[----:B------:R-:W-:Y:S01]  /*82e0*/  F2FP.F16.F32.PACK_AB R13, R13, R44 ;  /* 0x0000002c0d0d723e */ /* 0x000fe200000000ff */
[----:B------:R-:W-:Y:S01]  /*82f0*/  FADD.FTZ R59, -R144, R59 ;  /* 0x0000003b903b7221 */ /* 0x000fe20000010100 */
[----:B------:R-:W-:Y:S01]  /*8300*/  F2FP.F16.F32.PACK_AB R4, R4, R46 ;  /* 0x0000002e0404723e */ /* 0x000fe200000000ff */
[----:B------:R-:W-:Y:S01]  /*8310*/  STS [R219+0x14400], R50 ;  /* 0x01440032db007388 */ /* 0x000fe20000000800 */
[----:B------:R-:W-:Y:S01]  /*8320*/  FMUL.FTZ R58, R168, R58 ;  /* 0x0000003aa83a7220 */ /* 0x000fe20000410000 */
[----:B-1----:R-:W-:Y:S01]  /*8330*/  FMUL.FTZ R0, R167, R59 ;  /* 0x0000003ba7007220 */ /* 0x002fe20000410000 */
[C---:B------:R-:W-:Y:S01]  /*8340*/  FADD.FTZ R60, -R145.reuse, R60 ;  /* 0x0000003c913c7221 */ /* 0x040fe20000010100 */
[----:B------:R-:W-:Y:S01]  /*8350*/  STS [R217+0x16000], R16 ;  /* 0x01600010d9007388 */ /* 0x000fe20000000800 */
[----:B------:R-:W-:Y:S01]  /*8360*/  FADD.FTZ R61, -R145, R61 ;  /* 0x0000003d913d7221 */ /* 0x000fe20000010100 */
[C---:B------:R-:W-:Y:S01]  /*8370*/  FADD.FTZ R62, -R144.reuse, R62 ;  /* 0x0000003e903e7221 */ /* 0x040fe20000010100 */
[----:B------:R-:W-:Y:S01]  /*8380*/  FADD.FTZ R63, -R144, R63 ;  /* 0x0000003f903f7221 */ /* 0x000fe20000010100 */
[----:B------:R-:W-:Y:S01]  /*8390*/  STS [R217+0x16400], R5 ;  /* 0x01640005d9007388 */ /* 0x000fe20000000800 */
[----:B------:R-:W-:Y:S01]  /*83a0*/  FMUL.FTZ R60, R161, R60 ;  /* 0x0000003ca13c7220 */ /* 0x000fe20000410000 */
[----:B------:R-:W-:Y:S01]  /*83b0*/  FMUL.FTZ R61, R158, R61 ;  /* 0x0000003d9e3d7220 */ /* 0x000fe20000410000 */
[----:B------:R-:W-:Y:S01]  /*83c0*/  FMUL.FTZ R62, R162, R62 ;  /* 0x0000003ea23e7220 */ /* 0x000fe20000410000 */
[----:B------:R-:W-:Y:S01]  /*83d0*/  STS [R219+0x16000], R13 ;  /* 0x0160000ddb007388 */ /* 0x000fe20000000800 */
[----:B------:R-:W-:Y:S01]  /*83e0*/  FMUL.FTZ R7, R160, R63 ;  /* 0x0000003fa0077220 */ /* 0x000fe20000410000 */
[----:B------:R-:W-:Y:S01]  /*83f0*/  F2FP.F16.F32.PACK_AB R0, R0, R58 ;  /* 0x0000003a0000723e */ /* 0x000fe200000000ff */
[----:B------:R-:W-:Y:S01]  /*8400*/  UIMAD UR6, UR27, UR25, URZ ;  /* 0x000000191b0672a4 */ /* 0x000fe2000f8e023f */
[----:B------:R-:W-:Y:S01]  /*8410*/  STS [R219+0x16400], R4 ;  /* 0x01640004db007388 */ /* 0x000fe20000000800 */
[----:B------:R-:W-:Y:S02]  /*8420*/  F2FP.F16.F32.PACK_AB R11, R61, R60 ;  /* 0x0000003c3d0b723e */ /* 0x000fe400000000ff */
[----:B------:R-:W-:Y:S01]  /*8430*/  F2FP.F16.F32.PACK_AB R7, R7, R62 ;  /* 0x0000003e0707723e */ /* 0x000fe200000000ff */
[----:B------:R-:W-:Y:S01]  /*8440*/  STS [R222+0x14000], R48 ;  /* 0x01400030de007388 */ /* 0x000fe20000000800 */
[----:B------:R-:W-:Y:S03]  /*8450*/  ULEA UR7, -UR6, URZ, 0x7 ;  /* 0x0000003f06077291 */ /* 0x000fe6000f8e393f */
[----:B------:R-:W-:Y:S04]  /*8460*/  STS [R222+0x14400], R21 ;  /* 0x01440015de007388 */ /* 0x000fe80000000800 */
[----:B------:R-:W-:Y:S04]  /*8470*/  STS [R221+0x14000], R37 ;  /* 0x01400025dd007388 */ /* 0x000fe80000000800 */
[----:B------:R-:W-:Y:S04]  /*8480*/  STS [R221+0x14400], R20 ;  /* 0x01440014dd007388 */ /* 0x000fe80000000800 */
[----:B------:R-:W-:Y:S04]  /*8490*/  STS [R222+0x16000], R12 ;  /* 0x0160000cde007388 */ /* 0x000fe80000000800 */
[----:B------:R1:W-:Y:S04]  /*84a0*/  STS [R222+0x16400], R0 ;  /* 0x01640000de007388 */ /* 0x0003e80000000800 */
[----:B------:R-:W-:Y:S04]  /*84b0*/  STS [R221+0x16000], R11 ;  /* 0x0160000bdd007388 */ /* 0x000fe80000000800 */
[----:B------:R-:W-:Y:S01]  /*84c0*/  STS [R221+0x16400], R7 ;  /* 0x01640007dd007388 */ /* 0x000fe20000000800 */
[----:B------:R-:W-:Y:S01]  /*84d0*/  BAR.SYNC.DEFER_BLOCKING 0x0 ;  /* 0x0000000000007b1d */ /* 0x000fe20000010000 */
[----:B-1----:R-:W-:Y:S05]  /*84e0*/  IADD3 R0, R2, R177, RZ ;  /* 0x000000b102007210 */ /* 0x002fea0007ffe0ff */
[----:B------:R-:W-:Y:S04]  /*84f0*/  LDSM.16.MT88.4 R4, [R3+0x1c000] ;  /* 0x01c000000304783b */ /* 0x000fe80000004200 */
[----:B------:R-:W1:Y:S04]  /*8500*/  LDSM.16.MT88.4 R8, [R2] ;  /* 0x000000000208783b */ /* 0x000e680000004200 */
[----:B------:R-:W2:Y:S04]  /*8510*/  LDSM.16.MT88.4 R12, [R3+0x20000] ;  /* 0x02000000030c783b */ /* 0x000ea80000004200 */
[----:B------:R-:W3:Y:S04]  /*8520*/  LDSM.16.MT88.4 R16, [R0] ;  /* 0x000000000010783b */ /* 0x000ee80000004200 */
[----:B------:R-:W4:Y:S04]  /*8530*/  LDL R64, [R1+0x10] ;  /* 0x0000100001407983 */ /* 0x000f280000100800 */
[----:B------:R-:W-:Y:S04]  /*8540*/  LDSM.16.MT88.4 R20, [R3+0x1c800] ;  /* 0x01c800000314783b */ /* 0x000fe80000004200 */
[----:B------:R-:W3:Y:S04]  /*8550*/  LDSM.16.MT88.4 R24, [R2+0x800] ;  /* 0x000800000218783b */ /* 0x000ee80000004200 */
[----:B------:R-:W3:Y:S04]  /*8560*/  LDSM.16.MT88.4 R28, [R3+0x20800] ;  /* 0x02080000031c783b */ /* 0x000ee80000004200 */
[----:B------:R-:W3:Y:S04]  /*8570*/  LDSM.16.MT88.4 R32, [R0+0x800] ;  /* 0x000800000020783b */ /* 0x000ee80000004200 */
        /* <DEDUP_REMOVED lines=13> */
[-C--:B------:R-:W-:Y:S06]  /*8650*/  HMMA.16816.F32 R68, R20, R24.reuse, R68 ;  /* 0x000000181444723c */ /* 0x080fec0000001844 */
[C---:B------:R-:W-:Y:S06]  /*8660*/  HMMA.16816.F32 R72, R28.reuse, R24, R72 ;  /* 0x000000181c48723c */ /* 0x040fec0000001848 */
[-C--:B------:R-:W-:Y:S06]  /*8670*/  HMMA.16816.F32 R76, R28, R26.reuse, R76 ;  /* 0x0000001a1c4c723c */ /* 0x080fec000000184c */
[C---:B------:R-:W-:Y:S01]  /*8680*/  HMMA.16816.F32 R80, R20.reuse, R26, R80 ;  /* 0x0000001a1450723c */ /* 0x040fe20000001850 */
[----:B------:R-:W3:Y:S05]  /*8690*/  LDSM.16.MT88.4 R24, [R2+0x1800] ;  /* 0x001800000218783b */ /* 0x000eea0000004200 */
[-C--:B------:R-:W-:Y:S06]  /*86a0*/  HMMA.16816.F32 R84, R20, R32.reuse, R84 ;  /* 0x000000201454723c */ /* 0x080fec0000001854 */
[C---:B------:R-:W-:Y:S06]  /*86b0*/  HMMA.16816.F32 R88, R28.reuse, R32, R88 ;  /* 0x000000201c58723c */ /* 0x040fec0000001858 */
[-C--:B------:R-:W-:Y:S01]  /*86c0*/  HMMA.16816.F32 R92, R28, R34.reuse, R92 ;  /* 0x000000221c5c723c */ /* 0x080fe2000000185c */
[----:B------:R-:W3:Y:S05]  /*86d0*/  LDSM.16.MT88.4 R28, [R3+0x21800] ;  /* 0x02180000031c783b */ /* 0x000eea0000004200 */
[----:B------:R-:W-:Y:S01]  /*86e0*/  HMMA.16816.F32 R96, R20, R34, R96 ;  /* 0x000000221460723c */ /* 0x000fe20000001860 */
[----:B------:R-:W3:Y:S04]  /*86f0*/  LDSM.16.MT88.4 R20, [R0+0x1800] ;  /* 0x001800000014783b */ /* 0x000ee80000004200 */
        /* <DEDUP_REMOVED lines=43> */
[C---:B------:R-:W-:Y:S05]  /*89b0*/  HMMA.16816.F32 R88, R28.reuse, R16, R88 ;  /* 0x000000101c58723c */ /* 0x040fea0000001858 */
[----:B----4-:R-:W-:Y:S01]  /*89c0*/  LEA R141, R64, UR4, 0x1 ;  /* 0x00000004408d7c11 */ /* 0x010fe2000f8e08ff */
        /* <DEDUP_REMOVED lines=73> */
.L_x_387:
[----:B------:R-:W-:Y:S01]  /*8e60*/  LDSM.16.M88.4 R32, [R148+0x14000] ;  /* 0x014000009420783b */ /* 0x000fe20000000200 */
[----:B------:R-:W-:Y:S01]  /*8e70*/  IMAD.IADD R0, R186, 0x1, R177 ;  /* 0x00000001ba007824 */ /* 0x000fe200078e02b1 */
[----:B------:R-:W-:Y:S01]  /*8e80*/  USHF.L.U32 UR7, UR6, 0x3, URZ ;  /* 0x0000000306077899 */ /* 0x000fe2000800063f */
[----:B------:R-:W-:Y:S01]  /*8e90*/  IMAD.IADD R140, R177, 0x1, R150 ;  /* 0x00000001b18c7824 */ /* 0x000fe200078e0296 */
[----:B------:R-:W2:Y:S01]  /*8ea0*/  LDSM.16.MT88.4 R16, [R2+0x4000] ;  /* 0x004000000210783b */ /* 0x000ea20000004200 */
[----:B------:R-:W-:Y:S02]  /*8eb0*/  USHF.L.U32 UR15, UR6, 0x4, URZ ;  /* 0x00000004060f7899 */ /* 0x000fe4000800063f */
[----:B------:R-:W-:Y:S01]  /*8ec0*/  UIMAD UR12, UR6, 0x18, URZ ;  /* 0x00000018060c78a4 */ /* 0x000fe2000f8e023f */
[----:B------:R-:W1:Y:S01]  /*8ed0*/  LDSM.16.M88.4 R28, [R148+0x16000] ;  /* 0x01600000941c783b */ /* 0x000e620000000200 */
[----:B------:R-:W-:Y:S02]  /*8ee0*/  USHF.L.U32 UR14, UR6, 0x5, URZ ;  /* 0x00000005060e7899 */ /* 0x000fe4000800063f */
[----:B------:R-:W-:Y:S01]  /*8ef0*/  UIMAD UR13, UR6, 0x28, URZ ;  /* 0x00000028060d78a4 */ /* 0x000fe2000f8e023f */
[----:B------:R-:W3:Y:S01]  /*8f00*/  LDSM.16.MT88.4 R36, [R0] ;  /* 0x000000000024783b */ /* 0x000ee20000004200 */
[----:B------:R-:W-:Y:S03]  /*8f10*/  UISETP.GT.AND UP2, UPT, UR9, UR22, UPT ;  /* 0x000000160900728c */ /* 0x000fe6000bf44270 */
[----:B------:R-:W4:Y:S04]  /*8f20*/  LDL R142, [R1+0x14] ;  /* 0x00001400018e7983 */ /* 0x000f280000100800 */
[----:B------:R-:W-:Y:S04]  /*8f30*/  LDSM.16.M88.4 R40, [R150+0x14000] ;  /* 0x014000009628783b */ /* 0x000fe80000000200 */
[----:B------:R-:W3:Y:S04]  /*8f40*/  LDSM.16.MT88.4 R44, [R2+0x4800] ;  /* 0x00480000022c783b */ /* 0x000ee80000004200 */
[----:B------:R-:W3:Y:S04]  /*8f50*/  LDSM.16.M88.4 R48, [R150+0x16000] ;  /* 0x016000009630783b */ /* 0x000ee80000000200 */
[----:B------:R-:W3:Y:S04]  /*8f60*/  LDSM.16.MT88.4 R52, [R0+0x800] ;  /* 0x000800000034783b */ /* 0x000ee80000004200 */
[----:B------:R-:W-:Y:S04]  /*8f70*/  LDSM.16.M88.4 R56, [R149+0x14000] ;  /* 0x014000009538783b */ /* 0x000fe80000000200 */
[----:B------:R-:W3:Y:S01]  /*8f80*/  LDSM.16.MT88.4 R60, [R2+0x5000] ;  /* 0x00500000023c783b */ /* 0x000ee20000004200 */
[-C--:B--2---:R-:W-:Y:S03]  /*8f90*/  HMMA.16816.F32 R4, R32, R16.reuse, RZ ;  /* 0x000000102004723c */ /* 0x084fe600000018ff */
[----:B------:R-:W2:Y:S04]  /*8fa0*/  LDSM.16.M88.4 R64, [R149+0x16000] ;  /* 0x016000009540783b */ /* 0x000ea80000000200 */
[----:B------:R-:W2:Y:S01]  /*8fb0*/  LDSM.16.MT88.4 R132, [R0+0x1000] ;  /* 0x001000000084783b */ /* 0x000ea20000004200 */
[C---:B-1----:R-:W-:Y:S03]  /*8fc0*/  HMMA.16816.F32 R8, R28.reuse, R16, RZ ;  /* 0x000000101c08723c */ /* 0x042fe600000018ff */
[----:B------:R-:W-:Y:S03]  /*8fd0*/  LDSM.16.M88.4 R136, [R140+0x16000] ;  /* 0x016000008c88783b */ /* 0x000fe60000000200 */
[-C--:B------:R-:W-:Y:S01]  /*8fe0*/  HMMA.16816.F32 R12, R28, R18.reuse, RZ ;  /* 0x000000121c0c723c */ /* 0x080fe200000018ff */
[----:B------:R-:W4:Y:S05]  /*8ff0*/  LDL R177, [R1+0x4] ;  /* 0x0000040001b17983 */ /* 0x000f2a0000100800 */
[C---:B------:R-:W-:Y:S06]  /*9000*/  HMMA.16816.F32 R16, R32.reuse, R18, RZ ;  /* 0x000000122010723c */ /* 0x040fec00000018ff */
[-C--:B---3--:R-:W-:Y:S06]  /*9010*/  HMMA.16816.F32 R20, R32, R36.reuse, RZ ;  /* 0x000000242014723c */ /* 0x088fec00000018ff */
[C---:B------:R-:W-:Y:S06]  /*9020*/  HMMA.16816.F32 R24, R28.reuse, R36, RZ ;  /* 0x000000241c18723c */ /* 0x040fec00000018ff */
[-C--:B------:R-:W-:Y:S06]  /*9030*/  HMMA.16816.F32 R28, R28, R38.reuse, RZ ;  /* 0x000000261c1c723c */ /* 0x080fec00000018ff */
[----:B------:R-:W-:Y:S01]  /*9040*/  HMMA.16816.F32 R32, R32, R38, RZ ;  /* 0x000000262020723c */ /* 0x000fe200000018ff */
[----:B------:R-:W-:Y:S05]  /*9050*/  LDSM.16.M88.4 R36, [R140+0x14000] ;  /* 0x014000008c24783b */ /* 0x000fea0000000200 */
[-C--:B------:R-:W-:Y:S06]  /*9060*/  HMMA.16816.F32 R4, R40, R44.reuse, R4 ;  /* 0x0000002c2804723c */ /* 0x080fec0000001804 */
        /* <DEDUP_REMOVED lines=9> */
[----:B------:R-:W-:Y:S04]  /*9100*/  LDSM.16.M88.4 R40, [R148+0x18000] ;  /* 0x018000009428783b */ /* 0x000fe80000000200 */
[----:B------:R-:W3:Y:S01]  /*9110*/  LDSM.16.MT88.4 R52, [R2+0x6000] ;  /* 0x006000000234783b */ /* 0x000ee20000004200 */
[-C--:B------:R-:W-:Y:S06]  /*9120*/  HMMA.16816.F32 R4, R56, R60.reuse, R4 ;  /* 0x0000003c3804723c */ /* 0x080fec0000001804 */
[C---:B--2---:R-:W-:Y:S06]  /*9130*/  HMMA.16816.F32 R8, R64.reuse, R60, R8 ;  /* 0x0000003c4008723c */ /* 0x044fec0000001808 */
[-C--:B------:R-:W-:Y:S06]  /*9140*/  HMMA.16816.F32 R12, R64, R62.reuse, R12 ;  /* 0x0000003e400c723c */ /* 0x080fec000000180c */
[C---:B------:R-:W-:Y:S01]  /*9150*/  HMMA.16816.F32 R16, R56.reuse, R62, R16 ;  /* 0x0000003e3810723c */ /* 0x040fe20000001810 */
[----:B------:R-:W2:Y:S05]  /*9160*/  LDSM.16.M88.4 R60, [R148+0x1a000] ;  /* 0x01a00000943c783b */ /* 0x000eaa0000000200 */
[-C--:B------:R-:W-:Y:S06]  /*9170*/  HMMA.16816.F32 R20, R56, R132.reuse, R20 ;  /* 0x000000843814723c */ /* 0x080fec0000001814 */
[C---:B------:R-:W-:Y:S06]  /*9180*/  HMMA.16816.F32 R24, R64.reuse, R132, R24 ;  /* 0x000000844018723c */ /* 0x040fec0000001818 */
[-C--:B------:R-:W-:Y:S01]  /*9190*/  HMMA.16816.F32 R28, R64, R134.reuse, R28 ;  /* 0x00000086401c723c */ /* 0x080fe2000000181c */
[----:B------:R-:W2:Y:S05]  /*91a0*/  LDSM.16.MT88.4 R64, [R0+0x2000] ;  /* 0x002000000040783b */ /* 0x000eaa0000004200 */
[----:B------:R-:W-:Y:S01]  /*91b0*/  HMMA.16816.F32 R32, R56, R134, R32 ;  /* 0x000000863820723c */ /* 0x000fe20000001820 */
[----:B------:R-:W-:Y:S04]  /*91c0*/  LDSM.16.MT88.4 R56, [R2+0x6800] ;  /* 0x006800000238783b */ /* 0x000fe80000004200 */
[----:B------:R-:W-:Y:S01]  /*91d0*/  LDSM.16.M88.4 R132, [R150+0x1a000] ;  /* 0x01a000009684783b */ /* 0x000fe20000000200 */
[-C--:B-1----:R-:W-:Y:S06]  /*91e0*/  HMMA.16816.F32 R4, R36, R44.reuse, R4 ;  /* 0x0000002c2404723c */ /* 0x082fec0000001804 */
[C---:B------:R-:W-:Y:S06]  /*91f0*/  HMMA.16816.F32 R8, R136.reuse, R44, R8 ;  /* 0x0000002c8808723c */ /* 0x040fec0000001808 */
[-C--:B------:R-:W-:Y:S06]  /*9200*/  HMMA.16816.F32 R12, R136, R46.reuse, R12 ;  /* 0x0000002e880c723c */ /* 0x080fec000000180c */
[C---:B------:R-:W-:Y:S01]  /*9210*/  HMMA.16816.F32 R16, R36.reuse, R46, R16 ;  /* 0x0000002e2410723c */ /* 0x040fe20000001810 */
[----:B------:R-:W1:Y:S05]  /*9220*/  LDSM.16.M88.4 R44, [R150+0x18000] ;  /* 0x01800000962c783b */ /* 0x000e6a0000000200 */
[-C--:B---3--:R-:W-:Y:S06]  /*9230*/  HMMA.16816.F32 R20, R36, R48.reuse, R20 ;  /* 0x000000302414723c */ /* 0x088fec0000001814 */
        /* <DEDUP_REMOVED lines=23> */
[-C--:B---3--:R-:W-:Y:S06]  /*93b0*/  HMMA.16816.F32 R20, R44, R136.reuse, R20 ;  /* 0x000000882c14723c */ /* 0x088fec0000001814 */
[C---:B------:R-:W-:Y:S06]  /*93c0*/  HMMA.16816.F32 R24, R132.reuse, R136, R24 ;  /* 0x000000888418723c */ /* 0x040fec0000001818 */
[-C--:B------:R-:W-:Y:S01]  /*93d0*/  HMMA.16816.F32 R28, R132, R138.reuse, R28 ;  /* 0x0000008a841c723c */ /* 0x080fe2000000181c */
[----:B------:R3:W4:Y:S05]  /*93e0*/  LDSM.16.MT88.4 R132, [R0+0x3800] ;  /* 0x003800000084783b */ /* 0x00072a0000004200 */
[----:B------:R-:W-:Y:S01]  /*93f0*/  HMMA.16816.F32 R32, R44, R138, R32 ;  /* 0x0000008a2c20723c */ /* 0x000fe20000001820 */
[----:B-1----:R-:W-:Y:S05]  /*9400*/  IMAD.U32 R2, RZ, RZ, UR15 ;  /* 0x0000000fff027e24 */ /* 0x002fea000f8e00ff */
[-C--:B------:R-:W-:Y:S06]  /*9410*/  HMMA.16816.F32 R4, R36, R48.reuse, R4 ;  /* 0x000000302404723c */ /* 0x080fec0000001804 */
[C---:B--2---:R-:W-:Y:S06]  /*9420*/  HMMA.16816.F32 R8, R52.reuse, R48, R8 ;  /* 0x000000303408723c */ /* 0x044fec0000001808 */
[-C--:B------:R-:W-:Y:S01]  /*9430*/  HMMA.16816.F32 R12, R52, R50.reuse, R12 ;  /* 0x00000032340c723c */ /* 0x080fe2000000180c */
[----:B---3--:R-:W-:Y:S05]  /*9440*/  IMAD.U32 R0, RZ, RZ, UR7 ;  /* 0x00000007ff007e24 */ /* 0x008fea000f8e00ff */
[C---:B------:R-:W-:Y:S06]  /*9450*/  HMMA.16816.F32 R16, R36.reuse, R50, R16 ;  /* 0x000000322410723c */ /* 0x040fec0000001810 */
[-C--:B------:R-:W-:Y:S06]  /*9460*/  HMMA.16816.F32 R20, R36, R60.reuse, R20 ;  /* 0x0000003c2414723c */ /* 0x080fec0000001814 */
[C---:B------:R-:W-:Y:S06]  /*9470*/  HMMA.16816.F32 R24, R52.reuse, R60, R24 ;  /* 0x0000003c3418723c */ /* 0x040fec0000001818 */
[-C--:B------:R-:W-:Y:S06]  /*9480*/  HMMA.16816.F32 R28, R52, R62.reuse, R28 ;  /* 0x0000003e341c723c */ /* 0x080fec000000181c */
[----:B------:R-:W-:Y:S06]  /*9490*/  HMMA.16816.F32 R32, R36, R62, R32 ;  /* 0x0000003e2420723c */ /* 0x000fec0000001820 */
[-C--:B----4-:R-:W-:Y:S05]  /*94a0*/  HMMA.16816.F32 R4, R40, R56.reuse, R4 ;  /* 0x000000382804723c */ /* 0x090fea0000001804 */
[----:B------:R-:W-:Y:S01]  /*94b0*/  @P0 IADD3 R36, P1, R252, UR18, RZ ;  /* 0x00000012fc240c10 */ /* 0x000fe2000ff3e0ff */
[C---:B------:R-:W-:Y:S01]  /*94c0*/  HMMA.16816.F32 R8, R64.reuse, R56, R8 ;  /* 0x000000384008723c */ /* 0x040fe20000001808 */
[----:B------:R-:W-:Y:S04]  /*94d0*/  @UP3 UIADD3 UR18, UP1, UR18, -0x200, URZ ;  /* 0xfffffe0012123890 */ /* 0x000fe8000ff3e03f */
[----:B------:R-:W-:Y:S01]  /*94e0*/  @P0 IADD3.X R37, R142, UR17, RZ, P1, !PT ;  /* 0x000000118e250c10 */ /* 0x000fe20008ffe4ff */
[-C--:B------:R-:W-:Y:S01]  /*94f0*/  HMMA.16816.F32 R12, R64, R58.reuse, R12 ;  /* 0x0000003a400c723c */ /* 0x080fe2000000180c */
[----:B------:R-:W-:Y:S03]  /*9500*/  @UP3 UIADD3.X UR17, UR17, -0x1, URZ, UP1, !UPT ;  /* 0xffffffff11113890 */ /* 0x000fe60008ffe43f */
[----:B------:R-:W5:Y:S02]  /*9510*/  @P0 LDG.E R249, desc[UR10][R36.64] ;  /* 0x0000000a24f90981 */ /* 0x000f64000c1e1900 */
[C---:B------:R-:W-:Y:S02]  /*9520*/  HMMA.16816.F32 R16, R40.reuse, R58, R16 ;  /* 0x0000003a2810723c */ /* 0x040fe40000001810 */
[----:B------:R-:W5:Y:S04]  /*9530*/  @P0 LDG.E R250, desc[UR10][R36.64+0x20] ;  /* 0x0000200a24fa0981 */ /* 0x000f68000c1e1900 */
[-C--:B------:R-:W-:Y:S01]  /*9540*/  HMMA.16816.F32 R20, R40, R132.reuse, R20 ;  /* 0x000000842814723c */ /* 0x080fe20000001814 */
[----:B------:R-:W5:Y:S04]  /*9550*/  @P0 LDG.E R247, desc[UR10][R36.64+0x100] ;  /* 0x0001000a24f70981 */ /* 0x000f68000c1e1900 */
[----:B------:R1:W5:Y:S01]  /*9560*/  @P0 LDG.E R248, desc[UR10][R36.64+0x120] ;  /* 0x0001200a24f80981 */ /* 0x000362000c1e1900 */
[C---:B------:R-:W-:Y:S03]  /*9570*/  HMMA.16816.F32 R24, R64.reuse, R132, R24 ;  /* 0x000000844018723c */ /* 0x040fe60000001818 */
[----:B------:R2:W-:Y:S02]  /*9580*/  REDG.E.ADD.F32.FTZ.RN.STRONG.GPU desc[UR10][R188.64], R4 ;  /* 0x00000004bc0079a6 */ /* 0x0005e4000c10f38a */
[CC--:B------:R-:W-:Y:S01]  /*9590*/  LEA R38, P0, R2.reuse, R188.reuse, 0x2 ;  /* 0x000000bc02267211 */ /* 0x0c0fe200078010ff */
[-C--:B------:R-:W-:Y:S05]  /*95a0*/  HMMA.16816.F32 R28, R64, R134.reuse, R28 ;  /* 0x00000086401c723c */ /* 0x080fea000000181c */
[-C--:B------:R-:W-:Y:S01]  /*95b0*/  LEA.HI.X.SX32 R39, R2, R189.reuse, 0x2, P0 ;  /* 0x000000bd02277211 */ /* 0x080fe200000f16ff */
[----:B------:R-:W-:Y:S01]  /*95c0*/  HMMA.16816.F32 R32, R40, R134, R32 ;  /* 0x000000862820723c */ /* 0x000fe20000001820 */
[----:B------:R-:W-:Y:S01]  /*95d0*/  IMAD.U32 R2, RZ, RZ, UR13 ;  /* 0x0000000dff027e24 */ /* 0x000fe2000f8e00ff */
[----:B------:R-:W-:Y:S03]  /*95e0*/  USHF.L.U32 UR13, UR6, 0x6, URZ ;  /* 0x00000006060d7899 */ /* 0x000fe6000800063f */
[CC--:B-1----:R-:W-:Y:S06]  /*95f0*/  LEA R36, P1, R0.reuse, R188.reuse, 0x2 ;  /* 0x000000bc00247211 */ /* 0x0c2fec00078210ff */
[-C--:B------:R-:W-:Y:S01]  /*9600*/  LEA.HI.X.SX32 R37, R0, R189.reuse, 0x2, P1 ;  /* 0x000000bd00257211 */ /* 0x080fe200008f16ff */
[----:B------:R-:W-:Y:S01]  /*9610*/  IMAD.U32 R0, RZ, RZ, UR12 ;  /* 0x0000000cff007e24 */ /* 0x000fe2000f8e00ff */
[----:B------:R-:W-:Y:S03]  /*9620*/  UIMAD UR12, UR6, 0x30, URZ ;  /* 0x00000030060c78a4 */ /* 0x000fe6000f8e023f */
[----:B------:R1:W-:Y:S01]  /*9630*/  REDG.E.ADD.F32.FTZ.RN.STRONG.GPU desc[UR10][R36.64], R5 ;  /* 0x00000005240079a6 */ /* 0x0003e2000c10f38a */
[CC--:B------:R-:W-:Y:S03]  /*9640*/  LEA R40, P1, R0.reuse, R188.reuse, 0x2 ;  /* 0x000000bc00287211 */ /* 0x0c0fe600078210ff */
[----:B------:R3:W-:Y:S01]  /*9650*/  REDG.E.ADD.F32.FTZ.RN.STRONG.GPU desc[UR10][R38.64], R6 ;  /* 0x00000006260079a6 */ /* 0x0007e2000c10f38a */
[-C--:B------:R-:W-:Y:S01]  /*9660*/  LEA.HI.X.SX32 R41, R0, R189.reuse, 0x2, P1 ;  /* 0x000000bd00297211 */ /* 0x080fe200008f16ff */
[----:B------:R-:W-:Y:S01]  /*9670*/  IMAD.U32 R0, RZ, RZ, UR12 ;  /* 0x0000000cff007e24 */ /* 0x000fe2000f8e00ff */
[CC--:B--2---:R-:W-:Y:S01]  /*9680*/  LEA R4, P1, R2.reuse, R188.reuse, 0x2 ;  /* 0x000000bc02047211 */ /* 0x0c4fe200078210ff */
[----:B------:R-:W-:Y:S02]  /*9690*/  UIMAD UR12, UR6, 0x48, URZ ;  /* 0x00000048060c78a4 */ /* 0x000fe4000f8e023f */
[----:B------:R2:W-:Y:S04]  /*96a0*/  REDG.E.ADD.F32.FTZ.RN.STRONG.GPU desc[UR10][R40.64], R7 ;  /* 0x00000007280079a6 */ /* 0x0005e8000c10f38a */
[----:B------:R-:W-:Y:S01]  /*96b0*/  LDSM.16.MT88.4 R40, [R3+0x19000] ;  /* 0x019000000328783b */ /* 0x000fe20000004200 */
[----:B-1----:R-:W-:Y:S01]  /*96c0*/  IMAD.U32 R5, RZ, RZ, UR14 ;  /* 0x0000000eff057e24 */ /* 0x002fe2000f8e00ff */
[----:B------:R-:W-:Y:S04]  /*96d0*/  UIMAD UR14, UR6, 0x38, URZ ;  /* 0x00000038060e78a4 */ /* 0x000fe8000f8e023f */
[CC--:B---3--:R-:W-:Y:S04]  /*96e0*/  LEA R38, P0, R5.reuse, R188.reuse, 0x2 ;  /* 0x000000bc05267211 */ /* 0x0c8fe800078010ff */
[-C--:B------:R-:W-:Y:S02]  /*96f0*/  LEA.HI.X.SX32 R39, R5, R189.reuse, 0x2, P0 ;  /* 0x000000bd05277211 */ /* 0x080fe400000f16ff */
[-C--:B------:R-:W-:Y:S01]  /*9700*/  LEA.HI.X.SX32 R5, R2, R189.reuse, 0x2, P1 ;  /* 0x000000bd02057211 */ /* 0x080fe200008f16ff */
[----:B------:R-:W-:Y:S01]  /*9710*/  IMAD.U32 R2, RZ, RZ, UR14 ;  /* 0x0000000eff027e24 */ /* 0x000fe2000f8e00ff */
[CC--:B------:R-:W-:Y:S01]  /*9720*/  LEA R6, P0, R0.reuse, R188.reuse, 0x2 ;  /* 0x000000bc00067211 */ /* 0x0c0fe200078010ff */
[----:B------:R-:W-:Y:S01]  /*9730*/  REDG.E.ADD.F32.FTZ.RN.STRONG.GPU desc[UR10][R38.64], R8 ;  /* 0x00000008260079a6 */ /* 0x000fe2000c10f38a */
[----:B------:R-:W-:Y:S02]  /*9740*/  UIMAD UR14, UR6, 0x50, URZ ;  /* 0x00000050060e78a4 */ /* 0x000fe4000f8e023f */
[-C--:B--2---:R-:W-:Y:S01]  /*9750*/  LEA.HI.X.SX32 R7, R0, R189.reuse, 0x2, P0 ;  /* 0x000000bd00077211 */ /* 0x084fe200000f16ff */
[----:B------:R1:W-:Y:S01]  /*9760*/  REDG.E.ADD.F32.FTZ.RN.STRONG.GPU desc[UR10][R4.64], R9 ;  /* 0x00000009040079a6 */ /* 0x0003e2000c10f38a */
[----:B------:R-:W-:Y:S01]  /*9770*/  IMAD.U32 R0, RZ, RZ, UR12 ;  /* 0x0000000cff007e24 */ /* 0x000fe2000f8e00ff */
[----:B------:R-:W-:Y:S02]  /*9780*/  UIMAD UR12, UR6, 0x58, URZ ;  /* 0x00000058060c78a4 */ /* 0x000fe4000f8e023f */
[----:B------:R2:W-:Y:S01]  /*9790*/  REDG.E.ADD.F32.FTZ.RN.STRONG.GPU desc[UR10][R6.64], R10 ;  /* 0x0000000a060079a6 */ /* 0x0005e2000c10f38a */
[CC--:B-1----:R-:W-:Y:S01]  /*97a0*/  LEA R4, P1, R2.reuse, R188.reuse, 0x2 ;  /* 0x000000bc02047211 */ /* 0x0c2fe200078210ff */
[----:B------:R-:W-:Y:S01]  /*97b0*/  IMAD.U32 R9, RZ, RZ, UR13 ;  /* 0x0000000dff097e24 */ /* 0x000fe2000f8e00ff */
[----:B------:R-:W-:Y:S02]  /*97c0*/  UIMAD UR13, UR6, 0x68, URZ ;  /* 0x00000068060d78a4 */ /* 0x000fe4000f8e023f */
[-C--:B------:R-:W-:Y:S01]  /*97d0*/  LEA.HI.X.SX32 R5, R2, R189.reuse, 0x2, P1 ;  /* 0x000000bd02057211 */ /* 0x080fe200008f16ff */
[----:B------:R-:W-:Y:S01]  /*97e0*/  IMAD.U32 R2, RZ, RZ, UR14 ;  /* 0x0000000eff027e24 */ /* 0x000fe2000f8e00ff */
[CC--:B------:R-:W-:Y:S01]  /*97f0*/  LEA R8, P0, R9.reuse, R188.reuse, 0x2 ;  /* 0x000000bc09087211 */ /* 0x0c0fe200078010ff */
[----:B------:R-:W-:Y:S01]  /*9800*/  UIMAD UR14, UR6, 0x60, URZ ;  /* 0x00000060060e78a4 */ /* 0x000fe2000f8e023f */
[CC--:B--2---:R-:W-:Y:S01]  /*9810*/  LEA R6, P1, R0.reuse, R188.reuse, 0x2 ;  /* 0x000000bc00067211 */ /* 0x0c4fe200078210ff */
[----:B------:R1:W-:Y:S01]  /*9820*/  REDG.E.ADD.F32.FTZ.RN.STRONG.GPU desc[UR10][R4.64], R11 ;  /* 0x0000000b040079a6 */ /* 0x0003e2000c10f38a */
[-C--:B------:R-:W-:Y:S02]  /*9830*/  LEA.HI.X.SX32 R9, R9, R189.reuse, 0x2, P0 ;  /* 0x000000bd09097211 */ /* 0x080fe400000f16ff */
[-C--:B------:R-:W-:Y:S01]  /*9840*/  LEA.HI.X.SX32 R7, R0, R189.reuse, 0x2, P1 ;  /* 0x000000bd00077211 */ /* 0x080fe200008f16ff */
[----:B------:R-:W-:Y:S02]  /*9850*/  IMAD.U32 R0, RZ, RZ, UR14 ;  /* 0x0000000eff007e24 */ /* 0x000fe4000f8e00ff */
[----:B------:R2:W-:Y:S04]  /*9860*/  REDG.E.ADD.F32.FTZ.RN.STRONG.GPU desc[UR10][R8.64], R16 ;  /* 0x00000010080079a6 */ /* 0x0005e8000c10f38a */
[----:B------:R3:W-:Y:S01]  /*9870*/  REDG.E.ADD.F32.FTZ.RN.STRONG.GPU desc[UR10][R6.64], R17 ;  /* 0x00000011060079a6 */ /* 0x0007e2000c10f38a */
[CC--:B-1----:R-:W-:Y:S04]  /*9880*/  LEA R4, P0, R2.reuse, R188.reuse, 0x2 ;  /* 0x000000bc02047211 */ /* 0x0c2fe800078010ff */
[-C--:B------:R-:W-:Y:S01]  /*9890*/  LEA.HI.X.SX32 R5, R2, R189.reuse, 0x2, P0 ;  /* 0x000000bd02057211 */ /* 0x080fe200000f16ff */
[----:B------:R-:W-:Y:S02]  /*98a0*/  IMAD.U32 R2, RZ, RZ, UR13 ;  /* 0x0000000dff027e24 */ /* 0x000fe4000f8e00ff */
[----:B--2---:R-:W-:Y:S01]  /*98b0*/  IMAD.U32 R8, RZ, RZ, UR12 ;  /* 0x0000000cff087e24 */ /* 0x004fe2000f8e00ff */
[----:B------:R-:W-:Y:S01]  /*98c0*/  UIMAD UR12, UR6, 0x70, URZ ;  /* 0x00000070060c78a4 */ /* 0x000fe2000f8e023f */
[----:B------:R1:W-:Y:S01]  /*98d0*/  REDG.E.ADD.F32.FTZ.RN.STRONG.GPU desc[UR10][R4.64], R18 ;  /* 0x00000012040079a6 */ /* 0x0003e2000c10f38a */
[----:B------:R-:W-:Y:S02]  /*98e0*/  UIMAD UR6, UR6, 0x78, URZ ;  /* 0x00000078060678a4 */ /* 0x000fe4000f8e023f */
        /* <DEDUP_REMOVED lines=11> */
[----:B------:R-:W-:Y:S01]  /*99a0*/  UIADD3 UR12, UR7, UR6, URZ ;  /* 0x00000006070c7290 */ /* 0x000fe2000fffe03f */
[CC--:B--2---:R-:W-:Y:S02]  /*99b0*/  LEA R6, P1, R10.reuse, R188.reuse, 0x2 ;  /* 0x000000bc0a067211 */ /* 0x0c4fe400078210ff */
[----:B------:R-:W-:Y:S02]  /*99c0*/  REDG.E.ADD.F32.FTZ.RN.STRONG.GPU desc[UR10][R8.64], R13 ;  /* 0x0000000d080079a6 */ /* 0x000fe4000c10f38a */
[-C--:B------:R-:W-:Y:S01]  /*99d0*/  LEA.HI.X.SX32 R7, R10, R189.reuse, 0x2, P1 ;  /* 0x000000bd0a077211 */ /* 0x080fe200008f16ff */
[----:B------:R-:W-:Y:S04]  /*99e0*/  IMAD.U32 R2, RZ, RZ, UR12 ;  /* 0x0000000cff027e24 */ /* 0x000fe8000f8e00ff */
[----:B------:R-:W-:Y:S01]  /*99f0*/  REDG.E.ADD.F32.FTZ.RN.STRONG.GPU desc[UR10][R6.64], R14 ;  /* 0x0000000e060079a6 */ /* 0x000fe2000c10f38a */
[CC--:B-1----:R-:W-:Y:S04]  /*9a00*/  LEA R4, P0, R0.reuse, R188.reuse, 0x2 ;  /* 0x000000bc00047211 */ /* 0x0c2fe800078010ff */
[-C--:B------:R-:W-:Y:S01]  /*9a10*/  LEA.HI.X.SX32 R5, R0, R189.reuse, 0x2, P0 ;  /* 0x000000bd00057211 */ /* 0x080fe200000f16ff */
[----:B------:R-:W-:Y:S01]  /*9a20*/  IMAD.U32 R0, RZ, RZ, UR6 ;  /* 0x00000006ff007e24 */ /* 0x000fe2000f8e00ff */
[----:B------:R-:W-:Y:S03]  /*9a30*/  UIADD3 UR6, UR7, UR12, URZ ;  /* 0x0000000c07067290 */ /* 0x000fe6000fffe03f */
[----:B------:R1:W-:Y:S01]  /*9a40*/  REDG.E.ADD.F32.FTZ.RN.STRONG.GPU desc[UR10][R4.64], R15 ;  /* 0x0000000f040079a6 */ /* 0x0003e2000c10f38a */
[----:B------:R-:W-:Y:S03]  /*9a50*/  UIADD3 UR12, UR7, UR6, URZ ;  /* 0x00000006070c7290 */ /* 0x000fe6000fffe03f */
[----:B------:R-:W-:Y:S04]  /*9a60*/  REDG.E.ADD.F32.FTZ.RN.STRONG.GPU desc[UR10][R188.64+0x80], R20 ;  /* 0x00008014bc0079a6 */ /* 0x000fe8000c10f38a */
[----:B------:R-:W-:Y:S04]  /*9a70*/  REDG.E.ADD.F32.FTZ.RN.STRONG.GPU desc[UR10][R36.64+0x80], R21 ;  /* 0x00008015240079a6 */ /* 0x000fe8000c10f38a */
[----:B------:R-:W-:Y:S01]  /*9a80*/  LDSM.16.MT88.4 R36, [R176+0x1000] ;  /* 0x00100000b024783b */ /* 0x000fe20000004200 */
[CC--:B-1----:R-:W-:Y:S04]  /*9a90*/  LEA R4, P0, R0.reuse, R188.reuse, 0x2 ;  /* 0x000000bc00047211 */ /* 0x0c2fe800078010ff */
[-C--:B------:R-:W-:Y:S01]  /*9aa0*/  LEA.HI.X.SX32 R5, R0, R189.reuse, 0x2, P0 ;  /* 0x000000bd00057211 */ /* 0x080fe200000f16ff */
[----:B------:R-:W-:Y:S01]  /*9ab0*/  IMAD.U32 R0, RZ, RZ, UR6 ;  /* 0x00000006ff007e24 */ /* 0x000fe2000f8e00ff */
[CC--:B------:R-:W-:Y:S01]  /*9ac0*/  LEA R6, P0, R2.reuse, R188.reuse, 0x2 ;  /* 0x000000bc02067211 */ /* 0x0c0fe200078010ff */
[----:B------:R-:W-:Y:S02]  /*9ad0*/  UIADD3 UR6, UR7, UR12, URZ ;  /* 0x0000000c07067290 */ /* 0x000fe4000fffe03f */
[----:B------:R1:W-:Y:S01]  /*9ae0*/  REDG.E.ADD.F32.FTZ.RN.STRONG.GPU desc[UR10][R4.64], R22 ;  /* 0x00000016040079a6 */ /* 0x0003e2000c10f38a */
[-C--:B------:R-:W-:Y:S01]  /*9af0*/  LEA.HI.X.SX32 R7, R2, R189.reuse, 0x2, P0 ;  /* 0x000000bd02077211 */ /* 0x080fe200000f16ff */
[----:B------:R-:W-:Y:S01]  /*9b00*/  IMAD.U32 R2, RZ, RZ, UR12 ;  /* 0x0000000cff027e24 */ /* 0x000fe2000f8e00ff */
[----:B------:R-:W-:Y:S03]  /*9b10*/  UIADD3 UR12, UR7, UR6, URZ ;  /* 0x00000006070c7290 */ /* 0x000fe6000fffe03f */
[----:B------:R2:W-:Y:S04]  /*9b20*/  REDG.E.ADD.F32.FTZ.RN.STRONG.GPU desc[UR10][R6.64], R23 ;  /* 0x00000017060079a6 */ /* 0x0005e8000c10f38a */
[----:B------:R-:W-:Y:S01]  /*9b30*/  LDSM.16.MT88.4 R20, [R3+0x14800] ;  /* 0x014800000314783b */ /* 0x000fe20000004200 */
[CC--:B-1----:R-:W-:Y:S04]  /*9b40*/  LEA R4, P0, R0.reuse, R188.reuse, 0x2 ;  /* 0x000000bc00047211 */ /* 0x0c2fe800078010ff */
[-C--:B------:R-:W-:Y:S01]  /*9b50*/  LEA.HI.X.SX32 R5, R0, R189.reuse, 0x2, P0 ;  /* 0x000000bd00057211 */ /* 0x080fe200000f16ff */
[----:B------:R-:W-:Y:S01]  /*9b60*/  IMAD.U32 R0, RZ, RZ, UR6 ;  /* 0x00000006ff007e24 */ /* 0x000fe2000f8e00ff */
[CC--:B--2---:R-:W-:Y:S01]  /*9b70*/  LEA R6, P0, R2.reuse, R188.reuse, 0x2 ;  /* 0x000000bc02067211 */ /* 0x0c4fe200078010ff */
[----:B------:R-:W-:Y:S02]  /*9b80*/  UIADD3 UR6, UR7, UR12, URZ ;  /* 0x0000000c07067290 */ /* 0x000fe4000fffe03f */
[----:B------:R1:W-:Y:S01]  /*9b90*/  REDG.E.ADD.F32.FTZ.RN.STRONG.GPU desc[UR10][R4.64], R24 ;  /* 0x00000018040079a6 */ /* 0x0003e2000c10f38a */
[-C--:B------:R-:W-:Y:S01]  /*9ba0*/  LEA.HI.X.SX32 R7, R2, R189.reuse, 0x2, P0 ;  /* 0x000000bd02077211 */ /* 0x080fe200000f16ff */
[----:B------:R-:W-:Y:S01]  /*9bb0*/  IMAD.U32 R2, RZ, RZ, UR12 ;  /* 0x0000000cff027e24 */ /* 0x000fe2000f8e00ff */
[----:B------:R-:W-:Y:S03]  /*9bc0*/  UIADD3 UR13, UR7, UR6, URZ ;  /* 0x00000006070d7290 */ /* 0x000fe6000fffe03f */
[----:B------:R2:W-:Y:S01]  /*9bd0*/  REDG.E.ADD.F32.FTZ.RN.STRONG.GPU desc[UR10][R6.64], R25 ;  /* 0x00000019060079a6 */ /* 0x0005e2000c10f38a */
[----:B------:R-:W-:Y:S01]  /*9be0*/  UIADD3 UR12, UR7, UR13, URZ ;  /* 0x0000000d070c7290 */ /* 0x000fe2000fffe03f */
        /* <DEDUP_REMOVED lines=25> */
[CC--:B------:R-:W-:Y:S01]  /*9d80*/  LEA R12, P0, R2.reuse, R188.reuse, 0x2 ;  /* 0x000000bc020c7211 */ /* 0x0c0fe200078010ff */
[----:B--2---:R-:W-:Y:S02]  /*9d90*/  IMAD.U32 R7, RZ, RZ, UR12 ;  /* 0x0000000cff077e24 */ /* 0x004fe4000f8e00ff */
[----:B------:R1:W-:Y:S01]  /*9da0*/  REDG.E.ADD.F32.FTZ.RN.STRONG.GPU desc[UR10][R4.64], R34 ;  /* 0x00000022040079a6 */ /* 0x0003e2000c10f38a */
[-C--:B------:R-:W-:Y:S01]  /*9db0*/  LEA.HI.X.SX32 R13, R2, R189.reuse, 0x2, P0 ;  /* 0x000000bd020d7211 */ /* 0x080fe200000f16ff */
[----:B------:R-:W-:Y:S01]  /*9dc0*/  IMAD.U32 R2, RZ, RZ, UR7 ;  /* 0x00000007ff027e24 */ /* 0x000fe2000f8e00ff */
[CC--:B------:R-:W-:Y:S02]  /*9dd0*/  LEA R10, P0, R0.reuse, R188.reuse, 0x2 ;  /* 0x000000bc000a7211 */ /* 0x0c0fe400078010ff */
[-C--:B------:R-:W-:Y:S01]  /*9de0*/  LEA R8, P2, R7, R188.reuse, 0x2 ;  /* 0x000000bc07087211 */ /* 0x080fe200078410ff */
[----:B------:R-:W-:Y:S01]  /*9df0*/  REDG.E.ADD.F32.FTZ.RN.STRONG.GPU desc[UR10][R12.64], R35 ;  /* 0x000000230c0079a6 */ /* 0x000fe2000c10f38a */
[-C--:B------:R-:W-:Y:S01]  /*9e00*/  LEA.HI.X.SX32 R11, R0, R189.reuse, 0x2, P0 ;  /* 0x000000bd000b7211 */ /* 0x080fe200000f16ff */
[----:B------:R-:W-:Y:S01]  /*9e10*/  IMAD.IADD R0, R177, 0x1, R176 ;  /* 0x00000001b1007824 */ /* 0x000fe200078e02b0 */
[-C--:B------:R-:W-:Y:S01]  /*9e20*/  LEA.HI.X.SX32 R9, R7, R189.reuse, 0x2, P2 ;  /* 0x000000bd07097211 */ /* 0x080fe200010f16ff */
[----:B------:R-:W-:Y:S04]  /*9e30*/  LDSM.16.MT88.4 R12, [R3+0x18000] ;  /* 0x01800000030c783b */ /* 0x000fe80000004200 */
[----:B------:R-:W-:Y:S04]  /*9e40*/  REDG.E.ADD.F32.FTZ.RN.STRONG.GPU desc[UR10][R10.64], R28 ;  /* 0x0000001c0a0079a6 */ /* 0x000fe8000c10f38a */
[----:B------:R-:W-:Y:S04]  /*9e50*/  REDG.E.ADD.F32.FTZ.RN.STRONG.GPU desc[UR10][R8.64], R29 ;  /* 0x0000001d080079a6 */ /* 0x000fe8000c10f38a */
[----:B------:R-:W-:Y:S04]  /*9e60*/  LDSM.16.MT88.4 R8, [R176] ;  /* 0x00000000b008783b */ /* 0x000fe80000004200 */
[----:B------:R-:W-:Y:S01]  /*9e70*/  LDSM.16.MT88.4 R16, [R0] ;  /* 0x000000000010783b */ /* 0x000fe20000004200 */
[----:B-1----:R-:W-:Y:S01]  /*9e80*/  IMAD.U32 R5, RZ, RZ, UR6 ;  /* 0x00000006ff057e24 */ /* 0x002fe2000f8e00ff */
[CC--:B------:R-:W-:Y:S01]  /*9e90*/  LEA R4, P0, R2.reuse, R188.reuse, 0x2 ;  /* 0x000000bc02047211 */ /* 0x0c0fe200078010ff */
[----:B------:R-:W-:Y:S01]  /*9ea0*/  ULOP3.LUT UR6, UR9, 0x1, URZ, 0xc0, !UPT ;  /* 0x0000000109067892 */ /* 0x000fe2000f8ec03f */
[----:B------:R-:W-:Y:S01]  /*9eb0*/  LDSM.16.MT88.4 R32, [R3+0x18800] ;  /* 0x018800000320783b */ /* 0x000fe20000004200 */
[----:B------:R-:W-:Y:S01]  /*9ec0*/  UIADD3 UR9, UR9, -0x1, URZ ;  /* 0xffffffff09097890 */ /* 0x000fe2000fffe03f */
[C---:B------:R-:W-:Y:S01]  /*9ed0*/  LEA R6, P1, R5.reuse, R188, 0x2 ;  /* 0x000000bc05067211 */ /* 0x040fe200078210ff */
[----:B------:R-:W-:Y:S03]  /*9ee0*/  UISETP.NE.U32.AND UP0, UPT, UR6, 0x1, UPT ;  /* 0x000000010600788c */ /* 0x000fe6000bf05070 */
[-C--:B------:R-:W-:Y:S02]  /*9ef0*/  LEA.HI.X.SX32 R7, R5, R189.reuse, 0x2, P1 ;  /* 0x000000bd05077211 */ /* 0x080fe400008f16ff */
[----:B------:R-:W-:Y:S02]  /*9f00*/  LEA.HI.X.SX32 R5, R2, R189, 0x2, P0 ;  /* 0x000000bd02057211 */ /* 0x000fe400000f16ff */
[----:B------:R-:W-:Y:S01]  /*9f10*/  PLOP3.LUT P1, PT, PT, PT, UP0, 0x80, 0x0 ;  /* 0x000000000000781c */ /* 0x000fe20003f2f008 */
[----:B------:R-:W-:Y:S01]  /*9f20*/  REDG.E.ADD.F32.FTZ.RN.STRONG.GPU desc[UR10][R6.64], R30 ;  /* 0x0000001e060079a6 */ /* 0x000fe2000c10f38a */
[----:B------:R-:W-:Y:S01]  /*9f30*/  PLOP3.LUT P0, PT, PT, PT, UP2, 0x80, 0x0 ;  /* 0x000000000000781c */ /* 0x000fe20003f0f028 */
[----:B------:R-:W-:Y:S02]  /*9f40*/  @UP3 UIADD3 UR20, UP0, UR20, -0x200, URZ ;  /* 0xfffffe0014143890 */ /* 0x000fe4000ff1e03f */
[----:B------:R-:W-:Y:S02]  /*9f50*/  REDG.E.ADD.F32.FTZ.RN.STRONG.GPU desc[UR10][R4.64], R31 ;  /* 0x0000001f040079a6 */ /* 0x000fe4000c10f38a */
[----:B------:R-:W-:Y:S02]  /*9f60*/  @UP3 UIADD3.X UR19, UR19, -0x1, URZ, UP0, !UPT ;  /* 0xffffffff13133890 */ /* 0x000fe400087fe43f */
[----:B------:R-:W1:Y:S04]  /*9f70*/  LDSM.16.MT88.4 R4, [R3+0x14000] ;  /* 0x014000000304783b */ /* 0x000e680000004200 */
        /* <DEDUP_REMOVED lines=168> */
[----:B------:R-:W-:Y:S01]  /*aa00*/  F2FP.F16.F32.PACK_AB R88, R89, R88 ;  /* 0x000000585958723e */ /* 0x000fe200000000ff */
[----:B------:R-:W-:Y:S01]  /*aa10*/  UISETP.NE.AND UP0, UPT, UR35, -0x1, UPT ;  /* 0xffffffff2300788c */ /* 0x000fe2000bf05270 */
[----:B------:R-:W-:-:S02]  /*aa20*/  F2FP.F16.F32.PACK_AB R90, R91, R90 ;  /* 0x0000005a5b5a723e */ /* 0x000fc400000000ff */
        /* <DEDUP_REMOVED lines=8> */
[----:B--2---:R1:W-:Y:S04]  /*aab0*/  STS [R54], R17 ;  /* 0x0000001136007388 */ /* 0x0043e80000000800 */
[----:B------:R1:W-:Y:S04]  /*aac0*/  STS [R54+0x400], R16 ;  /* 0x0004001036007388 */ /* 0x0003e80000000800 */
[----:B---3--:R1:W-:Y:S04]  /*aad0*/  STS [R56], R13 ;  /* 0x0000000d38007388 */ /* 0x0083e80000000800 */
[----:B----4-:R1:W-:Y:S04]  /*aae0*/  STS [R55], R12 ;  /* 0x0000000c37007388 */ /* 0x0103e80000000800 */
[----:B------:R1:W-:Y:S04]  /*aaf0*/  STS [R54+0x2000], R15 ;  /* 0x0020000f36007388 */ /* 0x0003e80000000800 */
[----:B------:R1:W-:Y:S04]  /*ab00*/  STS [R54+0x2400], R14 ;  /* 0x0024000e36007388 */ /* 0x0003e80000000800 */
[----:B------:R1:W-:Y:S04]  /*ab10*/  STS [R53], R11 ;  /* 0x0000000b35007388 */ /* 0x0003e80000000800 */
        /* <DEDUP_REMOVED lines=24> */
[----:B------:R-:W-:Y:S05]  /*aca0*/  @P0 BRA `(.L_x_389) ;  /* 0x0000000000340947 */ /* 0x000fea0003800000 */
        /* <DEDUP_REMOVED lines=13> */
.L_x_389:
[----:B------:R-:W-:Y:S01]  /*ad80*/  @UP0 UIADD3 UR14, UR26, UR35, URZ ;  /* 0x000000231a0e0290 */ /* 0x000fe2000fffe03f */
[----:B------:R-:W-:Y:S01]  /*ad90*/  F2FP.F16.F32.PACK_AB R94, R95, R94 ;  /* 0x0000005e5f5e723e */ /* 0x000fe200000000ff */
[----:B------:R-:W-:Y:S01]  /*ada0*/  @UP0 ULDC.64 UR8, c[0x0][0x458] ;  /* 0x0001160000080ab9 */ /* 0x000fe20000000a00 */
[----:B------:R-:W-:Y:S02]  /*adb0*/  USHF.L.U32 UR5, UR21, 0x7, URZ ;  /* 0x0000000715057899 */ /* 0x000fe4000800063f */
        /* <DEDUP_REMOVED lines=18> */
.L_x_390:
[----:B------:R2:W-:Y:S01]  /*aee0*/  STS [R44+0x4000], R94 ;  /* 0x0040005e2c007388 */ /* 0x0005e20000000800 */
[----:B------:R-:W-:Y:S01]  /*aef0*/  USHF.R.S32.HI UR12, URZ, 0x1f, UR5 ;  /* 0x0000001f3f0c7899 */ /* 0x000fe20008011405 */
[--C-:B-1----:R-:W-:Y:S01]  /*af00*/  SHF.R.S32.HI R7, RZ, 0x1f, R226.reuse ;  /* 0x0000001fff077819 */ /* 0x102fe200000114e2 */
[----:B------:R-:W-:Y:S01]  /*af10*/  UIMAD UR16, UR21, -0x80, UR16 ;  /* 0xffffff80151078a4 */ /* 0x000fe2000f8e0210 */
[----:B------:R-:W-:Y:S01]  /*af20*/  BAR.SYNC.DEFER_BLOCKING 0x0 ;  /* 0x0000000000007b1d */ /* 0x000fe20000010000 */
[C---:B------:R-:W-:Y:S01]  /*af30*/  VIADD R2, R251.reuse, 0x20 ;  /* 0x00000020fb027836 */ /* 0x040fe20000000000 */
[----:B------:R-:W-:Y:S01]  /*af40*/  UIMAD UR13, UR12, UR6, URZ ;  /* 0x000000060c0d72a4 */ /* 0x000fe2000f8e023f */
[----:B------:R-:W-:Y:S01]  /*af50*/  IMAD.U32 R0, RZ, RZ, UR6 ;  /* 0x00000006ff007e24 */ /* 0x000fe2000f8e00ff */
[----:B------:R-:W-:Y:S01]  /*af60*/  USHF.R.S32.HI UR22, URZ, 0x1f, UR56 ;  /* 0x0000001f3f167899 */ /* 0x000fe20008011438 */
[----:B------:R-:W-:Y:S01]  /*af70*/  IMAD.MOV.U32 R6, RZ, RZ, R226 ;  /* 0x000000ffff067224 */ /* 0x000fe200078e00e2 */
[----:B------:R-:W-:Y:S01]  /*af80*/  ULDC UR14, c[0x0][0x2d0] ;  /* 0x0000b400000e7ab9 */ /* 0x000fe20000000800 */
[----:B------:R-:W-:Y:S01]  /*af90*/  UIMAD UR13, UR5, UR7, UR13 ;  /* 0x00000007050d72a4 */ /* 0x000fe2000f8e020d */
[----:B------:R-:W-:Y:S01]  /*afa0*/  ISETP.GE.AND P4, PT, R226, UR14, PT ;  /* 0x0000000ee2007c0c */ /* 0x000fe2000bf86270 */
[----:B------:R-:W-:Y:S01]  /*afb0*/  IMAD.WIDE.U32 R4, R0, UR5, R6 ;  /* 0x0000000500047c25 */ /* 0x000fe2000f8e0006 */
[----:B------:R-:W-:Y:S01]  /*afc0*/  ULDC.64 UR14, c[0x0][0x468] ;  /* 0x00011a00000e7ab9 */ /* 0x000fe20000000a00 */
[----:B------:R-:W-:Y:S01]  /*afd0*/  BSSY B0, `(.L_x_391) ;  /* 0x0000020000007945 */ /* 0x000fe20003800000 */
[----:B------:R-:W-:Y:S01]  /*afe0*/  ISETP.GE.OR P3, PT, R2, UR16, P4 ;  /* 0x0000001002007c0c */ /* 0x000fe2000a766670 */
[C---:B------:R-:W-:Y:S01]  /*aff0*/  VIADD R8, R251.reuse, 0x40 ;  /* 0x00000040fb087836 */ /* 0x040fe20000000000 */
[----:B------:R-:W-:Y:S01]  /*b000*/  MOV R0, UR13 ;  /* 0x0000000d00007c02 */ /* 0x000fe20008000f00 */
[----:B------:R-:W-:Y:S01]  /*b010*/  VIADD R2, R251, 0x60 ;  /* 0x00000060fb027836 */ /* 0x000fe20000000000 */
[----:B------:R-:W-:Y:S01]  /*b020*/  IADD3 R4, P0, R4, UR19, RZ ;  /* 0x0000001304047c10 */ /* 0x000fe2000ff1e0ff */
[----:B------:R-:W-:Y:S01]  /*b030*/  UIMAD UR13, UR22, UR14, URZ ;  /* 0x0000000e160d72a4 */ /* 0x000fe2000f8e023f */
[----:B------:R-:W-:-:S02]  /*b040*/  ISETP.GE.OR P2, PT, R8, UR16, P4 ;  /* 0x0000001008007c0c */ /* 0x000fc4000a746670 */
[----:B------:R-:W-:Y:S01]  /*b050*/  ISETP.GE.OR P1, PT, R2, UR16, P4 ;  /* 0x0000001002007c0c */ /* 0x000fe2000a726670 */
[----:B------:R-:W-:Y:S01]  /*b060*/  UIMAD UR15, UR56, UR15, UR13 ;  /* 0x0000000f380f72a4 */ /* 0x000fe2000f8e020d */
[----:B------:R-:W-:Y:S01]  /*b070*/  ISETP.GE.OR P4, PT, R251, UR16, P4 ;  /* 0x00000010fb007c0c */ /* 0x000fe2000a786670 */
[----:B------:R2:W1:Y:S01]  /*b080*/  LDS.128 R20, [R141+0xd000] ;  /* 0x00d000008d147984 */ /* 0x0004620000000c00 */
[----:B------:R-:W-:Y:S01]  /*b090*/  IADD3.X R5, R5, UR20, R0, P0, !PT ;  /* 0x0000001405057c10 */ /* 0x000fe200087fe400 */
[----:B------:R-:W-:Y:S01]  /*b0a0*/  IMAD.U32 R0, RZ, RZ, UR14 ;  /* 0x0000000eff007e24 */ /* 0x000fe2000f8e00ff */
[----:B------:R-:W-:Y:S01]  /*b0b0*/  SHF.R.S32.HI R17, RZ, 0x1f, R251 ;  /* 0x0000001fff117819 */ /* 0x000fe200000114fb */
[----:B------:R2:W3:Y:S02]  /*b0c0*/  LDS.128 R24, [R141+0x11000] ;  /* 0x011000008d187984 */ /* 0x0004e40000000c00 */
[----:B------:R-:W-:Y:S02]  /*b0d0*/  IMAD.WIDE.U32 R4, R0, UR56, R4 ;  /* 0x0000003800047c25 */ /* 0x000fe4000f8e0004 */
[----:B------:R2:W4:Y:S03]  /*b0e0*/  LDS.128 R28, [R141+0x12000] ;  /* 0x012000008d1c7984 */ /* 0x0005260000000c00 */
[----:B------:R-:W-:Y:S01]  /*b0f0*/  IADD3 R16, R5, UR15, RZ ;  /* 0x0000000f05107c10 */ /* 0x000fe2000fffe0ff */
[----:B------:R2:W1:Y:S01]  /*b100*/  LDS.128 R32, [R141+0x13000] ;  /* 0x013000008d207984 */ /* 0x0004620000000c00 */
[----:B------:R-:W-:Y:S05]  /*b110*/  @P4 BRA `(.L_x_392) ;  /* 0x00000000002c4947 */ /* 0x000fea0003800000 */
        /* <DEDUP_REMOVED lines=11> */
.L_x_392:
[----:B------:R-:W-:Y:S05]  /*b1d0*/  BSYNC B0 ;  /* 0x0000000000007941 */ /* 0x000fea0003800000 */
.L_x_391:
        /* <DEDUP_REMOVED lines=9> */
[----:B--2---:R-:W-:-:S03]  /*b270*/  LEA R10, P0, R8, UR14, 0x1 ;  /* 0x0000000e080a7c11 */ /* 0x004fc6000f8008ff */
[----:B------:R-:W-:-:S05]  /*b280*/  IMAD R0, R0, UR7, R2 ;  /* 0x0000000700007c24 */ /* 0x000fca000f8e0202 */
[----:B------:R-:W-:-:S04]  /*b290*/  IADD3 R0, R0, R9, RZ ;  /* 0x0000000900007210 */ /* 0x000fc80007ffe0ff */
[----:B------:R-:W-:-:S05]  /*b2a0*/  LEA.HI.X R11, R8, UR15, R0, 0x1, P0 ;  /* 0x0000000f080b7c11 */ /* 0x000fca00080f0c00 */
[----:B-1----:R1:W-:Y:S02]  /*b2b0*/  STG.E.128 desc[UR10][R10.64], R20 ;  /* 0x000000140a007986 */ /* 0x0023e4000c101d0a */
.L_x_394:
[----:B------:R-:W-:Y:S05]  /*b2c0*/  BSYNC B0 ;  /* 0x0000000000007941 */ /* 0x000fea0003800000 */
.L_x_393:
[----:B--2---:R2:W1:Y:S01]  /*b2d0*/  LDS.128 R12, [R141+0xe000] ;  /* 0x00e000008d0c7984 */ /* 0x0044620000000c00 */
        /* <DEDUP_REMOVED lines=13> */
[----:B------:R1:W-:Y:S02]  /*b3b0*/  STG.E.128 desc[UR10][R10.64], R12 ;  /* 0x0000000c0a007986 */ /* 0x0003e4000c101d0a */
.L_x_396:
[----:B------:R-:W-:Y:S05]  /*b3c0*/  BSYNC B0 ;  /* 0x0000000000007941 */ /* 0x000fea0003800000 */
.L_x_395:
[----:B-1----:R1:W1:Y:S01]  /*b3d0*/  LDS.128 R12, [R141+0xf000] ;  /* 0x00f000008d0c7984 */ /* 0x0022620000000c00 */
[----:B------:R-:W-:Y:S04]  /*b3e0*/  BSSY B0, `(.L_x_397) ;  /* 0x000000d000007945 */ /* 0x000fe80003800000 */
[----:B------:R-:W-:Y:S05]  /*b3f0*/  @P1 BRA `(.L_x_398) ;  /* 0x00000000002c1947 */ /* 0x000fea0003800000 */
[----:B------:R-:W-:Y:S01]  /*b400*/  IADD3 R0, P0, R251, 0x60, RZ ;  /* 0x00000060fb007810 */ /* 0x000fe20007f1e0ff */
[----:B------:R-:W-:Y:S01]  /*b410*/  ULDC.64 UR14, c[0x0][0x3f0] ;  /* 0x0000fc00000e7ab9 */ /* 0x000fe20000000a00 */
[----:B------:R-:W-:Y:S02]  /*b420*/  MOV R5, R16 ;  /* 0x0000001000057202 */ /* 0x000fe40000000f00 */
[----:B------:R-:W-:Y:S01]  /*b430*/  IADD3.X R2, RZ, R17, RZ, P0, !PT ;  /* 0x00000011ff027210 */ /* 0x000fe200007fe4ff */
[----:B------:R-:W-:-:S04]  /*b440*/  IMAD.WIDE.U32 R8, R0, UR6, R4 ;  /* 0x0000000600087c25 */ /* 0x000fc8000f8e0004 */
[----:B------:R-:W-:Y:S01]  /*b450*/  IMAD R2, R2, UR6, RZ ;  /* 0x0000000602027c24 */ /* 0x000fe2000f8e02ff */
[----:B------:R-:W-:-:S03]  /*b460*/  LEA R4, P0, R8, UR14, 0x1 ;  /* 0x0000000e08047c11 */ /* 0x000fc6000f8008ff */
[----:B------:R-:W-:-:S05]  /*b470*/  IMAD R0, R0, UR7, R2 ;  /* 0x0000000700007c24 */ /* 0x000fca000f8e0202 */
[----:B------:R-:W-:-:S04]  /*b480*/  IADD3 R0, R0, R9, RZ ;  /* 0x0000000900007210 */ /* 0x000fc80007ffe0ff */
[----:B------:R-:W-:-:S05]  /*b490*/  LEA.HI.X R5, R8, UR15, R0, 0x1, P0 ;  /* 0x0000000f08057c11 */ /* 0x000fca00080f0c00 */
[----:B-1----:R1:W-:Y:S02]  /*b4a0*/  STG.E.128 desc[UR10][R4.64], R12 ;  /* 0x0000000c04007986 */ /* 0x0023e4000c101d0a */
.L_x_398:
[----:B------:R-:W-:Y:S05]  /*b4b0*/  BSYNC B0 ;  /* 0x0000000000007941 */ /* 0x000fea0003800000 */
.L_x_397:
[----:B-1----:R1:W1:Y:S01]  /*b4c0*/  LDS.128 R12, [R141+0x10000] ;  /* 0x010000008d0c7984 */ /* 0x0022620000000c00 */
        /* <DEDUP_REMOVED lines=26> */
.L_x_400:
[----:B------:R-:W-:Y:S05]  /*b670*/  BSYNC B0 ;  /* 0x0000000000007941 */ /* 0x000fea0003800000 */
.L_x_399:
        /* <DEDUP_REMOVED lines=13> */
[----:B---3--:R1:W-:Y:S02]  /*b750*/  STG.E.128 desc[UR10][R8.64], R24 ;  /* 0x0000001808007986 */ /* 0x0083e4000c101d0a */
.L_x_402:
[----:B------:R-:W-:Y:S05]  /*b760*/  BSYNC B0 ;  /* 0x0000000000007941 */ /* 0x000fea0003800000 */
.L_x_401:
        /* <DEDUP_REMOVED lines=13> */
[----:B----4-:R1:W-:Y:S02]  /*b840*/  STG.E.128 desc[UR10][R8.64], R28 ;  /* 0x0000001c08007986 */ /* 0x0103e4000c101d0a */
.L_x_404:
[----:B------:R-:W-:Y:S05]  /*b850*/  BSYNC B0 ;  /* 0x0000000000007941 */ /* 0x000fea0003800000 */
.L_x_403:
        /* <DEDUP_REMOVED lines=12> */
[----:B------:R1:W-:Y:S02]  /*b920*/  STG.E.128 desc[UR10][R4.64], R32 ;  /* 0x0000002004007986 */ /* 0x0003e4000c101d0a */
.L_x_353:
[----:B------:R-:W-:Y:S05]  /*b930*/  BSYNC B1 ;  /* 0x0000000000017941 */ /* 0x000fea0003800000 */
.L_x_331:
[----:B------:R-:W2:Y:S01]  /*b940*/  LDL R2, [R1+0x5c] ;  /* 0x00005c0001027983 */ /* 0x000ea20000100800 */
[----:B------:R-:W-:Y:S02]  /*b950*/  ULDC UR5, c[0x0][0xc] ;  /* 0x0000030000057ab9 */ /* 0x000fe40000000800 */
[----:B------:R-:W-:Y:S01]  /*b960*/  UIADD3 UR21, UR5, UR21, URZ ;  /* 0x0000001505157290 */ /* 0x000fe2000fffe03f */
[----:B--2---:R-:W-:-:S13]  /*b970*/  R2UR UR6, R2 ;  /* 0x00000000020672ca */ /* 0x004fda00000e0000 */
[----:B------:R-:W-:-:S06]  /*b980*/  UISETP.GE.AND UP0, UPT, UR21, UR6, UPT ;  /* 0x000000061500728c */ /* 0x000fcc000bf06270 */
[----:B------:R-:W-:-:S13]  /*b990*/  PLOP3.LUT P0, PT, PT, PT, UP0, 0x80, 0x0 ;  /* 0x000000000000781c */ /* 0x000fda0003f0f008 */
[----:B------:R-:W-:Y:S05]  /*b9a0*/  @P0 BRA `(.L_x_405) ;  /* 0x0000000000040947 */ /* 0x000fea0003800000 */
[----:B------:R-:W-:Y:S05]  /*b9b0*/  BRA `(.L_x_406) ;  /* 0xffffff5000807947 */ /* 0x000fea000383ffff */
.L_x_405:
[----:B------:R-:W-:Y:S05]  /*b9c0*/  EXIT ;  /* 0x000000000000794d */ /* 0x000fea0003800000 */
.L_x_407:
        /* <DEDUP_REMOVED lines=11> */
.L_x_1262:


//--------------------- .text._ZN5flash27flash_bwd_convert_dq_kernelI23Flash_bwd_kernel_traitsILi64ELi64ELi128ELi8ELi2ELi4ELi4ELb1ELb0EN7cutlass6half_tE19Flash_kernel_traitsILi64ELi64ELi128ELi8ES3_EEEEvNS_16Flash_bwd_paramsEi --------------------------
	.section	.text._ZN5flash27flash_bwd_convert_dq_kernelI23Flash_bwd_kernel_traitsILi64ELi64ELi128ELi8ELi2ELi4ELi4ELb1ELb0EN7cutlass6half_tE19Flash_kernel_traitsILi64ELi64ELi128ELi8ES3_EEEEvNS_16Flash_bwd_paramsEi,"ax",@progbits
	.align	128
        .global         _ZN5flash27flash_bwd_convert_dq_kernelI23Flash_bwd_kernel_traitsILi64ELi64ELi128ELi8ELi2ELi4ELi4ELb1ELb0EN7cutlass6half_tE19Flash_kernel_traitsILi64ELi64ELi128ELi8ES3_EEEEvNS_16Flash_bwd_paramsEi
        .type           _ZN5flash27flash_bwd_convert_dq_kernelI23Flash_bwd_kernel_traitsILi64ELi64ELi128ELi8ELi2ELi4ELi4ELb1ELb0EN7cutlass6half_tE19Flash_kernel_traitsILi64ELi64ELi128ELi8ES3_EEEEvNS_16Flash_bwd_paramsEi,@function
        .size           _ZN5flash27flash_bwd_convert_dq_kernelI23Flash_bwd_kernel_traitsILi64ELi64ELi128ELi8ELi2ELi4ELi4ELb1ELb0EN7cutlass6half_tE19Flash_kernel_traitsILi64ELi64ELi128ELi8ES3_EEEEvNS_16Flash_bwd_paramsEi,(.L_x_1263 - _ZN5flash27flash_bwd_convert_dq_kernelI23Flash_bwd_kernel_traitsILi64ELi64ELi128ELi8ELi2ELi4ELi4ELb1ELb0EN7cutlass6half_tE19Flash_kernel_traitsILi64ELi64ELi128ELi8ES3_EEEEvNS_16Flash_bwd_paramsEi)
        .other          _ZN5flash27flash_bwd_convert_dq_kernelI23Flash_bwd_kernel_traitsILi64ELi64ELi128ELi8ELi2ELi4ELi4ELb1ELb0EN7cutlass6half_tE19Flash_kernel_traitsILi64ELi64ELi128ELi8ES3_EEEEvNS_16Flash_bwd_paramsEi,@"STO_CUDA_ENTRY STV_DEFAULT"
_ZN5flash27flash_bwd_convert_dq_kernelI23Flash_bwd_kernel_traitsILi64ELi64ELi128ELi8ELi2ELi4ELi4ELb1ELb0EN7cutlass6half_tE19Flash_kernel_traitsILi64ELi64ELi128ELi8ES3_EEEEvNS_16Flash_bwd_paramsEi:
.text._ZN5flash27flash_bwd_convert_dq_kernelI23Flash_bwd_kernel_traitsILi64ELi64ELi128ELi8ELi2ELi4ELi4ELb1ELb0EN7cutlass6half_tE19Flash_kernel_traitsILi64ELi64ELi128ELi8ES3_EEEEvNS_16Flash_bwd_paramsEi:
[----:B------:R-:W-:Y:S08]  /*0000*/  LDC R1, c[0x0][0x28] ;  /* 0x00000a00ff017b82 */ /* 0x000ff00000000800 */
[----:B------:R-:W0:Y:S01]  /*0010*/  S2UR UR17, SR_CTAID.Y ;  /* 0x00000000001179c3 */ /* 0x000e220000002600 */
[----:B------:R-:W-:Y:S01]  /*0020*/  ULDC.64 UR4, c[0x0][0x2f0] ;  /* 0x0000bc0000047ab9 */ /* 0x000fe20000000a00 */
[----:B------:R-:W-:Y:S01]  /*0030*/  ULDC.64 UR20, c[0x0][0x208] ;  /* 0x0000820000147ab9 */ /* 0x000fe20000000a00 */
[----:B------:R-:W-:-:S04]  /*0040*/  UISETP.NE.U32.AND UP0, UPT, UR4, URZ, UPT ;  /* 0x0000003f0400728c */ /* 0x000fc8000bf05070 */
[----:B------:R-:W-:-:S03]  /*0050*/  UISETP.NE.AND.EX UP0, UPT, UR5, URZ, UPT, UP0 ;  /* 0x0000003f0500728c */ /* 0x000fc6000bf05300 */
[----:B------:R-:W-:-:S03]  /*0060*/  ULDC.64 UR4, c[0x0][0x2f0] ;  /* 0x0000bc0000047ab9 */ /* 0x000fc60000000a00 */
[----:B------:R-:W-:Y:S01]  /*0070*/  PLOP3.LUT P0, PT, PT, PT, UP0, 0x80, 0x0 ;  /* 0x000000000000781c */ /* 0x000fe20003f0f008 */
[----:B0-----:R-:W-:-:S06]  /*0080*/  UIMAD.WIDE UR4, UR17, 0x4, UR4 ;  /* 0x00000004110478a5 */ /* 0x001fcc000f8e0204 */
[----:B------:R-:W-:Y:S02]  /*0090*/  IMAD.U32 R2, RZ, RZ, UR4 ;  /* 0x00000004ff027e24 */ /* 0x000fe4000f8e00ff */
[----:B------:R-:W-:-:S05]  /*00a0*/  IMAD.U32 R3, RZ, RZ, UR5 ;  /* 0x00000005ff037e24 */ /* 0x000fca000f8e00ff */
[----:B------:R-:W2:Y:S04]  /*00b0*/  @P0 LDG.E R4, desc[UR20][R2.64] ;  /* 0x0000001402040981 */ /* 0x000ea8000c1e1900 */
[----:B------:R-:W3:Y:S01]  /*00c0*/  @P0 LDG.E R0, desc[UR20][R2.64+0x4] ;  /* 0x0000041402000981 */ /* 0x000ee2000c1e1900 */
[----:B------:R-:W0:Y:S01]  /*00d0*/  S2UR UR5, SR_CTAID.X ;  /* 0x00000000000579c3 */ /* 0x000e220000002500 */
[----:B------:R-:W-:Y:S01]  /*00e0*/  UMOV UR6, 0xffffffff ;  /* 0xffffffff00067882 */ /* 0x000fe20000000000 */
[----:B0-----:R-:W-:Y:S01]  /*00f0*/  USHF.L.U32 UR16, UR5, 0x6, URZ ;  /* 0x0000000605107899 */ /* 0x001fe2000800063f */
[----:B--2---:R-:W-:Y:S02]  /*0100*/  @P0 R2UR UR6, R4 ;  /* 0x00000000040602ca */ /* 0x004fe400000e0000 */
[----:B---3--:R-:W-:-:S13]  /*0110*/  @P0 R2UR UR8, R0 ;  /* 0x00000000000802ca */ /* 0x008fda00000e0000 */
[----:B------:R-:W-:-:S07]  /*0120*/  @UP0 UIADD3 UR8, UR8, -UR6, URZ ;  /* 0x8000000608080290 */ /* 0x000fce000fffe03f */
[----:B------:R-:W-:Y:S02]  /*0130*/  @!UP0 ULDC UR8, c[0x0][0x2c4] ;  /* 0x0000b10000088ab9 */ /* 0x000fe40000000800 */
[----:B------:R-:W-:-:S06]  /*0140*/  UISETP.GT.AND UP1, UPT, UR8, UR16, UPT ;  /* 0x000000100800728c */ /* 0x000fcc000bf24270 */
[----:B------:R-:W-:-:S13]  /*0150*/  PLOP3.LUT P0, PT, PT, PT, UP1, 0x80, 0x0 ;  /* 0x000000000000781c */ /* 0x000fda0003f0f018 */
[----:B------:R-:W-:Y:S05]  /*0160*/  @!P0 EXIT ;  /* 0x000000000000894d */ /* 0x000fea0003800000 */
[----:B------:R-:W0:Y:S01]  /*0170*/  S2R R7, SR_TID.X ;  /* 0x0000000000077919 */ /* 0x000e220000002100 */
[----:B------:R-:W-:Y:S01]  /*0180*/  UISETP.NE.AND UP1, UPT, UR6, -0x1, UPT ;  /* 0xffffffff0600788c */ /* 0x000fe2000bf25270 */
[----:B------:R-:W1:Y:S01]  /*0190*/  S2UR UR25, SR_CTAID.Z ;  /* 0x00000000001979c3 */ /* 0x000e620000002700 */
[----:B------:R-:W-:Y:S01]  /*01a0*/  ULDC UR26, c[0x0][0x270] ;  /* 0x00009c00001a7ab9 */ /* 0x000fe20000000800 */
[----:B------:R-:W-:Y:S01]  /*01b0*/  UIMAD.WIDE UR14, UR17, 0x80, URZ ;  /* 0x00000080110e78a5 */ /* 0x000fe2000f8e023f */
[----:B------:R-:W-:Y:S02]  /*01c0*/  ULDC UR28, c[0x0][0x2dc] ;  /* 0x0000b700001c7ab9 */ /* 0x000fe40000000800 */
[----:B------:R-:W-:Y:S01]  /*01d0*/  PLOP3.LUT P0, PT, PT, PT, UP1, 0x80, 0x0 ;  /* 0x000000000000781c */ /* 0x000fe20003f0f018 */
[----:B------:R-:W-:Y:S02]  /*01e0*/  USEL UR22, UR14, URZ, UP0 ;  /* 0x0000003f0e167287 */ /* 0x000fe40008000000 */
[----:B------:R-:W-:-:S02]  /*01f0*/  USEL UR23, UR15, URZ, UP0 ;  /* 0x0000003f0f177287 */ /* 0x000fc40008000000 */
[----:B------:R-:W-:Y:S01]  /*0200*/  @UP1 ULDC.64 UR12, c[0x0][0x448] ;  /* 0x00011200000c1ab9 */ /* 0x000fe20000000a00 */
[----:B------:R-:W-:Y:S02]  /*0210*/  USHF.R.S32.HI UR19, URZ, 0x1f, UR16 ;  /* 0x0000001f3f137899 */ /* 0x000fe40008011410 */
[----:B------:R-:W-:Y:S02]  /*0220*/  @UP1 UIMAD.WIDE.U32 UR10, UR6, UR12, URZ ;  /* 0x0000000c060a12a5 */ /* 0x000fe4000f8e003f */
[----:B------:R-:W-:Y:S01]  /*0230*/  USHF.R.S32.HI UR18, URZ, 0x1f, UR28 ;  /* 0x0000001f3f127899 */ /* 0x000fe2000801141c */
[----:B------:R-:W-:Y:S01]  /*0240*/  ULDC UR12, c[0x0][0x2d4] ;  /* 0x0000b500000c7ab9 */ /* 0x000fe20000000800 */
[----:B------:R-:W-:Y:S02]  /*0250*/  @UP1 UIMAD UR9, UR6, UR13, UR11 ;  /* 0x0000000d060912a4 */ /* 0x000fe4000f8e020b */
[----:B------:R-:W-:Y:S02]  /*0260*/  UIMAD.WIDE UR12, UR17, UR12, URZ ;  /* 0x0000000c110c72a5 */ /* 0x000fe4000f8e023f */
[----:B------:R-:W-:-:S02]  /*0270*/  USHF.R.S32.HI UR11, URZ, 0x1f, UR26 ;  /* 0x0000001f3f0b7899 */ /* 0x000fc4000801141a */
[----:B------:R-:W-:Y:S02]  /*0280*/  UIMAD UR13, UR13, UR26, URZ ;  /* 0x0000001a0d0d72a4 */ /* 0x000fe4000f8e023f */
[----:B------:R-:W-:Y:S02]  /*0290*/  UIMAD.WIDE.U32 UR14, UR12, UR26, URZ ;  /* 0x0000001a0c0e72a5 */ /* 0x000fe4000f8e003f */
[----:B------:R-:W-:Y:S01]  /*02a0*/  UIMAD UR11, UR12, UR11, UR13 ;  /* 0x0000000b0c0b72a4 */ /* 0x000fe2000f8e020d */
[----:B0-----:R-:W-:Y:S01]  /*02b0*/  SHF.R.S32.HI R0, RZ, 0x1f, R7 ;  /* 0x0000001fff007819 */ /* 0x001fe20000011407 */
[----:B------:R-:W-:Y:S02]  /*02c0*/  UIADD3 UR16, UP0, UR16, UR22, URZ ;  /* 0x0000001610107290 */ /* 0x000fe4000ff1e03f */
[----:B------:R-:W-:Y:S01]  /*02d0*/  UIADD3 UR11, UR15, UR11, URZ ;  /* 0x0000000b0f0b7290 */ /* 0x000fe2000fffe03f */
[CC--:B------:R-:W-:Y:S01]  /*02e0*/  LEA.HI R2, R0.reuse, R7.reuse, RZ, 0x2 ;  /* 0x0000000700027211 */ /* 0x0c0fe200078f10ff */
[----:B------:R-:W-:Y:S01]  /*02f0*/  @UP1 UMOV UR24, UR6 ;  /* 0x0000000600181c82 */ /* 0x000fe20008000000 */
[CC--:B------:R-:W-:Y:S01]  /*0300*/  LEA.HI R5, R0.reuse, R7.reuse, RZ, 0x5 ;  /* 0x0000000700057211 */ /* 0x0c0fe200078f28ff */
[----:B------:R-:W-:Y:S01]  /*0310*/  UIMAD UR11, UR11, UR28, URZ ;  /* 0x0000001c0b0b72a4 */ /* 0x000fe2000f8e023f */
[--C-:B------:R-:W-:Y:S01]  /*0320*/  SHF.R.S32.HI R3, RZ, 0x2, R2.reuse ;  /* 0x00000002ff037819 */ /* 0x100fe20000011402 */
[----:B------:R-:W-:Y:S01]  /*0330*/  UMOV UR4, URZ ;  /* 0x0000003f00047c82 */ /* 0x000fe20008000000 */
[----:B------:R-:W-:Y:S01]  /*0340*/  SHF.R.S32.HI R4, RZ, 0x1f, R2 ;  /* 0x0000001fff047819 */ /* 0x000fe20000011402 */
[----:B------:R-:W-:Y:S01]  /*0350*/  UIMAD.WIDE UR6, UR26, UR28, URZ ;  /* 0x0000001c1a0672a5 */ /* 0x000fe2000f8e023f */
[----:B------:R-:W-:Y:S01]  /*0360*/  LEA.HI R0, R0, R7, RZ, 0x7 ;  /* 0x0000000700007211 */ /* 0x000fe200078f38ff */
[----:B-1----:R-:W-:Y:S01]  /*0370*/  UIMAD UR29, UR25, UR28, URZ ;  /* 0x0000001c191d72a4 */ /* 0x002fe2000f8e023f */
[----:B------:R-:W-:Y:S01]  /*0380*/  LOP3.LUT R2, R2, 0x7ffffffc, RZ, 0xc0, !PT ;  /* 0x7ffffffc02027812 */ /* 0x000fe200078ec0ff */
[----:B------:R-:W-:Y:S01]  /*0390*/  UIMAD UR27, UR26, UR28, URZ ;  /* 0x0000001c1a1b72a4 */ /* 0x000fe2000f8e023f */
[----:B------:R-:W-:Y:S01]  /*03a0*/  LOP3.LUT R6, R5, 0xffffffe0, RZ, 0xc0, !PT ;  /* 0xffffffe005067812 */ /* 0x000fe200078ec0ff */
[----:B------:R-:W-:Y:S01]  /*03b0*/  UIMAD.WIDE.U32 UR12, UR14, UR28, URZ ;  /* 0x0000001c0e0c72a5 */ /* 0x000fe2000f8e003f */
[----:B------:R-:W-:Y:S01]  /*03c0*/  LEA.HI R4, R4, R3, RZ, 0x3 ;  /* 0x0000000304047211 */ /* 0x000fe200078f18ff */
[----:B------:R-:W-:-:S02]  /*03d0*/  UIADD3.X UR19, UR19, UR23, URZ, UP0, !UPT ;  /* 0x0000001713137290 */ /* 0x000fc400087fe43f */
[----:B------:R-:W-:Y:S01]  /*03e0*/  UIMAD UR18, UR18, UR14, UR11 ;  /* 0x0000000e121272a4 */ /* 0x000fe2000f8e020b */
[----:B------:R-:W-:Y:S11]  /*03f0*/  @P0 BRA `(.L_x_408) ;  /* 0x00000000001c0947 */ /* 0x000ff60003800000 */
[----:B------:R-:W-:Y:S01]  /*0400*/  USHF.R.S32.HI UR9, URZ, 0x1f, UR17 ;  /* 0x0000001f3f097899 */ /* 0x000fe20008011411 */
[----:B------:R-:W-:Y:S01]  /*0410*/  ULDC.64 UR14, c[0x0][0x430] ;  /* 0x00010c00000e7ab9 */ /* 0x000fe20000000a00 */
[----:B------:R-:W-:Y:S02]  /*0420*/  UMOV UR24, 0xffffffff ;  /* 0xffffffff00187882 */ /* 0x000fe40000000000 */
[----:B------:R-:W-:Y:S02]  /*0430*/  UIMAD UR9, UR9, UR14, URZ ;  /* 0x0000000e090972a4 */ /* 0x000fe4000f8e023f */
[----:B------:R-:W-:Y:S02]  /*0440*/  UIMAD.WIDE.U32 UR10, UR17, UR14, URZ ;  /* 0x0000000e110a72a5 */ /* 0x000fe4000f8e003f */
[----:B------:R-:W-:-:S04]  /*0450*/  UIMAD UR9, UR17, UR15, UR9 ;  /* 0x0000000f110972a4 */ /* 0x000fc8000f8e0209 */
[----:B------:R-:W-:-:S12]  /*0460*/  UIADD3 UR9, UR11, UR9, URZ ;  /* 0x000000090b097290 */ /* 0x000fd8000fffe03f */
.L_x_408:
[----:B------:R-:W-:Y:S01]  /*0470*/  UIMAD.WIDE.U32 UR14, UR6, UR24, URZ ;  /* 0x00000018060e72a5 */ /* 0x000fe2000f8e003f */
[----:B------:R-:W-:Y:S01]  /*0480*/  LOP3.LUT R4, R4, 0xfffffff8, RZ, 0xc0, !PT ;  /* 0xfffffff804047812 */ /* 0x000fe200078ec0ff */
[----:B------:R-:W-:Y:S01]  /*0490*/  UIMAD UR24, UR7, UR24, URZ ;  /* 0x00000018071872a4 */ /* 0x000fe2000f8e023f */
[----:B------:R-:W-:Y:S01]  /*04a0*/  IADD3 R2, -R2, R7, RZ ;  /* 0x0000000702027210 */ /* 0x000fe20007ffe1ff */
[----:B------:R-:W-:Y:S01]  /*04b0*/  IMAD.IADD R7, R7, 0x1, -R6 ;  /* 0x0000000107077824 */ /* 0x000fe200078e0a06 */
[----:B------:R-:W-:Y:S01]  /*04c0*/  USEL UR12, UR12, UR14, !UP1 ;  /* 0x0000000e0c0c7287 */ /* 0x000fe2000c800000 */
[--C-:B------:R-:W-:Y:S01]  /*04d0*/  SHF.R.S32.HI R6, RZ, 0x5, R5.reuse ;  /* 0x00000005ff067819 */ /* 0x100fe20000011405 */
[----:B------:R-:W-:Y:S01]  /*04e0*/  UIMAD UR4, UR6, UR4, UR24 ;  /* 0x00000004060472a4 */ /* 0x000fe2000f8e0218 */
[----:B------:R-:W-:Y:S01]  /*04f0*/  SHF.R.S32.HI R5, RZ, 0x1f, R5 ;  /* 0x0000001fff057819 */ /* 0x000fe20000011405 */
[----:B------:R-:W-:Y:S01]  /*0500*/  UIADD3 UR11, UR13, UR18, URZ ;  /* 0x000000120d0b7290 */ /* 0x000fe2000fffe03f */
[----:B------:R-:W-:Y:S01]  /*0510*/  IMAD.IADD R4, R3, 0x1, -R4 ;  /* 0x0000000103047824 */ /* 0x000fe200078e0a04 */
[----:B------:R-:W-:Y:S01]  /*0520*/  @UP1 UIADD3 UR11, UR15, UR4, URZ ;  /* 0x000000040f0b1290 */ /* 0x000fe2000fffe03f */
[----:B------:R-:W-:Y:S01]  /*0530*/  LEA.HI R5, R5, R6, RZ, 0x2 ;  /* 0x0000000605057211 */ /* 0x000fe200078f10ff */
[----:B------:R-:W-:Y:S01]  /*0540*/  UIADD3 UR12, UP0, UR29, UR12, URZ ;  /* 0x0000000c1d0c7290 */ /* 0x000fe2000ff1e03f */
[----:B------:R-:W-:Y:S01]  /*0550*/  SHF.R.U32.HI R3, RZ, 0x4, R0 ;  /* 0x00000004ff037819 */ /* 0x000fe20000011600 */
[----:B------:R-:W-:Y:S01]  /*0560*/  UIMAD UR19, UR19, UR6, URZ ;  /* 0x00000006131372a4 */ /* 0x000fe2000f8e023f */
[----:B------:R-:W-:Y:S01]  /*0570*/  SHF.L.U32 R4, R4, 0x6, RZ ;  /* 0x0000000604047819 */ /* 0x000fe200000006ff */
[----:B------:R-:W-:Y:S01]  /*0580*/  ULEA.HI.X.SX32 UR13, UR29, UR11, 0x1, UP0 ;  /* 0x0000000b1d0d7291 */ /* 0x000fe200080f0e3f */
[----:B------:R-:W-:Y:S01]  /*0590*/  LOP3.LUT R5, R5, 0x3ffffc, RZ, 0xc0, !PT ;  /* 0x003ffffc05057812 */ /* 0x000fe200078ec0ff */
[----:B------:R-:W-:Y:S01]  /*05a0*/  UIMAD UR19, UR7, UR16, UR19 ;  /* 0x00000010071372a4 */ /* 0x000fe2000f8e0213 */
[----:B------:R-:W-:Y:S01]  /*05b0*/  IMAD R7, R6, UR27, R7 ;  /* 0x0000001b06077c24 */ /* 0x000fe2000f8e0207 */
[----:B------:R-:W-:Y:S01]  /*05c0*/  LOP3.LUT R4, R4, 0x1c0, RZ, 0xc0, !PT ;  /* 0x000001c004047812 */ /* 0x000fe200078ec0ff */
[----:B------:R-:W-:Y:S01]  /*05d0*/  UIMAD.WIDE.U32 UR6, UR6, UR16, UR12 ;  /* 0x00000010060672a5 */ /* 0x000fe2000f8e000c */
[----:B------:R-:W-:Y:S01]  /*05e0*/  IMAD.IADD R5, R6, 0x1, -R5 ;  /* 0x0000000106057824 */ /* 0x000fe200078e0a05 */
[----:B------:R-:W-:-:S02]  /*05f0*/  CS2R R10, SRZ ;  /* 0x00000000000a7805 */ /* 0x000fc4000001ff00 */
[----:B------:R-:W-:Y:S01]  /*0600*/  LOP3.LUT R3, R4, 0x8, R3, 0xf8, !PT ;  /* 0x0000000804037812 */ /* 0x000fe200078ef803 */
[----:B------:R-:W-:Y:S01]  /*0610*/  IMAD.U32 R9, RZ, RZ, UR19 ;  /* 0x00000013ff097e24 */ /* 0x000fe2000f8e00ff */
[----:B------:R-:W-:Y:S01]  /*0620*/  SHF.R.S32.HI R0, RZ, 0x1f, R7 ;  /* 0x0000001fff007819 */ /* 0x000fe20000011407 */
[----:B------:R-:W-:Y:S01]  /*0630*/  ULDC.64 UR12, c[0x0][0x400] ;  /* 0x00010000000c7ab9 */ /* 0x000fe20000000a00 */
[----:B------:R-:W-:Y:S02]  /*0640*/  SHF.R.U32.HI R4, RZ, 0x3, R4 ;  /* 0x00000003ff047819 */ /* 0x000fe40000011604 */
[----:B------:R-:W-:Y:S02]  /*0650*/  CS2R R12, SRZ ;  /* 0x00000000000c7805 */ /* 0x000fe4000001ff00 */
[----:B------:R-:W-:Y:S02]  /*0660*/  IADD3 R7, P0, R7, UR6, RZ ;  /* 0x0000000607077c10 */ /* 0x000fe4000ff1e0ff */
[----:B------:R-:W-:-:S02]  /*0670*/  CS2R R16, SRZ ;  /* 0x0000000000107805 */ /* 0x000fc4000001ff00 */
[----:B------:R-:W-:Y:S02]  /*0680*/  LEA R5, R5, R2, 0x9 ;  /* 0x0000000205057211 */ /* 0x000fe400078e48ff */
[----:B------:R-:W-:Y:S02]  /*0690*/  CS2R R18, SRZ ;  /* 0x0000000000127805 */ /* 0x000fe4000001ff00 */
[----:B------:R-:W-:Y:S01]  /*06a0*/  LOP3.LUT R2, R3, R4, RZ, 0x3c, !PT ;  /* 0x0000000403027212 */ /* 0x000fe200078e3cff */
[----:B------:R-:W-:Y:S01]  /*06b0*/  IMAD.MOV.U32 R3, RZ, RZ, RZ ;  /* 0x000000ffff037224 */ /* 0x000fe200078e00ff */
[----:B------:R-:W-:Y:S01]  /*06c0*/  IADD3.X R4, R0, UR7, R9, P0, !PT ;  /* 0x0000000700047c10 */ /* 0x000fe200087fe409 */
[----:B------:R-:W-:Y:S01]  /*06d0*/  ULDC UR7, c[0x0][0x490] ;  /* 0x0001240000077ab9 */ /* 0x000fe20000000800 */
[----:B------:R-:W-:Y:S01]  /*06e0*/  LEA R0, P0, R7, UR12, 0x2 ;  /* 0x0000000c07007c11 */ /* 0x000fe2000f8010ff */
[----:B------:R-:W-:Y:S01]  /*06f0*/  UISETP.GE.AND UP0, UPT, UR7, 0x1, UPT ;  /* 0x000000010700788c */ /* 0x000fe2000bf06270 */
[----:B------:R-:W-:Y:S01]  /*0700*/  IMAD.U32 R2, R5, 0x2, R2 ;  /* 0x0000000205027824 */ /* 0x000fe200078e0002 */
[----:B------:R-:W-:-:S02]  /*0710*/  CS2R R8, SRZ ;  /* 0x0000000000087805 */ /* 0x000fc4000001ff00 */
[----:B------:R-:W-:Y:S01]  /*0720*/  LEA.HI.X R5, R7, UR13, R4, 0x2, P0 ;  /* 0x0000000d07057c11 */ /* 0x000fe200080f1404 */
[----:B------:R-:W-:Y:S01]  /*0730*/  HFMA2.MMA R4, -RZ, RZ, 0, 0 ;  /* 0x00000000ff047435 */ /* 0x000fe200000001ff */
[----:B------:R-:W-:Y:S02]  /*0740*/  CS2R R6, SRZ ;  /* 0x0000000000067805 */ /* 0x000fe4000001ff00 */
[----:B------:R-:W-:Y:S02]  /*0750*/  PLOP3.LUT P0, PT, PT, PT, UP0, 0x80, 0x0 ;  /* 0x000000000000781c */ /* 0x000fe40003f0f008 */
[----:B------:R-:W-:-:S11]  /*0760*/  CS2R R20, SRZ ;  /* 0x0000000000147805 */ /* 0x000fd6000001ff00 */
[----:B------:R-:W-:Y:S05]  /*0770*/  @!P0 BRA `(.L_x_409) ;  /* 0x0000000c00888947 */ /* 0x000fea0003800000 */
[----:B------:R-:W0:Y:S01]  /*0780*/  LDC R11, c[0x0][0x490] ;  /* 0x00012400ff0b7b82 */ /* 0x000e220000000800 */
[----:B------:R-:W-:Y:S02]  /*0790*/  UISETP.NE.AND UP0, UPT, UR7, 0x1, UPT ;  /* 0x000000010700788c */ /* 0x000fe4000bf05270 */
[----:B------:R-:W-:-:S04]  /*07a0*/  USHF.L.U32 UR16, UR27, 0x3, URZ ;  /* 0x000000031b107899 */ /* 0x000fc8000800063f */
[----:B------:R-:W-:Y:S02]  /*07b0*/  PLOP3.LUT P1, PT, PT, PT, UP0, 0x80, 0x0 ;  /* 0x000000000000781c */ /* 0x000fe40003f2f008 */
[----:B0-----:R-:W-:Y:S01]  /*07c0*/  LOP3.LUT P0, RZ, R11, 0x1, RZ, 0xc0, !PT ;  /* 0x000000010bff7812 */ /* 0x001fe2000780c0ff */
[----:B------:R-:W-:-:S10]  /*07d0*/  IMAD.MOV.U32 R11, RZ, RZ, RZ ;  /* 0x000000ffff0b7224 */ /* 0x000fd400078e00ff */
[----:B------:R-:W-:Y:S05]  /*07e0*/  @!P1 BRA `(.L_x_410) ;  /* 0x0000000800809947 */ /* 0x000fea0003800000 */
[----:B------:R-:W-:Y:S01]  /*07f0*/  ULOP3.LUT UR4, UR7, 0x1, URZ, 0xc0, !UPT ;  /* 0x0000000107047892 */ /* 0x000fe2000f8ec03f */
[----:B------:R-:W-:Y:S01]  /*0800*/  CS2R R10, SRZ ;  /* 0x00000000000a7805 */ /* 0x000fe2000001ff00 */
[----:B------:R-:W-:Y:S01]  /*0810*/  ULDC.64 UR14, c[0x0][0x488] ;  /* 0x00012200000e7ab9 */ /* 0x000fe20000000a00 */
[----:B------:R-:W-:Y:S01]  /*0820*/  USHF.R.S32.HI UR6, URZ, 0x1f, UR16 ;  /* 0x0000001f3f067899 */ /* 0x000fe20008011410 */
[----:B------:R-:W-:Y:S01]  /*0830*/  IMAD.MOV.U32 R3, RZ, RZ, RZ ;  /* 0x000000ffff037224 */ /* 0x000fe200078e00ff */
[----:B------:R-:W-:Y:S01]  /*0840*/  USHF.L.U64.HI UR11, UR14, 0x1, UR15 ;  /* 0x000000010e0b7899 */ /* 0x000fe2000801020f */
[----:B------:R-:W-:Y:S01]  /*0850*/  CS2R R12, SRZ ;  /* 0x00000000000c7805 */ /* 0x000fe2000001ff00 */
[----:B------:R-:W-:Y:S01]  /*0860*/  USHF.L.U32 UR17, UR14, 0x1, URZ ;  /* 0x000000010e117899 */ /* 0x000fe2000800063f */
[----:B------:R-:W-:Y:S02]  /*0870*/  CS2R R16, SRZ ;  /* 0x0000000000107805 */ /* 0x000fe4000001ff00 */
[----:B------:R-:W-:-:S02]  /*0880*/  CS2R R18, SRZ ;  /* 0x0000000000127805 */ /* 0x000fc4000001ff00 */
[----:B------:R-:W-:Y:S02]  /*0890*/  CS2R R6, SRZ ;  /* 0x0000000000067805 */ /* 0x000fe4000001ff00 */
[----:B------:R-:W-:Y:S02]  /*08a0*/  CS2R R8, SRZ ;  /* 0x0000000000087805 */ /* 0x000fe4000001ff00 */
[----:B------:R-:W-:Y:S02]  /*08b0*/  MOV R4, RZ ;  /* 0x000000ff00047202 */ /* 0x000fe40000000f00 */
[----:B------:R-:W-:Y:S01]  /*08c0*/  CS2R R20, SRZ ;  /* 0x0000000000147805 */ /* 0x000fe2000001ff00 */
[----:B------:R-:W-:Y:S02]  /*08d0*/  UIADD3 UR4, -UR4, UR7, URZ ;  /* 0x0000000704047290 */ /* 0x000fe4000fffe13f */
[----:B------:R-:W-:Y:S02]  /*08e0*/  USHF.L.U64.HI UR7, UR16, 0x2, UR6 ;  /* 0x0000000210077899 */ /* 0x000fe40008010206 */
[----:B------:R-:W-:-:S02]  /*08f0*/  UIMAD UR13, UR27, 0x38, URZ ;  /* 0x000000381b0d78a4 */ /* 0x000fc4000f8e023f */
[----:B------:R-:W-:-:S12]  /*0900*/  USHF.L.U64.HI UR6, UR17, 0x2, UR11 ;  /* 0x0000000211067899 */ /* 0x000fd8000801020b */
.L_x_411:
[----:B------:R-:W-:Y:S01]  /*0910*/  USHF.L.U32 UR11, UR16, 0x2, URZ ;  /* 0x00000002100b7899 */ /* 0x000fe2000800063f */
[----:B------:R-:W-:Y:S02]  /*0920*/  IMAD.U32 R25, RZ, RZ, UR27 ;  /* 0x0000001bff197e24 */ /* 0x000fe4000f8e00ff */
[----:B------:R-:W-:-:S03]  /*0930*/  IMAD.U32 R23, RZ, RZ, UR27 ;  /* 0x0000001bff177e24 */ /* 0x000fc6000f8e00ff */
[----:B------:R-:W-:-:S04]  /*0940*/  IADD3 R14, P1, R0, UR11, RZ ;  /* 0x0000000b000e7c10 */ /* 0x000fc8000ff3e0ff */
[----:B------:R-:W-:-:S03]  /*0950*/  IADD3.X R15, R5, UR7, RZ, P1, !PT ;  /* 0x00000007050f7c10 */ /* 0x000fc60008ffe4ff */
[----:B------:R-:W-:Y:S01]  /*0960*/  IMAD.WIDE R24, R25, 0x20, R14 ;  /* 0x0000002019187825 */ /* 0x000fe200078e020e */
[----:B------:R-:W-:-:S04]  /*0970*/  MOV R26, UR27 ;  /* 0x0000001b001a7c02 */ /* 0x000fc80008000f00 */
[----:B------:R-:W2:Y:S01]  /*0980*/  LDG.E R29, desc[UR20][R24.64] ;  /* 0x00000014181d7981 */ /* 0x000ea2000c1e1900 */
[----:B------:R-:W-:-:S05]  /*0990*/  IMAD.WIDE R22, R23, 0x20, R24 ;  /* 0x0000002017167825 */ /* 0x000fca00078e0218 */
[----:B------:R0:W3:Y:S02]  /*09a0*/  LDG.E R27, desc[UR20][R22.64] ;  /* 0x00000014161b7981 */ /* 0x0000e4000c1e1900 */
[----:B0-----:R-:W-:-:S04]  /*09b0*/  IMAD.WIDE R22, R26, 0x20, R22 ;  /* 0x000000201a167825 */ /* 0x001fc800078e0216 */
[----:B------:R-:W-:Y:S02]  /*09c0*/  IMAD.WIDE R24, R26, 0x20, R22 ;  /* 0x000000201a187825 */ /* 0x000fe400078e0216 */
[----:B------:R-:W4:Y:S04]  /*09d0*/  LDG.E R26, desc[UR20][R22.64] ;  /* 0x00000014161a7981 */ /* 0x000f28000c1e1900 */
[----:B------:R0:W5:Y:S01]  /*09e0*/  LDG.E R22, desc[UR20][R24.64] ;  /* 0x0000001418167981 */ /* 0x000162000c1e1900 */
[----:B------:R-:W-:-:S03]  /*09f0*/  USHF.L.U32 UR11, UR27, 0x4, URZ ;  /* 0x000000041b0b7899 */ /* 0x000fc6000800063f */
[----:B------:R-:W5:Y:S01]  /*0a00*/  LDG.E R23, desc[UR20][R14.64+0x80] ;  /* 0x000080140e177981 */ /* 0x000f62000c1e1900 */
[----:B--2---:R-:W-:Y:S01]  /*0a10*/  FADD.FTZ R4, R29, R4 ;  /* 0x000000041d047221 */ /* 0x004fe20000010000 */
[----:B---3--:R-:W-:Y:S01]  /*0a20*/  FADD.FTZ R8, R27, R8 ;  /* 0x000000081b087221 */ /* 0x008fe20000010000 */
[----:B------:R-:W-:-:S04]  /*0a30*/  IMAD.U32 R27, RZ, RZ, UR27 ;  /* 0x0000001bff1b7e24 */ /* 0x000fc8000f8e00ff */
[----:B0-----:R-:W-:-:S05]  /*0a40*/  IMAD.WIDE R24, R27, 0x20, R24 ;  /* 0x000000201b187825 */ /* 0x001fca00078e0218 */
[----:B------:R-:W2:Y:S01]  /*0a50*/  LDG.E R29, desc[UR20][R24.64] ;  /* 0x00000014181d7981 */ /* 0x000ea2000c1e1900 */
[----:B----4-:R-:W-:Y:S01]  /*0a60*/  FADD.FTZ R7, R26, R7 ;  /* 0x000000071a077221 */ /* 0x010fe20000010000 */
[----:B------:R-:W-:Y:S02]  /*0a70*/  IMAD.WIDE R26, R27, 0x20, R24 ;  /* 0x000000201b1a7825 */ /* 0x000fe400078e0218 */
[----:B------:R0:W3:Y:S04]  /*0a80*/  LDG.E R25, desc[UR20][R14.64] ;  /* 0x000000140e197981 */ /* 0x0000e8000c1e1900 */
[----:B------:R-:W4:Y:S01]  /*0a90*/  LDG.E R27, desc[UR20][R26.64] ;  /* 0x000000141a1b7981 */ /* 0x000f22000c1e1900 */
[----:B------:R-:W-:-:S04]  /*0aa0*/  UIADD3 UR11, UR11, 0x20, URZ ;  /* 0x000000200b0b7890 */ /* 0x000fc8000fffe03f */
[----:B------:R-:W-:Y:S02]  /*0ab0*/  USHF.R.S32.HI UR12, URZ, 0x1f, UR11 ;  /* 0x0000001f3f0c7899 */ /* 0x000fe4000801140b */
[----:B------:R-:W-:Y:S02]  /*0ac0*/  IMAD.U32 R28, RZ, RZ, UR11 ;  /* 0x0000000bff1c7e24 */ /* 0x000fe4000f8e00ff */
[----:B------:R-:W-:-:S03]  /*0ad0*/  USHF.L.U64.HI UR12, UR11, 0x2, UR12 ;  /* 0x000000020b0c7899 */ /* 0x000fc6000801020c */
[----:B0-----:R-:W-:-:S04]  /*0ae0*/  LEA R14, P1, R28, R0, 0x2 ;  /* 0x000000001c0e7211 */ /* 0x001fc800078210ff */
[----:B------:R-:W-:Y:S01]  /*0af0*/  IADD3.X R15, R5, UR12, RZ, P1, !PT ;  /* 0x0000000c050f7c10 */ /* 0x000fe20008ffe4ff */
[----:B-----5:R-:W-:-:S04]  /*0b00*/  FADD.FTZ R9, R22, R9 ;  /* 0x0000000916097221 */ /* 0x020fc80000010000 */
[----:B------:R0:W5:Y:S01]  /*0b10*/  LDG.E R22, desc[UR20][R14.64] ;  /* 0x000000140e167981 */ /* 0x000162000c1e1900 */
[----:B--2---:R-:W-:Y:S01]  /*0b20*/  FADD.FTZ R6, R29, R6 ;  /* 0x000000061d067221 */ /* 0x004fe20000010000 */
[----:B------:R-:W-:Y:S01]  /*0b30*/  MOV R29, UR16 ;  /* 0x00000010001d7c02 */ /* 0x000fe20008000f00 */
[----:B----4-:R-:W-:-:S04]  /*0b40*/  FADD.FTZ R10, R27, R10 ;  /* 0x0000000a1b0a7221 */ /* 0x010fc80000010000 */
[----:B------:R-:W-:-:S04]  /*0b50*/  IMAD.WIDE R26, R29, 0x4, R14 ;  /* 0x000000041d1a7825 */ /* 0x000fc800078e020e */
[----:B0-----:R-:W-:-:S05]  /*0b60*/  IMAD.WIDE R14, R29, 0x4, R26 ;  /* 0x000000041d0e7825 */ /* 0x001fca00078e021a */
[----:B------:R0:W2:Y:S01]  /*0b70*/  LDG.E R28, desc[UR20][R14.64] ;  /* 0x000000140e1c7981 */ /* 0x0000a2000c1e1900 */
[----:B---3--:R-:W-:-:S03]  /*0b80*/  FADD.FTZ R20, R25, R20 ;  /* 0x0000001419147221 */ /* 0x008fc60000010000 */
[----:B------:R1:W3:Y:S01]  /*0b90*/  LDG.E R25, desc[UR20][R26.64] ;  /* 0x000000141a197981 */ /* 0x0002e2000c1e1900 */
[----:B0-----:R-:W-:-:S04]  /*0ba0*/  IMAD.WIDE R14, R29, 0x4, R14 ;  /* 0x000000041d0e7825 */ /* 0x001fc800078e020e */
[----:B-1----:R-:W-:Y:S02]  /*0bb0*/  IMAD.WIDE R26, R29, 0x4, R14 ;  /* 0x000000041d1a7825 */ /* 0x002fe400078e020e */
[----:B------:R-:W4:Y:S04]  /*0bc0*/  LDG.E R15, desc[UR20][R14.64] ;  /* 0x000000140e0f7981 */ /* 0x000f28000c1e1900 */
[----:B------:R0:W3:Y:S01]  /*0bd0*/  LDG.E R14, desc[UR20][R26.64] ;  /* 0x000000141a0e7981 */ /* 0x0000e2000c1e1900 */
[----:B------:R-:W-:Y:S01]  /*0be0*/  FADD.FTZ R18, R23, R18 ;  /* 0x0000001217127221 */ /* 0x000fe20000010000 */
[----:B------:R-:W-:Y:S02]  /*0bf0*/  IMAD.U32 R23, RZ, RZ, UR16 ;  /* 0x00000010ff177e24 */ /* 0x000fe4000f8e00ff */
[----:B-----5:R-:W-:Y:S01]  /*0c00*/  FADD.FTZ R17, R22, R17 ;  /* 0x0000001116117221 */ /* 0x020fe20000010000 */
[----:B------:R-:W-:Y:S01]  /*0c10*/  IMAD.MOV.U32 R22, RZ, RZ, R0 ;  /* 0x000000ffff167224 */ /* 0x000fe200078e0000 */
[----:B------:R-:W-:Y:S01]  /*0c20*/  USHF.L.U32 UR11, UR16, 0x2, URZ ;  /* 0x00000002100b7899 */ /* 0x000fe2000800063f */
[----:B0-----:R-:W-:Y:S01]  /*0c30*/  IMAD.WIDE R26, R23, 0x4, R26 ;  /* 0x00000004171a7825 */ /* 0x001fe200078e021a */
[----:B------:R-:W-:-:S05]  /*0c40*/  MOV R23, R5 ;  /* 0x0000000500177202 */ /* 0x000fca0000000f00 */
[----:B------:R-:W5:Y:S04]  /*0c50*/  LDG.E R24, desc[UR20][R22.64] ;  /* 0x0000001416187981 */ /* 0x000f68000c1e1900 */
[----:B------:R0:W5:Y:S04]  /*0c60*/  LDG.E R26, desc[UR20][R26.64] ;  /* 0x000000141a1a7981 */ /* 0x000168000c1e1900 */
[----:B------:R-:W5:Y:S01]  /*0c70*/  LDG.E R22, desc[UR20][R22.64+0x80] ;  /* 0x0000801416167981 */ /* 0x000f62000c1e1900 */
[----:B--2---:R-:W-:Y:S01]  /*0c80*/  FADD.FTZ R13, R28, R13 ;  /* 0x0000000d1c0d7221 */ /* 0x004fe20000010000 */
[----:B------:R-:W-:Y:S01]  /*0c90*/  MOV R28, UR14 ;  /* 0x0000000e001c7c02 */ /* 0x000fe20008000f00 */
[----:B----4-:R-:W-:Y:S01]  /*0ca0*/  FADD.FTZ R12, R15, R12 ;  /* 0x0000000c0f0c7221 */ /* 0x010fe20000010000 */
[----:B------:R-:W-:-:S02]  /*0cb0*/  IMAD.U32 R15, RZ, RZ, UR14 ;  /* 0x0000000eff0f7e24 */ /* 0x000fc4000f8e00ff */
[----:B---3--:R-:W-:-:S03]  /*0cc0*/  FADD.FTZ R3, R14, R3 ;  /* 0x000000030e037221 */ /* 0x008fc60000010000 */
[----:B------:R-:W-:Y:S01]  /*0cd0*/  LEA R14, P1, R15, R0, 0x2 ;  /* 0x000000000f0e7211 */ /* 0x000fe200078210ff */
[----:B------:R-:W-:-:S05]  /*0ce0*/  IMAD.U32 R15, RZ, RZ, UR15 ;  /* 0x0000000fff0f7e24 */ /* 0x000fca000f8e00ff */
[----:B------:R-:W-:Y:S02]  /*0cf0*/  LEA.HI.X R15, R28, R5, R15, 0x2, P1 ;  /* 0x000000051c0f7211 */ /* 0x000fe400008f140f */
[----:B------:R-:W-:-:S04]  /*0d00*/  IADD3 R28, P1, R14, UR11, RZ ;  /* 0x0000000b0e1c7c10 */ /* 0x000fc8000ff3e0ff */
[----:B------:R-:W-:Y:S01]  /*0d10*/  IADD3.X R29, R15, UR7, RZ, P1, !PT ;  /* 0x000000070f1d7c10 */ /* 0x000fe20008ffe4ff */
[----:B------:R-:W-:-:S04]  /*0d20*/  FADD.FTZ R16, R25, R16 ;  /* 0x0000001019107221 */ /* 0x000fc80000010000 */
[----:B------:R-:W2:Y:S01]  /*0d30*/  LDG.E R25, desc[UR20][R28.64] ;  /* 0x000000141c197981 */ /* 0x000ea2000c1e1900 */
[----:B------:R-:W-:-:S03]  /*0d40*/  USHF.L.U32 UR11, UR27, 0x4, URZ ;  /* 0x000000041b0b7899 */ /* 0x000fc6000800063f */
[----:B------:R1:W3:Y:S01]  /*0d50*/  LDG.E R23, desc[UR20][R28.64+0x80] ;  /* 0x000080141c177981 */ /* 0x0002e2000c1e1900 */
[----:B------:R-:W-:Y:S02]  /*0d60*/  USHF.R.S32.HI UR12, URZ, 0x1f, UR11 ;  /* 0x0000001f3f0c7899 */ /* 0x000fe4000801140b */
[----:B0-----:R-:W-:Y:S02]  /*0d70*/  MOV R27, UR11 ;  /* 0x0000000b001b7c02 */ /* 0x001fe40008000f00 */
[----:B------:R-:W-:Y:S02]  /*0d80*/  USHF.L.U64.HI UR12, UR11, 0x2, UR12 ;  /* 0x000000020b0c7899 */ /* 0x000fe4000801020c */
[----:B-1----:R-:W-:-:S04]  /*0d90*/  LEA R28, P1, R27, R14, 0x2 ;  /* 0x0000000e1b1c7211 */ /* 0x002fc800078210ff */
[----:B------:R-:W-:Y:S01]  /*0da0*/  IADD3.X R29, R15, UR12, RZ, P1, !PT ;  /* 0x0000000c0f1d7c10 */ /* 0x000fe20008ffe4ff */
[----:B------:R-:W-:-:S04]  /*0db0*/  UIMAD UR11, UR27, 0x18, URZ ;  /* 0x000000181b0b78a4 */ /* 0x000fc8000f8e023f */
[----:B------:R-:W4:Y:S01]  /*0dc0*/  LDG.E R27, desc[UR20][R28.64] ;  /* 0x000000141c1b7981 */ /* 0x000f22000c1e1900 */
[----:B-----5:R-:W-:Y:S01]  /*0dd0*/  FADD.FTZ R21, R24, R21 ;  /* 0x0000001518157221 */ /* 0x020fe20000010000 */
[----:B------:R-:W-:Y:S02]  /*0de0*/  USHF.R.S32.HI UR12, URZ, 0x1f, UR11 ;  /* 0x0000001f3f0c7899 */ /* 0x000fe4000801140b */
[----:B------:R-:W-:Y:S02]  /*0df0*/  IMAD.U32 R24, RZ, RZ, UR11 ;  /* 0x0000000bff187e24 */ /* 0x000fe4000f8e00ff */
[----:B------:R-:W-:Y:S01]  /*0e00*/  FADD.FTZ R19, R22, R19 ;  /* 0x0000001316137221 */ /* 0x000fe20000010000 */
[----:B------:R-:W-:Y:S01]  /*0e10*/  USHF.L.U64.HI UR12, UR11, 0x2, UR12 ;  /* 0x000000020b0c7899 */ /* 0x000fe2000801020c */
[----:B------:R0:W5:Y:S02]  /*0e20*/  LDG.E R22, desc[UR20][R28.64+0x80] ;  /* 0x000080141c167981 */ /* 0x000164000c1e1900 */
[----:B0-----:R-:W-:-:S04]  /*0e30*/  LEA R28, P1, R24, R14, 0x2 ;  /* 0x0000000e181c7211 */ /* 0x001fc800078210ff */
[----:B------:R-:W-:Y:S01]  /*0e40*/  IADD3.X R29, R15, UR12, RZ, P1, !PT ;  /* 0x0000000c0f1d7c10 */ /* 0x000fe20008ffe4ff */
[----:B--2---:R-:W-:-:S04]  /*0e50*/  FADD.FTZ R20, R20, R25 ;  /* 0x0000001914147221 */ /* 0x004fc80000010000 */
[----:B------:R-:W2:Y:S01]  /*0e60*/  LDG.E R25, desc[UR20][R28.64] ;  /* 0x000000141c197981 */ /* 0x000ea2000c1e1900 */
[----:B------:R-:W-:Y:S01]  /*0e70*/  USHF.L.U32 UR11, UR27, 0x5, URZ ;  /* 0x000000051b0b7899 */ /* 0x000fe2000800063f */
[----:B---3--:R-:W-:Y:S02]  /*0e80*/  FADD.FTZ R18, R18, R23 ;  /* 0x0000001712127221 */ /* 0x008fe40000010000 */
[----:B------:R0:W3:Y:S01]  /*0e90*/  LDG.E R23, desc[UR20][R28.64+0x80] ;  /* 0x000080141c177981 */ /* 0x0000e2000c1e1900 */
[----:B------:R-:W-:-:S04]  /*0ea0*/  USHF.R.S32.HI UR12, URZ, 0x1f, UR11 ;  /* 0x0000001f3f0c7899 */ /* 0x000fc8000801140b */
[----:B------:R-:W-:Y:S01]  /*0eb0*/  USHF.L.U64.HI UR12, UR11, 0x2, UR12 ;  /* 0x000000020b0c7899 */ /* 0x000fe2000801020c */
[----:B----4-:R-:W-:Y:S01]  /*0ec0*/  FADD.FTZ R4, R4, R27 ;  /* 0x0000001b04047221 */ /* 0x010fe20000010000 */
[----:B------:R-:W-:Y:S01]  /*0ed0*/  MOV R27, UR11 ;  /* 0x0000000b001b7c02 */ /* 0x000fe20008000f00 */
[----:B------:R-:W-:-:S03]  /*0ee0*/  UIMAD UR11, UR27, 0x28, URZ ;  /* 0x000000281b0b78a4 */ /* 0x000fc6000f8e023f */
[----:B0-----:R-:W-:-:S04]  /*0ef0*/  LEA R28, P1, R27, R14, 0x2 ;  /* 0x0000000e1b1c7211 */ /* 0x001fc800078210ff */
[----:B------:R-:W-:Y:S01]  /*0f00*/  IADD3.X R29, R15, UR12, RZ, P1, !PT ;  /* 0x0000000c0f1d7c10 */ /* 0x000fe20008ffe4ff */
[----:B------:R-:W-:Y:S02]  /*0f10*/  USHF.R.S32.HI UR12, URZ, 0x1f, UR11 ;  /* 0x0000001f3f0c7899 */ /* 0x000fe4000801140b */
[----:B------:R-:W-:Y:S02]  /*0f20*/  IMAD.U32 R27, RZ, RZ, UR11 ;  /* 0x0000000bff1b7e24 */ /* 0x000fe4000f8e00ff */
[----:B------:R-:W-:Y:S01]  /*0f30*/  FADD.FTZ R11, R26, R11 ;  /* 0x0000000b1a0b7221 */ /* 0x000fe20000010000 */
[----:B------:R-:W-:Y:S01]  /*0f40*/  USHF.L.U64.HI UR12, UR11, 0x2, UR12 ;  /* 0x000000020b0c7899 */ /* 0x000fe2000801020c */
[----:B------:R-:W4:Y:S04]  /*0f50*/  LDG.E R26, desc[UR20][R28.64] ;  /* 0x000000141c1a7981 */ /* 0x000f28000c1e1900 */
[----:B------:R0:W4:Y:S01]  /*0f60*/  LDG.E R24, desc[UR20][R28.64+0x80] ;  /* 0x000080141c187981 */ /* 0x000122000c1e1900 */
[----:B-----5:R-:W-:Y:S01]  /*0f70*/  FADD.FTZ R17, R17, R22 ;  /* 0x0000001611117221 */ /* 0x020fe20000010000 */
[----:B0-----:R-:W-:-:S04]  /*0f80*/  LEA R28, P1, R27, R14, 0x2 ;  /* 0x0000000e1b1c7211 */ /* 0x001fc800078210ff */
[----:B------:R-:W-:-:S05]  /*0f90*/  IADD3.X R29, R15, UR12, RZ, P1, !PT ;  /* 0x0000000c0f1d7c10 */ /* 0x000fca0008ffe4ff */
[----:B------:R-:W5:Y:S01]  /*0fa0*/  LDG.E R22, desc[UR20][R28.64] ;  /* 0x000000141c167981 */ /* 0x000f62000c1e1900 */
[----:B--2---:R-:W-:-:S03]  /*0fb0*/  FADD.FTZ R8, R8, R25 ;  /* 0x0000001908087221 */ /* 0x004fc60000010000 */
[----:B------:R0:W2:Y:S01]  /*0fc0*/  LDG.E R25, desc[UR20][R28.64+0x80] ;  /* 0x000080141c197981 */ /* 0x0000a2000c1e1900 */
[----:B------:R-:W-:Y:S01]  /*0fd0*/  UIMAD UR11, UR27, 0x30, URZ ;  /* 0x000000301b0b78a4 */ /* 0x000fe2000f8e023f */
[----:B---3--:R-:W-:-:S03]  /*0fe0*/  FADD.FTZ R16, R16, R23 ;  /* 0x0000001710107221 */ /* 0x008fc60000010000 */
[----:B------:R-:W-:Y:S02]  /*0ff0*/  USHF.R.S32.HI UR12, URZ, 0x1f, UR11 ;  /* 0x0000001f3f0c7899 */ /* 0x000fe4000801140b */
[----:B------:R-:W-:Y:S02]  /*1000*/  MOV R23, UR11 ;  /* 0x0000000b00177c02 */ /* 0x000fe40008000f00 */
[----:B------:R-:W-:Y:S02]  /*1010*/  USHF.L.U64.HI UR12, UR11, 0x2, UR12 ;  /* 0x000000020b0c7899 */ /* 0x000fe4000801020c */
[----:B0-----:R-:W-:Y:S01]  /*1020*/  LEA R28, P1, R23, R14, 0x2 ;  /* 0x0000000e171c7211 */ /* 0x001fe200078210ff */
[----:B------:R-:W-:Y:S02]  /*1030*/  USHF.R.S32.HI UR11, URZ, 0x1f, UR13 ;  /* 0x0000001f3f0b7899 */ /* 0x000fe4000801140d */
[----:B------:R-:W-:Y:S01]  /*1040*/  IMAD.U32 R27, RZ, RZ, UR13 ;  /* 0x0000000dff1b7e24 */ /* 0x000fe2000f8e00ff */
[----:B------:R-:W-:Y:S01]  /*1050*/  IADD3.X R29, R15, UR12, RZ, P1, !PT ;  /* 0x0000000c0f1d7c10 */ /* 0x000fe20008ffe4ff */
[----:B------:R-:W-:-:S04]  /*1060*/  USHF.L.U64.HI UR11, UR13, 0x2, UR11 ;  /* 0x000000020d0b7899 */ /* 0x000fc8000801020b */
[----:B------:R-:W3:Y:S01]  /*1070*/  LDG.E R23, desc[UR20][R28.64] ;  /* 0x000000141c177981 */ /* 0x000ee2000c1e1900 */
[----:B----4-:R-:W-:Y:S01]  /*1080*/  FADD.FTZ R7, R7, R26 ;  /* 0x0000001a07077221 */ /* 0x010fe20000010000 */
[----:B------:R-:W-:-:S04]  /*1090*/  LEA R26, P1, R27, R14, 0x2 ;  /* 0x0000000e1b1a7211 */ /* 0x000fc800078210ff */
[----:B------:R-:W-:Y:S01]  /*10a0*/  IADD3.X R27, R15, UR11, RZ, P1, !PT ;  /* 0x0000000b0f1b7c10 */ /* 0x000fe20008ffe4ff */
[----:B------:R-:W-:Y:S02]  /*10b0*/  FADD.FTZ R13, R13, R24 ;  /* 0x000000180d0d7221 */ /* 0x000fe40000010000 */
[----:B------:R-:W4:Y:S04]  /*10c0*/  LDG.E R24, desc[UR20][R28.64+0x80] ;  /* 0x000080141c187981 */ /* 0x000f28000c1e1900 */
[----:B------:R-:W4:Y:S01]  /*10d0*/  LDG.E R28, desc[UR20][R14.64+0x80] ;  /* 0x000080140e1c7981 */ /* 0x000f22000c1e1900 */
[----:B-----5:R-:W-:-:S03]  /*10e0*/  FADD.FTZ R9, R9, R22 ;  /* 0x0000001609097221 */ /* 0x020fc60000010000 */
[----:B------:R-:W5:Y:S01]  /*10f0*/  LDG.E R22, desc[UR20][R14.64] ;  /* 0x000000140e167981 */ /* 0x000f62000c1e1900 */
[----:B--2---:R-:W-:-:S03]  /*1100*/  FADD.FTZ R12, R12, R25 ;  /* 0x000000190c0c7221 */ /* 0x004fc60000010000 */
[----:B------:R-:W2:Y:S04]  /*1110*/  LDG.E R25, desc[UR20][R26.64] ;  /* 0x000000141a197981 */ /* 0x000ea8000c1e1900 */
[----:B------:R-:W2:Y:S01]  /*1120*/  LDG.E R26, desc[UR20][R26.64+0x80] ;  /* 0x000080141a1a7981 */ /* 0x000ea2000c1e1900 */
[----:B------:R-:W-:-:S06]  /*1130*/  UIADD3 UR4, UR4, -0x2, URZ ;  /* 0xfffffffe04047890 */ /* 0x000fcc000fffe03f */
[----:B------:R-:W-:Y:S01]  /*1140*/  ISETP.NE.AND P1, PT, RZ, UR4, PT ;  /* 0x00000004ff007c0c */ /* 0x000fe2000bf25270 */
[----:B---3--:R-:W-:Y:S01]  /*1150*/  FADD.FTZ R6, R6, R23 ;  /* 0x0000001706067221 */ /* 0x008fe20000010000 */
[----:B------:R-:W-:-:S04]  /*1160*/  MOV R23, UR17 ;  /* 0x0000001100177c02 */ /* 0x000fc80008000f00 */
[----:B------:R-:W-:-:S04]  /*1170*/  LEA R0, P2, R23, R0, 0x2 ;  /* 0x0000000017007211 */ /* 0x000fc800078410ff */
[----:B------:R-:W-:Y:S01]  /*1180*/  IADD3.X R5, R5, UR6, RZ, P2, !PT ;  /* 0x0000000605057c10 */ /* 0x000fe200097fe4ff */
[----:B----4-:R-:W-:Y:S01]  /*1190*/  FADD.FTZ R3, R3, R24 ;  /* 0x0000001803037221 */ /* 0x010fe20000010000 */
[----:B------:R-:W-:Y:S01]  /*11a0*/  FADD.FTZ R19, R19, R28 ;  /* 0x0000001c13137221 */ /* 0x000fe20000010000 */
[----:B-----5:R-:W-:Y:S01]  /*11b0*/  FADD.FTZ R21, R21, R22 ;  /* 0x0000001615157221 */ /* 0x020fe20000010000 */
[----:B--2---:R-:W-:Y:S01]  /*11c0*/  FADD.FTZ R10, R10, R25 ;  /* 0x000000190a0a7221 */ /* 0x004fe20000010000 */
[----:B------:R-:W-:Y:S01]  /*11d0*/  FADD.FTZ R11, R11, R26 ;  /* 0x0000001a0b0b7221 */ /* 0x000fe20000010000 */
[----:B------:R-:W-:Y:S06]  /*11e0*/  @P1 BRA `(.L_x_411) ;  /* 0xfffffff400c81947 */ /* 0x000fec000383ffff */
.L_x_410:
[----:B------:R-:W-:Y:S01]  /*11f0*/  IMAD.MOV.U32 R24, RZ, RZ, R0 ;  /* 0x000000ffff187224 */ /* 0x000fe200078e0000 */
[----:B------:R-:W-:Y:S01]  /*1200*/  MOV R25, R5 ;  /* 0x0000000500197202 */ /* 0x000fe20000000f00 */
[----:B------:R-:W-:Y:S06]  /*1210*/  @!P0 BRA `(.L_x_409) ;  /* 0x0000000000e08947 */ /* 0x000fec0003800000 */
[----:B------:R-:W-:-:S04]  /*1220*/  IMAD.U32 R23, RZ, RZ, UR16 ;  /* 0x00000010ff177e24 */ /* 0x000fc8000f8e00ff */
[----:B------:R-:W-:-:S05]  /*1230*/  IMAD.WIDE R22, R23, 0x4, R24 ;  /* 0x0000000417167825 */ /* 0x000fca00078e0218 */
[----:B------:R-:W2:Y:S01]  /*1240*/  LDG.E R29, desc[UR20][R22.64] ;  /* 0x00000014161d7981 */ /* 0x000ea2000c1e1900 */
[----:B------:R-:W-:-:S03]  /*1250*/  MOV R15, UR27 ;  /* 0x0000001b000f7c02 */ /* 0x000fc60008000f00 */
[----:B------:R-:W3:Y:S02]  /*1260*/  LDG.E R27, desc[UR20][R22.64+0x80] ;  /* 0x00008014161b7981 */ /* 0x000ee4000c1e1900 */
[----:B------:R-:W-:-:S05]  /*1270*/  IMAD.WIDE R14, R15, 0x20, R22 ;  /* 0x000000200f0e7825 */ /* 0x000fca00078e0216 */
[----:B------:R0:W4:Y:S01]  /*1280*/  LDG.E R5, desc[UR20][R14.64] ;  /* 0x000000140e057981 */ /* 0x000122000c1e1900 */
[----:B------:R-:W-:Y:S01]  /*1290*/  IMAD.U32 R0, RZ, RZ, UR27 ;  /* 0x0000001bff007e24 */ /* 0x000fe2000f8e00ff */
[----:B------:R-:W-:-:S03]  /*12a0*/  MOV R28, UR27 ;  /* 0x0000001b001c7c02 */ /* 0x000fc60008000f00 */
[----:B0-----:R-:W-:-:S04]  /*12b0*/  IMAD.WIDE R14, R0, 0x20, R14 ;  /* 0x00000020000e7825 */ /* 0x001fc800078e020e */
[----:B------:R-:W-:Y:S01]  /*12c0*/  IMAD.U32 R26, RZ, RZ, UR27 ;  /* 0x0000001bff1a7e24 */ /* 0x000fe2000f8e00ff */
[----:B------:R-:W5:Y:S01]  /*12d0*/  LDG.E R23, desc[UR20][R14.64] ;  /* 0x000000140e177981 */ /* 0x000f62000c1e1900 */
[----:B------:R-:W-:Y:S01]  /*12e0*/  MOV R22, UR27 ;  /* 0x0000001b00167c02 */ /* 0x000fe20008000f00 */
[----:B--2---:R-:W-:Y:S01]  /*12f0*/  FADD.FTZ R20, R20, R29 ;  /* 0x0000001d14147221 */ /* 0x004fe20000010000 */
[----:B------:R-:W-:Y:S02]  /*1300*/  IMAD.WIDE R28, R28, 0x20, R14 ;  /* 0x000000201c1c7825 */ /* 0x000fe400078e020e */
[----:B------:R-:W2:Y:S02]  /*1310*/  LDG.E R14, desc[UR20][R24.64] ;  /* 0x00000014180e7981 */ /* 0x000ea4000c1e1900 */
[----:B---3--:R-:W-:Y:S01]  /*1320*/  FADD.FTZ R18, R18, R27 ;  /* 0x0000001b12127221 */ /* 0x008fe20000010000 */
[----:B------:R-:W-:Y:S01]  /*1330*/  IMAD.WIDE R26, R26, 0x20, R28 ;  /* 0x000000201a1a7825 */ /* 0x000fe200078e021c */
[----:B------:R-:W3:Y:S03]  /*1340*/  LDG.E R0, desc[UR20][R28.64] ;  /* 0x000000141c007981 */ /* 0x000ee6000c1e1900 */
[----:B----4-:R-:W-:Y:S01]  /*1350*/  FADD.FTZ R4, R4, R5 ;  /* 0x0000000504047221 */ /* 0x010fe20000010000 */
[----:B------:R0:W4:Y:S02]  /*1360*/  LDG.E R28, desc[UR20][R26.64] ;  /* 0x000000141a1c7981 */ /* 0x000124000c1e1900 */
[----:B0-----:R-:W-:-:S05]  /*1370*/  IMAD.WIDE R26, R22, 0x20, R26 ;  /* 0x00000020161a7825 */ /* 0x001fca00078e021a */
[----:B------:R0:W2:Y:S02]  /*1380*/  LDG.E R5, desc[UR20][R26.64] ;  /* 0x000000141a057981 */ /* 0x0000a4000c1e1900 */
[----:B0-----:R-:W-:-:S05]  /*1390*/  IMAD.WIDE R26, R22, 0x20, R26 ;  /* 0x00000020161a7825 */ /* 0x001fca00078e021a */
[----:B------:R0:W2:Y:S01]  /*13a0*/  LDG.E R15, desc[UR20][R26.64] ;  /* 0x000000141a0f7981 */ /* 0x0000a2000c1e1900 */
[----:B------:R-:W-:Y:S01]  /*13b0*/  UIADD3 UR4, UR16, 0x20, UR16 ;  /* 0x0000002010047890 */ /* 0x000fe2000fffe010 */
[----:B-----5:R-:W-:-:S05]  /*13c0*/  FADD.FTZ R8, R8, R23 ;  /* 0x0000001708087221 */ /* 0x020fca0000010000 */
[----:B------:R-:W-:Y:S01]  /*13d0*/  IMAD.U32 R23, RZ, RZ, UR4 ;  /* 0x00000004ff177e24 */ /* 0x000fe2000f8e00ff */
[----:B------:R-:W-:-:S03]  /*13e0*/  MOV R29, UR16 ;  /* 0x00000010001d7c02 */ /* 0x000fc60008000f00 */
[----:B------:R-:W-:-:S04]  /*13f0*/  IMAD.WIDE R22, R23, 0x4, R24 ;  /* 0x0000000417167825 */ /* 0x000fc800078e0218 */
[----:B0-----:R-:W-:-:S04]  /*1400*/  IMAD.WIDE R26, R29, 0x4, R22 ;  /* 0x000000041d1a7825 */ /* 0x001fc800078e0216 */
[----:B---3--:R-:W-:Y:S02]  /*1410*/  FADD.FTZ R7, R7, R0 ;  /* 0x0000000007077221 */ /* 0x008fe40000010000 */
[----:B------:R0:W3:Y:S02]  /*1420*/  LDG.E R0, desc[UR20][R24.64+0x80] ;  /* 0x0000801418007981 */ /* 0x0000e4000c1e1900 */
[----:B0-----:R-:W-:Y:S02]  /*1430*/  IMAD.U32 R25, RZ, RZ, UR16 ;  /* 0x00000010ff197e24 */ /* 0x001fe4000f8e00ff */
[----:B----4-:R-:W-:Y:S02]  /*1440*/  FADD.FTZ R9, R9, R28 ;  /* 0x0000001c09097221 */ /* 0x010fe40000010000 */
[----:B------:R-:W4:Y:S01]  /*1450*/  LDG.E R28, desc[UR20][R22.64] ;  /* 0x00000014161c7981 */ /* 0x000f22000c1e1900 */
[----:B--2---:R-:W-:-:S03]  /*1460*/  FADD.FTZ R6, R6, R5 ;  /* 0x0000000506067221 */ /* 0x004fc60000010000 */
[----:B------:R0:W2:Y:S02]  /*1470*/  LDG.E R5, desc[UR20][R26.64] ;  /* 0x000000141a057981 */ /* 0x0000a4000c1e1900 */
[----:B0-----:R-:W-:-:S04]  /*1480*/  IMAD.WIDE R26, R29, 0x4, R26 ;  /* 0x000000041d1a7825 */ /* 0x001fc800078e021a */
[----:B------:R-:W-:Y:S01]  /*1490*/  FADD.FTZ R10, R10, R15 ;  /* 0x0000000f0a0a7221 */ /* 0x000fe20000010000 */
[----:B------:R-:W-:Y:S01]  /*14a0*/  MOV R15, UR16 ;  /* 0x00000010000f7c02 */ /* 0x000fe20008000f00 */
[----:B------:R-:W-:Y:S01]  /*14b0*/  FADD.FTZ R21, R21, R14 ;  /* 0x0000000e15157221 */ /* 0x000fe20000010000 */
[----:B------:R-:W-:Y:S01]  /*14c0*/  IMAD.WIDE R24, R25, 0x4, R26 ;  /* 0x0000000419187825 */ /* 0x000fe200078e021a */
[----:B------:R-:W5:Y:S03]  /*14d0*/  LDG.E R29, desc[UR20][R26.64] ;  /* 0x000000141a1d7981 */ /* 0x000f66000c1e1900 */
[C---:B------:R-:W-:Y:S01]  /*14e0*/  IMAD.WIDE R22, R15.reuse, 0x4, R24 ;  /* 0x000000040f167825 */ /* 0x040fe200078e0218 */
[----:B------:R-:W5:Y:S03]  /*14f0*/  LDG.E R27, desc[UR20][R24.64] ;  /* 0x00000014181b7981 */ /* 0x000f66000c1e1900 */
[----:B------:R-:W-:-:S02]  /*1500*/  IMAD.WIDE R14, R15, 0x4, R22 ;  /* 0x000000040f0e7825 */ /* 0x000fc400078e0216 */
[----:B------:R-:W5:Y:S04]  /*1510*/  LDG.E R22, desc[UR20][R22.64] ;  /* 0x0000001416167981 */ /* 0x000f68000c1e1900 */
[----:B------:R-:W5:Y:S01]  /*1520*/  LDG.E R14, desc[UR20][R14.64] ;  /* 0x000000140e0e7981 */ /* 0x000f62000c1e1900 */
[----:B---3--:R-:W-:Y:S01]  /*1530*/  FADD.FTZ R19, R19, R0 ;  /* 0x0000000013137221 */ /* 0x008fe20000010000 */
[----:B----4-:R-:W-:Y:S01]  /*1540*/  FADD.FTZ R17, R17, R28 ;  /* 0x0000001c11117221 */ /* 0x010fe20000010000 */
[----:B--2---:R-:W-:Y:S01]  /*1550*/  FADD.FTZ R16, R16, R5 ;  /* 0x0000000510107221 */ /* 0x004fe20000010000 */
[----:B-----5:R-:W-:Y:S01]  /*1560*/  FADD.FTZ R13, R13, R29 ;  /* 0x0000001d0d0d7221 */ /* 0x020fe20000010000 */
[----:B------:R-:W-:Y:S01]  /*1570*/  FADD.FTZ R12, R12, R27 ;  /* 0x0000001b0c0c7221 */ /* 0x000fe20000010000 */
[----:B------:R-:W-:Y:S01]  /*1580*/  FADD.FTZ R3, R3, R22 ;  /* 0x0000001603037221 */ /* 0x000fe20000010000 */
[----:B------:R-:W-:-:S07]  /*1590*/  FADD.FTZ R11, R11, R14 ;  /* 0x0000000e0b0b7221 */ /* 0x000fce0000010000 */
.L_x_409:
[----:B------:R-:W0:Y:S01]  /*15a0*/  S2R R5, SR_TID.X ;  /* 0x0000000000057919 */ /* 0x000e220000002100 */
[----:B------:R-:W-:Y:S01]  /*15b0*/  ULDC UR7, c[0x0][0x390] ;  /* 0x0000e40000077ab9 */ /* 0x000fe20000000800 */
[----:B------:R-:W1:Y:S01]  /*15c0*/  S2UR UR6, SR_CgaCtaId ;  /* 0x00000000000679c3 */ /* 0x000e620000008800 */
        /* <DEDUP_REMOVED lines=15> */
[----:B------:R-:W-:Y:S01]  /*16c0*/  UMOV UR4, 0x400 ;  /* 0x0000040000047882 */ /* 0x000fe20000000000 */
[----:B------:R-:W-:Y:S01]  /*16d0*/  FMUL.FTZ R3, R3, UR7 ;  /* 0x0000000703037c20 */ /* 0x000fe20008410000 */
[----:B------:R-:W-:Y:S01]  /*16e0*/  ULDC.64 UR12, c[0x0][0x448] ;  /* 0x00011200000c7ab9 */ /* 0x000fe20000000a00 */
[----:B------:R-:W-:Y:S01]  /*16f0*/  F2FP.F16.F32.PACK_AB R10, R21, R14 ;  /* 0x0000000e150a723e */ /* 0x000fe200000000ff */
[----:B------:R-:W-:Y:S01]  /*1700*/  FMUL.FTZ R14, R13, UR7 ;  /* 0x000000070d0e7c20 */ /* 0x000fe20008410000 */
[----:B------:R-:W-:Y:S01]  /*1710*/  F2FP.F16.F32.PACK_AB R13, R16, R17 ;  /* 0x00000011100d723e */ /* 0x000fe200000000ff */
[----:B------:R-:W-:Y:S01]  /*1720*/  FMUL.FTZ R16, R11, UR7 ;  /* 0x000000070b107c20 */ /* 0x000fe20008410000 */
[----:B------:R-:W-:Y:S01]  /*1730*/  BSSY B0, `(.L_x_412) ;  /* 0x0000050000007945 */ /* 0x000fe20003800000 */
[----:B-1----:R-:W-:-:S02]  /*1740*/  ULEA UR4, UR6, UR4, 0x18 ;  /* 0x0000000406047291 */ /* 0x002fc4000f8ec03f */
[----:B------:R-:W-:Y:S01]  /*1750*/  USHF.L.U32 UR6, UR5, 0x6, URZ ;  /* 0x0000000605067899 */ /* 0x000fe2000800063f */
[----:B------:R-:W-:Y:S01]  /*1760*/  F2FP.F16.F32.PACK_AB R16, R16, R3 ;  /* 0x000000031010723e */ /* 0x000fe200000000ff */
[----:B------:R-:W-:Y:S01]  /*1770*/  IMAD.MOV.U32 R3, RZ, RZ, 0x20 ;  /* 0x00000020ff037424 */ /* 0x000fe200078e00ff */
[----:B------:R-:W-:Y:S01]  /*1780*/  UIMAD UR5, UR5, -0x40, UR8 ;  /* 0xffffffc0050578a4 */ /* 0x000fe2000f8e0208 */
[----:B0-----:R-:W-:Y:S02]  /*1790*/  SHF.R.S32.HI R6, RZ, 0x1f, R5 ;  /* 0x0000001fff067819 */ /* 0x001fe40000011405 */
[----:B------:R-:W-:Y:S02]  /*17a0*/  LEA R2, R2, UR4, 0x1 ;  /* 0x0000000402027c11 */ /* 0x000fe4000f8e08ff */
[----:B------:R-:W-:-:S03]  /*17b0*/  LEA.HI R0, R6, R5, RZ, 0x2 ;  /* 0x0000000506007211 */ /* 0x000fc600078f10ff */
[----:B------:R-:W-:Y:S01]  /*17c0*/  STS [R2], R4 ;  /* 0x0000000402007388 */ /* 0x000fe20000000800 */
[--C-:B------:R-:W-:Y:S02]  /*17d0*/  SHF.R.S32.HI R8, RZ, 0x2, R0.reuse ;  /* 0x00000002ff087819 */ /* 0x100fe40000011400 */
[----:B------:R-:W-:Y:S01]  /*17e0*/  SHF.R.S32.HI R15, RZ, 0x1f, R0 ;  /* 0x0000001fff0f7819 */ /* 0x000fe20000011400 */
[----:B------:R-:W-:Y:S03]  /*17f0*/  STS [R2+0x400], R7 ;  /* 0x0004000702007388 */ /* 0x000fe60000000800 */
[----:B------:R-:W-:Y:S01]  /*1800*/  LEA.HI R0, R15, R8, RZ, 0x3 ;  /* 0x000000080f007211 */ /* 0x000fe200078f18ff */
[----:B------:R-:W-:Y:S01]  /*1810*/  FMUL.FTZ R15, R12, UR7 ;  /* 0x000000070c0f7c20 */ /* 0x000fe20008410000 */
[----:B------:R-:W-:Y:S02]  /*1820*/  F2FP.F16.F32.PACK_AB R12, R18, R19 ;  /* 0x00000013120c723e */ /* 0x000fe400000000ff */
[----:B------:R-:W-:-:S02]  /*1830*/  LOP3.LUT R19, R0, 0xfffffff8, RZ, 0xc0, !PT ;  /* 0xfffffff800137812 */ /* 0x000fc400078ec0ff */
[-C--:B------:R-:W-:Y:S02]  /*1840*/  LEA.HI R0, R6, R5.reuse, RZ, 0x3 ;  /* 0x0000000506007211 */ /* 0x080fe400078f18ff */
[----:B------:R-:W-:Y:S01]  /*1850*/  F2FP.F16.F32.PACK_AB R14, R15, R14 ;  /* 0x0000000e0f0e723e */ /* 0x000fe200000000ff */
[----:B------:R-:W-:Y:S01]  /*1860*/  IMAD.IADD R19, R8, 0x1, -R19 ;  /* 0x0000000108137824 */ /* 0x000fe200078e0a13 */
[----:B------:R-:W-:Y:S02]  /*1870*/  LOP3.LUT R8, R0, 0x1ffffff8, RZ, 0xc0, !PT ;  /* 0x1ffffff800087812 */ /* 0x000fe400078ec0ff */
[----:B------:R-:W-:Y:S02]  /*1880*/  SHF.R.S32.HI R0, RZ, 0x3, R0 ;  /* 0x00000003ff007819 */ /* 0x000fe40000011400 */
[----:B------:R-:W-:Y:S02]  /*1890*/  IADD3 R8, -R8, R5, RZ ;  /* 0x0000000508087210 */ /* 0x000fe40007ffe1ff */
[----:B------:R-:W-:Y:S01]  /*18a0*/  R2P PR, R19, 0x6 ;  /* 0x0000000613007804 */ /* 0x000fe20000000000 */
[----:B------:R-:W-:Y:S01]  /*18b0*/  IMAD.SHL.U32 R15, R0, 0x40, RZ ;  /* 0x00000040000f7824 */ /* 0x000fe200078e00ff */
[----:B------:R-:W-:-:S02]  /*18c0*/  SHF.L.U32 R8, R8, 0x3, RZ ;  /* 0x0000000308087819 */ /* 0x000fc400000006ff */
[----:B------:R-:W-:Y:S02]  /*18d0*/  LEA.HI R5, R6, R5, RZ, 0x6 ;  /* 0x0000000506057211 */ /* 0x000fe400078f30ff */
[----:B------:R-:W-:Y:S02]  /*18e0*/  LOP3.LUT R15, R15, 0x1c0, RZ, 0xc0, !PT ;  /* 0x000001c00f0f7812 */ /* 0x000fe400078ec0ff */
[----:B------:R-:W-:Y:S01]  /*18f0*/  SEL R3, R3, 0xffffffe0, !P1 ;  /* 0xffffffe003037807 */ /* 0x000fe20004800000 */
[----:B------:R-:W-:Y:S01]  /*1900*/  IMAD.SHL.U32 R5, R5, 0x8, RZ ;  /* 0x0000000805057824 */ /* 0x000fe200078e00ff */
[----:B------:R-:W-:Y:S02]  /*1910*/  LOP3.LUT R11, R15, 0x38, R8, 0xf8, !PT ;  /* 0x000000380f0b7812 */ /* 0x000fe400078ef808 */
[----:B------:R-:W-:-:S04]  /*1920*/  SHF.R.U32.HI R18, RZ, 0x3, R15 ;  /* 0x00000003ff127819 */ /* 0x000fc8000001160f */
[----:B------:R-:W-:Y:S02]  /*1930*/  LOP3.LUT R6, R11, R18, RZ, 0x3c, !PT ;  /* 0x000000120b067212 */ /* 0x000fe400078e3cff */
[C---:B------:R-:W-:Y:S01]  /*1940*/  IADD3 R18, R2.reuse, 0x40, RZ ;  /* 0x0000004002127810 */ /* 0x040fe20007ffe0ff */
[C---:B------:R-:W-:Y:S01]  /*1950*/  @P2 VIADD R18, R2.reuse, 0xffffffc0 ;  /* 0xffffffc002122836 */ /* 0x040fe20000000000 */
[----:B------:R-:W-:Y:S02]  /*1960*/  IADD3 R11, R2, R3, RZ ;  /* 0x00000003020b7210 */ /* 0x000fe40007ffe0ff */
[----:B------:R-:W-:Y:S02]  /*1970*/  LOP3.LUT R5, R6, 0xfffffe00, R5, 0xf8, !PT ;  /* 0xfffffe0006057812 */ /* 0x000fe400078ef805 */
[----:B------:R-:W-:Y:S01]  /*1980*/  IADD3 R15, R3, R18, RZ ;  /* 0x00000012030f7210 */ /* 0x000fe20007ffe0ff */
[----:B------:R0:W-:Y:S01]  /*1990*/  STS [R11], R9 ;  /* 0x000000090b007388 */ /* 0x0001e20000000800 */
[----:B------:R-:W-:Y:S01]  /*19a0*/  LEA R19, R5, UR4, 0x1 ;  /* 0x0000000405137c11 */ /* 0x000fe2000f8e08ff */
[----:B------:R-:W-:Y:S01]  /*19b0*/  USHF.R.S32.HI UR4, URZ, 0x1f, UR6 ;  /* 0x0000001f3f047899 */ /* 0x000fe20008011406 */
[----:B------:R-:W-:Y:S01]  /*19c0*/  IMAD.U32 R3, RZ, RZ, UR12 ;  /* 0x0000000cff037e24 */ /* 0x000fe2000f8e00ff */
[----:B------:R-:W-:Y:S02]  /*19d0*/  STS [R11+0x400], R10 ;  /* 0x0004000a0b007388 */ /* 0x000fe40000000800 */
[----:B------:R-:W-:-:S02]  /*19e0*/  UIMAD UR4, UR4, UR12, URZ ;  /* 0x0000000c040472a4 */ /* 0x000fc4000f8e023f */
[----:B------:R-:W-:Y:S01]  /*19f0*/  STS [R18], R12 ;  /* 0x0000000c12007388 */ /* 0x000fe20000000800 */
[--C-:B0-----:R-:W-:Y:S01]  /*1a00*/  SHF.R.S32.HI R9, RZ, 0x1f, R8.reuse ;  /* 0x0000001fff097819 */ /* 0x101fe20000011408 */
[----:B------:R-:W-:Y:S02]  /*1a10*/  UIMAD UR4, UR6, UR13, UR4 ;  /* 0x0000000d060472a4 */ /* 0x000fe4000f8e0204 */
[----:B------:R0:W-:Y:S01]  /*1a20*/  STS [R18+0x400], R13 ;  /* 0x0004000d12007388 */ /* 0x0001e20000000800 */
[----:B------:R-:W-:-:S03]  /*1a30*/  IMAD.WIDE.U32 R2, R3, UR6, R8 ;  /* 0x0000000603027c25 */ /* 0x000fc6000f8e0008 */
[----:B------:R1:W-:Y:S01]  /*1a40*/  STS [R15], R14 ;  /* 0x0000000e0f007388 */ /* 0x0003e20000000800 */
[----:B------:R-:W-:Y:S01]  /*1a50*/  ULDC UR6, c[0x0][0x2d0] ;  /* 0x0000b40000067ab9 */ /* 0x000fe20000000800 */
[----:B------:R-:W-:Y:S02]  /*1a60*/  MOV R9, UR4 ;  /* 0x0000000400097c02 */ /* 0x000fe40008000f00 */
[----:B------:R1:W-:Y:S01]  /*1a70*/  STS [R15+0x400], R16 ;  /* 0x000400100f007388 */ /* 0x0003e20000000800 */
[----:B------:R-:W-:Y:S01]  /*1a80*/  BAR.SYNC.DEFER_BLOCKING 0x0 ;  /* 0x0000000000007b1d */ /* 0x000fe20000010000 */
[----:B------:R-:W-:Y:S01]  /*1a90*/  ISETP.GE.AND P0, PT, R8, UR6, PT ;  /* 0x0000000608007c0c */ /* 0x000fe2000bf06270 */
[----:B------:R-:W-:Y:S01]  /*1aa0*/  VIADD R8, R0, 0x20 ;  /* 0x0000002000087836 */ /* 0x000fe20000000000 */
[----:B------:R-:W-:Y:S01]  /*1ab0*/  IADD3 R2, P1, R2, UR10, RZ ;  /* 0x0000000a02027c10 */ /* 0x000fe2000ff3e0ff */
[----:B------:R-:W-:Y:S01]  /*1ac0*/  USHF.R.S32.HI UR6, URZ, 0x1f, UR25 ;  /* 0x0000001f3f067899 */ /* 0x000fe20008011419 */
[----:B0-----:R-:W-:Y:S01]  /*1ad0*/  SHF.R.S32.HI R18, RZ, 0x1f, R0 ;  /* 0x0000001fff127819 */ /* 0x001fe20000011400 */
[----:B------:R-:W-:Y:S01]  /*1ae0*/  ULDC.64 UR10, c[0x0][0x460] ;  /* 0x00011800000a7ab9 */ /* 0x000fe20000000a00 */
[----:B------:R-:W-:Y:S01]  /*1af0*/  IADD3.X R3, R3, UR9, R9, P1, !PT ;  /* 0x0000000903037c10 */ /* 0x000fe20008ffe409 */
[----:B------:R-:W-:Y:S01]  /*1b00*/  UIMAD UR4, UR6, UR10, URZ ;  /* 0x0000000a060472a4 */ /* 0x000fe2000f8e023f */
[----:B------:R-:W-:-:S02]  /*1b10*/  ISETP.GE.OR P1, PT, R8, UR5, P0 ;  /* 0x0000000508007c0c */ /* 0x000fc40008726670 */
[----:B------:R-:W-:Y:S01]  /*1b20*/  ISETP.GE.OR P0, PT, R0, UR5, P0 ;  /* 0x0000000500007c0c */ /* 0x000fe20008706670 */
[----:B------:R-:W-:Y:S01]  /*1b30*/  UIMAD UR4, UR25, UR11, UR4 ;  /* 0x0000000b190472a4 */ /* 0x000fe2000f8e0204 */
[----:B------:R-:W-:-:S05]  /*1b40*/  MOV R9, UR10 ;  /* 0x0000000a00097c02 */ /* 0x000fca0008000f00 */
[----:B------:R-:W-:-:S04]  /*1b50*/  IMAD.WIDE.U32 R2, R9, UR25, R2 ;  /* 0x0000001909027c25 */ /* 0x000fc8000f8e0002 */
[----:B------:R-:W-:Y:S01]  /*1b60*/  VIADD R13, R3, UR4 ;  /* 0x00000004030d7c36 */ /* 0x000fe20008000000 */
[----:B------:R1:W0:Y:S01]  /*1b70*/  LDS.128 R4, [R19+0x1000] ;  /* 0x0010000013047984 */ /* 0x0002220000000c00 */
[----:B------:R-:W-:Y:S05]  /*1b80*/  @P0 BRA `(.L_x_413) ;  /* 0x0000000000280947 */ /* 0x000fea0003800000 */
[----:B------:R-:W2:Y:S01]  /*1b90*/  LDS.128 R8, [R19] ;  /* 0x0000000013087984 */ /* 0x000ea20000000c00 */
[----:B------:R-:W-:Y:S01]  /*1ba0*/  MOV R12, R2 ;  /* 0x00000002000c7202 */ /* 0x000fe20000000f00 */
[----:B------:R-:W-:Y:S01]  /*1bb0*/  IMAD R17, R18, UR12, RZ ;  /* 0x0000000c12117c24 */ /* 0x000fe2000f8e02ff */
[----:B------:R-:W-:-:S03]  /*1bc0*/  ULDC.64 UR6, c[0x0][0x3e8] ;  /* 0x0000fa0000067ab9 */ /* 0x000fc60000000a00 */
[----:B-1----:R-:W-:-:S04]  /*1bd0*/  IMAD.WIDE.U32 R14, R0, UR12, R12 ;  /* 0x0000000c000e7c25 */ /* 0x002fc8000f8e000c */
[----:B------:R-:W-:Y:S01]  /*1be0*/  IMAD R17, R0, UR13, R17 ;  /* 0x0000000d00117c24 */ /* 0x000fe2000f8e0211 */
[----:B------:R-:W-:-:S03]  /*1bf0*/  LEA R16, P0, R14, UR6, 0x1 ;  /* 0x000000060e107c11 */ /* 0x000fc6000f8008ff */
[----:B------:R-:W-:-:S05]  /*1c00*/  IMAD.IADD R15, R15, 0x1, R17 ;  /* 0x000000010f0f7824 */ /* 0x000fca00078e0211 */
[----:B------:R-:W-:-:S05]  /*1c10*/  LEA.HI.X R17, R14, UR7, R15, 0x1, P0 ;  /* 0x000000070e117c11 */ /* 0x000fca00080f0c0f */
[----:B--2---:R2:W-:Y:S02]  /*1c20*/  STG.E.128 desc[UR20][R16.64], R8 ;  /* 0x0000000810007986 */ /* 0x0045e4000c101d14 */
.L_x_413:
[----:B------:R-:W-:Y:S05]  /*1c30*/  BSYNC B0 ;  /* 0x0000000000007941 */ /* 0x000fea0003800000 */
.L_x_412:
[----:B------:R-:W-:Y:S05]  /*1c40*/  @P1 EXIT ;  /* 0x000000000000194d */ /* 0x000fea0003800000 */
[----:B--2---:R-:W-:Y:S01]  /*1c50*/  IADD3 R9, P0, R0, 0x20, RZ ;  /* 0x0000002000097810 */ /* 0x004fe20007f1e0ff */
[----:B------:R-:W-:Y:S01]  /*1c60*/  IMAD.MOV.U32 R3, RZ, RZ, R13 ;  /* 0x000000ffff037224 */ /* 0x000fe200078e000d */
[----:B------:R-:W-:Y:S02]  /*1c70*/  ULDC.64 UR4, c[0x0][0x3e8] ;  /* 0x0000fa0000047ab9 */ /* 0x000fe40000000a00 */
[----:B------:R-:W-:Y:S01]  /*1c80*/  IADD3.X R0, RZ, R18, RZ, P0, !PT ;  /* 0x00000012ff007210 */ /* 0x000fe200007fe4ff */
[----:B------:R-:W-:-:S04]  /*1c90*/  IMAD.WIDE.U32 R2, R9, UR12, R2 ;  /* 0x0000000c09027c25 */ /* 0x000fc8000f8e0002 */
[----:B------:R-:W-:Y:S01]  /*1ca0*/  IMAD R0, R0, UR12, RZ ;  /* 0x0000000c00007c24 */ /* 0x000fe2000f8e02ff */
[----:B------:R-:W-:-:S03]  /*1cb0*/  LEA R8, P0, R2, UR4, 0x1 ;  /* 0x0000000402087c11 */ /* 0x000fc6000f8008ff */
[----:B------:R-:W-:-:S05]  /*1cc0*/  IMAD R9, R9, UR13, R0 ;  /* 0x0000000d09097c24 */ /* 0x000fca000f8e0200 */
[----:B------:R-:W-:-:S04]  /*1cd0*/  IADD3 R3, R3, R9, RZ ;  /* 0x0000000903037210 */ /* 0x000fc80007ffe0ff */
[----:B------:R-:W-:-:S05]  /*1ce0*/  LEA.HI.X R9, R2, UR5, R3, 0x1, P0 ;  /* 0x0000000502097c11 */ /* 0x000fca00080f0c03 */
[----:B0-----:R-:W-:Y:S01]  /*1cf0*/  STG.E.128 desc[UR20][R8.64], R4 ;  /* 0x0000000408007986 */ /* 0x001fe2000c101d14 */
[----:B------:R-:W-:Y:S05]  /*1d00*/  EXIT ;  /* 0x000000000000794d */ /* 0x000fea0003800000 */
.L_x_414:
        /* <DEDUP_REMOVED lines=15> */
.L_x_1263:


//--------------------- .text._ZN5flash44flash_bwd_dq_dk_dv_loop_seqk_parallel_kernelI23Flash_bwd_kernel_traitsILi64ELi64ELi128ELi8ELi2ELi4ELi4ELb1ELb0EN7cutlass6half_tE19Flash_kernel_traitsILi64ELi64ELi128ELi8ES3_EELb1ELb1ELb0ELb0ELb0ELb0ELb0EEEvNS_16Flash_bwd_paramsE --------------------------
	.section	.text._ZN5flash44flash_bwd_dq_dk_dv_loop_seqk_parallel_kernelI23Flash_bwd_kernel_traitsILi64ELi64ELi128ELi8ELi2ELi4ELi4ELb1ELb0EN7cutlass6half_tE19Flash_kernel_traitsILi64ELi64ELi128ELi8ES3_EELb1ELb1ELb0ELb0ELb0ELb0ELb0EEEvNS_16Flash_bwd_paramsE,"ax",@progbits
	.align	128
        .global         _ZN5flash44flash_bwd_dq_dk_dv_loop_seqk_parallel_kernelI23Flash_bwd_kernel_traitsILi64ELi64ELi128ELi8ELi2ELi4ELi4ELb1ELb0EN7cutlass6half_tE19Flash_kernel_traitsILi64ELi64ELi128ELi8ES3_EELb1ELb1ELb0ELb0ELb0ELb0ELb0EEEvNS_16Flash_bwd_paramsE
        .type           _ZN5flash44flash_bwd_dq_dk_dv_loop_seqk_parallel_kernelI23Flash_bwd_kernel_traitsILi64ELi64ELi128ELi8ELi2ELi4ELi4ELb1ELb0EN7cutlass6half_tE19Flash_kernel_traitsILi64ELi64ELi128ELi8ES3_EELb1ELb1ELb0ELb0ELb0ELb0ELb0EEEvNS_16Flash_bwd_paramsE,@function
        .size           _ZN5flash44flash_bwd_dq_dk_dv_loop_seqk_parallel_kernelI23Flash_bwd_kernel_traitsILi64ELi64ELi128ELi8ELi2ELi4ELi4ELb1ELb0EN7cutlass6half_tE19Flash_kernel_traitsILi64ELi64ELi128ELi8ES3_EELb1ELb1ELb0ELb0ELb0ELb0ELb0EEEvNS_16Flash_bwd_paramsE,(.L_x_1264 - _ZN5flash44flash_bwd_dq_dk_dv_loop_seqk_parallel_kernelI23Flash_bwd_kernel_traitsILi64ELi64ELi128ELi8ELi2ELi4ELi4ELb1ELb0EN7cutlass6half_tE19Flash_kernel_traitsILi64ELi64ELi128ELi8ES3_EELb1ELb1ELb0ELb0ELb0ELb0ELb0EEEvNS_16Flash_bwd_paramsE)
        .other          _ZN5flash44flash_bwd_dq_dk_dv_loop_seqk_parallel_kernelI23Flash_bwd_kernel_traitsILi64ELi64ELi128ELi8ELi2ELi4ELi4ELb1ELb0EN7cutlass6half_tE19Flash_kernel_traitsILi64ELi64ELi128ELi8ES3_EELb1ELb1ELb0ELb0ELb0ELb0ELb0EEEvNS_16Flash_bwd_paramsE,@"STO_CUDA_ENTRY STV_DEFAULT"
_ZN5flash44flash_bwd_dq_dk_dv_loop_seqk_parallel_kernelI23Flash_bwd_kernel_traitsILi64ELi64ELi128ELi8ELi2ELi4ELi4ELb1ELb0EN7cutlass6half_tE19Flash_kernel_traitsILi64ELi64ELi128ELi8ES3_EELb1ELb1ELb0ELb0ELb0ELb0ELb0EEEvNS_16Flash_bwd_paramsE:
.text._ZN5flash44flash_bwd_dq_dk_dv_loop_seqk_parallel_kernelI23Flash_bwd_kernel_traitsILi64ELi64ELi128ELi8ELi2ELi4ELi4ELb1ELb0EN7cutlass6half_tE19Flash_kernel_traitsILi64ELi64ELi128ELi8ES3_EELb1ELb1ELb0ELb0ELb0ELb0ELb0EEEvNS_16Flash_bwd_paramsE:
        /* <DEDUP_REMOVED lines=11> */
[----:B------:R-:W2:Y:S01]  /*00b0*/  S2UR UR6, SR_CgaCtaId ;  /* 0x00000000000679c3 */ /* 0x000ea20000008800 */
[----:B------:R-:W-:Y:S01]  /*00c0*/  UMOV UR4, 0x400 ;  /* 0x0000040000047882 */ /* 0x000fe20000000000 */
[----:B------:R-:W-:Y:S01]  /*00d0*/  IMAD.MOV.U32 R193, RZ, RZ, -0x10 ;  /* 0xfffffff0ffc17424 */ /* 0x000fe200078e00ff */
[----:B------:R-:W-:Y:S01]  /*00e0*/  ULDC.64 UR14, c[0x0][0x208] ;  /* 0x00008200000e7ab9 */ /* 0x000fe20000000a00 */
[----:B------:R-:W-:Y:S01]  /*00f0*/  ULDC.64 UR12, c[0x0][0x300] ;  /* 0x0000c000000c7ab9 */ /* 0x000fe20000000a00 */
[----:B--2---:R-:W-:-:S04]  /*0100*/  ULEA UR6, UR6, UR4, 0x18 ;  /* 0x0000000406067291 */ /* 0x004fc8000f8ec03f */
[----:B------:R-:W-:Y:S02]  /*0110*/  UIADD3 UR4, UR6, 0x6000, URZ ;  /* 0x0000600006047890 */ /* 0x000fe4000fffe03f */
[----:B------:R-:W-:Y:S01]  /*0120*/  UIADD3 UR5, UR6, 0xa000, URZ ;  /* 0x0000a00006057890 */ /* 0x000fe2000fffe03f */
[----:B-1----:R-:W-:-:S04]  /*0130*/  SHF.R.S32.HI R4, RZ, 0x1f, R11 ;  /* 0x0000001fff047819 */ /* 0x002fc8000001140b */
[CC--:B------:R-:W-:Y:S02]  /*0140*/  LEA.HI R2, R4.reuse, R11.reuse, RZ, 0x5 ;  /* 0x0000000b04027211 */ /* 0x0c0fe400078f28ff */
[CC--:B------:R-:W-:Y:S02]  /*0150*/  LEA.HI R13, R4.reuse, R11.reuse, RZ, 0x3 ;  /* 0x0000000b040d7211 */ /* 0x0c0fe400078f18ff */
[-C--:B------:R-:W-:Y:S02]  /*0160*/  LEA.HI R0, R4, R11.reuse, RZ, 0x2 ;  /* 0x0000000b04007211 */ /* 0x080fe400078f10ff */
[----:B------:R-:W-:Y:S02]  /*0170*/  LOP3.LUT R5, R2, 0xffffffe0, RZ, 0xc0, !PT ;  /* 0xffffffe002057812 */ /* 0x000fe400078ec0ff */
[----:B------:R-:W-:Y:S02]  /*0180*/  LOP3.LUT R6, R13, 0xfffffff8, RZ, 0xc0, !PT ;  /* 0xfffffff80d067812 */ /* 0x000fe400078ec0ff */
[CC--:B------:R-:W-:Y:S01]  /*0190*/  LEA.HI R248, R4.reuse, R11.reuse, RZ, 0x6 ;  /* 0x0000000b04f87211 */ /* 0x0c0fe200078f30ff */
[C---:B------:R-:W-:Y:S01]  /*01a0*/  IMAD.IADD R12, R11.reuse, 0x1, -R5 ;  /* 0x000000010b0c7824 */ /* 0x040fe200078e0a05 */
[CC--:B------:R-:W-:Y:S01]  /*01b0*/  LEA.HI R3, R4.reuse, R11.reuse, RZ, 0x4 ;  /* 0x0000000b04037211 */ /* 0x0c0fe200078f20ff */
[----:B------:R-:W-:Y:S01]  /*01c0*/  IMAD.IADD R5, R11, 0x1, -R6 ;  /* 0x000000010b057824 */ /* 0x000fe200078e0a06 */
[----:B------:R-:W-:-:S02]  /*01d0*/  LEA.HI R15, R4, R11, RZ, 0x7 ;  /* 0x0000000b040f7211 */ /* 0x000fc400078f38ff */
[----:B------:R-:W-:Y:S01]  /*01e0*/  LOP3.LUT R4, R0, 0x7ffffffc, RZ, 0xc0, !PT ;  /* 0x7ffffffc00047812 */ /* 0x000fe200078ec0ff */
[----:B------:R-:W-:Y:S01]  /*01f0*/  IMAD.SHL.U32 R208, R5, 0x8, RZ ;  /* 0x0000000805d07824 */ /* 0x000fe200078e00ff */
[--C-:B------:R-:W-:Y:S02]  /*0200*/  SHF.R.S32.HI R8, RZ, 0x2, R0.reuse ;  /* 0x00000002ff087819 */ /* 0x100fe40000011400 */
[----:B------:R-:W-:Y:S01]  /*0210*/  SHF.R.S32.HI R6, RZ, 0x1f, R0 ;  /* 0x0000001fff067819 */ /* 0x000fe20000011400 */
[----:B------:R-:W-:Y:S01]  /*0220*/  IMAD.IADD R16, R11, 0x1, -R4 ;  /* 0x000000010b107824 */ /* 0x000fe200078e0a04 */
[--C-:B------:R-:W-:Y:S02]  /*0230*/  SHF.R.S32.HI R0, RZ, 0x5, R2.reuse ;  /* 0x00000005ff007819 */ /* 0x100fe40000011402 */
[----:B------:R-:W-:Y:S02]  /*0240*/  SHF.R.S32.HI R4, RZ, 0x1f, R2 ;  /* 0x0000001fff047819 */ /* 0x000fe40000011402 */
[----:B------:R-:W-:-:S02]  /*0250*/  LOP3.LUT R7, R3, 0xfffffff0, RZ, 0xc0, !PT ;  /* 0xfffffff003077812 */ /* 0x000fc400078ec0ff */
[-C--:B------:R-:W-:Y:S02]  /*0260*/  LEA.HI R9, R2, R0.reuse, RZ, 0x1 ;  /* 0x0000000002097211 */ /* 0x080fe400078f08ff */
[----:B------:R-:W-:Y:S01]  /*0270*/  SHF.R.S32.HI R220, RZ, 0x3, R13 ;  /* 0x00000003ffdc7819 */ /* 0x000fe2000001140d */
[----:B------:R-:W-:Y:S01]  /*0280*/  IMAD.IADD R11, R11, 0x1, -R7 ;  /* 0x000000010b0b7824 */ /* 0x000fe200078e0a07 */
[----:B------:R-:W-:Y:S02]  /*0290*/  LEA.HI R2, R4, R0, RZ, 0x2 ;  /* 0x0000000004027211 */ /* 0x000fe400078f10ff */
[----:B------:R-:W-:Y:S01]  /*02a0*/  SHF.R.S32.HI R7, RZ, 0x4, R3 ;  /* 0x00000004ff077819 */ /* 0x000fe20000011403 */
[----:B------:R-:W-:Y:S01]  /*02b0*/  IMAD.SHL.U32 R10, R220, 0x40, RZ ;  /* 0x00000040dc0a7824 */ /* 0x000fe200078e00ff */
[----:B------:R-:W-:Y:S02]  /*02c0*/  LEA.HI R4, R6, R8, RZ, 0x3 ;  /* 0x0000000806047211 */ /* 0x000fe400078f18ff */
[----:B------:R-:W-:-:S02]  /*02d0*/  LOP3.LUT R9, R9, 0xfffffffe, RZ, 0xc0, !PT ;  /* 0xfffffffe09097812 */ /* 0x000fc400078ec0ff */
[----:B------:R-:W-:Y:S02]  /*02e0*/  LOP3.LUT R2, R2, 0xfffffffc, RZ, 0xc0, !PT ;  /* 0xfffffffc02027812 */ /* 0x000fe400078ec0ff */
[----:B------:R-:W-:Y:S01]  /*02f0*/  LEA.HI R6, R3, R7, RZ, 0x1 ;  /* 0x0000000703067211 */ /* 0x000fe200078f08ff */
[----:B------:R-:W-:Y:S01]  /*0300*/  IMAD.IADD R250, R0, 0x1, -R9 ;  /* 0x0000000100fa7824 */ /* 0x000fe200078e0a09 */
[----:B------:R-:W-:Y:S01]  /*0310*/  LOP3.LUT R3, R4, 0xfffffff8, RZ, 0xc0, !PT ;  /* 0xfffffff804037812 */ /* 0x000fe200078ec0ff */
[----:B------:R-:W-:Y:S01]  /*0320*/  IMAD.IADD R167, R0, 0x1, -R2 ;  /* 0x0000000100a77824 */ /* 0x000fe200078e0a02 */
[----:B------:R-:W-:Y:S01]  /*0330*/  LOP3.LUT R0, R10, 0x1c0, RZ, 0xc0, !PT ;  /* 0x000001c00a007812 */ /* 0x000fe200078ec0ff */
[----:B------:R-:W-:Y:S01]  /*0340*/  IMAD.SHL.U32 R9, R16, 0x2, RZ ;  /* 0x0000000210097824 */ /* 0x000fe200078e00ff */
[----:B------:R-:W-:Y:S01]  /*0350*/  LOP3.LUT R4, R6, 0xfffffffe, RZ, 0xc0, !PT ;  /* 0xfffffffe06047812 */ /* 0x000fe200078ec0ff */
[----:B------:R-:W-:Y:S01]  /*0360*/  IMAD.IADD R8, R8, 0x1, -R3 ;  /* 0x0000000108087824 */ /* 0x000fe200078e0a03 */
[----:B------:R-:W-:-:S02]  /*0370*/  SHF.R.U32.HI R3, RZ, 0x3, R0 ;  /* 0x00000003ff037819 */ /* 0x000fc40000011600 */
[----:B------:R-:W-:Y:S01]  /*0380*/  LOP3.LUT R2, R0, 0x38, R208, 0xf8, !PT ;  /* 0x0000003800027812 */ /* 0x000fe200078ef8d0 */
[----:B------:R-:W-:Y:S01]  /*0390*/  IMAD.SHL.U32 R0, R5, 0x40, RZ ;  /* 0x0000004005007824 */ /* 0x000fe200078e00ff */
[----:B------:R-:W-:Y:S01]  /*03a0*/  SHF.R.S32.HI R248, RZ, 0x6, R248 ;  /* 0x00000006fff87819 */ /* 0x000fe200000114f8 */
[----:B------:R-:W-:Y:S01]  /*03b0*/  IMAD.IADD R14, R7, 0x1, -R4 ;  /* 0x00000001070e7824 */ /* 0x000fe200078e0a04 */
[----:B------:R-:W-:Y:S01]  /*03c0*/  LOP3.LUT R249, R2, R3, RZ, 0x3c, !PT ;  /* 0x0000000302f97212 */ /* 0x000fe200078e3cff */
[----:B------:R-:W-:Y:S01]  /*03d0*/  IMAD.SHL.U32 R2, R167, 0x10, RZ ;  /* 0x00000010a7027824 */ /* 0x000fe200078e00ff */
[----:B------:R-:W-:Y:S02]  /*03e0*/  SHF.R.S32.HI R4, RZ, 0x1f, R12 ;  /* 0x0000001fff047819 */ /* 0x000fe4000001140c */
[----:B------:R-:W-:Y:S01]  /*03f0*/  LOP3.LUT R0, R0, 0x1c0, RZ, 0xc0, !PT ;  /* 0x000001c000007812 */ /* 0x000fe200078ec0ff */
[----:B------:R-:W-:Y:S01]  /*0400*/  IMAD R249, R248, 0x200, R249 ;  /* 0x00000200f8f97824 */ /* 0x000fe200078e02f9 */
[----:B------:R-:W-:-:S02]  /*0410*/  SHF.R.S32.HI R3, RZ, 0x1f, R11 ;  /* 0x0000001fff037819 */ /* 0x000fc4000001140b */
[----:B------:R-:W-:Y:S02]  /*0420*/  LEA.HI R213, R4, R12, RZ, 0x2 ;  /* 0x0000000c04d57211 */ /* 0x000fe400078f10ff */
[C-C-:B------:R-:W-:Y:S02]  /*0430*/  LOP3.LUT R170, R0.reuse, 0x8, R13.reuse, 0xf8, !PT ;  /* 0x0000000800aa7812 */ /* 0x140fe400078ef80d */
[----:B------:R-:W-:Y:S02]  /*0440*/  LOP3.LUT R4, R0, 0x30, R2, 0xf8, !PT ;  /* 0x0000003000047812 */ /* 0x000fe400078ef802 */
[----:B------:R-:W-:Y:S01]  /*0450*/  LEA.HI R12, R3, R11, RZ, 0x3 ;  /* 0x0000000b030c7211 */ /* 0x000fe200078f18ff */
[----:B------:R-:W-:Y:S01]  /*0460*/  IMAD.SHL.U32 R3, R14, 0x200, RZ ;  /* 0x000002000e037824 */ /* 0x000fe200078e00ff */
[----:B------:R-:W-:Y:S02]  /*0470*/  SHF.R.U32.HI R0, RZ, 0x3, R0 ;  /* 0x00000003ff007819 */ /* 0x000fe40000011600 */
[----:B------:R-:W-:Y:S01]  /*0480*/  LOP3.LUT R4, R4, 0x8, R13, 0xf8, !PT ;  /* 0x0000000804047812 */ /* 0x000fe200078ef80d */
[----:B------:R-:W-:Y:S01]  /*0490*/  IMAD R2, R248, 0x800, R3 ;  /* 0x00000800f8027824 */ /* 0x000fe200078e0203 */
[----:B------:R-:W-:-:S02]  /*04a0*/  LOP3.LUT R170, R170, R0, RZ, 0x3c, !PT ;  /* 0x00000000aaaa7212 */ /* 0x000fc400078e3cff */
[C---:B------:R-:W-:Y:S02]  /*04b0*/  LOP3.LUT P4, RZ, R5.reuse, 0x2, RZ, 0xc0, !PT ;  /* 0x0000000205ff7812 */ /* 0x040fe4000788c0ff */
[----:B------:R-:W-:Y:S01]  /*04c0*/  LOP3.LUT P3, RZ, R5, 0x4, RZ, 0xc0, !PT ;  /* 0x0000000405ff7812 */ /* 0x000fe2000786c0ff */
[----:B------:R-:W-:Y:S01]  /*04d0*/  IMAD.IADD R170, R2, 0x1, R170 ;  /* 0x0000000102aa7824 */ /* 0x000fe200078e02aa */
[----:B------:R-:W-:Y:S02]  /*04e0*/  LOP3.LUT R6, R12, 0xfffffff8, RZ, 0xc0, !PT ;  /* 0xfffffff80c067812 */ /* 0x000fe400078ec0ff */
[----:B------:R-:W-:Y:S02]  /*04f0*/  SHF.R.S32.HI R2, RZ, 0x7, R15 ;  /* 0x00000007ff027819 */ /* 0x000fe4000001140f */
[C---:B------:R-:W-:Y:S01]  /*0500*/  LOP3.LUT R5, R8.reuse, 0x1, RZ, 0xc0, !PT ;  /* 0x0000000108057812 */ /* 0x040fe200078ec0ff */
[----:B------:R-:W-:Y:S01]  /*0510*/  IMAD.IADD R7, R11, 0x1, -R6 ;  /* 0x000000010b077824 */ /* 0x000fe200078e0a06 */
[----:B------:R-:W-:Y:S01]  /*0520*/  LOP3.LUT R3, R3, R4, R0, 0xf6, !PT ;  /* 0x0000000403037212 */ /* 0x000fe200078ef600 */
[----:B------:R-:W-:Y:S01]  /*0530*/  IMAD.SHL.U32 R0, R8, 0x40, RZ ;  /* 0x0000004008007824 */ /* 0x000fe200078e00ff */
[----:B------:R-:W-:Y:S01]  /*0540*/  ISETP.NE.U32.AND P0, PT, R5, 0x1, PT ;  /* 0x000000010500780c */ /* 0x000fe20003f05070 */
[----:B------:R-:W-:Y:S01]  /*0550*/  IMAD.SHL.U32 R4, R2, 0x8, RZ ;  /* 0x0000000802047824 */ /* 0x000fe200078e00ff */
[----:B------:R-:W-:Y:S01]  /*0560*/  LEA R170, R170, UR6, 0x1 ;  /* 0x00000006aaaa7c11 */ /* 0x000fe2000f8e08ff */
[----:B------:R-:W-:Y:S01]  /*0570*/  IMAD.SHL.U32 R6, R248, 0x20, RZ ;  /* 0x00000020f8067824 */ /* 0x000fe200078e00ff */
[----:B------:R-:W-:Y:S01]  /*0580*/  LOP3.LUT R0, R0, 0x1c0, RZ, 0xc0, !PT ;  /* 0x000001c000007812 */ /* 0x000fe200078ec0ff */
[----:B------:R-:W-:Y:S01]  /*0590*/  IMAD.SHL.U32 R5, R14, 0x10, RZ ;  /* 0x000000100e057824 */ /* 0x000fe200078e00ff */
[----:B------:R-:W-:Y:S01]  /*05a0*/  R2P PR, R8, 0x6 ;  /* 0x0000000608007804 */ /* 0x000fe20000000000 */
[----:B------:R-:W-:Y:S01]  /*05b0*/  IMAD R8, R2, 0x1000, R9 ;  /* 0x0000100002087824 */ /* 0x000fe200078e0209 */
[----:B------:R-:W-:Y:S01]  /*05c0*/  LOP3.LUT R4, R4, 0x8, RZ, 0xc0, !PT ;  /* 0x0000000804047812 */ /* 0x000fe200078ec0ff */
[----:B------:R-:W-:Y:S01]  /*05d0*/  IMAD.SHL.U32 R7, R7, 0x40, RZ ;  /* 0x0000004007077824 */ /* 0x000fe200078e00ff */
[----:B------:R-:W-:-:S02]  /*05e0*/  SHF.R.U32.HI R2, RZ, 0x3, R0 ;  /* 0x00000003ff027819 */ /* 0x000fc40000011600 */
[----:B------:R-:W-:Y:S02]  /*05f0*/  LOP3.LUT R6, R0, 0x20, R6, 0xf8, !PT ;  /* 0x0000002000067812 */ /* 0x000fe400078ef806 */
[----:B------:R-:W-:Y:S02]  /*0600*/  LOP3.LUT R10, R4, 0x10, R5, 0xf8, !PT ;  /* 0x00000010040a7812 */ /* 0x000fe400078ef805 */
[----:B------:R-:W-:Y:S01]  /*0610*/  LOP3.LUT R11, R2, R0, R4, 0x1e, !PT ;  /* 0x00000000020b7212 */ /* 0x000fe200078e1e04 */
[----:B------:R-:W-:Y:S01]  /*0620*/  IMAD R0, R250, 0x400, R8 ;  /* 0x00000400fa007824 */ /* 0x000fe200078e0208 */
[----:B------:R-:W-:Y:S01]  /*0630*/  LOP3.LUT R5, R6, R2, RZ, 0x3c, !PT ;  /* 0x0000000206057212 */ /* 0x000fe200078e3cff */
[----:B------:R-:W-:Y:S01]  /*0640*/  IMAD.SHL.U32 R6, R12, 0x40, RZ ;  /* 0x000000400c067824 */ /* 0x000fe200078e00ff */
[----:B------:R-:W-:Y:S01]  /*0650*/  LOP3.LUT R2, R7, 0x1c0, RZ, 0xc0, !PT ;  /* 0x000001c007027812 */ /* 0x000fe200078ec0ff */
[----:B------:R-:W-:Y:S01]  /*0660*/  IMAD.SHL.U32 R7, R14, 0x8, RZ ;  /* 0x000000080e077824 */ /* 0x000fe200078e00ff */
[----:B------:R-:W-:Y:S01]  /*0670*/  SEL R193, R193, 0x10, !P0 ;  /* 0x00000010c1c17807 */ /* 0x000fe20004000000 */
[----:B------:R-:W-:Y:S01]  /*0680*/  IMAD.IADD R199, R5, 0x1, R0 ;  /* 0x0000000105c77824 */ /* 0x000fe200078e0200 */
[----:B------:R-:W-:Y:S01]  /*0690*/  SHF.R.U32.HI R4, RZ, 0x3, R2 ;  /* 0x00000003ff047819 */ /* 0x000fe20000011602 */
[----:B------:R-:W-:Y:S01]  /*06a0*/  IMAD R5, R167, 0x400, R9 ;  /* 0x00000400a7057824 */ /* 0x000fe200078e0209 */
[----:B------:R-:W-:-:S02]  /*06b0*/  LOP3.LUT R7, R2, 0x8, R7, 0xf8, !PT ;  /* 0x0000000802077812 */ /* 0x000fc400078ef807 */
[----:B------:R-:W-:Y:S01]  /*06c0*/  LOP3.LUT R0, R6, 0xfffffe00, RZ, 0xc0, !PT ;  /* 0xfffffe0006007812 */ /* 0x000fe200078ec0ff */
[----:B------:R-:W-:Y:S01]  /*06d0*/  IMAD.IADD R5, R5, 0x1, R11 ;  /* 0x0000000105057824 */ /* 0x000fe200078e020b */
[----:B------:R-:W-:Y:S02]  /*06e0*/  LOP3.LUT R2, R4, R10, R2, 0x1e, !PT ;  /* 0x0000000a04027212 */ /* 0x000fe400078e1e02 */
[----:B------:R-:W-:Y:S01]  /*06f0*/  LOP3.LUT R4, R7, R4, RZ, 0x3c, !PT ;  /* 0x0000000407047212 */ /* 0x000fe200078e3cff */
[--C-:B------:R-:W-:Y:S01]  /*0700*/  IMAD R177, R250, 0x400, R0.reuse ;  /* 0x00000400fab17824 */ /* 0x100fe200078e0200 */
[----:B------:R-:W-:Y:S01]  /*0710*/  LOP3.LUT R175, R2, R0, RZ, 0xfc, !PT ;  /* 0x0000000002af7212 */ /* 0x000fe200078efcff */
[----:B------:R-:W-:Y:S01]  /*0720*/  IMAD R167, R167, 0x400, R0 ;  /* 0x00000400a7a77824 */ /* 0x000fe200078e0200 */
[----:B------:R-:W-:Y:S01]  /*0730*/  LEA R252, R5, UR4, 0x1 ;  /* 0x0000000405fc7c11 */ /* 0x000fe2000f8e08ff */
[----:B------:R-:W-:Y:S01]  /*0740*/  IMAD.MOV.U32 R2, RZ, RZ, 0x20 ;  /* 0x00000020ff027424 */ /* 0x000fe200078e00ff */
[----:B------:R-:W-:Y:S01]  /*0750*/  LEA R199, R199, UR6, 0x1 ;  /* 0x00000006c7c77c11 */ /* 0x000fe2000f8e08ff */
[----:B------:R-:W-:Y:S01]  /*0760*/  IMAD.MOV.U32 R0, RZ, RZ, 0x40 ;  /* 0x00000040ff007424 */ /* 0x000fe200078e00ff */
[----:B------:R-:W-:Y:S01]  /*0770*/  SHF.R.S32.HI R213, RZ, 0x2, R213 ;  /* 0x00000002ffd57819 */ /* 0x000fe200000114d5 */
[----:B------:R-:W-:Y:S01]  /*0780*/  IMAD.IADD R177, R177, 0x1, R4 ;  /* 0x00000001b1b17824 */ /* 0x000fe200078e0204 */
[----:B------:R-:W-:Y:S01]  /*0790*/  SEL R172, R2, 0xffffffe0, !P4 ;  /* 0xffffffe002ac7807 */ /* 0x000fe20006000000 */
[----:B------:R-:W-:Y:S01]  /*07a0*/  IMAD.IADD R167, R4, 0x1, R167 ;  /* 0x0000000104a77824 */ /* 0x000fe200078e02a7 */
[----:B------:R-:W-:Y:S01]  /*07b0*/  SEL R0, R0, 0xffffffc0, !P3 ;  /* 0xffffffc000007807 */ /* 0x000fe20005800000 */
[----:B------:R-:W-:Y:S01]  /*07c0*/  VIADD R4, R252, 0x40 ;  /* 0x00000040fc047836 */ /* 0x000fe20000000000 */
[----:B------:R-:W-:Y:S01]  /*07d0*/  SEL R2, R2, 0xffffffe0, !P1 ;  /* 0xffffffe002027807 */ /* 0x000fe20004800000 */
[----:B------:R-:W-:Y:S01]  /*07e0*/  @P2 VIADD R4, R252, 0xffffffc0 ;  /* 0xffffffc0fc042836 */ /* 0x000fe20000000000 */
[----:B------:R-:W-:Y:S01]  /*07f0*/  LEA R3, R3, UR6, 0x1 ;  /* 0x0000000603037c11 */ /* 0x000fe2000f8e08ff */
[----:B------:R-:W-:Y:S01]  /*0800*/  IMAD.IADD R171, R0, 0x1, R170 ;  /* 0x0000000100ab7824 */ /* 0x000fe200078e02aa */
[----:B------:R-:W-:Y:S01]  /*0810*/  LEA R167, R167, UR5, 0x1 ;  /* 0x00000005a7a77c11 */ /* 0x000fe2000f8e08ff */
[----:B------:R-:W-:-:S02]  /*0820*/  IMAD.IADD R0, R2, 0x1, R252 ;  /* 0x0000000102007824 */ /* 0x000fc400078e02fc */
[C---:B------:R-:W-:Y:S02]  /*0830*/  VIADD R6, R252.reuse, 0x420 ;  /* 0x00000420fc067836 */ /* 0x040fe40000000000 */
[----:B------:R-:W-:Y:S01]  /*0840*/  @P1 VIADD R6, R252, 0x3e0 ;  /* 0x000003e0fc061836 */ /* 0x000fe20000000000 */
[----:B------:R1:W-:Y:S01]  /*0850*/  STL [R1+0x8], R0 ;  /* 0x0000080001007387 */ /* 0x0003e20000100800 */
[----:B------:R-:W-:Y:S02]  /*0860*/  IMAD.IADD R198, R199, 0x1, R2 ;  /* 0x00000001c7c67824 */ /* 0x000fe400078e0202 */
[----:B------:R-:W-:Y:S01]  /*0870*/  IMAD.SHL.U32 R176, R175, 0x2, RZ ;  /* 0x00000002afb07824 */ /* 0x000fe200078e00ff */
[----:B------:R2:W-:Y:S01]  /*0880*/  STL [R1+0xc], R6 ;  /* 0x00000c0601007387 */ /* 0x0005e20000100800 */
[----:B------:R-:W-:Y:S02]  /*0890*/  IMAD.IADD R173, R172, 0x1, R170 ;  /* 0x00000001acad7824 */ /* 0x000fe400078e02aa */
[----:B------:R-:W-:Y:S01]  /*08a0*/  IMAD.IADD R200, R199, 0x1, R193 ;  /* 0x00000001c7c87824 */ /* 0x000fe200078e02c1 */
[----:B------:R2:W-:Y:S01]  /*08b0*/  STL [R1], R4 ;  /* 0x0000000401007387 */ /* 0x0005e20000100800 */
[----:B------:R-:W-:-:S02]  /*08c0*/  IMAD R213, R250, 0x10, R213 ;  /* 0x00000010fad57824 */ /* 0x000fc400078e02d5 */
[----:B------:R-:W-:Y:S02]  /*08d0*/  IMAD.IADD R172, R172, 0x1, R171 ;  /* 0x00000001acac7824 */ /* 0x000fe400078e02ab */
[----:B------:R-:W-:Y:S02]  /*08e0*/  IMAD.IADD R193, R193, 0x1, R198 ;  /* 0x00000001c1c17824 */ /* 0x000fe400078e02c6 */
[----:B------:R-:W-:Y:S02]  /*08f0*/  VIADD R176, R176, UR4 ;  /* 0x00000004b0b07c36 */ /* 0x000fe40008000000 */
[----:B-1----:R-:W-:-:S05]  /*0900*/  IMAD.IADD R0, R2, 0x1, R4 ;  /* 0x0000000102007824 */ /* 0x002fca00078e0204 */
[----:B------:R2:W-:Y:S02]  /*0910*/  STL [R1+0x4], R0 ;  /* 0x0000040001007387 */ /* 0x0005e40000100800 */
.L_x_483:
[----:B-1----:R-:W1:Y:S01]  /*0920*/  S2R R46, SR_CTAID.Y ;  /* 0x00000000002e7919 */ /* 0x002e620000002600 */
[----:B--2---:R-:W2:Y:S01]  /*0930*/  LDC.64 R4, c[0x0][0x2f0] ;  /* 0x0000bc00ff047b82 */ /* 0x004ea20000000a00 */
[----:B------:R-:W-:Y:S01]  /*0940*/  ISETP.NE.U32.AND P3, PT, RZ, UR12, PT ;  /* 0x0000000cff007c0c */ /* 0x000fe2000bf65070 */
[----:B------:R-:W-:-:S03]  /*0950*/  IMAD.MOV.U32 R0, RZ, RZ, -0x1 ;  /* 0xffffffffff007424 */ /* 0x000fc600078e00ff */
[----:B------:R-:W-:-:S03]  /*0960*/  ISETP.NE.AND.EX P3, PT, RZ, UR13, PT, P3 ;  /* 0x0000000dff007c0c */ /* 0x000fc6000bf65330 */
[----:B------:R-:W3:Y:S08]  /*0970*/  LDC.64 R10, c[0x0][0x308] ;  /* 0x0000c200ff0a7b82 */ /* 0x000ef00000000a00 */
[----:B----4-:R-:W4:Y:S01]  /*0980*/  LDC.U8 R15, c[0x0][0x3c2] ;  /* 0x0000f080ff0f7b82 */ /* 0x010f220000000000 */
[----:B--2---:R-:W-:-:S07]  /*0990*/  ISETP.NE.U32.AND P4, PT, R4, RZ, PT ;  /* 0x000000ff0400720c */ /* 0x004fce0003f85070 */
[----:B------:R-:W2:Y:S01]  /*09a0*/  LDC.64 R6, c[0x0][0x2f8] ;  /* 0x0000be00ff067b82 */ /* 0x000ea20000000a00 */
[----:B------:R-:W-:Y:S01]  /*09b0*/  ISETP.NE.AND.EX P4, PT, R5, RZ, PT, P4 ;  /* 0x000000ff0500720c */ /* 0x000fe20003f85340 */
[----:B-1----:R-:W-:Y:S01]  /*09c0*/  IMAD.SHL.U32 R14, R46, 0x4, RZ ;  /* 0x000000042e0e7824 */ /* 0x002fe200078e00ff */
[----:B---3--:R-:W-:Y:S02]  /*09d0*/  ISETP.NE.U32.AND P2, PT, R10, RZ, PT ;  /* 0x000000ff0a00720c */ /* 0x008fe40003f45070 */
[----:B------:R-:W-:Y:S02]  /*09e0*/  SHF.R.S32.HI R41, RZ, 0x1f, R46 ;  /* 0x0000001fff297819 */ /* 0x000fe4000001142e */
[----:B------:R-:W-:Y:S02]  /*09f0*/  ISETP.NE.AND.EX P2, PT, R11, RZ, PT, P2 ;  /* 0x000000ff0b00720c */ /* 0x000fe40003f45320 */
[----:B------:R-:W-:Y:S02]  /*0a00*/  SHF.L.U64.HI R13, R46, 0x2, R41 ;  /* 0x000000022e0d7819 */ /* 0x000fe40000010229 */
[----:B------:R-:W-:-:S05]  /*0a10*/  IADD3 R4, P0, R14, R4, RZ ;  /* 0x000000040e047210 */ /* 0x000fca0007f1e0ff */
[----:B------:R-:W-:Y:S01]  /*0a20*/  IMAD.X R5, R13, 0x1, R5, P0 ;  /* 0x000000010d057824 */ /* 0x000fe200000e0605 */
[----:B------:R-:W-:-:S04]  /*0a30*/  @P3 IADD3 R8, P1, R14, UR12, RZ ;  /* 0x0000000c0e083c10 */ /* 0x000fc8000ff3e0ff */
[----:B------:R-:W3:Y:S04]  /*0a40*/  @P4 LDG.E R0, desc[UR14][R4.64] ;  /* 0x0000000e04004981 */ /* 0x000ee8000c1e1900 */
[----:B------:R1:W3:Y:S01]  /*0a50*/  @P4 LDG.E R12, desc[UR14][R4.64+0x4] ;  /* 0x0000040e040c4981 */ /* 0x0002e2000c1e1900 */
[----:B------:R-:W-:Y:S01]  /*0a60*/  IMAD.MOV.U32 R239, RZ, RZ, RZ ;  /* 0x000000ffffef7224 */ /* 0x000fe200078e00ff */
[----:B------:R-:W-:-:S05]  /*0a70*/  @P3 IADD3.X R9, R13, UR13, RZ, P1, !PT ;  /* 0x0000000d0d093c10 */ /* 0x000fca0008ffe4ff */
[----:B------:R2:W3:Y:S01]  /*0a80*/  @P3 LDG.E R239, desc[UR14][R8.64] ;  /* 0x0000000e08ef3981 */ /* 0x0004e2000c1e1900 */
[----:B-1----:R-:W-:Y:S02]  /*0a90*/  @P2 IADD3 R4, P0, R14, R10, RZ ;  /* 0x0000000a0e042210 */ /* 0x002fe40007f1e0ff */
[----:B----4-:R-:W-:Y:S01]  /*0aa0*/  ISETP.NE.AND P3, PT, R15, RZ, PT ;  /* 0x000000ff0f00720c */ /* 0x010fe20003f65270 */
[----:B------:R-:W-:Y:S01]  /*0ab0*/  IMAD.MOV.U32 R251, RZ, RZ, -0x1 ;  /* 0xfffffffffffb7424 */ /* 0x000fe200078e00ff */
[----:B--2---:R-:W-:Y:S01]  /*0ac0*/  ISETP.EQ.U32.AND P1, PT, R6, RZ, PT ;  /* 0x000000ff0600720c */ /* 0x004fe20003f22070 */
[----:B------:R-:W-:Y:S01]  /*0ad0*/  @P2 IMAD.X R5, R13, 0x1, R11, P0 ;  /* 0x000000010d052824 */ /* 0x000fe200000e060b */
[----:B------:R-:W1:Y:S04]  /*0ae0*/  @!P2 LDC R10, c[0x0][0x2cc] ;  /* 0x0000b300ff0aab82 */ /* 0x000e680000000800 */
[----:B------:R2:W4:Y:S01]  /*0af0*/  @P2 LDG.E R2, desc[UR14][R4.64] ;  /* 0x0000000e04022981 */ /* 0x000522000c1e1900 */
[----:B------:R-:W-:-:S03]  /*0b00*/  ISETP.EQ.OR.EX P1, PT, R7, RZ, !P3, P1 ;  /* 0x000000ff0700720c */ /* 0x000fc60005f22710 */
[----:B------:R-:W1:Y:S01]  /*0b10*/  @!P2 LDC.64 R8, c[0x0][0x318] ;  /* 0x0000c600ff08ab82 */ /* 0x000e620000000a00 */
[----:B--2---:R-:W-:-:S05]  /*0b20*/  IADD3 R4, P0, R14, R6, RZ ;  /* 0x000000060e047210 */ /* 0x004fca0007f1e0ff */
[----:B------:R-:W-:-:S05]  /*0b30*/  IMAD.X R5, R13, 0x1, R7, P0 ;  /* 0x000000010d057824 */ /* 0x000fca00000e0607 */
[----:B-----5:R2:W5:Y:S01]  /*0b40*/  @!P1 LDG.E R251, desc[UR14][R4.64] ;  /* 0x0000000e04fb9981 */ /* 0x020562000c1e1900 */
[----:B------:R-:W-:-:S04]  /*0b50*/  ISETP.NE.U32.AND P1, PT, R6, RZ, PT ;  /* 0x000000ff0600720c */ /* 0x000fc80003f25070 */
[----:B------:R-:W-:Y:S02]  /*0b60*/  ISETP.NE.AND.EX P1, PT, R7, RZ, PT, P1 ;  /* 0x000000ff0700720c */ /* 0x000fe40003f25310 */
[----:B-1----:R-:W-:-:S04]  /*0b70*/  @!P2 ISETP.NE.U32.AND P0, PT, R8, RZ, PT ;  /* 0x000000ff0800a20c */ /* 0x002fc80003f05070 */
[----:B------:R-:W-:-:S04]  /*0b80*/  @!P2 ISETP.NE.AND.EX P0, PT, R9, RZ, PT, P0 ;  /* 0x000000ff0900a20c */ /* 0x000fc80003f05300 */
[----:B------:R-:W-:Y:S01]  /*0b90*/  @!P2 SEL R6, R10, RZ, P0 ;  /* 0x000000ff0a06a207 */ /* 0x000fe20000000000 */
[----:B---3--:R-:W-:-:S06]  /*0ba0*/  @P4 IMAD.IADD R240, R12, 0x1, -R0 ;  /* 0x000000010cf04824 */ /* 0x008fcc00078e0a00 */
[----:B------:R-:W1:Y:S01]  /*0bb0*/  @!P4 LDC R240, c[0x0][0x2c4] ;  /* 0x0000b100fff0cb82 */ /* 0x000e620000000800 */
[----:B----4-:R-:W-:-:S07]  /*0bc0*/  @P2 IMAD.IADD R201, R2, 0x1, -R239 ;  /* 0x0000000102c92824 */ /* 0x010fce00078e0aef */
[----:B------:R-:W3:Y:S01]  /*0bd0*/  LDC R2, c[0x0][0x2c8] ;  /* 0x0000b200ff027b82 */ /* 0x000ee20000000800 */
[----:B--2---:R-:W-:Y:S05]  /*0be0*/  @!P1 BRA `(.L_x_415) ;  /* 0x00000000000c9947 */ /* 0x004fea0003800000 */
[----:B---3--:R-:W2:Y:S02]  /*0bf0*/  @P3 LDG.E R2, desc[UR14][R4.64+0x4] ;  /* 0x0000040e04023981 */ /* 0x008ea4000c1e1900 */
[----:B--2--5:R-:W-:-:S06]  /*0c00*/  @P3 IADD3 R2, R2, -R251, RZ ;  /* 0x800000fb02023210 */ /* 0x024fcc0007ffe0ff */
[----:B------:R2:W5:Y:S02]  /*0c10*/  @!P3 LDG.E R2, desc[UR14][R4.64] ;  /* 0x0000000e0402b981 */ /* 0x000564000c1e1900 */
.L_x_415:
[----:B------:R-:W-:Y:S01]  /*0c20*/  IMAD.SHL.U32 R247, R238, 0x80, RZ ;  /* 0x00000080eef77824 */ /* 0x000fe200078e00ff */
[----:B---3-5:R-:W-:-:S04]  /*0c30*/  @!P2 IADD3 R201, R6, R2, -R239 ;  /* 0x0000000206c9a210 */ /* 0x028fc80007ffe8ef */
        /* <DEDUP_REMOVED lines=14> */
[----:B------:R-:W1:Y:S01]  /*0d20*/  LDC.U8 R19, c[0x0][0x3d8] ;  /* 0x0000f600ff137b82 */ /* 0x000e620000000000 */
[----:B------:R-:W-:Y:S01]  /*0d30*/  SHF.R.S32.HI R42, RZ, 0x1f, R47 ;  /* 0x0000001fff2a7819 */ /* 0x000fe2000001142f */
[C---:B------:R-:W-:Y:S02]  /*0d40*/  IMAD R10, R46.reuse, R9, R10 ;  /* 0x000000092e0a7224 */ /* 0x040fe400078e020a */
[----:B------:R-:W-:-:S04]  /*0d50*/  IMAD.WIDE.U32 R8, R46, R8, RZ ;  /* 0x000000082e087225 */ /* 0x000fc800078e00ff */
[----:B------:R-:W4:Y:S01]  /*0d60*/  LDC R232, c[0x0][0x2dc] ;  /* 0x0000b700ffe87b82 */ /* 0x000f220000000800 */
[----:B--2---:R-:W2:Y:S01]  /*0d70*/  MUFU.RCP R4, R4 ;  /* 0x0000000400047308 */ /* 0x004ea20000001000 */
[----:B------:R-:W-:Y:S02]  /*0d80*/  IADD3 R32, R9, R10, RZ ;  /* 0x0000000a09207210 */ /* 0x000fe40007ffe0ff */
[----:B------:R-:W-:-:S04]  /*0d90*/  SHF.L.U64.HI R9, R46, 0x7, R41 ;  /* 0x000000072e097819 */ /* 0x000fc80000010229 */
[----:B------:R-:W5:Y:S01]  /*0da0*/  LDC R40, c[0x0][0x270] ;  /* 0x00009c00ff287b82 */ /* 0x000f620000000800 */
[----:B------:R-:W-:-:S07]  /*0db0*/  SEL R9, R9, RZ, P4 ;  /* 0x000000ff09097207 */ /* 0x000fce0002000000 */
[----:B------:R-:W1:Y:S01]  /*0dc0*/  @P0 LDC.64 R14, c[0x0][0x250] ;  /* 0x00009400ff0e0b82 */ /* 0x000e620000000a00 */
[----:B--2---:R-:W-:-:S04]  /*0dd0*/  IADD3 R4, R4, 0xffffffe, RZ ;  /* 0x0ffffffe04047810 */ /* 0x004fc80007ffe0ff */
[----:B------:R-:W2:Y:S03]  /*0de0*/  F2I.FTZ.U32.TRUNC.NTZ R5, R4 ;  /* 0x0000000400057305 */ /* 0x000ea6000021f000 */
[----:B------:R-:W1:Y:S01]  /*0df0*/  @!P2 LDC.64 R12, c[0x0][0x418] ;  /* 0x00010600ff0cab82 */ /* 0x000e620000000a00 */
[----:B----4-:R-:W-:-:S05]  /*0e00*/  IMAD R37, R47, R232, RZ ;  /* 0x000000e82f257224 */ /* 0x010fca00078e02ff */
[----:B------:R-:W-:Y:S02]  /*0e10*/  SHF.R.S32.HI R39, RZ, 0x1f, R37 ;  /* 0x0000001fff277819 */ /* 0x000fe40000011425 */
[----:B------:R-:W4:Y:S01]  /*0e20*/  @P2 LDC.64 R16, c[0x0][0x420] ;  /* 0x00010800ff102b82 */ /* 0x000f220000000a00 */
[----:B-----5:R-:W-:-:S04]  /*0e30*/  IMAD.WIDE R24, R232, R40, RZ ;  /* 0x00000028e8187225 */ /* 0x020fc800078e02ff */
[----:B--2---:R-:W-:Y:S01]  /*0e40*/  IMAD.MOV R2, RZ, RZ, -R5 ;  /* 0x000000ffff027224 */ /* 0x004fe200078e0a05 */
[----:B------:R-:W-:Y:S02]  /*0e50*/  MOV R4, RZ ;  /* 0x000000ff00047202 */ /* 0x000fe40000000f00 */
[----:B------:R-:W2:Y:S01]  /*0e60*/  LDC R28, c[0x0][0x2c4] ;  /* 0x0000b100ff1c7b82 */ /* 0x000ea20000000800 */
[----:B------:R-:W-:-:S04]  /*0e70*/  IMAD R2, R2, R11, RZ ;  /* 0x0000000b02027224 */ /* 0x000fc800078e02ff */
[----:B------:R-:W-:-:S03]  /*0e80*/  IMAD.HI.U32 R2, R5, R2, R4 ;  /* 0x0000000205027227 */ /* 0x000fc600078e0004 */
[----:B------:R-:W5:Y:S01]  /*0e90*/  LDC.64 R20, c[0x0][0x488] ;  /* 0x00012200ff147b82 */ /* 0x000f620000000a00 */
[----:B------:R-:W-:-:S04]  /*0ea0*/  IMAD.MOV.U32 R5, RZ, RZ, R6 ;  /* 0x000000ffff057224 */ /* 0x000fc800078e0006 */
[----:B------:R-:W-:-:S03]  /*0eb0*/  IMAD.HI.U32 R2, R2, R5, RZ ;  /* 0x0000000502027227 */ /* 0x000fc600078e00ff */
[----:B------:R-:W5:Y:S02]  /*0ec0*/  LDC.U8 R34, c[0x0][0x480] ;  /* 0x00012000ff227b82 */ /* 0x000f640000000000 */
[----:B------:R-:W-:-:S05]  /*0ed0*/  IADD3 R4, -R2, RZ, RZ ;  /* 0x000000ff02047210 */ /* 0x000fca0007ffe1ff */
[----:B------:R-:W-:Y:S02]  /*0ee0*/  IMAD R4, R11, R4, R5 ;  /* 0x000000040b047224 */ /* 0x000fe400078e0205 */
[----:B------:R-:W-:-:S03]  /*0ef0*/  VIADD R5, R240, 0x3f ;  /* 0x0000003ff0057836 */ /* 0x000fc60000000000 */
[----:B------:R-:W-:Y:S02]  /*0f00*/  ISETP.GT.U32.AND P5, PT, R11, R4, PT ;  /* 0x000000040b00720c */ /* 0x000fe40003fa4070 */
[----:B------:R-:W-:-:S04]  /*0f10*/  SHF.R.S32.HI R6, RZ, 0x1f, R5 ;  /* 0x0000001fff067819 */ /* 0x000fc80000011405 */
[----:B------:R-:W-:Y:S01]  /*0f20*/  LEA.HI R23, R6, R5, RZ, 0x6 ;  /* 0x0000000506177211 */ /* 0x000fe200078f30ff */
[----:B------:R-:W-:-:S04]  /*0f30*/  IMAD.WIDE.U32 R6, R0, R30, RZ ;  /* 0x0000001e00067225 */ /* 0x000fc800078e00ff */
[----:B------:R-:W-:Y:S01]  /*0f40*/  IMAD R5, R0, R31, RZ ;  /* 0x0000001f00057224 */ /* 0x000fe200078e02ff */
[----:B------:R-:W-:Y:S01]  /*0f50*/  SEL R38, R8, R6, !P2 ;  /* 0x0000000608267207 */ /* 0x000fe20005000000 */
[----:B------:R-:W-:Y:S01]  /*0f60*/  @!P5 IMAD.IADD R4, R4, 0x1, -R11 ;  /* 0x000000010404d824 */ /* 0x000fe200078e0a0b */
[----:B------:R-:W-:Y:S02]  /*0f70*/  @!P5 IADD3 R2, R2, 0x1, RZ ;  /* 0x000000010202d810 */ /* 0x000fe40007ffe0ff */
[----:B---3--:R-:W-:Y:S02]  /*0f80*/  SHF.R.S32.HI R6, RZ, 0x1f, R43 ;  /* 0x0000001fff067819 */ /* 0x008fe4000001142b */
[----:B------:R-:W-:Y:S01]  /*0f90*/  ISETP.GE.U32.AND P3, PT, R4, R11, PT ;  /* 0x0000000b0400720c */ /* 0x000fe20003f66070 */
[----:B------:R-:W-:Y:S01]  /*0fa0*/  IMAD.WIDE.U32 R10, R46, R43, RZ ;  /* 0x0000002b2e0a7225 */ /* 0x000fe200078e00ff */
[----:B------:R-:W-:Y:S02]  /*0fb0*/  LOP3.LUT R8, R47, R18, RZ, 0x3c, !PT ;  /* 0x000000122f087212 */ /* 0x000fe400078e3cff */
[----:B------:R-:W-:Y:S01]  /*0fc0*/  @P0 IADD3 R4, R239, R251, RZ ;  /* 0x000000fbef040210 */ /* 0x000fe20007ffe0ff */
[----:B------:R-:W-:Y:S01]  /*0fd0*/  IMAD R6, R6, R46, RZ ;  /* 0x0000002e06067224 */ /* 0x000fe200078e02ff */
[----:B------:R-:W-:Y:S01]  /*0fe0*/  ISETP.GE.AND P1, PT, R8, RZ, PT ;  /* 0x000000ff0800720c */ /* 0x000fe20003f26270 */
[----:B------:R-:W-:Y:S01]  /*0ff0*/  IMAD R8, R25, R10, RZ ;  /* 0x0000000a19087224 */ /* 0x000fe200078e02ff */
[----:B------:R-:W-:Y:S01]  /*1000*/  ISETP.NE.AND P5, PT, R18, RZ, PT ;  /* 0x000000ff1200720c */ /* 0x000fe20003fa5270 */
[----:B------:R-:W-:Y:S01]  /*1010*/  IMAD R6, R41, R43, R6 ;  /* 0x0000002b29067224 */ /* 0x000fe200078e0206 */
[----:B------:R-:W-:Y:S01]  /*1020*/  @P2 IADD3 R32, R7, R5, RZ ;  /* 0x0000000507202210 */ /* 0x000fe20007ffe0ff */
[----:B-1----:R-:W-:-:S02]  /*1030*/  @P0 IMAD R7, R4, R15, RZ ;  /* 0x0000000f04070224 */ /* 0x002fc400078e02ff */
[----:B------:R-:W-:Y:S01]  /*1040*/  @P3 IADD3 R2, R2, 0x1, RZ ;  /* 0x0000000102023810 */ /* 0x000fe20007ffe0ff */
[----:B------:R-:W-:Y:S01]  /*1050*/  @P0 IMAD.WIDE.U32 R4, R4, R14, RZ ;  /* 0x0000000e04040225 */ /* 0x000fe200078e00ff */
[----:B------:R-:W-:Y:S02]  /*1060*/  ISETP.NE.AND P3, PT, R19, RZ, PT ;  /* 0x000000ff1300720c */ /* 0x000fe40003f65270 */
[----:B------:R-:W-:Y:S01]  /*1070*/  MOV R22, R2 ;  /* 0x0000000200167202 */ /* 0x000fe20000000f00 */
[----:B------:R-:W-:Y:S01]  /*1080*/  IMAD.IADD R6, R11, 0x1, R6 ;  /* 0x000000010b067824 */ /* 0x000fe200078e0206 */
[----:B------:R-:W-:Y:S01]  /*1090*/  @P0 IADD3 R36, R5, R7, RZ ;  /* 0x0000000705240210 */ /* 0x000fe20007ffe0ff */
[----:B------:R-:W-:Y:S02]  /*10a0*/  @P0 IMAD.MOV.U32 R33, RZ, RZ, R4 ;  /* 0x000000ffff210224 */ /* 0x000fe400078e0004 */
[C---:B------:R-:W-:Y:S02]  /*10b0*/  IMAD R8, R24.reuse, R6, R8 ;  /* 0x0000000618087224 */ /* 0x040fe400078e0208 */
[----:B------:R-:W-:-:S04]  /*10c0*/  IMAD.WIDE.U32 R6, R24, R10, RZ ;  /* 0x0000000a18067225 */ /* 0x000fc800078e00ff */
[----:B------:R-:W1:Y:S01]  /*10d0*/  @P3 LDC R27, c[0x0][0x2e4] ;  /* 0x0000b900ff1b3b82 */ /* 0x000e620000000800 */
[----:B------:R-:W-:Y:S01]  /*10e0*/  IMAD.WIDE.U32 R4, R24, R0, RZ ;  /* 0x0000000018047225 */ /* 0x000fe200078e00ff */
[----:B------:R-:W-:Y:S02]  /*10f0*/  IADD3 R26, R7, R8, RZ ;  /* 0x00000008071a7210 */ /* 0x000fe40007ffe0ff */
[----:B------:R-:W-:Y:S01]  /*1100*/  LOP3.LUT R8, R23, 0xffffffc0, RZ, 0xc0, !PT ;  /* 0xffffffc017087812 */ /* 0x000fe200078ec0ff */
[----:B------:R-:W-:Y:S01]  /*1110*/  IMAD R2, R25, R0, RZ ;  /* 0x0000000019027224 */ /* 0x000fe200078e02ff */
[----:B------:R-:W-:Y:S01]  /*1120*/  SEL R35, R6, R4, !P2 ;  /* 0x0000000406237207 */ /* 0x000fe20005000000 */
[----:B------:R-:W-:Y:S01]  /*1130*/  @!P1 IMAD.MOV R22, RZ, RZ, -R22 ;  /* 0x000000ffff169224 */ /* 0x000fe200078e0a16 */
[----:B------:R-:W-:Y:S01]  /*1140*/  @!P5 LOP3.LUT R22, RZ, R18, RZ, 0x33, !PT ;  /* 0x00000012ff16d212 */ /* 0x000fe200078e33ff */
[----:B------:R-:W-:Y:S01]  /*1150*/  IMAD.SHL.U32 R4, R46, 0x80, RZ ;  /* 0x000000802e047824 */ /* 0x000fe200078e00ff */
[----:B------:R-:W3:Y:S01]  /*1160*/  @P0 LDC.64 R18, c[0x0][0x248] ;  /* 0x00009200ff120b82 */ /* 0x000ee20000000a00 */
[----:B------:R-:W-:Y:S01]  /*1170*/  @P2 IADD3 R26, R5, R2, RZ ;  /* 0x00000002051a2210 */ /* 0x000fe20007ffe0ff */
[----:B------:R-:W-:Y:S01]  /*1180*/  @!P2 IMAD R2, R41, R12, RZ ;  /* 0x0000000c2902a224 */ /* 0x000fe200078e02ff */
[----:B------:R-:W-:Y:S01]  /*1190*/  IADD3 R8, R8, -0x40, RZ ;  /* 0xffffffc008087810 */ /* 0x000fe20007ffe0ff */
[----:B----4-:R-:W-:Y:S01]  /*11a0*/  @P2 IMAD.WIDE.U32 R6, R0, R16, RZ ;  /* 0x0000001000062225 */ /* 0x010fe200078e00ff */
[----:B------:R-:W-:-:S02]  /*11b0*/  SHF.R.S32.HI R23, RZ, 0x6, R23 ;  /* 0x00000006ff177819 */ /* 0x000fc40000011417 */
[----:B------:R-:W-:Y:S01]  /*11c0*/  SHF.R.S32.HI R11, RZ, 0x1f, R8 ;  /* 0x0000001fff0b7819 */ /* 0x000fe20000011408 */
[----:B------:R-:W-:Y:S01]  /*11d0*/  @!P2 IMAD R10, R46, R13, R2 ;  /* 0x0000000d2e0aa224 */ /* 0x000fe200078e0202 */
[----:B------:R-:W-:Y:S01]  /*11e0*/  SEL R2, R4, RZ, P4 ;  /* 0x000000ff04027207 */ /* 0x000fe20002000000 */
[C---:B--2---:R-:W-:Y:S02]  /*11f0*/  @P3 IMAD R13, R46.reuse, R28, RZ ;  /* 0x0000001c2e0d3224 */ /* 0x044fe400078e02ff */
[----:B------:R-:W-:Y:S01]  /*1200*/  @!P2 IMAD.WIDE.U32 R4, R46, R12, RZ ;  /* 0x0000000c2e04a225 */ /* 0x000fe200078e00ff */
[----:B------:R-:W-:-:S03]  /*1210*/  IADD3 R2, P1, R8, R2, RZ ;  /* 0x0000000208027210 */ /* 0x000fc60007f3e0ff */
[----:B------:R-:W-:Y:S01]  /*1220*/  @P2 IMAD.MOV.U32 R16, RZ, RZ, R6 ;  /* 0x000000ffff102224 */ /* 0x000fe200078e0006 */
[----:B------:R-:W-:Y:S01]  /*1230*/  @P3 SEL R6, R13, R0, !P2 ;  /* 0x000000000d063207 */ /* 0x000fe20005000000 */
[----:B------:R-:W-:Y:S01]  /*1240*/  @P2 IMAD R17, R0, R17, R7 ;  /* 0x0000001100112224 */ /* 0x000fe200078e0207 */
[----:B------:R-:W-:Y:S01]  /*1250*/  IADD3.X R9, R11, R9, RZ, P1, !PT ;  /* 0x000000090b097210 */ /* 0x000fe20000ffe4ff */
[----:B------:R-:W-:Y:S01]  /*1260*/  IMAD R7, R25, R2, RZ ;  /* 0x0000000219077224 */ /* 0x000fe200078e02ff */
[----:B------:R-:W-:Y:S01]  /*1270*/  @!P2 IADD3 R17, R5, R10, RZ ;  /* 0x0000000a0511a210 */ /* 0x000fe20007ffe0ff */
[----:B-1----:R-:W-:Y:S01]  /*1280*/  @P3 IMAD R10, R47, R27, R6 ;  /* 0x0000001b2f0a3224 */ /* 0x002fe200078e0206 */
[----:B------:R-:W-:Y:S01]  /*1290*/  @!P2 MOV R16, R4 ;  /* 0x000000040010a202 */ /* 0x000fe20000000f00 */
[----:B-----5:R-:W-:Y:S01]  /*12a0*/  IMAD.WIDE.U32 R4, R29, R20, RZ ;  /* 0x000000141d047225 */ /* 0x020fe200078e00ff */
[----:B------:R-:W-:Y:S02]  /*12b0*/  ISETP.NE.AND P1, PT, R34, RZ, PT ;  /* 0x000000ff2200720c */ /* 0x000fe40003f25270 */
[----:B------:R-:W-:Y:S01]  /*12c0*/  SHF.R.S32.HI R27, RZ, 0x1f, R247 ;  /* 0x0000001fff1b7819 */ /* 0x000fe200000114f7 */
[----:B------:R-:W-:-:S04]  /*12d0*/  IMAD.WIDE.U32 R12, R24, R2, RZ ;  /* 0x00000002180c7225 */ /* 0x000fc800078e00ff */
[----:B------:R-:W-:Y:S02]  /*12e0*/  @!P3 IMAD R6, R46, R40, R47 ;  /* 0x000000282e06b224 */ /* 0x000fe400078e022f */
[----:B------:R-:W-:Y:S02]  /*12f0*/  @P0 IMAD.IADD R2, R239, 0x1, R251 ;  /* 0x00000001ef020824 */ /* 0x000fe400078e02fb */
[----:B------:R-:W-:Y:S01]  /*1300*/  IMAD R9, R24, R9, R7 ;  /* 0x0000000918097224 */ /* 0x000fe200078e0207 */
[----:B------:R-:W-:Y:S01]  /*1310*/  SEL R24, R4, RZ, P1 ;  /* 0x000000ff04187207 */ /* 0x000fe20000800000 */
[----:B------:R-:W-:Y:S02]  /*1320*/  @!P3 IMAD R10, R6, R28, RZ ;  /* 0x0000001c060ab224 */ /* 0x000fe400078e02ff */
[----:B------:R-:W-:Y:S02]  /*1330*/  IMAD R7, R29, R21, R5 ;  /* 0x000000151d077224 */ /* 0x000fe400078e0205 */
[----:B---3--:R-:W-:-:S02]  /*1340*/  @P0 IMAD R6, R2, R19, RZ ;  /* 0x0000001302060224 */ /* 0x008fc400078e02ff */
[----:B------:R-:W-:Y:S01]  /*1350*/  @P0 IMAD.WIDE.U32 R4, R2, R18, RZ ;  /* 0x0000001202040225 */ /* 0x000fe200078e00ff */
[----:B------:R-:W-:-:S04]  /*1360*/  SEL R29, R7, RZ, P1 ;  /* 0x000000ff071d7207 */ /* 0x000fc80000800000 */
        /* <DEDUP_REMOVED lines=15> */
.L_x_417:
        /* <DEDUP_REMOVED lines=13> */
.L_x_418:
        /* <DEDUP_REMOVED lines=10> */
.L_x_419:
[----:B------:R-:W-:-:S04]  /*15d0*/  IMAD R0, R46, R40, R47 ;  /* 0x000000282e007224 */ /* 0x000fc800078e022f */
[----:B------:R-:W-:-:S07]  /*15e0*/  IMAD R0, R0, R43, RZ ;  /* 0x0000002b00007224 */ /* 0x000fce00078e02ff */
.L_x_420:
[----:B------:R-:W1:Y:S01]  /*15f0*/  S2R R43, SR_TID.X ;  /* 0x00000000002b7919 */ /* 0x000e620000002100 */
[----:B------:R-:W2:Y:S01]  /*1600*/  LDC.64 R20, c[0x0][0x420] ;  /* 0x00010800ff147b82 */ /* 0x000ea20000000a00 */
[----:B------:R-:W-:Y:S01]  /*1610*/  IMAD R232, R232, R40, RZ ;  /* 0x00000028e8e87224 */ /* 0x000fe200078e02ff */
[----:B------:R-:W-:Y:S01]  /*1620*/  IADD3 R4, P2, R208, R16, RZ ;  /* 0x00000010d0047210 */ /* 0x000fe20007f5e0ff */
[----:B------:R-:W-:Y:S01]  /*1630*/  ULDC UR8, c[0x0][0x398] ;  /* 0x0000e60000087ab9 */ /* 0x000fe20000000800 */
[----:B------:R-:W-:Y:S01]  /*1640*/  SHF.R.S32.HI R209, RZ, 0x1f, R208 ;  /* 0x0000001fffd17819 */ /* 0x000fe200000114d0 */
[----:B------:R-:W-:Y:S01]  /*1650*/  IMAD.SHL.U32 R231, R232, 0x40, RZ ;  /* 0x00000040e8e77824 */ /* 0x000fe200078e00ff */
[----:B------:R-:W-:Y:S01]  /*1660*/  IADD3 R206, R8, R10, RZ ;  /* 0x0000000a08ce7210 */ /* 0x000fe20007ffe0ff */
[----:B------:R-:W-:Y:S01]  /*1670*/  ULDC.64 UR4, c[0x0][0x428] ;  /* 0x00010a0000047ab9 */ /* 0x000fe20000000a00 */
[----:B------:R-:W3:Y:S01]  /*1680*/  LDC.64 R44, c[0x0][0x478] ;  /* 0x00011e00ff2c7b82 */ /* 0x000ee20000000a00 */
[----:B------:R-:W-:Y:S01]  /*1690*/  IMAD.X R5, R209, 0x1, R17, P2 ;  /* 0x00000001d1057824 */ /* 0x000fe200010e0611 */
[----:B------:R-:W-:Y:S01]  /*16a0*/  IADD3 R6, P3, P2, R12, R231, R37 ;  /* 0x000000e70c067210 */ /* 0x000fe20007a7e025 */
[----:B------:R-:W-:Y:S01]  /*16b0*/  IMAD.IADD R17, R8, 0x1, R0 ;  /* 0x0000000108117824 */ /* 0x000fe200078e0200 */
[----:B------:R-:W-:Y:S01]  /*16c0*/  SHF.R.S32.HI R7, RZ, 0x1f, R231 ;  /* 0x0000001fff077819 */ /* 0x000fe200000114e7 */
[----:B------:R-:W-:Y:S01]  /*16d0*/  IMAD R10, R42, UR4, RZ ;  /* 0x000000042a0a7c24 */ /* 0x000fe2000f8e02ff */
[----:B------:R-:W-:Y:S01]  /*16e0*/  IADD3 R0, P4, R220, R8, RZ ;  /* 0x00000008dc007210 */ /* 0x000fe20007f9e0ff */
[----:B------:R-:W-:Y:S01]  /*16f0*/  ULDC.64 UR10, c[0x0][0x210] ;  /* 0x00008400000a7ab9 */ /* 0x000fe20000000a00 */
[----:B------:R-:W-:Y:S01]  /*1700*/  IADD3.X R13, R9, R7, R39, P3, P2 ;  /* 0x00000007090d7210 */ /* 0x000fe20001fe4427 */
[----:B------:R-:W-:Y:S01]  /*1710*/  IMAD R10, R47, UR5, R10 ;  /* 0x000000052f0a7c24 */ /* 0x000fe2000f8e020a */
[----:B------:R-:W-:Y:S01]  /*1720*/  IADD3 R16, P3, P2, R24, R6, R35 ;  /* 0x0000000618107210 */ /* 0x000fe20007a7e023 */
[----:B------:R-:W-:Y:S01]  /*1730*/  BSSY B1, `(.L_x_416) ;  /* 0x0000780000017945 */ /* 0x000fe20003800000 */
[----:B------:R-:W-:Y:S01]  /*1740*/  SHF.R.S32.HI R35, RZ, 0x1f, R220 ;  /* 0x0000001fff237819 */ /* 0x000fe200000114dc */
[----:B------:R-:W-:-:S02]  /*1750*/  VIADD R192, R23, 0xffffffff ;  /* 0xffffffff17c07836 */ /* 0x000fc40000000000 */
[-C--:B--2---:R-:W-:Y:S02]  /*1760*/  IMAD R2, R11, R20.reuse, RZ ;  /* 0x000000140b027224 */ /* 0x084fe400078e02ff */
[----:B------:R-:W-:-:S04]  /*1770*/  IMAD.WIDE.U32 R4, R8, R20, R4 ;  /* 0x0000001408047225 */ /* 0x000fc800078e0004 */
[----:B------:R-:W-:Y:S01]  /*1780*/  IMAD R2, R8, R21, R2 ;  /* 0x0000001508027224 */ /* 0x000fe200078e0202 */
[----:B-1----:R-:W-:Y:S01]  /*1790*/  SHF.R.S32.HI R37, RZ, 0x1f, R43 ;  /* 0x0000001fff257819 */ /* 0x002fe2000001142b */
[----:B------:R-:W-:Y:S02]  /*17a0*/  IMAD.X R7, R35, 0x1, R11, P4 ;  /* 0x0000000123077824 */ /* 0x000fe400020e060b */
[----:B------:R-:W-:Y:S01]  /*17b0*/  IMAD.IADD R5, R5, 0x1, R2 ;  /* 0x0000000105057824 */ /* 0x000fe200078e0202 */
[----:B------:R-:W-:Y:S01]  /*17c0*/  LEA.HI R8, R37, R43, RZ, 0x5 ;  /* 0x0000002b25087211 */ /* 0x000fe200078f28ff */
[----:B------:R-:W-:Y:S01]  /*17d0*/  IMAD R7, R7, R30, RZ ;  /* 0x0000001e07077224 */ /* 0x000fe200078e02ff */
[----:B------:R-:W-:Y:S01]  /*17e0*/  IADD3 R2, -R201, R240, R247 ;  /* 0x000000f0c9027210 */ /* 0x000fe20007ffe1f7 */
[----:B------:R-:W-:Y:S01]  /*17f0*/  IMAD.WIDE.U32 R4, R47, UR4, R4 ;  /* 0x000000042f047c25 */ /* 0x000fe2000f8e0004 */
[----:B------:R-:W-:Y:S01]  /*1800*/  LOP3.LUT R6, R8, 0xffffffe0, RZ, 0xc0, !PT ;  /* 0xffffffe008067812 */ /* 0x000fe200078ec0ff */
[----:B------:R-:W-:Y:S01]  /*1810*/  ULDC.64 UR4, c[0x0][0x258] ;  /* 0x0000960000047ab9 */ /* 0x000fe20000000a00 */
[----:B------:R-:W-:Y:S01]  /*1820*/  SHF.R.S32.HI R8, RZ, 0x5, R8 ;  /* 0x00000005ff087819 */ /* 0x000fe20000011408 */
[----:B------:R-:W-:Y:S01]  /*1830*/  IMAD R12, R0, R31, R7 ;  /* 0x0000001f000c7224 */ /* 0x000fe200078e0207 */
[----:B------:R-:W-:Y:S01]  /*1840*/  IADD3 R5, R5, R10, RZ ;  /* 0x0000000a05057210 */ /* 0x000fe20007ffe0ff */
[----:B------:R-:W-:-:S02]  /*1850*/  IMAD.IADD R24, R43, 0x1, -R6 ;  /* 0x000000012b187824 */ /* 0x000fc400078e0a06 */
[----:B------:R-:W-:Y:S01]  /*1860*/  VIADD R2, R2, -UR8 ;  /* 0x8000000802027c36 */ /* 0x000fe20008000000 */
[----:B------:R-:W-:Y:S01]  /*1870*/  ULDC.64 UR8, c[0x0][0x3e0] ;  /* 0x0000f80000087ab9 */ /* 0x000fe20000000a00 */
[----:B------:R-:W-:-:S03]  /*1880*/  IMAD.WIDE.U32 R6, R0, R30, R208 ;  /* 0x0000001e00067225 */ /* 0x000fc600078e00d0 */
[----:B------:R-:W-:Y:S01]  /*1890*/  SHF.R.S32.HI R9, RZ, 0x1f, R2 ;  /* 0x0000001fff097819 */ /* 0x000fe20000011402 */
[----:B------:R-:W-:Y:S01]  /*18a0*/  IMAD R0, R8, R232, R24 ;  /* 0x000000e808007224 */ /* 0x000fe200078e0218 */
[----:B------:R-:W-:Y:S01]  /*18b0*/  IADD3 R6, P4, R38, R6, RZ ;  /* 0x0000000626067210 */ /* 0x000fe20007f9e0ff */
[----:B------:R-:W-:Y:S01]  /*18c0*/  IMAD.WIDE.U32 R4, R220, R20, R4 ;  /* 0x00000014dc047225 */ /* 0x000fe200078e0004 */
[----:B------:R-:W-:Y:S01]  /*18d0*/  LEA.HI R11, R9, R2, RZ, 0x6 ;  /* 0x00000002090b7211 */ /* 0x000fe200078f30ff */
[----:B------:R-:W1:Y:S01]  /*18e0*/  LDC.64 R38, c[0x0][0x2b0] ;  /* 0x0000ac00ff267b82 */ /* 0x000e620000000a00 */
[----:B------:R-:W-:Y:S01]  /*18f0*/  IADD3.X R7, R32, R7, R12, P4, !PT ;  /* 0x0000000720077210 */ /* 0x000fe200027fe40c */
[----:B------:R-:W-:Y:S01]  /*1900*/  IMAD R9, R42, UR4, RZ ;  /* 0x000000042a097c24 */ /* 0x000fe2000f8e02ff */
[----:B------:R-:W-:Y:S01]  /*1910*/  IADD3.X R8, R29, R13, R26, P3, P2 ;  /* 0x0000000d1d087210 */ /* 0x000fe20001fe441a */
[----:B---3--:R-:W-:Y:S01]  /*1920*/  IMAD.WIDE R12, R17, 0x4, R44 ;  /* 0x00000004110c7825 */ /* 0x008fe200078e022c */
[----:B------:R-:W-:-:S02]  /*1930*/  IADD3 R2, P2, R0, R16, RZ ;  /* 0x0000001000027210 */ /* 0x000fc40007f5e0ff */
[----:B------:R-:W-:Y:S01]  /*1940*/  LEA R194, P3, R4, UR8, 0x1 ;  /* 0x0000000804c27c11 */ /* 0x000fe2000f8608ff */
[C---:B------:R-:W-:Y:S01]  /*1950*/  IMAD R9, R47.reuse, UR5, R9 ;  /* 0x000000052f097c24 */ /* 0x040fe2000f8e0209 */
[----:B------:R-:W-:Y:S01]  /*1960*/  LEA.HI.X.SX32 R10, R0, R8, 0x1, P2 ;  /* 0x00000008000a7211 */ /* 0x000fe200010f0eff */
[----:B------:R-:W-:Y:S01]  /*1970*/  IMAD.WIDE.U32 R6, R47, UR4, R6 ;  /* 0x000000042f067c25 */ /* 0x000fe2000f8e0006 */
[----:B------:R-:W-:Y:S01]  /*1980*/  SHF.R.S32.HI R8, RZ, 0x6, R11 ;  /* 0x00000006ff087819 */ /* 0x000fe2000001140b */
[----:B------:R-:W-:Y:S01]  /*1990*/  ULDC.64 UR4, c[0x0][0x400] ;  /* 0x0001000000047ab9 */ /* 0x000fe20000000a00 */
[----:B------:R-:W-:Y:S01]  /*19a0*/  MOV R214, R13 ;  /* 0x0000000d00d67202 */ /* 0x000fe20000000f00 */
[----:B------:R-:W-:Y:S01]  /*19b0*/  IMAD.IADD R7, R7, 0x1, R9 ;  /* 0x0000000107077824 */ /* 0x000fe200078e0209 */
[C---:B------:R-:W-:Y:S01]  /*19c0*/  LEA R196, P4, R6.reuse, UR10, 0x1 ;  /* 0x0000000a06c47c11 */ /* 0x040fe2000f8808ff */
[----:B------:R-:W-:Y:S01]  /*19d0*/  IMAD R0, R35, R20, RZ ;  /* 0x0000001423007224 */ /* 0x000fe200078e02ff */
[----:B------:R-:W-:Y:S01]  /*19e0*/  VIMNMX R237, RZ, R8, !PT ;  /* 0x00000008ffed7248 */ /* 0x000fe20007fe0100 */
[----:B------:R-:W-:Y:S01]  /*19f0*/  IMAD.MOV.U32 R215, RZ, RZ, R12 ;  /* 0x000000ffffd77224 */ /* 0x000fe200078e000c */
[----:B------:R-:W-:Y:S01]  /*1a00*/  LEA.HI.X R197, R6, UR11, R7, 0x1, P4 ;  /* 0x0000000b06c57c11 */ /* 0x000fe2000a0f0c07 */
[----:B------:R-:W-:Y:S01]  /*1a10*/  IMAD R0, R220, R21, R0 ;  /* 0x00000015dc007224 */ /* 0x000fe200078e0200 */
[----:B------:R-:W-:-:S02]  /*1a20*/  ISETP.GT.AND P4, PT, R23, R237, PT ;  /* 0x000000ed1700720c */ /* 0x000fc40003f84270 */
[----:B------:R-:W-:Y:S01]  /*1a30*/  LEA R203, P2, R2, UR4, 0x2 ;  /* 0x0000000402cb7c11 */ /* 0x000fe2000f8410ff */
[----:B------:R-:W-:Y:S02]  /*1a40*/  IMAD.IADD R0, R5, 0x1, R0 ;  /* 0x0000000105007824 */ /* 0x000fe400078e0200 */
[----:B-1----:R-:W-:Y:S01]  /*1a50*/  IMAD.WIDE R206, R206, 0x4, R38 ;  /* 0x00000004cece7825 */ /* 0x002fe200078e0226 */
[----:B------:R-:W-:Y:S02]  /*1a60*/  LEA.HI.X R202, R2, UR5, R10, 0x2, P2 ;  /* 0x0000000502ca7c11 */ /* 0x000fe400090f140a */
[----:B------:R-:W-:-:S05]  /*1a70*/  LEA.HI.X R195, R4, UR9, R0, 0x1, P3 ;  /* 0x0000000904c37c11 */ /* 0x000fca00098f0c00 */
[----:B------:R-:W-:Y:S05]  /*1a80*/  @P4 BRA `(.L_x_421) ;  /* 0x0000000800d84947 */ /* 0x000fea0003800000 */
        /* <DEDUP_REMOVED lines=25> */
.L_x_422:
        /* <DEDUP_REMOVED lines=13> */
.L_x_423:
[-C--:B------:R-:W-:Y:S01]  /*1cf0*/  IMAD R0, R27, R4.reuse, RZ ;  /* 0x000000041b007224 */ /* 0x080fe200078e02ff */
[----:B------:R-:W-:Y:S01]  /*1d00*/  ULDC UR4, c[0x0][0x2d0] ;  /* 0x0000b40000047ab9 */ /* 0x000fe20000000800 */
[C---:B------:R-:W-:Y:S01]  /*1d10*/  IMAD.WIDE.U32 R6, R247.reuse, R4, R208 ;  /* 0x00000004f7067225 */ /* 0x040fe200078e00d0 */
[----:B------:R-:W-:Y:S01]  /*1d20*/  ISETP.GE.AND P3, PT, R208, UR4, PT ;  /* 0x00000004d0007c0c */ /* 0x000fe2000bf66270 */
[----:B------:R-:W-:Y:S01]  /*1d30*/  ULDC.64 UR4, c[0x0][0x468] ;  /* 0x00011a0000047ab9 */ /* 0x000fe20000000a00 */
[----:B------:R-:W-:Y:S01]  /*1d40*/  IADD3 R8, R220, 0x60, RZ ;  /* 0x00000060dc087810 */ /* 0x000fe20007ffe0ff */
[----:B------:R-:W-:Y:S01]  /*1d50*/  IMAD R2, R247, R5, R0 ;  /* 0x00000005f7027224 */ /* 0x000fe200078e0200 */
[----:B------:R-:W-:Y:S01]  /*1d60*/  IADD3 R6, P0, R10, R6, RZ ;  /* 0x000000060a067210 */ /* 0x000fe20007f1e0ff */
[----:B------:R-:W-:Y:S01]  /*1d70*/  IMAD R0, R238, -0x80, R201 ;  /* 0xffffff80ee007824 */ /* 0x000fe200078e02c9 */
[----:B------:R-:W-:Y:S01]  /*1d80*/  BSSY B0, `(.L_x_424) ;  /* 0x0000017000007945 */ /* 0x000fe20003800000 */
[C---:B------:R-:W-:Y:S01]  /*1d90*/  VIADD R9, R220.reuse, 0x40 ;  /* 0x00000040dc097836 */ /* 0x040fe20000000000 */
[----:B------:R-:W-:Y:S01]  /*1da0*/  IADD3.X R7, R11, R7, R2, P0, !PT ;  /* 0x000000070b077210 */ /* 0x000fe200007fe402 */
[----:B------:R-:W-:Y:S01]  /*1db0*/  VIADD R2, R220, 0x20 ;  /* 0x00000020dc027836 */ /* 0x000fe20000000000 */
[----:B------:R-:W-:-:S02]  /*1dc0*/  ISETP.GE.OR P0, PT, R8, R0, P3 ;  /* 0x000000000800720c */ /* 0x000fc40001f06670 */
[-C--:B------:R-:W-:Y:S01]  /*1dd0*/  ISETP.GE.OR P1, PT, R9, R0.reuse, P3 ;  /* 0x000000000900720c */ /* 0x080fe20001f26670 */
[----:B------:R-:W-:Y:S01]  /*1de0*/  IMAD.WIDE.U32 R6, R47, UR4, R6 ;  /* 0x000000042f067c25 */ /* 0x000fe2000f8e0006 */
[-C--:B------:R-:W-:Y:S02]  /*1df0*/  ISETP.GE.OR P2, PT, R2, R0.reuse, P3 ;  /* 0x000000000200720c */ /* 0x080fe40001f46670 */
[----:B------:R-:W-:Y:S01]  /*1e00*/  ISETP.GE.OR P3, PT, R220, R0, P3 ;  /* 0x00000000dc00720c */ /* 0x000fe20001f66670 */
[----:B------:R-:W-:-:S04]  /*1e10*/  IMAD R2, R42, UR4, RZ ;  /* 0x000000042a027c24 */ /* 0x000fc8000f8e02ff */
[----:B------:R-:W-:-:S05]  /*1e20*/  IMAD R0, R47, UR5, R2 ;  /* 0x000000052f007c24 */ /* 0x000fca000f8e0202 */
[----:B------:R-:W-:-:S03]  /*1e30*/  IADD3 R0, R7, R0, RZ ;  /* 0x0000000007007210 */ /* 0x000fc60007ffe0ff */
        /* <DEDUP_REMOVED lines=11> */
.L_x_425:
[----:B------:R-:W-:Y:S05]  /*1ef0*/  BSYNC B0 ;  /* 0x0000000000007941 */ /* 0x000fea0003800000 */
.L_x_424:
        /* <DEDUP_REMOVED lines=14> */
.L_x_427:
[----:B------:R-:W-:Y:S05]  /*1fe0*/  BSYNC B0 ;  /* 0x0000000000007941 */ /* 0x000fea0003800000 */
.L_x_426:
        /* <DEDUP_REMOVED lines=14> */
.L_x_429:
[----:B------:R-:W-:Y:S05]  /*20d0*/  BSYNC B0 ;  /* 0x0000000000007941 */ /* 0x000fea0003800000 */
.L_x_428:
        /* <DEDUP_REMOVED lines=13> */
.L_x_431:
[----:B------:R-:W-:Y:S05]  /*21b0*/  BSYNC B0 ;  /* 0x0000000000007941 */ /* 0x000fea0003800000 */
.L_x_430:
[-C--:B----4-:R-:W-:Y:S01]  /*21c0*/  IMAD.WIDE.U32 R4, R247, R12.reuse, R208 ;  /* 0x0000000cf7047225 */ /* 0x090fe200078e00d0 */
[----:B------:R-:W-:Y:S01]  /*21d0*/  ULDC.64 UR4, c[0x0][0x470] ;  /* 0x00011c0000047ab9 */ /* 0x000fe20000000a00 */
[----:B------:R-:W-:Y:S02]  /*21e0*/  BSSY B0, `(.L_x_432) ;  /* 0x0000014000007945 */ /* 0x000fe40003800000 */
[----:B------:R-:W-:Y:S01]  /*21f0*/  IMAD R0, R27, R12, RZ ;  /* 0x0000000c1b007224 */ /* 0x000fe200078e02ff */
[----:B------:R-:W-:Y:S01]  /*2200*/  IADD3 R4, P4, R14, R4, RZ ;  /* 0x000000040e047210 */ /* 0x000fe20007f9e0ff */
[----:B------:R-:W-:Y:S02]  /*2210*/  IMAD R2, R42, UR4, RZ ;  /* 0x000000042a027c24 */ /* 0x000fe4000f8e02ff */
[----:B------:R-:W-:Y:S02]  /*2220*/  IMAD R0, R247, R13, R0 ;  /* 0x0000000df7007224 */ /* 0x000fe400078e0200 */
[----:B------:R-:W-:-:S03]  /*2230*/  IMAD R2, R47, UR5, R2 ;  /* 0x000000052f027c24 */ /* 0x000fc6000f8e0202 */
[----:B------:R-:W-:-:S03]  /*2240*/  IADD3.X R5, R15, R5, R0, P4, !PT ;  /* 0x000000050f057210 */ /* 0x000fc600027fe400 */
        /* <DEDUP_REMOVED lines=13> */
.L_x_433:
[----:B------:R-:W-:Y:S05]  /*2320*/  BSYNC B0 ;  /* 0x0000000000007941 */ /* 0x000fea0003800000 */
.L_x_432:
        /* <DEDUP_REMOVED lines=14> */
.L_x_435:
[----:B------:R-:W-:Y:S05]  /*2410*/  BSYNC B0 ;  /* 0x0000000000007941 */ /* 0x000fea0003800000 */
.L_x_434:
        /* <DEDUP_REMOVED lines=14> */
.L_x_437:
[----:B------:R-:W-:Y:S05]  /*2500*/  BSYNC B0 ;  /* 0x0000000000007941 */ /* 0x000fea0003800000 */
.L_x_436:
        /* <DEDUP_REMOVED lines=14> */
.L_x_421:
[----:B------:R-:W-:Y:S01]  /*25f0*/  IMAD R0, R238, -0x80, R201 ;  /* 0xffffff80ee007824 */ /* 0x000fe200078e02c9 */
[----:B------:R-:W-:Y:S01]  /*2600*/  @P1 BAR.SYNC.DEFER_BLOCKING 0x0 ;  /* 0x0000000000001b1d */ /* 0x000fe20000010000 */
[----:B------:R-:W-:Y:S01]  /*2610*/  VIADD R6, R220, 0x60 ;  /* 0x00000060dc067836 */ /* 0x000fe20000000000 */
[----:B------:R-:W-:Y:S01]  /*2620*/  LEA.HI R10, R192, R192, RZ, 0x1 ;  /* 0x000000c0c00a7211 */ /* 0x000fe200078f08ff */
[C---:B------:R-:W-:Y:S01]  /*2630*/  VIADD R4, R220.reuse, 0x40 ;  /* 0x00000040dc047836 */ /* 0x040fe20000000000 */
[----:B------:R-:W-:Y:S01]  /*2640*/  ISETP.GE.AND P3, PT, R220, R0, PT ;  /* 0x00000000dc00720c */ /* 0x000fe20003f66270 */
[----:B------:R-:W-:Y:S01]  /*2650*/  IMAD R2, R27, R14, RZ ;  /* 0x0000000e1b027224 */ /* 0x000fe200078e02ff */
[-C--:B------:R-:W-:Y:S01]  /*2660*/  ISETP.GE.AND P4, PT, R6, R0.reuse, PT ;  /* 0x000000000600720c */ /* 0x080fe20003f86270 */
[----:B------:R-:W-:Y:S01]  /*2670*/  VIADD R6, R220, 0x20 ;  /* 0x00000020dc067836 */ /* 0x000fe20000000000 */
[----:B------:R-:W-:Y:S01]  /*2680*/  P2R R16, PR, RZ, 0x8 ;  /* 0x00000008ff107803 */ /* 0x000fe20000000000 */
[----:B------:R-:W-:Y:S01]  /*2690*/  IMAD R11, R192, -0x40, R240 ;  /* 0xffffffc0c00b7824 */ /* 0x000fe200078e02f0 */
[----:B------:R-:W-:Y:S01]  /*26a0*/  ISETP.GE.AND P5, PT, R4, R0, PT ;  /* 0x000000000400720c */ /* 0x000fe20003fa6270 */
[C---:B------:R-:W-:Y:S01]  /*26b0*/  IMAD.WIDE.U32 R4, R247.reuse, R14, R208 ;  /* 0x0000000ef7047225 */ /* 0x040fe200078e00d0 */
[----:B------:R-:W-:Y:S01]  /*26c0*/  ISETP.NE.AND P1, PT, R16, RZ, PT ;  /* 0x000000ff1000720c */ /* 0x000fe20003f25270 */
[----:B------:R-:W-:Y:S01]  /*26d0*/  ULDC.64 UR4, c[0x0][0x268] ;  /* 0x00009a0000047ab9 */ /* 0x000fe20000000a00 */
[----:B------:R-:W-:Y:S01]  /*26e0*/  ISETP.GE.AND P6, PT, R6, R0, PT ;  /* 0x000000000600720c */ /* 0x000fe20003fc6270 */
[----:B------:R-:W-:Y:S01]  /*26f0*/  IMAD R2, R247, R15, R2 ;  /* 0x0000000ff7027224 */ /* 0x000fe200078e0202 */
[----:B------:R-:W-:Y:S01]  /*2700*/  LEA R0, R249, UR6, 0x1 ;  /* 0x00000006f9007c11 */ /* 0x000fe2000f8e08ff */
[----:B------:R-:W-:Y:S01]  /*2710*/  IMAD R8, R34, UR4, RZ ;  /* 0x0000000422087c24 */ /* 0x000fe2000f8e02ff */
[----:B------:R-:W-:Y:S01]  /*2720*/  IADD3 R4, P0, R33, R4, RZ ;  /* 0x0000000421047210 */ /* 0x000fe20007f1e0ff */
[----:B------:R-:W-:Y:S01]  /*2730*/  BSSY B0, `(.L_x_439) ;  /* 0x0000020000007945 */ /* 0x000fe20003800000 */
[----:B------:R-:W-:Y:S01]  /*2740*/  ISETP.GE.AND P2, PT, R6, R11, PT ;  /* 0x0000000b0600720c */ /* 0x000fe20003f46270 */
[----:B------:R-:W-:Y:S01]  /*2750*/  IMAD.WIDE.U32 R6, R247, R18, R208 ;  /* 0x00000012f7067225 */ /* 0x000fe200078e00d0 */
[----:B------:R-:W-:-:S02]  /*2760*/  IADD3.X R5, R36, R5, R2, P0, !PT ;  /* 0x0000000524057210 */ /* 0x000fc400007fe402 */
[----:B------:R-:W-:Y:S01]  /*2770*/  ISETP.GE.AND P3, PT, R220, R11, PT ;  /* 0x0000000bdc00720c */ /* 0x000fe20003f66270 */
[----:B------:R1:W-:Y:S01]  /*2780*/  @P1 STS.128 [R0+0xa000], RZ ;  /* 0x00a000ff00001388 */ /* 0x0003e20000000c00 */
[----:B------:R-:W-:Y:S01]  /*2790*/  IMAD R2, R27, R18, RZ ;  /* 0x000000121b027224 */ /* 0x000fe200078e02ff */
[----:B------:R-:W-:Y:S01]  /*27a0*/  IADD3 R12, P0, R25, R6, RZ ;  /* 0x00000006190c7210 */ /* 0x000fe20007f1e0ff */
[----:B------:R-:W-:Y:S01]  /*27b0*/  IMAD.WIDE.U32 R4, R22, UR4, R4 ;  /* 0x0000000416047c25 */ /* 0x000fe2000f8e0004 */
[----:B------:R-:W-:-:S03]  /*27c0*/  LOP3.LUT R10, R10, 0xfffffffe, RZ, 0xc0, !PT ;  /* 0xfffffffe0a0a7812 */ /* 0x000fc600078ec0ff */
[----:B------:R-:W-:Y:S02]  /*27d0*/  IMAD R9, R247, R19, R2 ;  /* 0x00000013f7097224 */ /* 0x000fe400078e0202 */
[----:B------:R-:W-:-:S03]  /*27e0*/  IMAD R2, R22, UR5, R8 ;  /* 0x0000000516027c24 */ /* 0x000fc6000f8e0208 */
[----:B------:R-:W-:Y:S01]  /*27f0*/  IADD3.X R13, R28, R7, R9, P0, !PT ;  /* 0x000000071c0d7210 */ /* 0x000fe200007fe409 */
        /* <DEDUP_REMOVED lines=19> */
.L_x_440:
[----:B------:R-:W-:Y:S05]  /*2930*/  BSYNC B0 ;  /* 0x0000000000007941 */ /* 0x000fea0003800000 */
.L_x_439:
        /* <DEDUP_REMOVED lines=22> */
.L_x_442:
[----:B------:R-:W-:Y:S05]  /*2aa0*/  BSYNC B0 ;  /* 0x0000000000007941 */ /* 0x000fea0003800000 */
.L_x_441:
        /* <DEDUP_REMOVED lines=22> */
.L_x_444:
[----:B------:R-:W-:Y:S05]  /*2c10*/  BSYNC B0 ;  /* 0x0000000000007941 */ /* 0x000fea0003800000 */
.L_x_443:
        /* <DEDUP_REMOVED lines=22> */
.L_x_446:
[----:B------:R-:W-:Y:S05]  /*2d80*/  BSYNC B0 ;  /* 0x0000000000007941 */ /* 0x000fea0003800000 */
.L_x_445:
        /* <DEDUP_REMOVED lines=13> */
.L_x_448:
[----:B------:R-:W-:Y:S05]  /*2e60*/  BSYNC B0 ;  /* 0x0000000000007941 */ /* 0x000fea0003800000 */
.L_x_447:
[----:B------:R1:W-:Y:S01]  /*2e70*/  @P2 STS.128 [R0+0x5000], RZ ;  /* 0x005000ff00002388 */ /* 0x0003e20000000c00 */
[----:B------:R-:W-:Y:S01]  /*2e80*/  ISETP.NE.AND P1, PT, R2, 0x1, PT ;  /* 0x000000010200780c */ /* 0x000fe20003f25270 */
[----:B------:R-:W-:Y:S01]  /*2e90*/  VIADD R2, R249, 0x1000 ;  /* 0x00001000f9027836 */ /* 0x000fe20000000000 */
[----:B------:R-:W-:Y:S04]  /*2ea0*/  BSSY B0, `(.L_x_449) ;  /* 0x000000e000007945 */ /* 0x000fe80003800000 */
[----:B------:R-:W-:-:S04]  /*2eb0*/  SEL R2, R2, R249, !P1 ;  /* 0x000000f902027207 */ /* 0x000fc80004800000 */
[----:B------:R-:W-:Y:S01]  /*2ec0*/  LEA R191, R2, UR6, 0x1 ;  /* 0x0000000602bf7c11 */ /* 0x000fe2000f8e08ff */
        /* <DEDUP_REMOVED lines=11> */
.L_x_450:
[----:B------:R-:W-:Y:S05]  /*2f80*/  BSYNC B0 ;  /* 0x0000000000007941 */ /* 0x000fea0003800000 */
.L_x_449:
        /* <DEDUP_REMOVED lines=17> */
.L_x_452:
[----:B------:R-:W-:Y:S05]  /*30a0*/  BSYNC B0 ;  /* 0x0000000000007941 */ /* 0x000fea0003800000 */
.L_x_451:
        /* <DEDUP_REMOVED lines=19> */
.L_x_454:
[----:B------:R-:W-:Y:S05]  /*31e0*/  BSYNC B0 ;  /* 0x0000000000007941 */ /* 0x000fea0003800000 */
.L_x_453:
[----:B------:R-:W-:Y:S01]  /*31f0*/  ISETP.NE.AND P0, PT, R16, RZ, PT ;  /* 0x000000ff1000720c */ /* 0x000fe20003f05270 */
[----:B------:R-:W-:Y:S01]  /*3200*/  ULDC.64 UR4, c[0x0][0x260] ;  /* 0x0000980000047ab9 */ /* 0x000fe20000000a00 */
[----:B------:R-:W-:Y:S01]  /*3210*/  BSSY B0, `(.L_x_455) ;  /* 0x000001a000007945 */ /* 0x000fe20003800000 */
[----:B------:R-:W-:Y:S01]  /*3220*/  IMAD R2, R34, UR4, RZ ;  /* 0x0000000422027c24 */ /* 0x000fe2000f8e02ff */
[C---:B------:R-:W-:Y:S01]  /*3230*/  IADD3 R10, R213.reuse, 0x28, RZ ;  /* 0x00000028d50a7810 */ /* 0x040fe20007ffe0ff */
[----:B---3--:R-:W-:Y:S01]  /*3240*/  IMAD.WIDE.U32 R4, R22, UR4, R12 ;  /* 0x0000000416047c25 */ /* 0x008fe2000f8e000c */
[----:B------:R-:W-:-:S03]  /*3250*/  IADD3 R12, R213, 0x8, RZ ;  /* 0x00000008d50c7810 */ /* 0x000fc60007ffe0ff */
        /* <DEDUP_REMOVED lines=21> */
.L_x_456:
[----:B------:R-:W-:Y:S05]  /*33b0*/  BSYNC B0 ;  /* 0x0000000000007941 */ /* 0x000fea0003800000 */
.L_x_455:
        /* <DEDUP_REMOVED lines=22> */
.L_x_458:
[----:B------:R-:W-:Y:S05]  /*3520*/  BSYNC B0 ;  /* 0x0000000000007941 */ /* 0x000fea0003800000 */
.L_x_457:
        /* <DEDUP_REMOVED lines=22> */
.L_x_460:
[----:B------:R-:W-:Y:S05]  /*3690*/  BSYNC B0 ;  /* 0x0000000000007941 */ /* 0x000fea0003800000 */
.L_x_459:
        /* <DEDUP_REMOVED lines=22> */
.L_x_462:
[----:B------:R-:W-:Y:S05]  /*3800*/  BSYNC B0 ;  /* 0x0000000000007941 */ /* 0x000fea0003800000 */
.L_x_461:
[----:B------:R-:W0:Y:S01]  /*3810*/  LDGDEPBAR ;  /* 0x00000000000079af */ /* 0x000e220000000000 */
[C---:B-1234-:R-:W-:Y:S01]  /*3820*/  VIADD R0, R213.reuse, 0x20 ;  /* 0x00000020d5007836 */ /* 0x05efe20000000000 */
[-C--:B------:R-:W-:Y:S01]  /*3830*/  ISETP.GE.AND P0, PT, R10, R11.reuse, PT ;  /* 0x0000000b0a00720c */ /* 0x080fe20003f06270 */
[----:B------:R-:W-:Y:S01]  /*3840*/  IMAD.MOV.U32 R210, RZ, RZ, 0x7f800000 ;  /* 0x7f800000ffd27424 */ /* 0x000fe200078e00ff */
[CC--:B------:R-:W-:Y:S01]  /*3850*/  ISETP.GE.AND P4, PT, R213.reuse, R11.reuse, PT ;  /* 0x0000000bd500720c */ /* 0x0c0fe20003f86270 */
[----:B------:R-:W-:Y:S01]  /*3860*/  IMAD.MOV.U32 R211, RZ, RZ, 0x7f800000 ;  /* 0x7f800000ffd37424 */ /* 0x000fe200078e00ff */
[-C--:B------:R-:W-:Y:S01]  /*3870*/  ISETP.GE.AND P3, PT, R12, R11.reuse, PT ;  /* 0x0000000b0c00720c */ /* 0x080fe20003f66270 */
[----:B------:R-:W-:Y:S01]  /*3880*/  IMAD.MOV.U32 R212, RZ, RZ, 0x7f800000 ;  /* 0x7f800000ffd47424 */ /* 0x000fe200078e00ff */
[----:B------:R-:W-:Y:S01]  /*3890*/  ISETP.GE.AND P2, PT, R0, R11, PT ;  /* 0x0000000b0000720c */ /* 0x000fe20003f46270 */
[----:B------:R-:W-:Y:S01]  /*38a0*/  IMAD.MOV.U32 R205, RZ, RZ, 0x7f800000 ;  /* 0x7f800000ffcd7424 */ /* 0x000fe200078e00ff */
[----:B------:R-:W1:Y:S01]  /*38b0*/  LDC.64 R218, c[0x0][0x3b8] ;  /* 0x0000ee00ffda7b82 */ /* 0x000e620000000a00 */
[----:B------:R-:W-:Y:S01]  /*38c0*/  IMAD.WIDE R4, R213, 0x4, R206 ;  /* 0x00000004d5047825 */ /* 0x000fe200078e02ce */
[----:B------:R-:W-:-:S03]  /*38d0*/  ULDC UR4, c[0x0][0x2d0] ;  /* 0x0000b40000047ab9 */ /* 0x000fc60000000800 */
[C---:B------:R-:W-:Y:S02]  /*38e0*/  IMAD.SHL.U32 R217, R232.reuse, 0x10, RZ ;  /* 0x00000010e8d97824 */ /* 0x040fe400078e00ff */
[----:B------:R-:W-:Y:S01]  /*38f0*/  IMAD.SHL.U32 R216, R232, 0x8, RZ ;  /* 0x00000008e8d87824 */ /* 0x000fe200078e00ff */
[----:B------:R-:W5:Y:S01]  /*3900*/  @!P4 LDG.E R211, desc[UR14][R4.64] ;  /* 0x0000000e04d3c981 */ /* 0x000f62000c1e1900 */
[----:B------:R-:W-:-:S04]  /*3910*/  @!P0 IMAD.WIDE R6, R10, 0x4, R206 ;  /* 0x000000040a068825 */ /* 0x000fc800078e02ce */
[----:B------:R-:W-:Y:S01]  /*3920*/  IMAD.MOV.U32 R174, RZ, RZ, 0x20 ;  /* 0x00000020ffae7424 */ /* 0x000fe200078e00ff */
[----:B------:R-:W5:Y:S01]  /*3930*/  @!P3 LDG.E R212, desc[UR14][R4.64+0x20] ;  /* 0x0000200e04d4b981 */ /* 0x000f62000c1e1900 */
[----:B------:R-:W-:-:S04]  /*3940*/  DEPBAR.LE SB0, 0x1 ;  /* 0x000080400000791a */ /* 0x000fc80000000000 */
[----:B------:R-:W5:Y:S01]  /*3950*/  @!P2 LDG.E R205, desc[UR14][R4.64+0x80] ;  /* 0x0000800e04cda981 */ /* 0x000f62000c1e1900 */
[----:B------:R-:W-:Y:S01]  /*3960*/  IMAD.MOV.U32 R164, RZ, RZ, 0x40 ;  /* 0x00000040ffa47424 */ /* 0x000fe200078e00ff */
[----:B------:R-:W-:Y:S01]  /*3970*/  CS2R R94, SRZ ;  /* 0x00000000005e7805 */ /* 0x000fe2000001ff00 */
[C---:B------:R-:W-:Y:S01]  /*3980*/  IMAD R236, R232.reuse, 0x18, RZ ;  /* 0x00000018e8ec7824 */ /* 0x040fe200078e02ff */
[----:B------:R2:W5:Y:S01]  /*3990*/  @!P0 LDG.E R210, desc[UR14][R6.64] ;  /* 0x0000000e06d28981 */ /* 0x000562000c1e1900 */
[C---:B------:R-:W-:Y:S01]  /*39a0*/  IMAD.SHL.U32 R235, R232.reuse, 0x20, RZ ;  /* 0x00000020e8eb7824 */ /* 0x040fe200078e00ff */
[----:B------:R-:W-:Y:S01]  /*39b0*/  CS2R R92, SRZ ;  /* 0x00000000005c7805 */ /* 0x000fe2000001ff00 */
[C---:B------:R-:W-:Y:S01]  /*39c0*/  IMAD R234, R232.reuse, 0x28, RZ ;  /* 0x00000028e8ea7824 */ /* 0x040fe200078e02ff */
[----:B------:R-:W-:Y:S01]  /*39d0*/  BAR.SYNC.DEFER_BLOCKING 0x0 ;  /* 0x0000000000007b1d */ /* 0x000fe20000010000 */
[----:B------:R-:W-:Y:S01]  /*39e0*/  IMAD R233, R232, 0x30, RZ ;  /* 0x00000030e8e97824 */ /* 0x000fe200078e02ff */
[----:B------:R-:W-:Y:S01]  /*39f0*/  CS2R R98, SRZ ;  /* 0x0000000000627805 */ /* 0x000fe2000001ff00 */
[----:B------:R-:W-:Y:S01]  /*3a00*/  IMAD.MOV R231, RZ, RZ, -R231 ;  /* 0x000000ffffe77224 */ /* 0x000fe200078e0ae7 */
[----:B------:R-:W-:Y:S01]  /*3a10*/  CS2R R96, SRZ ;  /* 0x0000000000607805 */ /* 0x000fe2000001ff00 */
[----:B------:R-:W-:Y:S01]  /*3a20*/  VIADD R245, R247, 0x80 ;  /* 0x00000080f7f57836 */ /* 0x000fe20000000000 */
[----:B------:R-:W-:Y:S01]  /*3a30*/  CS2R R90, SRZ ;  /* 0x00000000005a7805 */ /* 0x000fe2000001ff00 */
        /* <DEDUP_REMOVED lines=17> */
[----:B-1----:R-:W3:Y:S01]  /*3b50*/  LDG.E.64 R4, desc[UR14][R218.64+0x8] ;  /* 0x0000080eda047981 */ /* 0x002ee2000c1e1b00 */
[----:B------:R-:W-:Y:S02]  /*3b60*/  LEA.HI R0, R37, R43, RZ, 0x4 ;  /* 0x0000002b25007211 */ /* 0x000fe400078f20ff */
[----:B------:R-:W-:Y:S02]  /*3b70*/  CS2R R56, SRZ ;  /* 0x0000000000387805 */ /* 0x000fe4000001ff00 */
[----:B------:R-:W-:Y:S01]  /*3b80*/  CS2R R54, SRZ ;  /* 0x0000000000367805 */ /* 0x000fe2000001ff00 */
[----:B------:R1:W4:Y:S01]  /*3b90*/  LDSM.16.M88.4 R132, [R170+0xa000] ;  /* 0x00a00000aa84783b */ /* 0x0003220000000200 */
[----:B------:R-:W-:-:S02]  /*3ba0*/  CS2R R52, SRZ ;  /* 0x0000000000347805 */ /* 0x000fc4000001ff00 */
[----:B------:R-:W-:Y:S02]  /*3bb0*/  CS2R R44, SRZ ;  /* 0x00000000002c7805 */ /* 0x000fe4000001ff00 */
[----:B------:R-:W-:Y:S01]  /*3bc0*/  CS2R R50, SRZ ;  /* 0x0000000000327805 */ /* 0x000fe2000001ff00 */
[----:B------:R1:W1:Y:S01]  /*3bd0*/  LDSM.16.M88.4 R136, [R170+0xa800] ;  /* 0x00a80000aa88783b */ /* 0x0002620000000200 */
[----:B------:R-:W-:Y:S02]  /*3be0*/  CS2R R48, SRZ ;  /* 0x0000000000307805 */ /* 0x000fe4000001ff00 */
[----:B------:R-:W-:Y:S01]  /*3bf0*/  CS2R R38, SRZ ;  /* 0x0000000000267805 */ /* 0x000fe2000001ff00 */
[----:B------:R-:W-:Y:S01]  /*3c00*/  IMAD.MOV.U32 R204, RZ, RZ, R191 ;  /* 0x000000ffffcc7224 */ /* 0x000fe200078e00bf */
[----:B------:R1:W1:Y:S01]  /*3c10*/  LDSM.16.M88.4 R140, [R173+0xa000] ;  /* 0x00a00000ad8c783b */ /* 0x0002620000000200 */
[----:B------:R-:W-:Y:S01]  /*3c20*/  ULDC.U8 UR8, c[0x0][0x388] ;  /* 0x0000e20000087ab9 */ /* 0x000fe20000000000 */
[----:B------:R-:W-:-:S02]  /*3c30*/  ULDC UR5, c[0x0][0x2ec] ;  /* 0x0000bb0000057ab9 */ /* 0x000fc40000000800 */
[----:B------:R1:W1:Y:S04]  /*3c40*/  LDSM.16.M88.4 R144, [R173+0xa800] ;  /* 0x00a80000ad90783b */ /* 0x0002680000000200 */
[----:B------:R1:W1:Y:S04]  /*3c50*/  LDSM.16.M88.4 R148, [R171+0xa000] ;  /* 0x00a00000ab94783b */ /* 0x0002680000000200 */
[----:B------:R1:W1:Y:S04]  /*3c60*/  LDSM.16.M88.4 R152, [R171+0xa800] ;  /* 0x00a80000ab98783b */ /* 0x0002680000000200 */
[----:B------:R-:W4:Y:S01]  /*3c70*/  LDG.E.64 R218, desc[UR14][R218.64] ;  /* 0x0000000edada7981 */ /* 0x000f22000c1e1b00 */
[----:B------:R-:W-:-:S03]  /*3c80*/  LOP3.LUT R0, R0, 0xfffffff0, RZ, 0xc0, !PT ;  /* 0xfffffff000007812 */ /* 0x000fc600078ec0ff */
[----:B------:R1:W1:Y:S02]  /*3c90*/  LDSM.16.M88.4 R156, [R172+0xa000] ;  /* 0x00a00000ac9c783b */ /* 0x0002640000000200 */
[----:B------:R-:W-:Y:S02]  /*3ca0*/  IMAD.IADD R0, R43, 0x1, -R0 ;  /* 0x000000012b007824 */ /* 0x000fe400078e0a00 */
[----:B------:R1:W1:Y:S03]  /*3cb0*/  LDSM.16.M88.4 R160, [R172+0xa800] ;  /* 0x00a80000aca0783b */ /* 0x0002660000000200 */
[----:B------:R-:W-:Y:S01]  /*3cc0*/  SHF.R.S32.HI R2, RZ, 0x1f, R0 ;  /* 0x0000001fff027819 */ /* 0x000fe20000011400 */
[----:B--2---:R-:W-:-:S03]  /*3cd0*/  IMAD R7, R46, R40, R47 ;  /* 0x000000282e077224 */ /* 0x004fc600078e022f */
[----:B------:R-:W-:-:S04]  /*3ce0*/  LEA.HI R2, R2, R0, RZ, 0x3 ;  /* 0x0000000002027211 */ /* 0x000fc800078f18ff */
[----:B------:R-:W-:Y:S01]  /*3cf0*/  LOP3.LUT R6, R2, 0xfffffff8, RZ, 0xc0, !PT ;  /* 0xfffffff802067812 */ /* 0x000fe200078ec0ff */
[----:B------:R-:W-:-:S04]  /*3d00*/  IMAD.SHL.U32 R2, R7, 0x20, RZ ;  /* 0x0000002007027824 */ /* 0x000fc800078e00ff */
[----:B------:R-:W-:Y:S01]  /*3d10*/  IMAD.IADD R0, R0, 0x1, -R6 ;  /* 0x0000000100007824 */ /* 0x000fe200078e0a06 */
[----:B------:R-:W-:Y:S01]  /*3d20*/  SHF.R.S32.HI R6, RZ, 0x1f, R24 ;  /* 0x0000001fff067819 */ /* 0x000fe20000011418 */
[----:B------:R-:W-:-:S03]  /*3d30*/  VIADD R246, R217, 0x20 ;  /* 0x00000020d9f67836 */ /* 0x000fc60000000000 */
[C---:B------:R-:W-:Y:S02]  /*3d40*/  LOP3.LUT P0, RZ, R0.reuse, 0x2, RZ, 0xc0, !PT ;  /* 0x0000000200ff7812 */ /* 0x040fe4000780c0ff */
[----:B------:R-:W-:Y:S01]  /*3d50*/  LOP3.LUT P2, RZ, R0, 0x4, RZ, 0xc0, !PT ;  /* 0x0000000400ff7812 */ /* 0x000fe2000784c0ff */
[----:B------:R-:W-:Y:S01]  /*3d60*/  VIADD R0, R177, 0x1000 ;  /* 0x00001000b1007836 */ /* 0x000fe20000000000 */
[----:B------:R-:W-:-:S04]  /*3d70*/  SEL R174, R174, 0xffffffe0, !P0 ;  /* 0xffffffe0aeae7807 */ /* 0x000fc80004000000 */
[----:B------:R-:W-:Y:S01]  /*3d80*/  SEL R0, R0, R177, !P1 ;  /* 0x000000b100007207 */ /* 0x000fe20004800000 */
[----:B------:R-:W-:Y:S01]  /*3d90*/  IMAD R232, R232, 0x38, RZ ;  /* 0x00000038e8e87824 */ /* 0x000fe200078e02ff */
[----:B------:R-:W-:Y:S02]  /*3da0*/  CS2R R46, SRZ ;  /* 0x00000000002e7805 */ /* 0x000fe4000001ff00 */
[----:B------:R-:W-:Y:S02]  /*3db0*/  LEA R166, R0, UR6, 0x1 ;  /* 0x0000000600a67c11 */ /* 0x000fe4000f8e08ff */
[----:B------:R-:W-:Y:S02]  /*3dc0*/  CS2R R42, SRZ ;  /* 0x00000000002a7805 */ /* 0x000fe4000001ff00 */
[----:B------:R-:W-:Y:S02]  /*3dd0*/  CS2R R40, SRZ ;  /* 0x0000000000287805 */ /* 0x000fe4000001ff00 */
[----:B------:R-:W-:-:S02]  /*3de0*/  CS2R R36, SRZ ;  /* 0x0000000000247805 */ /* 0x000fc4000001ff00 */
[----:B------:R-:W-:Y:S01]  /*3df0*/  SEL R164, R164, 0xffffffc0, !P2 ;  /* 0xffffffc0a4a47807 */ /* 0x000fe20005000000 */
[----:B------:R-:W-:Y:S01]  /*3e00*/  IMAD.IADD R169, R167, 0x1, R174 ;  /* 0x00000001a7a97824 */ /* 0x000fe200078e02ae */
[----:B---3--:R-:W-:Y:S02]  /*3e10*/  IADD3 R242, P4, P3, R2, R4, R24 ;  /* 0x0000000402f27210 */ /* 0x008fe40007b9e018 */
[----:B------:R-:W-:-:S04]  /*3e20*/  SHF.R.S32.HI R2, RZ, 0x1f, R2 ;  /* 0x0000001fff027819 */ /* 0x000fc80000011402 */
[----:B------:R-:W-:Y:S01]  /*3e30*/  IADD3.X R6, R2, R5, R6, P4, P3 ;  /* 0x0000000502067210 */ /* 0x000fe200027e6406 */
[----:B------:R-:W-:Y:S02]  /*3e40*/  IMAD.SHL.U32 R5, R248, 0x20, RZ ;  /* 0x00000020f8057824 */ /* 0x000fe400078e00ff */
[C---:B------:R-:W-:Y:S02]  /*3e50*/  IMAD.IADD R5, R216.reuse, 0x1, R246 ;  /* 0x00000001d8057824 */ /* 0x040fe400078e02f6 */
[----:B------:R-:W-:Y:S02]  /*3e60*/  VIADD R2, R175, 0x1000 ;  /* 0x00001000af027836 */ /* 0x000fe40000000000 */
[----:B------:R-:W-:Y:S01]  /*3e70*/  IMAD.IADD R223, R216, 0x1, R5 ;  /* 0x00000001d8df7824 */ /* 0x000fe200078e0205 */
[----:B------:R-:W-:-:S03]  /*3e80*/  IADD3 R4, R240, 0x80, R247 ;  /* 0x00000080f0047810 */ /* 0x000fc60007ffe0f7 */
[----:B------:R-:W-:Y:S01]  /*3e90*/  IMAD.IADD R222, R216, 0x1, R223 ;  /* 0x00000001d8de7824 */ /* 0x000fe200078e02df */
[----:B------:R-:W-:Y:S01]  /*3ea0*/  SEL R2, R2, R175, !P1 ;  /* 0x000000af02027207 */ /* 0x000fe20004800000 */
[----:B------:R-:W-:-:S04]  /*3eb0*/  IMAD.WIDE.U32 R242, R242, -0x2daee0ad, RZ ;  /* 0xd2511f53f2f27825 */ /* 0x000fc800078e00ff */
[----:B------:R-:W-:Y:S01]  /*3ec0*/  IMAD.IADD R221, R216, 0x1, R222 ;  /* 0x00000001d8dd7824 */ /* 0x000fe200078e02de */
[----:B------:R-:W-:Y:S01]  /*3ed0*/  LEA R165, R2, UR6, 0x1 ;  /* 0x0000000602a57c11 */ /* 0x000fe2000f8e08ff */
[----:B----4-:R-:W-:Y:S01]  /*3ee0*/  VIADD R224, R219, 0xbb67ae85 ;  /* 0xbb67ae85dbe07836 */ /* 0x010fe20000000000 */
[----:B------:R-:W-:Y:S01]  /*3ef0*/  LOP3.LUT R230, R6, R218, RZ, 0x3c, !PT ;  /* 0x000000da06e67212 */ /* 0x000fe200078e3cff */
[----:B------:R-:W-:Y:S02]  /*3f00*/  IMAD.IADD R244, R4, 0x1, -R201 ;  /* 0x0000000104f47824 */ /* 0x000fe400078e0ac9 */
[----:B------:R-:W-:Y:S01]  /*3f10*/  VIADD R229, R218, 0x9e3779b9 ;  /* 0x9e3779b9dae57836 */ /* 0x000fe20000000000 */
[----:B------:R-:W-:Y:S01]  /*3f20*/  LOP3.LUT R224, R242, R224, RZ, 0x3c, !PT ;  /* 0x000000e0f2e07212 */ /* 0x000fe200078e3cff */
[C---:B------:R-:W-:Y:S02]  /*3f30*/  VIADD R241, R218.reuse, 0x3c6ef372 ;  /* 0x3c6ef372daf17836 */ /* 0x040fe40000000000 */
[----:B------:R-:W-:-:S02]  /*3f40*/  VIADD R228, R218, 0xdaa66d2b ;  /* 0xdaa66d2bdae47836 */ /* 0x000fc40000000000 */
[C---:B------:R-:W-:Y:S02]  /*3f50*/  VIADD R227, R218.reuse, 0x78dde6e4 ;  /* 0x78dde6e4dae37836 */ /* 0x040fe40000000000 */
[----:B------:R-:W-:Y:S02]  /*3f60*/  VIADD R226, R218, 0x1715609d ;  /* 0x1715609ddae27836 */ /* 0x000fe40000000000 */
[C---:B------:R-:W-:Y:S02]  /*3f70*/  VIADD R2, R219.reuse, 0x76cf5d0a ;  /* 0x76cf5d0adb027836 */ /* 0x040fe40000000000 */
[----:B------:R-:W-:Y:S02]  /*3f80*/  VIADD R0, R219, 0x32370b8f ;  /* 0x32370b8fdb007836 */ /* 0x000fe40000000000 */
[----:B------:R-:W-:Y:S02]  /*3f90*/  IMAD.IADD R225, R216, 0x1, R221 ;  /* 0x00000001d8e17824 */ /* 0x000fe400078e02dd */
[----:B------:R-:W-:-:S02]  /*3fa0*/  VIADD R218, R218, 0xb54cda56 ;  /* 0xb54cda56dada7836 */ /* 0x000fc40000000000 */
[C---:B------:R-:W-:Y:S02]  /*3fb0*/  VIADD R4, R219.reuse, 0xed9eba14 ;  /* 0xed9eba14db047836 */ /* 0x040fe40000000000 */
[C---:B------:R-:W-:Y:S02]  /*3fc0*/  VIADD R2, R219.reuse, 0xa9066899 ;  /* 0xa9066899db027836 */ /* 0x040fe40000000000 */
[----:B-1----:R-:W-:-:S07]  /*3fd0*/  VIADD R0, R219, 0x646e171e ;  /* 0x646e171edb007836 */ /* 0x002fce0000000000 */
.L_x_465:
[----:B-----5:R-:W-:Y:S01]  /*3fe0*/  FSETP.NEU.FTZ.AND P1, PT, R205, -INF , PT ;  /* 0xff800000cd00780b */ /* 0x020fe20003f3d000 */
[----:B------:R-:W0:Y:S01]  /*3ff0*/  LDGDEPBAR ;  /* 0x00000000000079af */ /* 0x000e220000000000 */
[----:B------:R-:W-:Y:S01]  /*4000*/  FSETP.NEU.FTZ.AND P4, PT, R211, -INF , PT ;  /* 0xff800000d300780b */ /* 0x000fe20003f9d000 */
[----:B------:R-:W-:Y:S01]  /*4010*/  IMAD.IADD R0, R166, 0x1, R174 ;  /* 0x00000001a6007824 */ /* 0x000fe200078e02ae */
[----:B------:R-:W-:Y:S01]  /*4020*/  FSETP.NEU.FTZ.AND P0, PT, R210, -INF , PT ;  /* 0xff800000d200780b */ /* 0x000fe20003f1d000 */
[----:B------:R-:W-:Y:S01]  /*4030*/  IMAD.IADD R128, R166, 0x1, R164 ;  /* 0x00000001a6807824 */ /* 0x000fe200078e02a4 */
[----:B------:R-:W-:Y:S01]  /*4040*/  FSETP.NEU.FTZ.AND P3, PT, R212, -INF , PT ;  /* 0xff800000d400780b */ /* 0x000fe20003f7d000 */
[----:B------:R-:W-:Y:S02]  /*4050*/  IMAD.SHL.U32 R2, R192, 0x40, RZ ;  /* 0x00000040c0027824 */ /* 0x000fe400078e00ff */
[----:B------:R-:W-:Y:S03]  /*4060*/  VIADD R178, R219, 0x76cf5d0a ;  /* 0x76cf5d0adbb27836 */ /* 0x000fe60000000000 */
[----:B------:R-:W-:Y:S04]  /*4070*/  ISETP.GE.AND P6, PT, R2, R244, PT ;  /* 0x000000f40200720c */ /* 0x000fe80003fc6270 */
[----:B------:R-:W-:Y:S01]  /*4080*/  ISETP.LT.AND P6, PT, R245, R201, P6 ;  /* 0x000000c9f500720c */ /* 0x000fe200037c1270 */
[----:B------:R-:W-:Y:S04]  /*4090*/  DEPBAR.LE SB0, 0x0 ;  /* 0x000080000000791a */ /* 0x000fe80000000000 */
[----:B------:R-:W-:Y:S06]  /*40a0*/  BAR.SYNC.DEFER_BLOCKING 0x0 ;  /* 0x0000000000007b1d */ /* 0x000fec0000010000 */
        /* <DEDUP_REMOVED lines=11> */
[----:B------:R-:W-:Y:S01]  /*4160*/  LDSM.16.M88.4 R120, [R128] ;  /* 0x000000008078783b */ /* 0x000fe20000000200 */
[C---:B------:R-:W-:Y:S07]  /*4170*/  HMMA.16816.F32 R16, R32.reuse, R18, RZ ;  /* 0x000000122010723c */ /* 0x040fee00000018ff */
[----:B------:R-:W2:Y:S01]  /*4180*/  LDSM.16.M88.4 R124, [R171+0x6000] ;  /* 0x00600000ab7c783b */ /* 0x000ea20000000200 */
[-C--:B---3--:R-:W-:Y:S06]  /*4190*/  HMMA.16816.F32 R20, R32, R100.reuse, RZ ;  /* 0x000000642014723c */ /* 0x088fec00000018ff */
[C---:B------:R-:W-:Y:S01]  /*41a0*/  HMMA.16816.F32 R24, R28.reuse, R100, RZ ;  /* 0x000000641c18723c */ /* 0x040fe200000018ff */
[----:B------:R-:W3:Y:S05]  /*41b0*/  LDSM.16.M88.4 R128, [R128+0x1000] ;  /* 0x001000008080783b */ /* 0x000eea0000000200 */
[-C--:B------:R-:W-:Y:S06]  /*41c0*/  HMMA.16816.F32 R28, R28, R102.reuse, RZ ;  /* 0x000000661c1c723c */ /* 0x080fec00000018ff */
[----:B------:R-:W-:Y:S01]  /*41d0*/  HMMA.16816.F32 R32, R32, R102, RZ ;  /* 0x000000662020723c */ /* 0x000fe200000018ff */
[----:B------:R-:W3:Y:S05]  /*41e0*/  LDSM.16.M88.4 R100, [R171+0x6800] ;  /* 0x00680000ab64783b */ /* 0x000eea0000000200 */
[-C--:B----4-:R-:W-:Y:S06]  /*41f0*/  HMMA.16816.F32 R4, R104, R108.reuse, R4 ;  /* 0x0000006c6804723c */ /* 0x090fec0000001804 */
[C---:B-1----:R-:W-:Y:S06]  /*4200*/  HMMA.16816.F32 R8, R112.reuse, R108, R8 ;  /* 0x0000006c7008723c */ /* 0x042fec0000001808 */
[-C--:B------:R-:W-:Y:S06]  /*4210*/  HMMA.16816.F32 R12, R112, R110.reuse, R12 ;  /* 0x0000006e700c723c */ /* 0x080fec000000180c */
[C---:B------:R-:W-:Y:S01]  /*4220*/  HMMA.16816.F32 R16, R104.reuse, R110, R16 ;  /* 0x0000006e6810723c */ /* 0x040fe20000001810 */
[----:B------:R-:W-:Y:S05]  /*4230*/  LDSM.16.M88.4 R108, [R172+0x6000] ;  /* 0x00600000ac6c783b */ /* 0x000fea0000000200 */
[-C--:B--2---:R-:W-:Y:S06]  /*4240*/  HMMA.16816.F32 R20, R104, R116.reuse, R20 ;  /* 0x000000746814723c */ /* 0x084fec0000001814 */
[C---:B------:R-:W-:Y:S06]  /*4250*/  HMMA.16816.F32 R24, R112.reuse, R116, R24 ;  /* 0x000000747018723c */ /* 0x040fec0000001818 */
[-C--:B------:R-:W-:Y:S05]  /*4260*/  HMMA.16816.F32 R28, R112, R118.reuse, R28 ;  /* 0x00000076701c723c */ /* 0x080fea000000181c */
[----:B------:R-:W-:Y:S01]  /*4270*/  IMAD R116, R238, 0x4, R248 ;  /* 0x00000004ee747824 */ /* 0x000fe200078e02f8 */
[----:B------:R-:W-:Y:S05]  /*4280*/  HMMA.16816.F32 R32, R104, R118, R32 ;  /* 0x000000766820723c */ /* 0x000fea0000001820 */
[----:B------:R-:W-:Y:S01]  /*4290*/  LOP3.LUT R116, R243, R219, R116, 0x96, !PT ;  /* 0x000000dbf3747212 */ /* 0x000fe200078e9674 */
[-C--:B------:R-:W-:Y:S05]  /*42a0*/  HMMA.16816.F32 R4, R120, R124.reuse, R4 ;  /* 0x0000007c7804723c */ /* 0x080fea0000001804 */
[----:B------:R-:W-:Y:S01]  /*42b0*/  IMAD.IADD R112, R0, 0x1, R164 ;  /* 0x0000000100707824 */ /* 0x000fe200078e02a4 */
[C---:B---3--:R-:W-:Y:S01]  /*42c0*/  HMMA.16816.F32 R8, R128.reuse, R124, R8 ;  /* 0x0000007c8008723c */ /* 0x048fe20000001808 */
[----:B------:R-:W1:Y:S03]  /*42d0*/  @!P6 S2R R164, SR_TID.X ;  /* 0x0000000000a4e919 */ /* 0x000e660000002100 */
[----:B------:R-:W2:Y:S02]  /*42e0*/  LDSM.16.M88.4 R104, [R112] ;  /* 0x000000007068783b */ /* 0x000ea40000000200 */
[-C--:B------:R-:W-:Y:S05]  /*42f0*/  HMMA.16816.F32 R12, R128, R126.reuse, R12 ;  /* 0x0000007e800c723c */ /* 0x080fea000000180c */
[----:B------:R-:W-:Y:S01]  /*4300*/  IMAD R0, R192, 0x4, R250 ;  /* 0x00000004c0007824 */ /* 0x000fe200078e02fa */
[C---:B------:R-:W-:Y:S01]  /*4310*/  HMMA.16816.F32 R16, R120.reuse, R126, R16 ;  /* 0x0000007e7810723c */ /* 0x040fe20000001810 */
[----:B------:R-:W3:Y:S04]  /*4320*/  LDSM.16.M88.4 R112, [R112+0x1000] ;  /* 0x001000007070783b */ /* 0x000ee80000000200 */
[C---:B------:R-:W-:Y:S01]  /*4330*/  VIADD R118, R0.reuse, 0x2 ;  /* 0x0000000200767836 */ /* 0x040fe20000000000 */
[-C--:B------:R-:W-:Y:S05]  /*4340*/  HMMA.16816.F32 R20, R120, R100.reuse, R20 ;  /* 0x000000647814723c */ /* 0x080fea0000001814 */
[----:B------:R-:W-:Y:S01]  /*4350*/  IMAD.WIDE.U32 R124, R0, -0x326172a9, RZ ;  /* 0xcd9e8d57007c7825 */ /* 0x000fe200078e00ff */
[C---:B------:R-:W-:Y:S05]  /*4360*/  HMMA.16816.F32 R24, R128.reuse, R100, R24 ;  /* 0x000000648018723c */ /* 0x040fea0000001818 */
[----:B------:R-:W-:Y:S01]  /*4370*/  LOP3.LUT R0, R125, R230, RZ, 0x3c, !PT ;  /* 0x000000e67d007212 */ /* 0x000fe200078e3cff */
[----:B------:R-:W-:Y:S01]  /*4380*/  IMAD.WIDE.U32 R116, R116, -0x326172a9, RZ ;  /* 0xcd9e8d5774747825 */ /* 0x000fe200078e00ff */
[-C--:B------:R-:W-:Y:S04]  /*4390*/  HMMA.16816.F32 R28, R128, R102.reuse, R28 ;  /* 0x00000066801c723c */ /* 0x080fe8000000181c */
[--C-:B------:R-:W-:Y:S01]  /*43a0*/  LOP3.LUT R124, R117, R124, R229.reuse, 0x96, !PT ;  /* 0x0000007c757c7212 */ /* 0x100fe200078e96e5 */
[----:B------:R-:W-:Y:S01]  /*43b0*/  IMAD.WIDE.U32 R118, R118, -0x326172a9, RZ ;  /* 0xcd9e8d5776767825 */ /* 0x000fe200078e00ff */
[----:B------:R-:W-:Y:S01]  /*43c0*/  LOP3.LUT R116, R116, R241, RZ, 0x3c, !PT ;  /* 0x000000f174747212 */ /* 0x000fe200078e3cff */
[----:B------:R-:W-:Y:S04]  /*43d0*/  HMMA.16816.F32 R32, R120, R102, R32 ;  /* 0x000000667820723c */ /* 0x000fe80000001820 */
[----:B------:R-:W-:Y:S01]  /*43e0*/  LOP3.LUT R100, R119, R230, RZ, 0x3c, !PT ;  /* 0x000000e677647212 */ /* 0x000fe200078e3cff */
[----:B------:R-:W-:Y:S01]  /*43f0*/  IMAD.WIDE.U32 R128, R124, -0x2daee0ad, RZ ;  /* 0xd2511f537c807825 */ /* 0x000fe200078e00ff */
[----:B------:R-:W-:Y:S01]  /*4400*/  LOP3.LUT R126, R117, R118, R229, 0x96, !PT ;  /* 0x00000076757e7212 */ /* 0x000fe200078e96e5 */
[-C--:B--2---:R-:W-:Y:S05]  /*4410*/  HMMA.16816.F32 R4, R104, R108.reuse, R4 ;  /* 0x0000006c6804723c */ /* 0x084fea0000001804 */
[----:B------:R-:W-:Y:S01]  /*4420*/  IMAD.WIDE.U32 R118, R0, -0x2daee0ad, RZ ;  /* 0xd2511f5300767825 */ /* 0x000fe200078e00ff */
[----:B------:R-:W-:Y:S01]  /*4430*/  @!P6 IADD3 R0, -R240, 0x1, R213 ;  /* 0x00000001f000e810 */ /* 0x000fe20007ffe1d5 */
[C---:B---3--:R-:W-:Y:S04]  /*4440*/  HMMA.16816.F32 R8, R112.reuse, R108, R8 ;  /* 0x0000006c7008723c */ /* 0x048fe80000001808 */
[----:B------:R-:W-:Y:S01]  /*4450*/  LOP3.LUT R117, R224, R119, RZ, 0x3c, !PT ;  /* 0x00000077e0757212 */ /* 0x000fe200078e3cff */
[----:B------:R-:W-:Y:S01]  /*4460*/  IMAD.WIDE.U32 R100, R100, -0x2daee0ad, RZ ;  /* 0xd2511f5364647825 */ /* 0x000fe200078e00ff */
[--C-:B------:R-:W-:Y:S01]  /*4470*/  @!P6 IADD3 R2, R2, R0, R201.reuse ;  /* 0x000000000202e210 */ /* 0x100fe20007ffe0c9 */
[-C--:B------:R-:W-:Y:S04]  /*4480*/  HMMA.16816.F32 R12, R112, R110.reuse, R12 ;  /* 0x0000006e700c723c */ /* 0x080fe8000000180c */
[--C-:B------:R-:W-:Y:S01]  /*4490*/  LOP3.LUT R124, R129, R118, R178.reuse, 0x96, !PT ;  /* 0x00000076817c7212 */ /* 0x100fe200078e96b2 */
[----:B------:R-:W-:Y:S01]  /*44a0*/  IMAD.WIDE.U32 R126, R126, -0x2daee0ad, RZ ;  /* 0xd2511f537e7e7825 */ /* 0x000fe200078e00ff */
[--C-:B------:R-:W-:Y:S01]  /*44b0*/  @!P6 VIADDMNMX R109, R2, 0x8, R201.reuse, PT ;  /* 0x00000008026de846 */ /* 0x100fe200038001c9 */
[C---:B------:R-:W-:Y:S04]  /*44c0*/  HMMA.16816.F32 R16, R104.reuse, R110, R16 ;  /* 0x0000006e6810723c */ /* 0x040fe80000001810 */
[----:B------:R-:W-:Y:S01]  /*44d0*/  LOP3.LUT R101, R224, R101, RZ, 0x3c, !PT ;  /* 0x00000065e0657212 */ /* 0x000fe200078e3cff */
[----:B------:R-:W-:Y:S01]  /*44e0*/  IMAD.WIDE.U32 R102, R117, -0x326172a9, RZ ;  /* 0xcd9e8d5775667825 */ /* 0x000fe200078e00ff */
[--C-:B------:R-:W-:Y:S02]  /*44f0*/  @!P6 VIADDMNMX R108, R2, 0x20, R201.reuse, PT ;  /* 0x00000020026ce846 */ /* 0x100fe400038001c9 */
[----:B------:R-:W-:Y:S03]  /*4500*/  LOP3.LUT R118, R127, R100, R178, 0x96, !PT ;  /* 0x000000647f767212 */ /* 0x000fe600078e96b2 */
[----:B------:R-:W-:Y:S01]  /*4510*/  LOP3.LUT R127, R116, R103, RZ, 0x3c, !PT ;  /* 0x00000067747f7212 */ /* 0x000fe200078e3cff */
[----:B------:R-:W-:Y:S04]  /*4520*/  IMAD.WIDE.U32 R124, R124, -0x326172a9, RZ ;  /* 0xcd9e8d577c7c7825 */ /* 0x000fe800078e00ff */
[----:B------:R-:W-:Y:S01]  /*4530*/  FMUL.FTZ R120, R211, 1.4426950216293334961 ;  /* 0x3fb8aa3bd3787820 */ /* 0x000fe20000410000 */
[----:B------:R-:W-:Y:S01]  /*4540*/  FMUL.FTZ R117, R210, 1.4426950216293334961 ;  /* 0x3fb8aa3bd2757820 */ /* 0x000fe20000410000 */
[----:B------:R-:W-:Y:S01]  /*4550*/  IMAD.WIDE.U32 R100, R101, -0x326172a9, RZ ;  /* 0xcd9e8d5765647825 */ /* 0x000fe200078e00ff */
[--C-:B------:R-:W-:Y:S02]  /*4560*/  LOP3.LUT R129, R125, R102, R228.reuse, 0x96, !PT ;  /* 0x000000667d817212 */ /* 0x100fe400078e96e4 */
[----:B------:R-:W-:Y:S01]  /*4570*/  FSEL R120, R120, RZ, P4 ;  /* 0x000000ff78787208 */ /* 0x000fe20002000000 */
[----:B------:R-:W-:Y:S01]  /*4580*/  IMAD.WIDE.U32 R122, R118, -0x326172a9, RZ ;  /* 0xcd9e8d57767a7825 */ /* 0x000fe200078e00ff */
[----:B------:R-:W-:Y:S02]  /*4590*/  LOP3.LUT R125, R116, R101, RZ, 0x3c, !PT ;  /* 0x00000065747d7212 */ /* 0x000fe400078e3cff */
[----:B------:R-:W-:Y:S01]  /*45a0*/  @!P6 VIMNMX R116, R2, R201, PT ;  /* 0x000000c90274e248 */ /* 0x000fe20003fe0100 */
[----:B-1----:R-:W-:Y:S01]  /*45b0*/  @!P6 IMAD.SHL.U32 R0, R164, 0x2, RZ ;  /* 0x00000002a400e824 */ /* 0x002fe200078e00ff */
[----:B------:R-:W-:Y:S01]  /*45c0*/  LOP3.LUT R123, R123, R100, R228, 0x96, !PT ;  /* 0x000000647b7b7212 */ /* 0x000fe200078e96e4 */
[----:B------:R-:W-:Y:S01]  /*45d0*/  IMAD.SHL.U32 R178, R248, 0x20, RZ ;  /* 0x00000020f8b27824 */ /* 0x000fe200078e00ff */
[----:B------:R-:W-:Y:S01]  /*45e0*/  @!P6 VIADDMNMX R2, R2, 0x28, R201, PT ;  /* 0x000000280202e846 */ /* 0x000fe200038001c9 */
[----:B------:R-:W1:Y:S01]  /*45f0*/  LDSM.16.M88.4 R100, [R172+0x6800] ;  /* 0x00680000ac64783b */ /* 0x000e620000000200 */
[----:B------:R-:W-:Y:S01]  /*4600*/  FSEL R117, R117, RZ, P0 ;  /* 0x000000ff75757208 */ /* 0x000fe20000000000 */
[----:B------:R-:W-:Y:S01]  /*4610*/  VIADD R130, R219, 0xed9eba14 ;  /* 0xed9eba14db827836 */ /* 0x000fe20000000000 */
[----:B------:R-:W-:Y:S01]  /*4620*/  @!P6 LOP3.LUT R0, R178, 0x6, R0, 0xf8, !PT ;  /* 0x00000006b200e812 */ /* 0x000fe200078ef800 */
[----:B------:R-:W-:Y:S01]  /*4630*/  FMUL.FTZ R118, R205, 1.4426950216293334961 ;  /* 0x3fb8aa3bcd767820 */ /* 0x000fe20000410000 */
[----:B------:R-:W-:Y:S01]  /*4640*/  FMUL.FTZ R119, R212, 1.4426950216293334961 ;  /* 0x3fb8aa3bd4777820 */ /* 0x000fe20000410000 */
[----:B------:R-:W-:Y:S02]  /*4650*/  IMAD.MOV.U32 R164, RZ, RZ, 0x40 ;  /* 0x00000040ffa47424 */ /* 0x000fe400078e00ff */
[----:B------:R-:W-:Y:S01]  /*4660*/  @!P6 IMAD R0, R238, 0x80, R0 ;  /* 0x00000080ee00e824 */ /* 0x000fe200078e0200 */
[----:B------:R-:W-:Y:S01]  /*4670*/  FSEL R118, R118, RZ, P1 ;  /* 0x000000ff76767208 */ /* 0x000fe20000800000 */
[----:B------:R-:W-:Y:S01]  /*4680*/  VIADD R131, R219, 0x32370b8f ;  /* 0x32370b8fdb837836 */ /* 0x000fe20000000000 */
[----:B------:R-:W-:Y:S01]  /*4690*/  SEL R164, R164, 0xffffffc0, !P2 ;  /* 0xffffffc0a4a47807 */ /* 0x000fe20005000000 */
[C---:B------:R-:W-:Y:S01]  /*46a0*/  @!P6 VIADD R111, R0.reuse, 0x9 ;  /* 0x00000009006fe836 */ /* 0x040fe20000000000 */
[----:B------:R-:W-:Y:S01]  /*46b0*/  FSEL R119, R119, RZ, P3 ;  /* 0x000000ff77777208 */ /* 0x000fe20001800000 */
[C---:B------:R-:W-:Y:S01]  /*46c0*/  @!P6 VIADD R121, R0.reuse, 0x1 ;  /* 0x000000010079e836 */ /* 0x040fe20000000000 */
[CC--:B------:R-:W-:Y:S01]  /*46d0*/  @!P6 ISETP.GE.AND P1, PT, R0.reuse, R116.reuse, PT ;  /* 0x000000740000e20c */ /* 0x0c0fe20003f26270 */
[----:B------:R-:W-:Y:S03]  /*46e0*/  @!P6 VIADD R110, R0, 0x8 ;  /* 0x00000008006ee836 */ /* 0x000fe60000000000 */
[----:B------:R-:W-:Y:S02]  /*46f0*/  @!P6 FSEL R4, R4, -INF , !P1 ;  /* 0xff8000000404e808 */ /* 0x000fe40004800000 */
[----:B------:R-:W-:Y:S02]  /*4700*/  @!P6 ISETP.GE.AND P0, PT, R121, R116, PT ;  /* 0x000000747900e20c */ /* 0x000fe40003f06270 */
[-C--:B------:R-:W-:Y:S01]  /*4710*/  @!P6 ISETP.GE.AND P1, PT, R0, R109.reuse, PT ;  /* 0x0000006d0000e20c */ /* 0x080fe20003f26270 */
[--C-:B------:R-:W-:Y:S01]  /*4720*/  FFMA.FTZ R4, R4, UR5, -R120.reuse ;  /* 0x0000000504047c23 */ /* 0x100fe20008010878 */
[----:B------:R-:W-:Y:S02]  /*4730*/  @!P6 FSEL R5, R5, -INF , !P0 ;  /* 0xff8000000505e808 */ /* 0x000fe40004000000 */
[-C--:B------:R-:W-:Y:S01]  /*4740*/  @!P6 ISETP.GE.AND P4, PT, R121, R109.reuse, PT ;  /* 0x0000006d7900e20c */ /* 0x080fe20003f86270 */
[----:B------:R2:W-:Y:S01]  /*4750*/  MUFU.EX2 R179, R4 ;  /* 0x0000000400b37308 */ /* 0x0005e20000000800 */
[-C--:B------:R-:W-:Y:S01]  /*4760*/  @!P6 ISETP.GE.AND P0, PT, R0, R108.reuse, PT ;  /* 0x0000006c0000e20c */ /* 0x080fe20003f06270 */
[----:B------:R-:W-:Y:S01]  /*4770*/  FFMA.FTZ R5, R5, UR5, -R120 ;  /* 0x0000000505057c23 */ /* 0x000fe20008010878 */
[----:B------:R-:W-:Y:S02]  /*4780*/  @!P6 FSEL R7, R7, -INF , !P4 ;  /* 0xff8000000707e808 */ /* 0x000fe40006000000 */
[----:B------:R-:W-:Y:S02]  /*4790*/  @!P6 FSEL R6, R6, -INF , !P1 ;  /* 0xff8000000606e808 */ /* 0x000fe40004800000 */
[----:B------:R-:W-:Y:S01]  /*47a0*/  @!P6 ISETP.GE.AND P3, PT, R121, R108, PT ;  /* 0x0000006c7900e20c */ /* 0x000fe20003f66270 */
[--C-:B------:R-:W-:Y:S01]  /*47b0*/  FFMA.FTZ R7, R7, UR5, -R119.reuse ;  /* 0x0000000507077c23 */ /* 0x100fe20008010877 */
[----:B------:R-:W-:Y:S01]  /*47c0*/  @!P6 ISETP.GE.AND P1, PT, R0, R2, PT ;  /* 0x000000020000e20c */ /* 0x000fe20003f26270 */
[----:B------:R-:W-:Y:S01]  /*47d0*/  FFMA.FTZ R6, R6, UR5, -R119 ;  /* 0x0000000506067c23 */ /* 0x000fe20008010877 */
[----:B------:R-:W-:Y:S01]  /*47e0*/  @!P6 FSEL R9, R9, -INF , !P3 ;  /* 0xff8000000909e808 */ /* 0x000fe20005800000 */
[-C--:B-1----:R-:W-:Y:S01]  /*47f0*/  HMMA.16816.F32 R20, R104, R100.reuse, R20 ;  /* 0x000000646814723c */ /* 0x082fe20000001814 */
[----:B------:R-:W-:Y:S02]  /*4800*/  MUFU.EX2 R180, R5 ;  /* 0x0000000500b47308 */ /* 0x000fe40000000800 */
[----:B------:R-:W-:Y:S01]  /*4810*/  @!P6 FSEL R8, R8, -INF , !P0 ;  /* 0xff8000000808e808 */ /* 0x000fe20004000000 */
[--C-:B------:R-:W-:Y:S01]  /*4820*/  FFMA.FTZ R9, R9, UR5, -R118.reuse ;  /* 0x0000000509097c23 */ /* 0x100fe20008010876 */
[----:B------:R-:W-:Y:S01]  /*4830*/  @!P6 FSEL R10, R10, -INF , !P1 ;  /* 0xff8000000a0ae808 */ /* 0x000fe20004800000 */
[C---:B------:R-:W-:Y:S05]  /*4840*/  HMMA.16816.F32 R24, R112.reuse, R100, R24 ;  /* 0x000000647018723c */ /* 0x040fea0000001818 */
[----:B------:R-:W-:Y:S01]  /*4850*/  MUFU.EX2 R184, R6 ;  /* 0x0000000600b87308 */ /* 0x000fe20000000800 */
[----:B------:R-:W-:Y:S01]  /*4860*/  @!P6 ISETP.GE.AND P4, PT, R110, R108, PT ;  /* 0x0000006c6e00e20c */ /* 0x000fe20003f86270 */
[--C-:B------:R-:W-:Y:S01]  /*4870*/  FFMA.FTZ R10, R10, UR5, -R117.reuse ;  /* 0x000000050a0a7c23 */ /* 0x100fe20008010875 */
[CC--:B------:R-:W-:Y:S01]  /*4880*/  @!P6 ISETP.GE.AND P0, PT, R110.reuse, R2.reuse, PT ;  /* 0x000000026e00e20c */ /* 0x0c0fe20003f06270 */
[-C--:B------:R-:W-:Y:S03]  /*4890*/  HMMA.16816.F32 R28, R112, R102.reuse, R28 ;  /* 0x00000066701c723c */ /* 0x080fe6000000181c */
[----:B------:R-:W-:Y:S01]  /*48a0*/  @!P6 ISETP.GE.AND P5, PT, R121, R2, PT ;  /* 0x000000027900e20c */ /* 0x000fe20003fa6270 */
[----:B------:R-:W-:Y:S01]  /*48b0*/  IMAD.WIDE.U32 R100, R123, -0x2daee0ad, RZ ;  /* 0xd2511f537b647825 */ /* 0x000fe200078e00ff */
[C---:B------:R-:W-:Y:S01]  /*48c0*/  @!P6 ISETP.GE.AND P3, PT, R110.reuse, R116, PT ;  /* 0x000000746e00e20c */ /* 0x040fe20003f66270 */
[----:B------:R-:W-:Y:S01]  /*48d0*/  HMMA.16816.F32 R32, R104, R102, R32 ;  /* 0x000000666820723c */ /* 0x000fe20000001820 */
[----:B------:R-:W-:Y:S03]  /*48e0*/  MUFU.EX2 R190, R10 ;  /* 0x0000000a00be7308 */ /* 0x000fe60000000800 */
[-C--:B------:R-:W-:Y:S01]  /*48f0*/  @!P6 ISETP.GE.AND P1, PT, R110, R109.reuse, PT ;  /* 0x0000006d6e00e20c */ /* 0x080fe20003f26270 */
[----:B------:R-:W-:Y:S01]  /*4900*/  FFMA.FTZ R8, R8, UR5, -R118 ;  /* 0x0000000508087c23 */ /* 0x000fe20008010876 */
[----:B------:R-:W-:Y:S01]  /*4910*/  @!P6 FSEL R16, R16, -INF , !P3 ;  /* 0xff8000001010e808 */ /* 0x000fe20005800000 */
[----:B------:R-:W-:Y:S01]  /*4920*/  @!P6 VIADD R110, R0, 0x10 ;  /* 0x00000010006ee836 */ /* 0x000fe20000000000 */
[----:B------:R-:W-:Y:S03]  /*4930*/  @!P6 FSEL R12, R12, -INF , !P4 ;  /* 0xff8000000c0ce808 */ /* 0x000fe60006000000 */
[----:B------:R1:W-:Y:S01]  /*4940*/  MUFU.EX2 R183, R7 ;  /* 0x0000000700b77308 */ /* 0x0003e20000000800 */
[----:B------:R-:W-:Y:S01]  /*4950*/  @!P6 ISETP.GE.AND P4, PT, R111, R2, PT ;  /* 0x000000026f00e20c */ /* 0x000fe20003f86270 */
[----:B------:R-:W-:Y:S01]  /*4960*/  FFMA.FTZ R16, R16, UR5, -R120 ;  /* 0x0000000510107c23 */ /* 0x000fe20008010878 */
[----:B------:R-:W-:Y:S01]  /*4970*/  @!P6 FSEL R14, R14, -INF , !P0 ;  /* 0xff8000000e0ee808 */ /* 0x000fe20004000000 */
[----:B------:R-:W-:Y:S01]  /*4980*/  FFMA.FTZ R12, R12, UR5, -R118 ;  /* 0x000000050c0c7c23 */ /* 0x000fe20008010876 */
[----:B------:R-:W-:Y:S01]  /*4990*/  @!P6 FSEL R15, R15, -INF , !P4 ;  /* 0xff8000000f0fe808 */ /* 0x000fe20006000000 */
[----:B--2---:R-:W-:Y:S01]  /*49a0*/  @!P6 VIADD R4, R0, 0x11 ;  /* 0x000000110004e836 */ /* 0x004fe20000000000 */
[-C--:B------:R-:W-:Y:S01]  /*49b0*/  @!P6 ISETP.GE.AND P0, PT, R111, R109.reuse, PT ;  /* 0x0000006d6f00e20c */ /* 0x080fe20003f06270 */
[--C-:B------:R-:W-:Y:S01]  /*49c0*/  FFMA.FTZ R14, R14, UR5, -R117.reuse ;  /* 0x000000050e0e7c23 */ /* 0x100fe20008010875 */
[----:B------:R-:W-:Y:S01]  /*49d0*/  @!P6 FSEL R11, R11, -INF , !P5 ;  /* 0xff8000000b0be808 */ /* 0x000fe20006800000 */
[--C-:B------:R-:W-:Y:S01]  /*49e0*/  FFMA.FTZ R15, R15, UR5, -R117.reuse ;  /* 0x000000050f0f7c23 */ /* 0x100fe20008010875 */
[----:B------:R-:W-:Y:S01]  /*49f0*/  @!P6 FSEL R19, R19, -INF , !P0 ;  /* 0xff8000001313e808 */ /* 0x000fe20004000000 */
[----:B------:R-:W-:Y:S01]  /*4a00*/  MUFU.EX2 R187, R9 ;  /* 0x0000000900bb7308 */ /* 0x000fe20000000800 */
[----:B------:R-:W-:Y:S01]  /*4a10*/  @!P6 ISETP.GE.AND P5, PT, R111, R108, PT ;  /* 0x0000006c6f00e20c */ /* 0x000fe20003fa6270 */
[----:B------:R-:W-:Y:S01]  /*4a20*/  FFMA.FTZ R11, R11, UR5, -R117 ;  /* 0x000000050b0b7c23 */ /* 0x000fe20008010875 */
[CC--:B------:R-:W-:Y:S01]  /*4a30*/  @!P6 ISETP.GE.AND P4, PT, R110.reuse, R116.reuse, PT ;  /* 0x000000746e00e20c */ /* 0x0c0fe20003f86270 */
[----:B------:R-:W-:Y:S01]  /*4a40*/  FFMA.FTZ R19, R19, UR5, -R119 ;  /* 0x0000000513137c23 */ /* 0x000fe20008010877 */
[-C--:B------:R-:W-:Y:S01]  /*4a50*/  @!P6 ISETP.GE.AND P3, PT, R110, R109.reuse, PT ;  /* 0x0000006d6e00e20c */ /* 0x080fe20003f66270 */
[----:B-1----:R-:W-:Y:S01]  /*4a60*/  IMAD.WIDE.U32 R6, R127, -0x2daee0ad, RZ ;  /* 0xd2511f537f067825 */ /* 0x002fe200078e00ff */
[----:B------:R-:W-:Y:S03]  /*4a70*/  @!P6 FSEL R20, R20, -INF , !P4 ;  /* 0xff8000001414e808 */ /* 0x000fe60006000000 */
[----:B------:R1:W-:Y:S01]  /*4a80*/  MUFU.EX2 R189, R8 ;  /* 0x0000000800bd7308 */ /* 0x0003e20000000800 */
[----:B------:R-:W-:Y:S02]  /*4a90*/  @!P6 ISETP.GE.AND P0, PT, R4, R116, PT ;  /* 0x000000740400e20c */ /* 0x000fe40003f06270 */
[----:B------:R-:W-:Y:S01]  /*4aa0*/  LOP3.LUT R7, R7, R128, R131, 0x96, !PT ;  /* 0x0000008007077212 */ /* 0x000fe200078e9683 */
[----:B------:R-:W-:Y:S01]  /*4ab0*/  FFMA.FTZ R20, R20, UR5, -R120 ;  /* 0x0000000514147c23 */ /* 0x000fe20008010878 */
[----:B------:R-:W-:Y:S02]  /*4ac0*/  @!P6 FSEL R13, R13, -INF , !P5 ;  /* 0xff8000000d0de808 */ /* 0x000fe40006800000 */
[----:B------:R-:W-:Y:S03]  /*4ad0*/  @!P6 FSEL R21, R21, -INF , !P0 ;  /* 0xff8000001515e808 */ /* 0x000fe60004000000 */
[----:B------:R2:W-:Y:S01]  /*4ae0*/  MUFU.EX2 R188, R11 ;  /* 0x0000000b00bc7308 */ /* 0x0005e20000000800 */
[----:B------:R-:W-:Y:S01]  /*4af0*/  @!P6 ISETP.GE.AND P5, PT, R111, R116, PT ;  /* 0x000000746f00e20c */ /* 0x000fe20003fa6270 */
[----:B------:R-:W-:Y:S01]  /*4b00*/  FFMA.FTZ R13, R13, UR5, -R118 ;  /* 0x000000050d0d7c23 */ /* 0x000fe20008010876 */
[----:B------:R-:W-:Y:S01]  /*4b10*/  @!P6 FSEL R22, R22, -INF , !P3 ;  /* 0xff8000001616e808 */ /* 0x000fe20005800000 */
[--C-:B------:R-:W-:Y:S01]  /*4b20*/  FFMA.FTZ R21, R21, UR5, -R120.reuse ;  /* 0x0000000515157c23 */ /* 0x100fe20008010878 */
[----:B------:R-:W-:Y:S02]  /*4b30*/  @!P6 FSEL R17, R17, -INF , !P5 ;  /* 0xff8000001111e808 */ /* 0x000fe40006800000 */
[-C--:B------:R-:W-:Y:S01]  /*4b40*/  @!P6 ISETP.GE.AND P4, PT, R4, R109.reuse, PT ;  /* 0x0000006d0400e20c */ /* 0x080fe20003f86270 */
[--C-:B------:R-:W-:Y:S01]  /*4b50*/  FFMA.FTZ R22, R22, UR5, -R119.reuse ;  /* 0x0000000516167c23 */ /* 0x100fe20008010877 */
[C---:B------:R-:W-:Y:S01]  /*4b60*/  @!P6 ISETP.GE.AND P0, PT, R4.reuse, R108, PT ;  /* 0x0000006c0400e20c */ /* 0x040fe20003f06270 */
[----:B------:R-:W-:Y:S01]  /*4b70*/  FFMA.FTZ R17, R17, UR5, -R120 ;  /* 0x0000000511117c23 */ /* 0x000fe20008010878 */
[----:B------:R-:W-:Y:S01]  /*4b80*/  @!P6 FSEL R23, R23, -INF , !P4 ;  /* 0xff8000001717e808 */ /* 0x000fe20006000000 */
[----:B------:R3:W-:Y:S01]  /*4b90*/  MUFU.EX2 R181, R13 ;  /* 0x0000000d00b57308 */ /* 0x0007e20000000800 */
[----:B------:R-:W-:Y:S01]  /*4ba0*/  @!P6 ISETP.GE.AND P3, PT, R4, R2, PT ;  /* 0x000000020400e20c */ /* 0x000fe20003f66270 */
[----:B------:R-:W-:Y:S01]  /*4bb0*/  @!P6 VIADD R4, R0, 0x18 ;  /* 0x000000180004e836 */ /* 0x000fe20000000000 */
[----:B------:R-:W-:Y:S01]  /*4bc0*/  @!P6 ISETP.GE.AND P5, PT, R110, R108, PT ;  /* 0x0000006c6e00e20c */ /* 0x000fe20003fa6270 */
[----:B------:R-:W-:Y:S01]  /*4bd0*/  @!P6 VIADD R0, R0, 0x19 ;  /* 0x000000190000e836 */ /* 0x000fe20000000000 */
[----:B------:R-:W-:Y:S01]  /*4be0*/  @!P6 FSEL R27, R27, -INF , !P3 ;  /* 0xff8000001b1be808 */ /* 0x000fe20005800000 */
[----:B------:R-:W-:Y:S01]  /*4bf0*/  FFMA.FTZ R23, R23, UR5, -R119 ;  /* 0x0000000517177c23 */ /* 0x000fe20008010877 */
[----:B------:R-:W-:Y:S03]  /*4c00*/  @!P6 FSEL R25, R25, -INF , !P0 ;  /* 0xff8000001919e808 */ /* 0x000fe60004000000 */
[----:B------:R4:W-:Y:S01]  /*4c10*/  MUFU.EX2 R186, R14 ;  /* 0x0000000e00ba7308 */ /* 0x0009e20000000800 */
[----:B------:R-:W-:Y:S01]  /*4c20*/  @!P6 FSEL R24, R24, -INF , !P5 ;  /* 0xff8000001818e808 */ /* 0x000fe20006800000 */
[----:B------:R-:W-:Y:S01]  /*4c30*/  FFMA.FTZ R27, R27, UR5, -R117 ;  /* 0x000000051b1b7c23 */ /* 0x000fe20008010875 */
[----:B------:R-:W-:Y:S01]  /*4c40*/  @!P6 ISETP.GE.AND P0, PT, R4, R2, PT ;  /* 0x000000020400e20c */ /* 0x000fe20003f06270 */
[--C-:B------:R-:W-:Y:S01]  /*4c50*/  FFMA.FTZ R25, R25, UR5, -R118.reuse ;  /* 0x0000000519197c23 */ /* 0x100fe20008010876 */
[-C--:B------:R-:W-:Y:S01]  /*4c60*/  @!P6 ISETP.GE.AND P5, PT, R0, R108.reuse, PT ;  /* 0x0000006c0000e20c */ /* 0x080fe20003fa6270 */
[----:B------:R-:W-:Y:S01]  /*4c70*/  FFMA.FTZ R24, R24, UR5, -R118 ;  /* 0x0000000518187c23 */ /* 0x000fe20008010876 */
[C---:B------:R-:W-:Y:S03]  /*4c80*/  @!P6 ISETP.GE.AND P4, PT, R4.reuse, R108, PT ;  /* 0x0000006c0400e20c */ /* 0x040fe60003f86270 */
[----:B------:R-:W-:Y:S01]  /*4c90*/  MUFU.EX2 R182, R12 ;  /* 0x0000000c00b67308 */ /* 0x000fe20000000800 */
[----:B------:R-:W-:Y:S02]  /*4ca0*/  @!P6 FSEL R29, R29, -INF , !P5 ;  /* 0xff8000001d1de808 */ /* 0x000fe40006800000 */
[CC--:B------:R-:W-:Y:S02]  /*4cb0*/  @!P6 ISETP.GE.AND P5, PT, R4.reuse, R109.reuse, PT ;  /* 0x0000006d0400e20c */ /* 0x0c0fe40003fa6270 */
[----:B------:R-:W-:Y:S01]  /*4cc0*/  @!P6 ISETP.GE.AND P3, PT, R4, R116, PT ;  /* 0x000000740400e20c */ /* 0x000fe20003f66270 */
[----:B------:R-:W-:Y:S01]  /*4cd0*/  IMAD.WIDE.U32 R4, R125, -0x2daee0ad, RZ ;  /* 0xd2511f537d047825 */ /* 0x000fe200078e00ff */
[----:B------:R-:W-:Y:S03]  /*4ce0*/  @!P6 FSEL R18, R18, -INF , !P1 ;  /* 0xff8000001212e808 */ /* 0x000fe60004800000 */
[----:B------:R-:W-:Y:S01]  /*4cf0*/  MUFU.EX2 R185, R15 ;  /* 0x0000000f00b97308 */ /* 0x000fe20000000800 */
[----:B------:R-:W-:Y:S02]  /*4d00*/  @!P6 FSEL R30, R30, -INF , !P0 ;  /* 0xff8000001e1ee808 */ /* 0x000fe40004000000 */
[----:B------:R-:W-:Y:S01]  /*4d10*/  @!P6 ISETP.GE.AND P1, PT, R110, R2, PT ;  /* 0x000000026e00e20c */ /* 0x000fe20003f26270 */
[----:B------:R-:W-:Y:S01]  /*4d20*/  FFMA.FTZ R18, R18, UR5, -R119 ;  /* 0x0000000512127c23 */ /* 0x000fe20008010877 */
[----:B------:R-:W-:Y:S01]  /*4d30*/  @!P6 ISETP.GE.AND P0, PT, R0, R109, PT ;  /* 0x0000006d0000e20c */ /* 0x000fe20003f06270 */
[----:B------:R-:W-:Y:S01]  /*4d40*/  IMAD.WIDE.U32 R108, R129, -0x2daee0ad, RZ ;  /* 0xd2511f53816c7825 */ /* 0x000fe200078e00ff */
[----:B------:R-:W-:Y:S03]  /*4d50*/  LOP3.LUT R5, R5, R126, R131, 0x96, !PT ;  /* 0x0000007e05057212 */ /* 0x000fe600078e9683 */
[----:B------:R-:W-:Y:S01]  /*4d60*/  MUFU.EX2 R125, R17 ;  /* 0x00000011007d7308 */ /* 0x000fe20000000800 */
[--C-:B------:R-:W-:Y:S01]  /*4d70*/  LOP3.LUT R112, R101, R4, R130.reuse, 0x96, !PT ;  /* 0x0000000465707212 */ /* 0x100fe200078e9682 */
[----:B------:R-:W-:Y:S01]  /*4d80*/  FFMA.FTZ R30, R30, UR5, -R117 ;  /* 0x000000051e1e7c23 */ /* 0x000fe20008010875 */
[----:B------:R-:W-:Y:S01]  /*4d90*/  LOP3.LUT R110, R109, R6, R130, 0x96, !PT ;  /* 0x000000066d6e7212 */ /* 0x000fe200078e9682 */
[----:B------:R-:W-:Y:S01]  /*4da0*/  IMAD.WIDE.U32 R6, R7, -0x326172a9, RZ ;  /* 0xcd9e8d5707067825 */ /* 0x000fe200078e00ff */
[----:B------:R-:W-:Y:S02]  /*4db0*/  @!P6 FSEL R28, R28, -INF , !P4 ;  /* 0xff8000001c1ce808 */ /* 0x000fe40006000000 */
[----:B------:R-:W-:Y:S01]  /*4dc0*/  @!P6 FSEL R26, R26, -INF , !P1 ;  /* 0xff8000001a1ae808 */ /* 0x000fe20004800000 */
[----:B------:R-:W-:Y:S01]  /*4dd0*/  IMAD.WIDE.U32 R4, R5, -0x326172a9, RZ ;  /* 0xcd9e8d5705047825 */ /* 0x000fe200078e00ff */
[----:B------:R-:W-:Y:S01]  /*4de0*/  @!P6 ISETP.GE.AND P4, PT, R0, R116, PT ;  /* 0x000000740000e20c */ /* 0x000fe20003f86270 */
[----:B------:R-:W-:Y:S01]  /*4df0*/  MUFU.EX2 R115, R30 ;  /* 0x0000001e00737308 */ /* 0x000fe20000000800 */
[--C-:B------:R-:W-:Y:S01]  /*4e00*/  LOP3.LUT R7, R7, R124, R227.reuse, 0x96, !PT ;  /* 0x0000007c07077212 */ /* 0x100fe200078e96e3 */
[----:B------:R-:W-:Y:S01]  /*4e10*/  IMAD.WIDE.U32 R110, R110, -0x326172a9, RZ ;  /* 0xcd9e8d576e6e7825 */ /* 0x000fe200078e00ff */
[----:B------:R-:W-:Y:S02]  /*4e20*/  LOP3.LUT R10, R5, R122, R227, 0x96, !PT ;  /* 0x0000007a050a7212 */ /* 0x000fe400078e96e3 */
[----:B------:R-:W-:Y:S01]  /*4e30*/  @!P6 ISETP.GE.AND P1, PT, R0, R2, PT ;  /* 0x000000020000e20c */ /* 0x000fe20003f26270 */
[----:B------:R-:W-:Y:S01]  /*4e40*/  IMAD.WIDE.U32 R112, R112, -0x326172a9, RZ ;  /* 0xcd9e8d5770707825 */ /* 0x000fe200078e00ff */
[--C-:B------:R-:W-:Y:S03]  /*4e50*/  LOP3.LUT R5, R111, R6, R226.reuse, 0x96, !PT ;  /* 0x000000066f057212 */ /* 0x100fe600078e96e2 */
[----:B------:R-:W-:Y:S01]  /*4e60*/  MUFU.EX2 R178, R18 ;  /* 0x0000001200b27308 */ /* 0x000fe20000000800 */
[----:B------:R-:W-:Y:S01]  /*4e70*/  @!P6 FSEL R31, R31, -INF , !P1 ;  /* 0xff8000001f1fe808 */ /* 0x000fe20004800000 */
[----:B------:R-:W-:Y:S01]  /*4e80*/  VIADD R131, R219, 0xa9066899 ;  /* 0xa9066899db837836 */ /* 0x000fe20000000000 */
[----:B-1----:R-:W-:Y:S01]  /*4e90*/  LOP3.LUT R8, R113, R4, R226, 0x96, !PT ;  /* 0x0000000471087212 */ /* 0x002fe200078e96e2 */
[----:B------:R-:W-:Y:S01]  /*4ea0*/  IMAD.WIDE.U32 R6, R7, -0x2daee0ad, RZ ;  /* 0xd2511f5307067825 */ /* 0x000fe200078e00ff */
[----:B------:R-:W-:Y:S02]  /*4eb0*/  @!P6 FSEL R32, R32, -INF , !P3 ;  /* 0xff8000002020e808 */ /* 0x000fe40005800000 */
[----:B------:R-:W-:Y:S01]  /*4ec0*/  @!P6 FSEL R35, R35, -INF , !P0 ;  /* 0xff8000002323e808 */ /* 0x000fe20004000000 */
[----:B--2---:R-:W-:Y:S01]  /*4ed0*/  IMAD.WIDE.U32 R10, R10, -0x2daee0ad, RZ ;  /* 0xd2511f530a0a7825 */ /* 0x004fe200078e00ff */
[--C-:B------:R-:W-:Y:S01]  /*4ee0*/  LOP3.LUT R7, R7, R108, R131.reuse, 0x96, !PT ;  /* 0x0000006c07077212 */ /* 0x100fe200078e9683 */
[----:B------:R-:W-:Y:S01]  /*4ef0*/  MUFU.EX2 R121, R20 ;  /* 0x0000001400797308 */ /* 0x000fe20000000800 */
[----:B------:R-:W-:Y:S01]  /*4f00*/  @!P6 FSEL R34, R34, -INF , !P5 ;  /* 0xff8000002222e808 */ /* 0x000fe20006800000 */
[----:B------:R-:W-:Y:S01]  /*4f10*/  IMAD.WIDE.U32 R4, R5, -0x2daee0ad, RZ ;  /* 0xd2511f5305047825 */ /* 0x000fe200078e00ff */
[----:B------:R-:W-:Y:S02]  /*4f20*/  LOP3.LUT R100, R11, R100, R131, 0x96, !PT ;  /* 0x000000640b647212 */ /* 0x000fe400078e9683 */
[----:B------:R-:W-:Y:S01]  /*4f30*/  @!P6 FSEL R33, R33, -INF , !P4 ;  /* 0xff8000002121e808 */ /* 0x000fe20006000000 */
[----:B------:R-:W-:Y:S01]  /*4f40*/  VIADD R130, R219, 0x646e171e ;  /* 0x646e171edb827836 */ /* 0x000fe20000000000 */
[----:B------:R-:W-:Y:S01]  /*4f50*/  LOP3.LUT R109, R4, 0xffff, RZ, 0xc0, !PT ;  /* 0x0000ffff046d7812 */ /* 0x000fe200078ec0ff */
[--C-:B------:R-:W-:Y:S01]  /*4f60*/  FFMA.FTZ R32, R32, UR5, -R120.reuse ;  /* 0x0000000520207c23 */ /* 0x100fe20008010878 */
[----:B------:R-:W-:Y:S01]  /*4f70*/  LOP3.LUT R0, R4, 0xff, RZ, 0xc0, !PT ;  /* 0x000000ff04007812 */ /* 0x000fe200078ec0ff */
[----:B------:R-:W-:Y:S01]  /*4f80*/  FFMA.FTZ R120, R33, UR5, -R120 ;  /* 0x0000000521787c23 */ /* 0x000fe20008010878 */
[----:B------:R-:W-:Y:S01]  /*4f90*/  LOP3.LUT R11, R5, R6, R130, 0x96, !PT ;  /* 0x00000006050b7212 */ /* 0x000fe200078e9682 */
[----:B------:R-:W-:Y:S01]  /*4fa0*/  IMAD.WIDE.U32 R6, R7, -0x326172a9, RZ ;  /* 0xcd9e8d5707067825 */ /* 0x000fe200078e00ff */
[--C-:B------:R-:W-:Y:S01]  /*4fb0*/  SHF.R.U32.HI R108, RZ, 0x18, R4.reuse ;  /* 0x00000018ff6c7819 */ /* 0x100fe20000011604 */
[----:B------:R-:W1:Y:S01]  /*4fc0*/  MUFU.EX2 R111, R32 ;  /* 0x00000020006f7308 */ /* 0x000e620000000800 */
[----:B------:R-:W-:Y:S01]  /*4fd0*/  SHF.R.U32.HI R113, RZ, 0x10, R4 ;  /* 0x00000010ff717819 */ /* 0x000fe20000011604 */
[----:B------:R-:W-:Y:S01]  /*4fe0*/  IMAD.WIDE.U32 R8, R8, -0x2daee0ad, RZ ;  /* 0xd2511f5308087825 */ /* 0x000fe200078e00ff */
[----:B---3--:R-:W-:Y:S02]  /*4ff0*/  LOP3.LUT R13, R6, 0xffff, RZ, 0xc0, !PT ;  /* 0x0000ffff060d7812 */ /* 0x008fe400078ec0ff */
[----:B------:R-:W-:Y:S01]  /*5000*/  LOP3.LUT R2, R7, R110, R218, 0x96, !PT ;  /* 0x0000006e07027212 */ /* 0x000fe200078e96da */
[----:B------:R-:W-:Y:S01]  /*5010*/  IMAD.WIDE.U32 R4, R100, -0x326172a9, RZ ;  /* 0xcd9e8d5764047825 */ /* 0x000fe200078e00ff */
[----:B------:R-:W-:Y:S03]  /*5020*/  LOP3.LUT R10, R9, R10, R130, 0x96, !PT ;  /* 0x0000000a090a7212 */ /* 0x000fe600078e9682 */
[----:B------:R-:W2:Y:S01]  /*5030*/  MUFU.EX2 R131, R16 ;  /* 0x0000001000837308 */ /* 0x000ea20000000800 */
[----:B------:R-:W-:Y:S01]  /*5040*/  ISETP.LE.U32.AND P1, PT, R0, UR8, PT ;  /* 0x0000000800007c0c */ /* 0x000fe2000bf23070 */
[--C-:B------:R-:W-:Y:S01]  /*5050*/  FFMA.FTZ R34, R34, UR5, -R119.reuse ;  /* 0x0000000522227c23 */ /* 0x100fe20008010877 */
[----:B------:R-:W-:Y:S01]  /*5060*/  LOP3.LUT R102, R8, 0xff, RZ, 0xc0, !PT ;  /* 0x000000ff08667812 */ /* 0x000fe200078ec0ff */
[----:B------:R-:W-:Y:S01]  /*5070*/  FFMA.FTZ R119, R35, UR5, -R119 ;  /* 0x0000000523777c23 */ /* 0x000fe20008010877 */
[----:B------:R-:W-:Y:S01]  /*5080*/  LOP3.LUT R0, R5, R112, R218, 0x96, !PT ;  /* 0x0000007005007212 */ /* 0x000fe200078e96da */
[----:B------:R-:W-:Y:S01]  /*5090*/  FFMA.FTZ R28, R28, UR5, -R118 ;  /* 0x000000051c1c7c23 */ /* 0x000fe20008010876 */
[--C-:B------:R-:W-:Y:S03]  /*50a0*/  SHF.R.U32.HI R103, RZ, 0x18, R8.reuse ;  /* 0x00000018ff677819 */ /* 0x100fe60000011608 */
[----:B------:R-:W-:Y:S01]  /*50b0*/  MUFU.EX2 R114, R34 ;  /* 0x0000002200727308 */ /* 0x000fe20000000800 */
[----:B------:R-:W-:Y:S01]  /*50c0*/  SHF.R.U32.HI R105, RZ, 0x10, R8 ;  /* 0x00000010ff697819 */ /* 0x000fe20000011608 */
[----:B------:R-:W-:Y:S01]  /*50d0*/  FFMA.FTZ R118, R29, UR5, -R118 ;  /* 0x000000051d767c23 */ /* 0x000fe20008010876 */
[----:B------:R-:W-:Y:S01]  /*50e0*/  LOP3.LUT R104, R8, 0xffff, RZ, 0xc0, !PT ;  /* 0x0000ffff08687812 */ /* 0x000fe200078ec0ff */
[----:B------:R-:W-:Y:S01]  /*50f0*/  IMAD.MOV.U32 R112, RZ, RZ, R215 ;  /* 0x000000ffff707224 */ /* 0x000fe200078e00d7 */
[----:B------:R-:W-:Y:S01]  /*5100*/  LOP3.LUT R100, R6, 0xff, RZ, 0xc0, !PT ;  /* 0x000000ff06647812 */ /* 0x000fe200078ec0ff */
[--C-:B------:R-:W-:Y:S01]  /*5110*/  FFMA.FTZ R26, R26, UR5, -R117.reuse ;  /* 0x000000051a1a7c23 */ /* 0x100fe20008010875 */
[--C-:B------:R-:W-:Y:S01]  /*5120*/  SHF.R.U32.HI R101, RZ, 0x10, R6.reuse ;  /* 0x00000010ff657819 */ /* 0x100fe20000011606 */
[----:B------:R-:W-:Y:S01]  /*5130*/  FFMA.FTZ R117, R31, UR5, -R117 ;  /* 0x000000051f757c23 */ /* 0x000fe20008010875 */
[----:B----4-:R-:W-:Y:S01]  /*5140*/  SHF.R.U32.HI R14, RZ, 0x18, R6 ;  /* 0x00000018ff0e7819 */ /* 0x010fe20000011606 */
[----:B------:R-:W-:Y:S01]  /*5150*/  MUFU.EX2 R122, R28 ;  /* 0x0000001c007a7308 */ /* 0x000fe20000000800 */
[----:B------:R-:W-:Y:S01]  /*5160*/  LOP3.LUT R6, R2, 0xff, RZ, 0xc0, !PT ;  /* 0x000000ff02067812 */ /* 0x000fe200078ec0ff */
[----:B-1----:R-:W-:Y:S01]  /*5170*/  @!P1 FADD.FTZ R111, -R111, -RZ ;  /* 0x800000ff6f6f9221 */ /* 0x002fe20000010100 */
[C---:B------:R-:W-:Y:S02]  /*5180*/  LOP3.LUT R7, R4.reuse, 0xffff, RZ, 0xc0, !PT ;  /* 0x0000ffff04077812 */ /* 0x040fe400078ec0ff */
[----:B------:R-:W-:Y:S02]  /*5190*/  LOP3.LUT R8, R4, 0xff, RZ, 0xc0, !PT ;  /* 0x000000ff04087812 */ /* 0x000fe400078ec0ff */
[--C-:B------:R-:W-:Y:S03]  /*51a0*/  SHF.R.U32.HI R12, RZ, 0x10, R4.reuse ;  /* 0x00000010ff0c7819 */ /* 0x100fe60000011604 */
[----:B------:R-:W-:Y:S01]  /*51b0*/  MUFU.EX2 R117, R117 ;  /* 0x0000007500757308 */ /* 0x000fe20000000800 */
[----:B------:R-:W-:Y:S02]  /*51c0*/  SHF.R.U32.HI R9, RZ, 0x18, R4 ;  /* 0x00000018ff097819 */ /* 0x000fe40000011604 */
[----:B------:R-:W-:Y:S02]  /*51d0*/  LOP3.LUT R4, R2, 0xffff, RZ, 0xc0, !PT ;  /* 0x0000ffff02047812 */ /* 0x000fe400078ec0ff */
[--C-:B------:R-:W-:Y:S02]  /*51e0*/  SHF.R.U32.HI R5, RZ, 0x18, R2.reuse ;  /* 0x00000018ff057819 */ /* 0x100fe40000011602 */
[----:B------:R-:W-:Y:S03]  /*51f0*/  ISETP.LE.U32.AND P3, PT, R6, UR8, PT ;  /* 0x0000000806007c0c */ /* 0x000fe6000bf63070 */
[----:B------:R-:W1:Y:S01]  /*5200*/  MUFU.EX2 R130, R19 ;  /* 0x0000001300827308 */ /* 0x000e620000000800 */
[----:B------:R-:W-:Y:S02]  /*5210*/  SHF.R.U32.HI R2, RZ, 0x10, R2 ;  /* 0x00000010ff027819 */ /* 0x000fe40000011602 */
[----:B------:R-:W-:Y:S02]  /*5220*/  SHF.R.U32.HI R6, RZ, 0x8, R4 ;  /* 0x00000008ff067819 */ /* 0x000fe40000011604 */
[----:B------:R-:W-:Y:S02]  /*5230*/  LOP3.LUT R4, R2, 0xff, RZ, 0xc0, !PT ;  /* 0x000000ff02047812 */ /* 0x000fe400078ec0ff */
[----:B------:R-:W-:Y:S03]  /*5240*/  LOP3.LUT R2, R6, 0xffff, RZ, 0xc0, !PT ;  /* 0x0000ffff06027812 */ /* 0x000fe600078ec0ff */
[----:B------:R-:W-:Y:S01]  /*5250*/  MUFU.EX2 R118, R118 ;  /* 0x0000007600767308 */ /* 0x000fe20000000800 */
[----:B------:R-:W-:Y:S02]  /*5260*/  ISETP.LE.U32.AND P5, PT, R4, UR8, PT ;  /* 0x0000000804007c0c */ /* 0x000fe4000bfa3070 */
[----:B------:R-:W-:Y:S01]  /*5270*/  ISETP.LE.U32.AND P0, PT, R2, UR8, PT ;  /* 0x0000000802007c0c */ /* 0x000fe2000bf03070 */
[----:B------:R-:W-:Y:S01]  /*5280*/  @!P3 FADD.FTZ R179, -R179, -RZ ;  /* 0x800000ffb3b3b221 */ /* 0x000fe20000010100 */
[C---:B------:R-:W-:Y:S02]  /*5290*/  LOP3.LUT R4, R0.reuse, 0xffff, RZ, 0xc0, !PT ;  /* 0x0000ffff00047812 */ /* 0x040fe400078ec0ff */
[----:B------:R-:W-:Y:S03]  /*52a0*/  ISETP.LE.U32.AND P4, PT, R5, UR8, PT ;  /* 0x0000000805007c0c */ /* 0x000fe6000bf83070 */
[----:B------:R-:W3:Y:S01]  /*52b0*/  MUFU.EX2 R123, R23 ;  /* 0x00000017007b7308 */ /* 0x000ee20000000800 */
[----:B------:R-:W-:Y:S02]  /*52c0*/  SHF.R.U32.HI R2, RZ, 0x10, R0 ;  /* 0x00000010ff027819 */ /* 0x000fe40000011600 */
[----:B------:R-:W-:Y:S02]  /*52d0*/  LOP3.LUT R6, R0, 0xff, RZ, 0xc0, !PT ;  /* 0x000000ff00067812 */ /* 0x000fe400078ec0ff */
[----:B------:R-:W-:Y:S01]  /*52e0*/  SHF.R.U32.HI R5, RZ, 0x8, R4 ;  /* 0x00000008ff057819 */ /* 0x000fe20000011604 */
[----:B------:R-:W-:Y:S01]  /*52f0*/  @!P5 FADD.FTZ R184, -R184, -RZ ;  /* 0x800000ffb8b8d221 */ /* 0x000fe20000010100 */
[----:B------:R-:W-:Y:S01]  /*5300*/  LOP3.LUT R4, R2, 0xff, RZ, 0xc0, !PT ;  /* 0x000000ff02047812 */ /* 0x000fe200078ec0ff */
[----:B------:R-:W-:Y:S01]  /*5310*/  @!P0 FADD.FTZ R180, -R180, -RZ ;  /* 0x800000ffb4b48221 */ /* 0x000fe20000010100 */
[----:B------:R-:W-:Y:S01]  /*5320*/  ISETP.LE.U32.AND P6, PT, R6, UR8, PT ;  /* 0x0000000806007c0c */ /* 0x000fe2000bfc3070 */
[----:B------:R-:W-:Y:S01]  /*5330*/  MUFU.EX2 R124, R22 ;  /* 0x00000016007c7308 */ /* 0x000fe20000000800 */
[----:B------:R-:W-:Y:S01]  /*5340*/  LOP3.LUT R2, R5, 0xffff, RZ, 0xc0, !PT ;  /* 0x0000ffff05027812 */ /* 0x000fe200078ec0ff */
[----:B------:R-:W-:Y:S01]  /*5350*/  @!P4 FADD.FTZ R183, -R183, -RZ ;  /* 0x800000ffb7b7c221 */ /* 0x000fe20000010100 */
[----:B------:R-:W-:Y:S02]  /*5360*/  ISETP.LE.U32.AND P3, PT, R4, UR8, PT ;  /* 0x0000000804007c0c */ /* 0x000fe4000bf63070 */
[----:B------:R-:W-:Y:S02]  /*5370*/  ISETP.LE.U32.AND P0, PT, R2, UR8, PT ;  /* 0x0000000802007c0c */ /* 0x000fe4000bf03070 */
[----:B------:R-:W-:Y:S03]  /*5380*/  SHF.R.U32.HI R2, RZ, 0x18, R0 ;  /* 0x00000018ff027819 */ /* 0x000fe60000011600 */
[----:B------:R-:W-:Y:S01]  /*5390*/  MUFU.EX2 R126, R27 ;  /* 0x0000001b007e7308 */ /* 0x000fe20000000800 */
[----:B------:R-:W-:Y:S02]  /*53a0*/  SHF.R.U32.HI R0, RZ, 0x8, R7 ;  /* 0x00000008ff007819 */ /* 0x000fe40000011607 */
[----:B------:R-:W-:Y:S01]  /*53b0*/  ISETP.LE.U32.AND P4, PT, R8, UR8, PT ;  /* 0x0000000808007c0c */ /* 0x000fe2000bf83070 */
[----:B------:R-:W-:Y:S01]  /*53c0*/  @!P6 FADD.FTZ R189, -R189, -RZ ;  /* 0x800000ffbdbde221 */ /* 0x000fe20000010100 */
[----:B------:R-:W-:Y:S02]  /*53d0*/  LOP3.LUT R0, R0, 0xffff, RZ, 0xc0, !PT ;  /* 0x0000ffff00007812 */ /* 0x000fe400078ec0ff */
[----:B------:R-:W-:Y:S01]  /*53e0*/  ISETP.LE.U32.AND P5, PT, R2, UR8, PT ;  /* 0x0000000802007c0c */ /* 0x000fe2000bfa3070 */
[----:B------:R-:W-:Y:S01]  /*53f0*/  @!P3 FADD.FTZ R190, -R190, -RZ ;  /* 0x800000ffbebeb221 */ /* 0x000fe20000010100 */
[----:B------:R-:W-:Y:S01]  /*5400*/  ISETP.LE.U32.AND P6, PT, R0, UR8, PT ;  /* 0x0000000800007c0c */ /* 0x000fe2000bfc3070 */
[----:B------:R-:W-:Y:S01]  /*5410*/  @!P0 FADD.FTZ R187, -R187, -RZ ;  /* 0x800000ffbbbb8221 */ /* 0x000fe20000010100 */
[----:B------:R-:W-:Y:S01]  /*5420*/  LOP3.LUT R0, R12, 0xff, RZ, 0xc0, !PT ;  /* 0x000000ff0c007812 */ /* 0x000fe200078ec0ff */
[----:B------:R-:W4:Y:S01]  /*5430*/  MUFU.EX2 R116, R21 ;  /* 0x0000001500747308 */ /* 0x000f220000000800 */
[----:B------:R-:W-:Y:S02]  /*5440*/  ISETP.LE.U32.AND P0, PT, R9, UR8, PT ;  /* 0x0000000809007c0c */ /* 0x000fe4000bf03070 */
[----:B------:R-:W-:Y:S01]  /*5450*/  ISETP.LE.U32.AND P3, PT, R0, UR8, PT ;  /* 0x0000000800007c0c */ /* 0x000fe2000bf63070 */
[----:B------:R-:W-:Y:S01]  /*5460*/  @!P4 FADD.FTZ R182, -R182, -RZ ;  /* 0x800000ffb6b6c221 */ /* 0x000fe20000010100 */
[----:B------:R-:W-:Y:S02]  /*5470*/  SHF.R.U32.HI R0, RZ, 0x8, R13 ;  /* 0x00000008ff007819 */ /* 0x000fe4000001160d */
[----:B------:R-:W-:Y:S03]  /*5480*/  ISETP.LE.U32.AND P4, PT, R100, UR8, PT ;  /* 0x0000000864007c0c */ /* 0x000fe6000bf83070 */
[----:B------:R-:W-:Y:S01]  /*5490*/  MUFU.EX2 R129, R26 ;  /* 0x0000001a00817308 */ /* 0x000fe20000000800 */
[----:B------:R-:W-:Y:S01]  /*54a0*/  LOP3.LUT R0, R0, 0xffff, RZ, 0xc0, !PT ;  /* 0x0000ffff00007812 */ /* 0x000fe200078ec0ff */
[----:B------:R-:W-:Y:S01]  /*54b0*/  @!P6 FADD.FTZ R181, -R181, -RZ ;  /* 0x800000ffb5b5e221 */ /* 0x000fe20000010100 */
[----:B------:R-:W-:Y:S01]  /*54c0*/  LOP3.LUT R4, R11, 0xffff, RZ, 0xc0, !PT ;  /* 0x0000ffff0b047812 */ /* 0x000fe200078ec0ff */
[----:B------:R-:W-:Y:S01]  /*54d0*/  @!P5 FADD.FTZ R188, -R188, -RZ ;  /* 0x800000ffbcbcd221 */ /* 0x000fe20000010100 */
[----:B------:R-:W-:Y:S01]  /*54e0*/  ISETP.LE.U32.AND P6, PT, R0, UR8, PT ;  /* 0x0000000800007c0c */ /* 0x000fe2000bfc3070 */
[----:B------:R-:W-:Y:S01]  /*54f0*/  @!P0 FADD.FTZ R185, -R185, -RZ ;  /* 0x800000ffb9b98221 */ /* 0x000fe20000010100 */
[----:B------:R-:W-:Y:S01]  /*5500*/  LOP3.LUT R0, R101, 0xff, RZ, 0xc0, !PT ;  /* 0x000000ff65007812 */ /* 0x000fe200078ec0ff */
[----:B------:R-:W-:Y:S01]  /*5510*/  @!P3 FADD.FTZ R186, -R186, -RZ ;  /* 0x800000ffbabab221 */ /* 0x000fe20000010100 */
[----:B------:R-:W-:Y:S01]  /*5520*/  ISETP.LE.U32.AND P3, PT, R14, UR8, PT ;  /* 0x000000080e007c0c */ /* 0x000fe2000bf63070 */
[----:B------:R-:W-:Y:S01]  /*5530*/  MUFU.EX2 R120, R120 ;  /* 0x0000007800787308 */ /* 0x000fe20000000800 */
[----:B------:R-:W-:Y:S01]  /*5540*/  ISETP.LE.U32.AND P0, PT, R0, UR8, PT ;  /* 0x0000000800007c0c */ /* 0x000fe2000bf03070 */
[----:B--2---:R-:W-:Y:S01]  /*5550*/  @!P4 FADD.FTZ R131, -R131, -RZ ;  /* 0x800000ff8383c221 */ /* 0x004fe20000010100 */
[----:B------:R-:W-:Y:S02]  /*5560*/  LOP3.LUT R0, R11, 0xff, RZ, 0xc0, !PT ;  /* 0x000000ff0b007812 */ /* 0x000fe400078ec0ff */
[--C-:B------:R-:W-:Y:S02]  /*5570*/  SHF.R.U32.HI R2, RZ, 0x18, R11.reuse ;  /* 0x00000018ff027819 */ /* 0x100fe4000001160b */
[----:B------:R-:W-:Y:S01]  /*5580*/  ISETP.LE.U32.AND P4, PT, R0, UR8, PT ;  /* 0x0000000800007c0c */ /* 0x000fe2000bf83070 */
[----:B------:R-:W-:Y:S01]  /*5590*/  @!P6 FADD.FTZ R125, -R125, -RZ ;  /* 0x800000ff7d7de221 */ /* 0x000fe20000010100 */
[----:B------:R-:W-:Y:S01]  /*55a0*/  SHF.R.U32.HI R0, RZ, 0x8, R4 ;  /* 0x00000008ff007819 */ /* 0x000fe20000011604 */
[----:B------:R-:W-:Y:S01]  /*55b0*/  MUFU.EX2 R127, R25 ;  /* 0x00000019007f7308 */ /* 0x000fe20000000800 */
[----:B------:R-:W-:Y:S01]  /*55c0*/  ISETP.LE.U32.AND P6, PT, R2, UR8, PT ;  /* 0x0000000802007c0c */ /* 0x000fe2000bfc3070 */
[----:B-1----:R-:W-:Y:S01]  /*55d0*/  @!P3 FADD.FTZ R130, -R130, -RZ ;  /* 0x800000ff8282b221 */ /* 0x002fe20000010100 */
[----:B------:R-:W-:Y:S01]  /*55e0*/  SHF.R.U32.HI R11, RZ, 0x10, R11 ;  /* 0x00000010ff0b7819 */ /* 0x000fe2000001160b */
[----:B------:R-:W-:Y:S01]  /*55f0*/  @!P0 FADD.FTZ R178, -R178, -RZ ;  /* 0x800000ffb2b28221 */ /* 0x000fe20000010100 */
[----:B------:R-:W-:Y:S02]  /*5600*/  LOP3.LUT R2, R10, 0xff, RZ, 0xc0, !PT ;  /* 0x000000ff0a027812 */ /* 0x000fe400078ec0ff */
[----:B------:R-:W-:Y:S03]  /*5610*/  LOP3.LUT R0, R0, 0xffff, RZ, 0xc0, !PT ;  /* 0x0000ffff00007812 */ /* 0x000fe600078ec0ff */
[----:B------:R-:W1:Y:S01]  /*5620*/  MUFU.EX2 R128, R24 ;  /* 0x0000001800807308 */ /* 0x000e620000000800 */
[----:B------:R-:W-:Y:S01]  /*5630*/  LOP3.LUT R11, R11, 0xff, RZ, 0xc0, !PT ;  /* 0x000000ff0b0b7812 */ /* 0x000fe200078ec0ff */
[----:B------:R-:W-:Y:S01]  /*5640*/  @!P4 FADD.FTZ R121, -R121, -RZ ;  /* 0x800000ff7979c221 */ /* 0x000fe20000010100 */
[----:B------:R-:W-:Y:S02]  /*5650*/  ISETP.LE.U32.AND P4, PT, R2, UR8, PT ;  /* 0x0000000802007c0c */ /* 0x000fe4000bf83070 */
[----:B------:R-:W-:Y:S01]  /*5660*/  ISETP.LE.U32.AND P0, PT, R0, UR8, PT ;  /* 0x0000000800007c0c */ /* 0x000fe2000bf03070 */
[----:B---3--:R-:W-:Y:S01]  /*5670*/  @!P6 FADD.FTZ R123, -R123, -RZ ;  /* 0x800000ff7b7be221 */ /* 0x008fe20000010100 */
[----:B------:R-:W-:Y:S03]  /*5680*/  ISETP.LE.U32.AND P3, PT, R11, UR8, PT ;  /* 0x000000080b007c0c */ /* 0x000fe6000bf63070 */
[----:B------:R-:W2:Y:S01]  /*5690*/  MUFU.EX2 R119, R119 ;  /* 0x0000007700777308 */ /* 0x000ea20000000800 */
[----:B------:R-:W-:Y:S02]  /*56a0*/  LOP3.LUT R0, R10, 0xffff, RZ, 0xc0, !PT ;  /* 0x0000ffff0a007812 */ /* 0x000fe400078ec0ff */
[--C-:B------:R-:W-:Y:S02]  /*56b0*/  SHF.R.U32.HI R2, RZ, 0x10, R10.reuse ;  /* 0x00000010ff027819 */ /* 0x100fe4000001160a */
[----:B------:R-:W-:Y:S02]  /*56c0*/  SHF.R.U32.HI R10, RZ, 0x18, R10 ;  /* 0x00000018ff0a7819 */ /* 0x000fe4000001160a */
[----:B------:R-:W-:Y:S02]  /*56d0*/  LOP3.LUT R2, R2, 0xff, RZ, 0xc0, !PT ;  /* 0x000000ff02027812 */ /* 0x000fe400078ec0ff */
[----:B------:R-:W-:Y:S01]  /*56e0*/  ISETP.LE.U32.AND P6, PT, R10, UR8, PT ;  /* 0x000000080a007c0c */ /* 0x000fe2000bfc3070 */
[----:B----4-:R-:W-:Y:S01]  /*56f0*/  @!P0 FADD.FTZ R116, -R116, -RZ ;  /* 0x800000ff74748221 */ /* 0x010fe20000010100 */
[----:B------:R-:W-:Y:S01]  /*5700*/  SHF.R.U32.HI R0, RZ, 0x8, R0 ;  /* 0x00000008ff007819 */ /* 0x000fe20000011600 */
[----:B------:R-:W-:Y:S01]  /*5710*/  @!P3 FADD.FTZ R124, -R124, -RZ ;  /* 0x800000ff7c7cb221 */ /* 0x000fe20000010100 */
[----:B------:R-:W-:Y:S01]  /*5720*/  ISETP.LE.U32.AND P3, PT, R2, UR8, PT ;  /* 0x0000000802007c0c */ /* 0x000fe2000bf63070 */
[----:B-1----:R-:W-:Y:S01]  /*5730*/  @!P4 FADD.FTZ R128, -R128, -RZ ;  /* 0x800000ff8080c221 */ /* 0x002fe20000010100 */
[----:B------:R-:W-:Y:S01]  /*5740*/  LOP3.LUT R2, R113, 0xff, RZ, 0xc0, !PT ;  /* 0x000000ff71027812 */ /* 0x000fe200078ec0ff */
[----:B------:R-:W-:Y:S01]  /*5750*/  IMAD.MOV.U32 R113, RZ, RZ, R214 ;  /* 0x000000ffff717224 */ /* 0x000fe200078e00d6 */
[----:B------:R-:W-:Y:S02]  /*5760*/  LOP3.LUT R0, R0, 0xffff, RZ, 0xc0, !PT ;  /* 0x0000ffff00007812 */ /* 0x000fe400078ec0ff */
[----:B------:R-:W-:Y:S02]  /*5770*/  F2FP.RELU.F16.F32.PACK_AB R5, R187, R189 ;  /* 0x000000bdbb05723e */ /* 0x000fe400000008ff */
[----:B------:R-:W-:Y:S01]  /*5780*/  ISETP.LE.U32.AND P0, PT, R0, UR8, PT ;  /* 0x0000000800007c0c */ /* 0x000fe2000bf03070 */
[----:B------:R-:W-:Y:S01]  /*5790*/  @!P6 FADD.FTZ R126, -R126, -RZ ;  /* 0x800000ff7e7ee221 */ /* 0x000fe20000010100 */
[----:B------:R-:W-:Y:S02]  /*57a0*/  ISETP.LE.U32.AND P6, PT, R2, UR8, PT ;  /* 0x0000000802007c0c */ /* 0x000fe4000bfc3070 */
[----:B------:R-:W-:Y:S01]  /*57b0*/  SHF.R.U32.HI R2, RZ, 0x8, R104 ;  /* 0x00000008ff027819 */ /* 0x000fe20000011668 */
[----:B------:R-:W-:Y:S01]  /*57c0*/  @!P3 FADD.FTZ R129, -R129, -RZ ;  /* 0x800000ff8181b221 */ /* 0x000fe20000010100 */
[----:B------:R-:W-:Y:S02]  /*57d0*/  SHF.R.U32.HI R0, RZ, 0x8, R109 ;  /* 0x00000008ff007819 */ /* 0x000fe4000001166d */
[----:B------:R-:W-:Y:S02]  /*57e0*/  LOP3.LUT R4, R2, 0xffff, RZ, 0xc0, !PT ;  /* 0x0000ffff02047812 */ /* 0x000fe400078ec0ff */
[----:B------:R-:W-:Y:S02]  /*57f0*/  F2FP.RELU.F16.F32.PACK_AB R2, R180, R179 ;  /* 0x000000b3b402723e */ /* 0x000fe400000008ff */
[----:B------:R-:W-:Y:S01]  /*5800*/  LOP3.LUT R0, R0, 0xffff, RZ, 0xc0, !PT ;  /* 0x0000ffff00007812 */ /* 0x000fe200078ec0ff */
[----:B------:R-:W-:Y:S01]  /*5810*/  @!P0 FADD.FTZ R127, -R127, -RZ ;  /* 0x800000ff7f7f8221 */ /* 0x000fe20000010100 */
[----:B------:R-:W-:Y:S01]  /*5820*/  ISETP.LE.U32.AND P0, PT, R103, UR8, PT ;  /* 0x0000000867007c0c */ /* 0x000fe2000bf03070 */
[----:B------:R1:W-:Y:S01]  /*5830*/  STS [R199+0xe000], R2 ;  /* 0x00e00002c7007388 */ /* 0x0003e20000000800 */
[----:B------:R-:W-:Y:S01]  /*5840*/  ISETP.LE.U32.AND P3, PT, R0, UR8, PT ;  /* 0x0000000800007c0c */ /* 0x000fe2000bf63070 */
[----:B------:R-:W-:Y:S01]  /*5850*/  @!P6 FADD.FTZ R114, -R114, -RZ ;  /* 0x800000ff7272e221 */ /* 0x000fe20000010100 */
[----:B------:R-:W-:Y:S02]  /*5860*/  LOP3.LUT R0, R105, 0xff, RZ, 0xc0, !PT ;  /* 0x000000ff69007812 */ /* 0x000fe400078ec0ff */
[----:B------:R-:W-:Y:S02]  /*5870*/  F2FP.RELU.F16.F32.PACK_AB R6, R181, R182 ;  /* 0x000000b6b506723e */ /* 0x000fe400000008ff */
[----:B------:R-:W-:Y:S02]  /*5880*/  ISETP.LE.U32.AND P1, PT, R0, UR8, PT ;  /* 0x0000000800007c0c */ /* 0x000fe4000bf23070 */
[----:B------:R-:W-:Y:S02]  /*5890*/  F2FP.RELU.F16.F32.PACK_AB R0, R183, R184 ;  /* 0x000000b8b700723e */ /* 0x000fe400000008ff */
[----:B------:R-:W-:Y:S01]  /*58a0*/  ISETP.LE.U32.AND P5, PT, R108, UR8, PT ;  /* 0x000000086c007c0c */ /* 0x000fe2000bfa3070 */
[----:B------:R-:W-:Y:S01]  /*58b0*/  @!P0 FADD.FTZ R117, -R117, -RZ ;  /* 0x800000ff75758221 */ /* 0x000fe20000010100 */
[----:B------:R-:W-:Y:S01]  /*58c0*/  LEA R112, P0, R213, R112, 0x2 ;  /* 0x00000070d5707211 */ /* 0x000fe200078010ff */
[----:B------:R3:W-:Y:S01]  /*58d0*/  STS [R199+0xe400], R0 ;  /* 0x00e40000c7007388 */ /* 0x0007e20000000800 */
[----:B------:R-:W-:Y:S01]  /*58e0*/  @!P3 FADD.FTZ R120, -R120, -RZ ;  /* 0x800000ff7878b221 */ /* 0x000fe20000010100 */
[----:B------:R-:W-:Y:S01]  /*58f0*/  ISETP.LE.U32.AND P3, PT, R4, UR8, PT ;  /* 0x0000000804007c0c */ /* 0x000fe2000bf63070 */
[----:B------:R-:W-:Y:S01]  /*5900*/  IMAD.U32 R108, RZ, RZ, UR6 ;  /* 0x00000006ff6c7e24 */ /* 0x000fe2000f8e00ff */
[----:B------:R-:W-:Y:S02]  /*5910*/  F2FP.RELU.F16.F32.PACK_AB R4, R125, R131 ;  /* 0x000000837d04723e */ /* 0x000fe400000008ff */
[----:B------:R-:W-:Y:S01]  /*5920*/  LEA.HI.X.SX32 R113, R213, R113, 0x2, P0 ;  /* 0x00000071d5717211 */ /* 0x000fe200000f16ff */
[----:B------:R-:W-:Y:S01]  /*5930*/  @!P1 FADD.FTZ R115, -R115, -RZ ;  /* 0x800000ff73739221 */ /* 0x000fe20000010100 */
[----:B------:R-:W-:Y:S01]  /*5940*/  ISETP.LE.U32.AND P4, PT, R102, UR8, PT ;  /* 0x0000000866007c0c */ /* 0x000fe2000bf83070 */
[----:B------:R4:W-:Y:S01]  /*5950*/  STS [R200+0xe000], R4 ;  /* 0x00e00004c8007388 */ /* 0x0009e20000000800 */
[----:B--2---:R-:W-:Y:S01]  /*5960*/  @!P5 FADD.FTZ R119, -R119, -RZ ;  /* 0x800000ff7777d221 */ /* 0x004fe20000010100 */
[----:B-1----:R-:W-:Y:S02]  /*5970*/  F2FP.RELU.F16.F32.PACK_AB R2, R130, R178 ;  /* 0x000000b28202723e */ /* 0x002fe400000008ff */
[----:B------:R-:W2:Y:S01]  /*5980*/  LDG.E R110, desc[UR14][R112.64] ;  /* 0x0000000e706e7981 */ /* 0x000ea2000c1e1900 */
[----:B------:R-:W-:Y:S01]  /*5990*/  FSETP.GE.FTZ.AND P0, PT, R179, RZ, PT ;  /* 0x000000ffb300720b */ /* 0x000fe20003f16000 */
[----:B------:R-:W-:Y:S01]  /*59a0*/  @!P3 FADD.FTZ R118, -R118, -RZ ;  /* 0x800000ff7676b221 */ /* 0x000fe20000010100 */
[----:B------:R-:W-:Y:S01]  /*59b0*/  FSETP.GE.FTZ.AND P6, PT, R180, RZ, PT ;  /* 0x000000ffb400720b */ /* 0x000fe20003fd6000 */
[----:B------:R1:W-:Y:S01]  /*59c0*/  STS [R200+0xe400], R2 ;  /* 0x00e40002c8007388 */ /* 0x0003e20000000800 */
[----:B------:R-:W-:Y:S02]  /*59d0*/  FSETP.GE.FTZ.AND P5, PT, R131, RZ, PT ;  /* 0x000000ff8300720b */ /* 0x000fe40003fb6000 */
[----:B------:R-:W-:Y:S01]  /*59e0*/  FSETP.GE.FTZ.AND P1, PT, R116, RZ, PT ;  /* 0x000000ff7400720b */ /* 0x000fe20003f36000 */
[----:B------:R1:W-:Y:S01]  /*59f0*/  STS [R199+0xf000], R5 ;  /* 0x00f00005c7007388 */ /* 0x0003e20000000800 */
[----:B------:R-:W-:Y:S01]  /*5a00*/  @!P4 FADD.FTZ R122, -R122, -RZ ;  /* 0x800000ff7a7ac221 */ /* 0x000fe20000010100 */
[----:B------:R-:W-:Y:S02]  /*5a10*/  FSETP.GE.FTZ.AND P4, PT, R125, RZ, PT ;  /* 0x000000ff7d00720b */ /* 0x000fe40003f96000 */
[----:B---3--:R-:W-:Y:S01]  /*5a20*/  F2FP.RELU.F16.F32.PACK_AB R0, R188, R190 ;  /* 0x000000bebc00723e */ /* 0x008fe200000008ff */
[----:B------:R-:W3:Y:S01]  /*5a30*/  LDG.E R109, desc[UR14][R112.64+0x20] ;  /* 0x0000200e706d7981 */ /* 0x000ee2000c1e1900 */
[----:B------:R-:W-:Y:S03]  /*5a40*/  FSETP.GE.FTZ.AND P3, PT, R121, RZ, PT ;  /* 0x000000ff7900720b */ /* 0x000fe60003f76000 */
[----:B------:R1:W-:Y:S01]  /*5a50*/  STS [R199+0xf400], R0 ;  /* 0x00f40000c7007388 */ /* 0x0003e20000000800 */
[----:B----4-:R-:W-:Y:S03]  /*5a60*/  F2FP.RELU.F16.F32.PACK_AB R4, R116, R121 ;  /* 0x000000797404723e */ /* 0x010fe600000008ff */
[----:B------:R4:W-:Y:S01]  /*5a70*/  STS [R200+0xf000], R6 ;  /* 0x00f00006c8007388 */ /* 0x0009e20000000800 */
[----:B-1----:R-:W-:Y:S02]  /*5a80*/  F2FP.RELU.F16.F32.PACK_AB R2, R123, R124 ;  /* 0x0000007c7b02723e */ /* 0x002fe400000008ff */
[----:B------:R-:W-:Y:S05]  /*5a90*/  F2FP.RELU.F16.F32.PACK_AB R5, R185, R186 ;  /* 0x000000bab905723e */ /* 0x000fea00000008ff */
[----:B------:R1:W-:Y:S04]  /*5aa0*/  STS [R200+0xf400], R5 ;  /* 0x00f40005c8007388 */ /* 0x0003e80000000800 */
[----:B------:R1:W-:Y:S01]  /*5ab0*/  STS [R198+0xe000], R4 ;  /* 0x00e00004c6007388 */ /* 0x0003e20000000800 */
[----:B------:R-:W-:Y:S03]  /*5ac0*/  F2FP.RELU.F16.F32.PACK_AB R0, R120, R111 ;  /* 0x0000006f7800723e */ /* 0x000fe600000008ff */
[----:B------:R1:W-:Y:S01]  /*5ad0*/  STS [R198+0xe400], R2 ;  /* 0x00e40002c6007388 */ /* 0x0003e20000000800 */
[----:B----4-:R-:W-:Y:S03]  /*5ae0*/  F2FP.RELU.F16.F32.PACK_AB R6, R127, R128 ;  /* 0x000000807f06723e */ /* 0x010fe600000008ff */
[----:B------:R4:W-:Y:S01]  /*5af0*/  STS [R193+0xe000], R0 ;  /* 0x00e00000c1007388 */ /* 0x0009e20000000800 */
[----:B-1----:R-:W-:Y:S02]  /*5b00*/  F2FP.RELU.F16.F32.PACK_AB R5, R126, R129 ;  /* 0x000000817e05723e */ /* 0x002fe400000008ff */
[----:B------:R-:W-:Y:S02]  /*5b10*/  F2FP.RELU.F16.F32.PACK_AB R4, R119, R114 ;  /* 0x000000727704723e */ /* 0x000fe400000008ff */
[----:B------:R-:W-:Y:S03]  /*5b20*/  F2FP.RELU.F16.F32.PACK_AB R2, R118, R122 ;  /* 0x0000007a7602723e */ /* 0x000fe600000008ff */
[----:B------:R-:W-:Y:S01]  /*5b30*/  STS [R193+0xe400], R4 ;  /* 0x00e40004c1007388 */ /* 0x000fe20000000800 */
[----:B----4-:R-:W-:Y:S03]  /*5b40*/  F2FP.RELU.F16.F32.PACK_AB R0, R117, R115 ;  /* 0x000000737500723e */ /* 0x010fe600000008ff */
[----:B------:R-:W-:Y:S04]  /*5b50*/  STS [R198+0xf000], R6 ;  /* 0x00f00006c6007388 */ /* 0x000fe80000000800 */
[----:B------:R-:W-:Y:S04]  /*5b60*/  STS [R198+0xf400], R5 ;  /* 0x00f40005c6007388 */ /* 0x000fe80000000800 */
[----:B------:R-:W-:Y:S04]  /*5b70*/  STS [R193+0xf000], R2 ;  /* 0x00f00002c1007388 */ /* 0x000fe80000000800 */
[----:B------:R1:W-:Y:S04]  /*5b80*/  STS [R193+0xf400], R0 ;  /* 0x00f40000c1007388 */ /* 0x0003e80000000800 */
[----:B------:R-:W4:Y:S08]  /*5b90*/  LDSM.16.M88.4 R32, [R168+UR6+0x4000] ;  /* 0x00400006a820783b */ /* 0x000f300008000200 */
[----:B------:R-:W4:Y:S01]  /*5ba0*/  LDSM.16.M88.4 R28, [R168+UR6+0x5000] ;  /* 0x00500006a81c783b */ /* 0x000f220008000200 */
[----:B-1----:R-:W-:Y:S05]  /*5bb0*/  IADD3 R0, R168, 0x4000, R108 ;  /* 0x00004000a8007810 */ /* 0x002fea0007ffe06c */
[C---:B------:R-:W-:Y:S02]  /*5bc0*/  IMAD.IADD R2, R0.reuse, 0x1, R174 ;  /* 0x0000000100027824 */ /* 0x040fe400078e02ae */
[----:B------:R-:W-:Y:S03]  /*5bd0*/  IMAD.IADD R0, R0, 0x1, R164 ;  /* 0x0000000100007824 */ /* 0x000fe600078e02a4 */
[----:B------:R-:W1:Y:S08]  /*5be0*/  LDSM.16.M88.4 R100, [R2] ;  /* 0x000000000264783b */ /* 0x000e700000000200 */
[----:B------:R-:W1:Y:S01]  /*5bf0*/  LDSM.16.M88.4 R104, [R2+0x1000] ;  /* 0x001000000268783b */ /* 0x000e620000000200 */
[-C--:B----4-:R-:W-:Y:S06]  /*5c00*/  HMMA.16816.F32 R4, R32, R132.reuse, RZ ;  /* 0x000000842004723c */ /* 0x090fec00000018ff */
[C---:B------:R-:W-:Y:S06]  /*5c10*/  HMMA.16816.F32 R8, R28.reuse, R132, RZ ;  /* 0x000000841c08723c */ /* 0x040fec00000018ff */
[-C--:B------:R-:W-:Y:S06]  /*5c20*/  HMMA.16816.F32 R12, R28, R134.reuse, RZ ;  /* 0x000000861c0c723c */ /* 0x080fec00000018ff */
[C---:B------:R-:W-:Y:S06]  /*5c30*/  HMMA.16816.F32 R16, R32.reuse, R134, RZ ;  /* 0x000000862010723c */ /* 0x040fec00000018ff */
[-C--:B------:R-:W-:Y:S06]  /*5c40*/  HMMA.16816.F32 R20, R32, R136.reuse, RZ ;  /* 0x000000882014723c */ /* 0x080fec00000018ff */
[C---:B------:R-:W-:Y:S06]  /*5c50*/  HMMA.16816.F32 R24, R28.reuse, R136, RZ ;  /* 0x000000881c18723c */ /* 0x040fec00000018ff */
[-C--:B------:R-:W-:Y:S06]  /*5c60*/  HMMA.16816.F32 R28, R28, R138.reuse, RZ ;  /* 0x0000008a1c1c723c */ /* 0x080fec00000018ff */
[----:B------:R-:W-:Y:S06]  /*5c70*/  HMMA.16816.F32 R32, R32, R138, RZ ;  /* 0x0000008a2020723c */ /* 0x000fec00000018ff */
[-C--:B-1----:R-:W-:Y:S06]  /*5c80*/  HMMA.16816.F32 R4, R100, R140.reuse, R4 ;  /* 0x0000008c6404723c */ /* 0x082fec0000001804 */
[C---:B------:R-:W-:Y:S06]  /*5c90*/  HMMA.16816.F32 R8, R104.reuse, R140, R8 ;  /* 0x0000008c6808723c */ /* 0x040fec0000001808 */
[-C--:B------:R-:W-:Y:S06]  /*5ca0*/  HMMA.16816.F32 R12, R104, R142.reuse, R12 ;  /* 0x0000008e680c723c */ /* 0x080fec000000180c */
[C---:B------:R-:W-:Y:S06]  /*5cb0*/  HMMA.16816.F32 R16, R100.reuse, R142, R16 ;  /* 0x0000008e6410723c */ /* 0x040fec0000001810 */
[-C--:B------:R-:W-:Y:S06]  /*5cc0*/  HMMA.16816.F32 R20, R100, R144.reuse, R20 ;  /* 0x000000906414723c */ /* 0x080fec0000001814 */
[C---:B------:R-:W-:Y:S06]  /*5cd0*/  HMMA.16816.F32 R24, R104.reuse, R144, R24 ;  /* 0x000000906818723c */ /* 0x040fec0000001818 */
[-C--:B------:R-:W-:Y:S01]  /*5ce0*/  HMMA.16816.F32 R28, R104, R146.reuse, R28 ;  /* 0x00000092681c723c */ /* 0x080fe2000000181c */
[----:B------:R-:W1:Y:S05]  /*5cf0*/  LDSM.16.M88.4 R104, [R0] ;  /* 0x000000000068783b */ /* 0x000e6a0000000200 */
[----:B------:R-:W-:Y:S03]  /*5d00*/  HMMA.16816.F32 R32, R100, R146, R32 ;  /* 0x000000926420723c */ /* 0x000fe60000001820 */
[----:B------:R4:W1:Y:S02]  /*5d10*/  LDSM.16.M88.4 R100, [R0+0x1000] ;  /* 0x001000000064783b */ /* 0x0008640000000200 */
[----:B----4-:R-:W-:Y:S06]  /*5d20*/  IMAD.IADD R0, R164, 0x1, R2 ;  /* 0x00000001a4007824 */ /* 0x010fec00078e0202 */
[----:B------:R4:W5:Y:S01]  /*5d30*/  LDG.E R2, desc[UR14][R112.64+0xa0] ;  /* 0x0000a00e70027981 */ /* 0x000962000c1e1900 */
        /* <DEDUP_REMOVED lines=9> */
[----:B------:R-:W4:Y:S03]  /*5dd0*/  LDSM.16.M88.4 R104, [R0+0x1000] ;  /* 0x001000000068783b */ /* 0x000f260000000200 */
[-C--:B-1----:R-:W-:Y:S06]  /*5de0*/  HMMA.16816.F32 R4, R100, R156.reuse, R4 ;  /* 0x0000009c6404723c */ /* 0x082fec0000001804 */
[C---:B----4-:R-:W-:Y:S06]  /*5df0*/  HMMA.16816.F32 R8, R104.reuse, R156, R8 ;  /* 0x0000009c6808723c */ /* 0x050fec0000001808 */
[-C--:B------:R-:W-:Y:S06]  /*5e00*/  HMMA.16816.F32 R12, R104, R158.reuse, R12 ;  /* 0x0000009e680c723c */ /* 0x080fec000000180c */
[C---:B------:R-:W-:Y:S06]  /*5e10*/  HMMA.16816.F32 R16, R100.reuse, R158, R16 ;  /* 0x0000009e6410723c */ /* 0x040fec0000001810 */
[----:B--2---:R-:W-:Y:S01]  /*5e20*/  FADD.FTZ R0, -R110, R4 ;  /* 0x000000046e007221 */ /* 0x004fe20000010100 */
[-C--:B------:R-:W-:Y:S01]  /*5e30*/  HMMA.16816.F32 R20, R100, R160.reuse, R20 ;  /* 0x000000a06414723c */ /* 0x080fe20000001814 */
[----:B------:R1:W5:Y:S03]  /*5e40*/  LDG.E R4, desc[UR14][R112.64+0x80] ;  /* 0x0000800e70047981 */ /* 0x000366000c1e1900 */
[----:B------:R-:W-:Y:S02]  /*5e50*/  FSEL R0, R0, R110, P0 ;  /* 0x0000006e00007208 */ /* 0x000fe40000000000 */
[C---:B------:R-:W-:Y:S04]  /*5e60*/  HMMA.16816.F32 R24, R104.reuse, R160, R24 ;  /* 0x000000a06818723c */ /* 0x040fe80000001818 */
[----:B------:R-:W-:Y:S01]  /*5e70*/  FSETP.GE.FTZ.AND P0, PT, R120, RZ, PT ;  /* 0x000000ff7800720b */ /* 0x000fe20003f16000 */
[----:B------:R-:W-:Y:S01]  /*5e80*/  FMUL.FTZ R179, R179, R0 ;  /* 0x00000000b3b37220 */ /* 0x000fe20000410000 */
[-C--:B------:R-:W-:Y:S05]  /*5e90*/  HMMA.16816.F32 R28, R104, R162.reuse, R28 ;  /* 0x000000a2681c723c */ /* 0x080fea000000181c */
[----:B------:R-:W-:Y:S01]  /*5ea0*/  IMAD.SHL.U32 R0, R175, 0x2, RZ ;  /* 0x00000002af007824 */ /* 0x000fe200078e00ff */
[----:B------:R-:W-:Y:S05]  /*5eb0*/  HMMA.16816.F32 R32, R100, R162, R32 ;  /* 0x000000a26420723c */ /* 0x000fea0000001820 */
[----:B------:R-:W-:Y:S01]  /*5ec0*/  IADD3 R0, R0, 0x4000, R108 ;  /* 0x0000400000007810 */ /* 0x000fe20007ffe06c */
[C---:B------:R-:W-:Y:S01]  /*5ed0*/  FADD.FTZ R21, -R110.reuse, R21 ;  /* 0x000000156e157221 */ /* 0x040fe20000010100 */
[C---:B------:R-:W-:Y:S01]  /*5ee0*/  FADD.FTZ R100, -R110.reuse, R5 ;  /* 0x000000056e647221 */ /* 0x040fe20000010100 */
[C---:B------:R-:W-:Y:S03]  /*5ef0*/  FADD.FTZ R5, -R110.reuse, R16 ;  /* 0x000000106e057221 */ /* 0x040fe60000010100 */
[-C--:B------:R-:W-:Y:S01]  /*5f00*/  FSEL R21, R21, R110.reuse, P1 ;  /* 0x0000006e15157208 */ /* 0x080fe20000800000 */
[----:B------:R-:W-:Y:S01]  /*5f10*/  FADD.FTZ R16, -R110, R17 ;  /* 0x000000116e107221 */ /* 0x000fe20000010100 */
[-C--:B------:R-:W-:Y:S01]  /*5f20*/  FSEL R100, R100, R110.reuse, P6 ;  /* 0x0000006e64647208 */ /* 0x080fe20003000000 */
[----:B------:R-:W-:Y:S01]  /*5f30*/  FADD.FTZ R20, -R110, R20 ;  /* 0x000000146e147221 */ /* 0x000fe20000010100 */
[----:B------:R-:W-:Y:S01]  /*5f40*/  ISETP.GT.AND P6, PT, R192, R237, PT ;  /* 0x000000edc000720c */ /* 0x000fe20003fc4270 */
[----:B------:R-:W-:Y:S01]  /*5f50*/  FMUL.FTZ R21, R116, R21 ;  /* 0x0000001574157220 */ /* 0x000fe20000410000 */
[----:B------:R-:W-:Y:S01]  /*5f60*/  FSEL R17, R5, R110, P5 ;  /* 0x0000006e05117208 */ /* 0x000fe20002800000 */
[----:B------:R-:W-:Y:S01]  /*5f70*/  FMUL.FTZ R180, R180, R100 ;  /* 0x00000064b4b47220 */ /* 0x000fe20000410000 */
[-C--:B------:R-:W-:Y:S01]  /*5f80*/  FSEL R16, R16, R110.reuse, P4 ;  /* 0x0000006e10107208 */ /* 0x080fe20002000000 */
[----:B---3--:R-:W-:Y:S01]  /*5f90*/  FADD.FTZ R6, -R109, R6 ;  /* 0x000000066d067221 */ /* 0x008fe20000010100 */
[----:B------:R-:W-:Y:S01]  /*5fa0*/  FSEL R5, R20, R110, P3 ;  /* 0x0000006e14057208 */ /* 0x000fe20001800000 */
[----:B------:R-:W-:Y:S01]  /*5fb0*/  FMUL.FTZ R131, R131, R17 ;  /* 0x0000001183837220 */ /* 0x000fe20000410000 */
[----:B------:R-:W-:Y:S01]  /*5fc0*/  FSETP.GE.FTZ.AND P1, PT, R111, RZ, PT ;  /* 0x000000ff6f00720b */ /* 0x000fe20003f36000 */
[----:B------:R-:W-:Y:S01]  /*5fd0*/  FADD.FTZ R32, -R110, R32 ;  /* 0x000000206e207221 */ /* 0x000fe20000010100 */
[----:B------:R-:W-:Y:S01]  /*5fe0*/  FMUL.FTZ R20, R125, R16 ;  /* 0x000000107d147220 */ /* 0x000fe20000410000 */
[----:B------:R-:W-:Y:S01]  /*5ff0*/  F2FP.F16.F32.PACK_AB R16, R180, R179 ;  /* 0x000000b3b410723e */ /* 0x000fe200000000ff */
[----:B------:R-:W-:Y:S01]  /*6000*/  FMUL.FTZ R121, R121, R5 ;  /* 0x0000000579797220 */ /* 0x000fe20000410000 */
[----:B------:R-:W-:Y:S01]  /*6010*/  FADD.FTZ R7, -R109, R7 ;  /* 0x000000076d077221 */ /* 0x000fe20000010100 */
[----:B------:R-:W-:Y:S01]  /*6020*/  FSEL R32, R32, R110, P1 ;  /* 0x0000006e20207208 */ /* 0x000fe20000800000 */
[----:B------:R-:W-:Y:S01]  /*6030*/  @P0 FADD.FTZ R110, -R110, R33 ;  /* 0x000000216e6e0221 */ /* 0x000fe20000010100 */
[----:B------:R-:W-:Y:S02]  /*6040*/  FSETP.GE.FTZ.AND P1, PT, R184, RZ, PT ;  /* 0x000000ffb800720b */ /* 0x000fe40003f36000 */
[----:B------:R-:W-:Y:S01]  /*6050*/  FSETP.GE.FTZ.AND P0, PT, R183, RZ, PT ;  /* 0x000000ffb700720b */ /* 0x000fe20003f16000 */
[----:B------:R-:W-:Y:S01]  /*6060*/  FMUL.FTZ R111, R111, R32 ;  /* 0x000000206f6f7220 */ /* 0x000fe20000410000 */
[----:B------:R-:W-:Y:S01]  /*6070*/  F2FP.F16.F32.PACK_AB R20, R20, R131 ;  /* 0x000000831414723e */ /* 0x000fe200000000ff */
[----:B------:R-:W-:Y:S01]  /*6080*/  FMUL.FTZ R17, R120, R110 ;  /* 0x0000006e78117220 */ /* 0x000fe20000410000 */
[----:B------:R-:W-:Y:S02]  /*6090*/  F2FP.F16.F32.PACK_AB R21, R21, R121 ;  /* 0x000000791515723e */ /* 0x000fe400000000ff */
[-C--:B------:R-:W-:Y:S02]  /*60a0*/  FSEL R33, R6, R109.reuse, P1 ;  /* 0x0000006d06217208 */ /* 0x080fe40000800000 */
[----:B------:R-:W-:Y:S01]  /*60b0*/  FSEL R32, R7, R109, P0 ;  /* 0x0000006d07207208 */ /* 0x000fe20000000000 */
[----:B-1----:R-:W-:Y:S06]  /*60c0*/  @!P6 BRA `(.L_x_463) ;  /* 0x000000000088e947 */ /* 0x002fec0003800000 */
        /* <DEDUP_REMOVED lines=14> */
[C---:B-1----:R-:W-:Y:S05]  /*61b0*/  IMAD.U32 R6, R101.reuse, -0x40, RZ ;  /* 0xffffffc065067824 */ /* 0x042fea00078e00ff */
        /* <DEDUP_REMOVED lines=19> */
.L_x_463:
[----:B---3--:R-:W-:Y:S01]  /*62f0*/  FADD.FTZ R6, -R109, R19 ;  /* 0x000000136d067221 */ /* 0x008fe20000010100 */
[----:B------:R-:W-:Y:S01]  /*6300*/  FSETP.GE.FTZ.AND P4, PT, R130, RZ, PT ;  /* 0x000000ff8200720b */ /* 0x000fe20003f96000 */
[----:B------:R1:W-:Y:S01]  /*6310*/  STS [R199+0xa000], R16 ;  /* 0x00a00010c7007388 */ /* 0x0003e20000000800 */
[----:B------:R-:W-:Y:S01]  /*6320*/  FMUL.FTZ R33, R184, R33 ;  /* 0x00000021b8217220 */ /* 0x000fe20000410000 */
[----:B------:R-:W-:Y:S01]  /*6330*/  FMUL.FTZ R32, R183, R32 ;  /* 0x00000020b7207220 */ /* 0x000fe20000410000 */
[----:B------:R-:W-:Y:S01]  /*6340*/  FSEL R6, R6, R109, P4 ;  /* 0x0000006d06067208 */ /* 0x000fe20002000000 */
[C---:B------:R-:W-:Y:S01]  /*6350*/  FADD.FTZ R5, -R109.reuse, R18 ;  /* 0x000000126d057221 */ /* 0x040fe20000010100 */
[----:B------:R-:W-:Y:S01]  /*6360*/  FSETP.GE.FTZ.AND P0, PT, R178, RZ, PT ;  /* 0x000000ffb200720b */ /* 0x000fe20003f16000 */
[C---:B------:R-:W-:Y:S01]  /*6370*/  FADD.FTZ R22, -R109.reuse, R22 ;  /* 0x000000166d167221 */ /* 0x040fe20000010100 */
[----:B------:R-:W-:Y:S01]  /*6380*/  FSETP.GE.FTZ.AND P3, PT, R124, RZ, PT ;  /* 0x000000ff7c00720b */ /* 0x000fe20003f76000 */
[----:B------:R-:W-:Y:S01]  /*6390*/  FMUL.FTZ R130, R130, R6 ;  /* 0x0000000682827220 */ /* 0x000fe20000410000 */
[----:B------:R-:W-:Y:S01]  /*63a0*/  F2FP.F16.F32.PACK_AB R6, R32, R33 ;  /* 0x000000212006723e */ /* 0x000fe200000000ff */
[----:B------:R-:W-:Y:S01]  /*63b0*/  FADD.FTZ R7, -R109, R34 ;  /* 0x000000226d077221 */ /* 0x000fe20000010100 */
[----:B------:R-:W-:Y:S01]  /*63c0*/  FSEL R5, R5, R109, P0 ;  /* 0x0000006d05057208 */ /* 0x000fe20000000000 */
[----:B-----5:R-:W-:Y:S01]  /*63d0*/  FADD.FTZ R8, -R4, R8 ;  /* 0x0000000804087221 */ /* 0x020fe20000010100 */
[----:B------:R-:W-:Y:S01]  /*63e0*/  FSETP.GE.FTZ.AND P0, PT, R119, RZ, PT ;  /* 0x000000ff7700720b */ /* 0x000fe20003f16000 */
[----:B------:R2:W-:Y:S01]  /*63f0*/  STS [R199+0xa400], R6 ;  /* 0x00a40006c7007388 */ /* 0x0005e20000000800 */
[----:B------:R-:W-:Y:S01]  /*6400*/  FSETP.GE.FTZ.AND P1, PT, R123, RZ, PT ;  /* 0x000000ff7b00720b */ /* 0x000fe20003f36000 */
[----:B------:R-:W-:Y:S01]  /*6410*/  FMUL.FTZ R178, R178, R5 ;  /* 0x00000005b2b27220 */ /* 0x000fe20000410000 */
[----:B------:R-:W-:Y:S01]  /*6420*/  FSEL R5, R22, R109, P3 ;  /* 0x0000006d16057208 */ /* 0x000fe20001800000 */
[C---:B------:R-:W-:Y:S01]  /*6430*/  FADD.FTZ R13, -R4.reuse, R13 ;  /* 0x0000000d040d7221 */ /* 0x040fe20000010100 */
[----:B------:R-:W-:Y:S01]  /*6440*/  FSETP.GE.FTZ.AND P3, PT, R189, RZ, PT ;  /* 0x000000ffbd00720b */ /* 0x000fe20003f76000 */
[C---:B------:R-:W-:Y:S01]  /*6450*/  FADD.FTZ R25, -R4.reuse, R25 ;  /* 0x0000001904197221 */ /* 0x040fe20000010100 */
[----:B------:R-:W-:Y:S01]  /*6460*/  FADD.FTZ R24, -R4, R24 ;  /* 0x0000001804187221 */ /* 0x000fe20000010100 */
[----:B------:R-:W-:Y:S01]  /*6470*/  FMUL.FTZ R124, R124, R5 ;  /* 0x000000057c7c7220 */ /* 0x000fe20000410000 */
[----:B------:R-:W-:Y:S01]  /*6480*/  F2FP.F16.F32.PACK_AB R5, R130, R178 ;  /* 0x000000b28205723e */ /* 0x000fe200000000ff */
[----:B------:R-:W-:Y:S01]  /*6490*/  FADD.FTZ R28, -R4, R28 ;  /* 0x0000001c041c7221 */ /* 0x000fe20000010100 */
[----:B-1----:R-:W-:Y:S01]  /*64a0*/  FADD.FTZ R16, -R109, R23 ;  /* 0x000000176d107221 */ /* 0x002fe20000010100 */
[----:B------:R-:W-:Y:S01]  /*64b0*/  FSEL R8, R8, R4, P3 ;  /* 0x0000000408087208 */ /* 0x000fe20001800000 */
[C---:B------:R-:W-:Y:S01]  /*64c0*/  FADD.FTZ R10, -R2.reuse, R10 ;  /* 0x0000000a020a7221 */ /* 0x040fe20000010100 */
[----:B------:R1:W-:Y:S01]  /*64d0*/  STS [R200+0xa400], R5 ;  /* 0x00a40005c8007388 */ /* 0x0003e20000000800 */
[----:B------:R-:W-:Y:S01]  /*64e0*/  FSETP.GE.FTZ.AND P3, PT, R127, RZ, PT ;  /* 0x000000ff7f00720b */ /* 0x000fe20003f76000 */
[----:B------:R-:W-:Y:S01]  /*64f0*/  FADD.FTZ R11, -R2, R11 ;  /* 0x0000000b020b7221 */ /* 0x000fe20000010100 */
[-C--:B------:R-:W-:Y:S01]  /*6500*/  FSEL R16, R16, R109.reuse, P1 ;  /* 0x0000006d10107208 */ /* 0x080fe20000800000 */
[----:B------:R-:W-:Y:S01]  /*6510*/  FMUL.FTZ R8, R189, R8 ;  /* 0x00000008bd087220 */ /* 0x000fe20000410000 */
[----:B------:R-:W-:Y:S01]  /*6520*/  FSETP.GE.FTZ.AND P1, PT, R114, RZ, PT ;  /* 0x000000ff7200720b */ /* 0x000fe20003f36000 */
[----:B------:R-:W-:Y:S01]  /*6530*/  FADD.FTZ R15, -R2, R15 ;  /* 0x0000000f020f7221 */ /* 0x000fe20000010100 */
[----:B------:R-:W-:Y:S01]  /*6540*/  FSETP.GE.FTZ.AND P4, PT, R128, RZ, PT ;  /* 0x000000ff8000720b */ /* 0x000fe20003f96000 */
[----:B------:R-:W-:Y:S01]  /*6550*/  STS [R200+0xa000], R20 ;  /* 0x00a00014c8007388 */ /* 0x000fe20000000800 */
[----:B------:R-:W-:Y:S01]  /*6560*/  FSEL R7, R7, R109, P1 ;  /* 0x0000006d07077208 */ /* 0x000fe20000800000 */
[----:B------:R-:W-:Y:S01]  /*6570*/  @P0 FADD.FTZ R109, -R109, R35 ;  /* 0x000000236d6d0221 */ /* 0x000fe20000010100 */
[----:B--2---:R-:W-:Y:S01]  /*6580*/  FADD.FTZ R6, -R4, R12 ;  /* 0x0000000c04067221 */ /* 0x004fe20000010100 */
[----:B------:R-:W-:Y:S01]  /*6590*/  FSETP.GE.FTZ.AND P0, PT, R182, RZ, PT ;  /* 0x000000ffb600720b */ /* 0x000fe20003f16000 */
[----:B------:R-:W-:Y:S01]  /*65a0*/  FADD.FTZ R26, -R2, R26 ;  /* 0x0000001a021a7221 */ /* 0x000fe20000010100 */
[----:B------:R-:W-:Y:S01]  /*65b0*/  FMUL.FTZ R114, R114, R7 ;  /* 0x0000000772727220 */ /* 0x000fe20000410000 */
[----:B------:R-:W-:Y:S01]  /*65c0*/  FADD.FTZ R7, -R4, R9 ;  /* 0x0000000904077221 */ /* 0x000fe20000010100 */
[----:B------:R-:W-:Y:S01]  /*65d0*/  FSETP.GE.FTZ.AND P1, PT, R187, RZ, PT ;  /* 0x000000ffbb00720b */ /* 0x000fe20003f36000 */
[----:B------:R-:W-:Y:S01]  /*65e0*/  FMUL.FTZ R16, R123, R16 ;  /* 0x000000107b107220 */ /* 0x000fe20000410000 */
[-C--:B------:R-:W-:Y:S01]  /*65f0*/  FSEL R6, R6, R4.reuse, P0 ;  /* 0x0000000406067208 */ /* 0x080fe20000000000 */
[----:B------:R-:W-:Y:S01]  /*6600*/  FMUL.FTZ R109, R119, R109 ;  /* 0x0000006d776d7220 */ /* 0x000fe20000410000 */
[----:B------:R-:W-:Y:S01]  /*6610*/  FSETP.GE.FTZ.AND P0, PT, R118, RZ, PT ;  /* 0x000000ff7600720b */ /* 0x000fe20003f16000 */
[----:B------:R-:W-:Y:S01]  /*6620*/  IMAD.MOV.U32 R116, RZ, RZ, R203 ;  /* 0x000000ffff747224 */ /* 0x000fe200078e00cb */
[----:B------:R-:W-:Y:S01]  /*6630*/  FSEL R7, R7, R4, P1 ;  /* 0x0000000407077208 */ /* 0x000fe20000800000 */
[----:B------:R-:W-:Y:S01]  /*6640*/  FMUL.FTZ R6, R182, R6 ;  /* 0x00000006b6067220 */ /* 0x000fe20000410000 */
[----:B------:R-:W-:Y:S02]  /*6650*/  FSETP.GE.FTZ.AND P1, PT, R181, RZ, PT ;  /* 0x000000ffb500720b */ /* 0x000fe40003f36000 */
[-C--:B------:R-:W-:Y:S01]  /*6660*/  FSEL R9, R25, R4.reuse, P3 ;  /* 0x0000000419097208 */ /* 0x080fe20001800000 */
[----:B-1----:R-:W-:Y:S01]  /*6670*/  FMUL.FTZ R5, R187, R7 ;  /* 0x00000007bb057220 */ /* 0x002fe20000410000 */
[-C--:B------:R-:W-:Y:S02]  /*6680*/  FSEL R13, R13, R4.reuse, P1 ;  /* 0x000000040d0d7208 */ /* 0x080fe40000800000 */
[----:B------:R-:W-:Y:S01]  /*6690*/  FSETP.GE.FTZ.AND P1, PT, R122, RZ, PT ;  /* 0x000000ff7a00720b */ /* 0x000fe20003f36000 */
[----:B------:R-:W-:Y:S01]  /*66a0*/  FMUL.FTZ R9, R127, R9 ;  /* 0x000000097f097220 */ /* 0x000fe20000410000 */
[-C--:B------:R-:W-:Y:S01]  /*66b0*/  FSEL R24, R24, R4.reuse, P4 ;  /* 0x0000000418187208 */ /* 0x080fe20002000000 */
[----:B------:R-:W-:Y:S01]  /*66c0*/  FMUL.FTZ R7, R181, R13 ;  /* 0x0000000db5077220 */ /* 0x000fe20000410000 */
[----:B------:R-:W-:Y:S01]  /*66d0*/  FSEL R28, R28, R4, P1 ;  /* 0x000000041c1c7208 */ /* 0x000fe20000800000 */
[----:B------:R-:W-:Y:S01]  /*66e0*/  @P0 FADD.FTZ R4, -R4, R29 ;  /* 0x0000001d04040221 */ /* 0x000fe20000010100 */
[----:B------:R-:W-:Y:S01]  /*66f0*/  FSETP.GE.FTZ.AND P1, PT, R190, RZ, PT ;  /* 0x000000ffbe00720b */ /* 0x000fe20003f36000 */
[----:B------:R-:W-:Y:S01]  /*6700*/  FMUL.FTZ R24, R128, R24 ;  /* 0x0000001880187220 */ /* 0x000fe20000410000 */
[----:B------:R-:W-:Y:S01]  /*6710*/  F2FP.F16.F32.PACK_AB R5, R5, R8 ;  /* 0x000000080505723e */ /* 0x000fe200000000ff */
[----:B------:R-:W-:Y:S01]  /*6720*/  FMUL.FTZ R8, R118, R4 ;  /* 0x0000000476087220 */ /* 0x000fe20000410000 */
[----:B------:R-:W-:Y:S01]  /*6730*/  FSETP.GE.FTZ.AND P0, PT, R188, RZ, PT ;  /* 0x000000ffbc00720b */ /* 0x000fe20003f16000 */
[----:B------:R-:W-:Y:S01]  /*6740*/  FMUL.FTZ R28, R122, R28 ;  /* 0x0000001c7a1c7220 */ /* 0x000fe20000410000 */
[-C--:B------:R-:W-:Y:S01]  /*6750*/  FSEL R4, R10, R2.reuse, P1 ;  /* 0x000000020a047208 */ /* 0x080fe20000800000 */
[----:B------:R-:W-:Y:S01]  /*6760*/  FADD.FTZ R10, -R2, R14 ;  /* 0x0000000e020a7221 */ /* 0x000fe20000010100 */
[----:B------:R-:W-:Y:S01]  /*6770*/  FSEL R11, R11, R2, P0 ;  /* 0x000000020b0b7208 */ /* 0x000fe20000000000 */
[----:B------:R1:W-:Y:S01]  /*6780*/  STS [R199+0xb000], R5 ;  /* 0x00b00005c7007388 */ /* 0x0003e20000000800 */
[----:B------:R-:W-:Y:S01]  /*6790*/  FSETP.GE.FTZ.AND P1, PT, R186, RZ, PT ;  /* 0x000000ffba00720b */ /* 0x000fe20003f36000 */
[----:B------:R-:W-:Y:S01]  /*67a0*/  FMUL.FTZ R18, R190, R4 ;  /* 0x00000004be127220 */ /* 0x000fe20000410000 */
[----:B------:R-:W-:Y:S01]  /*67b0*/  FSETP.GE.FTZ.AND P0, PT, R117, RZ, PT ;  /* 0x000000ff7500720b */ /* 0x000fe20003f16000 */
[----:B------:R-:W-:Y:S01]  /*67c0*/  FADD.FTZ R4, -R2, R30 ;  /* 0x0000001e02047221 */ /* 0x000fe20000010100 */
[----:B------:R-:W-:Y:S01]  /*67d0*/  FSEL R10, R10, R2, P1 ;  /* 0x000000020a0a7208 */ /* 0x000fe20000800000 */
[----:B------:R-:W-:Y:S01]  /*67e0*/  FMUL.FTZ R14, R188, R11 ;  /* 0x0000000bbc0e7220 */ /* 0x000fe20000410000 */
[----:B------:R-:W-:Y:S02]  /*67f0*/  FSETP.GE.FTZ.AND P5, PT, R185, RZ, PT ;  /* 0x000000ffb900720b */ /* 0x000fe40003fb6000 */
[----:B------:R-:W-:Y:S01]  /*6800*/  FSETP.GE.FTZ.AND P1, PT, R115, RZ, PT ;  /* 0x000000ff7300720b */ /* 0x000fe20003f36000 */
[----:B------:R-:W-:Y:S01]  /*6810*/  FMUL.FTZ R13, R186, R10 ;  /* 0x0000000aba0d7220 */ /* 0x000fe20000410000 */
[----:B------:R-:W-:Y:S01]  /*6820*/  F2FP.F16.F32.PACK_AB R7, R7, R6 ;  /* 0x000000060707723e */ /* 0x000fe200000000ff */
[----:B------:R-:W-:Y:S01]  /*6830*/  FADD.FTZ R6, -R2, R27 ;  /* 0x0000001b02067221 */ /* 0x000fe20000010100 */
[-C--:B------:R-:W-:Y:S02]  /*6840*/  FSEL R11, R15, R2.reuse, P5 ;  /* 0x000000020f0b7208 */ /* 0x080fe40002800000 */
[----:B------:R-:W-:Y:S02]  /*6850*/  FSETP.GE.FTZ.AND P4, PT, R129, RZ, PT ;  /* 0x000000ff8100720b */ /* 0x000fe40003f96000 */
[-C--:B------:R-:W-:Y:S01]  /*6860*/  FSEL R4, R4, R2.reuse, P1 ;  /* 0x0000000204047208 */ /* 0x080fe20000800000 */
[----:B------:R-:W-:Y:S01]  /*6870*/  FMUL.FTZ R11, R185, R11 ;  /* 0x0000000bb90b7220 */ /* 0x000fe20000410000 */
[----:B------:R-:W-:Y:S02]  /*6880*/  FSETP.GE.FTZ.AND P3, PT, R126, RZ, PT ;  /* 0x000000ff7e00720b */ /* 0x000fe40003f76000 */
[----:B------:R-:W-:Y:S01]  /*6890*/  FSEL R10, R26, R2, P4 ;  /* 0x000000021a0a7208 */ /* 0x000fe20002000000 */
[----:B------:R-:W-:Y:S01]  /*68a0*/  FMUL.FTZ R115, R115, R4 ;  /* 0x0000000473737220 */ /* 0x000fe20000410000 */
[----:B------:R-:W-:Y:S01]  /*68b0*/  FSEL R6, R6, R2, P3 ;  /* 0x0000000206067208 */ /* 0x000fe20001800000 */
[----:B------:R-:W-:Y:S01]  /*68c0*/  @P0 FADD.FTZ R2, -R2, R31 ;  /* 0x0000001f02020221 */ /* 0x000fe20000010100 */
[----:B------:R-:W-:Y:S01]  /*68d0*/  F2FP.F16.F32.PACK_AB R4, R14, R18 ;  /* 0x000000120e04723e */ /* 0x000fe200000000ff */
[----:B------:R-:W-:Y:S01]  /*68e0*/  FMUL.FTZ R10, R129, R10 ;  /* 0x0000000a810a7220 */ /* 0x000fe20000410000 */
[----:B------:R-:W-:Y:S01]  /*68f0*/  F2FP.F16.F32.PACK_AB R16, R16, R124 ;  /* 0x0000007c1010723e */ /* 0x000fe200000000ff */
[----:B------:R-:W-:Y:S01]  /*6900*/  FMUL.FTZ R117, R117, R2 ;  /* 0x0000000275757220 */ /* 0x000fe20000410000 */
[----:B------:R-:W-:Y:S01]  /*6910*/  F2FP.F16.F32.PACK_AB R2, R11, R13 ;  /* 0x0000000d0b02723e */ /* 0x000fe200000000ff */
[----:B------:R-:W-:Y:S01]  /*6920*/  STS [R199+0xb400], R4 ;  /* 0x00b40004c7007388 */ /* 0x000fe20000000800 */
[----:B------:R-:W-:Y:S01]  /*6930*/  FMUL.FTZ R6, R126, R6 ;  /* 0x000000067e067220 */ /* 0x000fe20000410000 */
[----:B------:R-:W-:Y:S02]  /*6940*/  F2FP.F16.F32.PACK_AB R17, R17, R111 ;  /* 0x0000006f1111723e */ /* 0x000fe400000000ff */
[----:B------:R-:W-:Y:S01]  /*6950*/  STS [R200+0xb000], R7 ;  /* 0x00b00007c8007388 */ /* 0x000fe20000000800 */
[----:B------:R-:W-:Y:S02]  /*6960*/  F2FP.F16.F32.PACK_AB R12, R109, R114 ;  /* 0x000000726d0c723e */ /* 0x000fe400000000ff */
[----:B------:R-:W-:Y:S01]  /*6970*/  F2FP.F16.F32.PACK_AB R9, R9, R24 ;  /* 0x000000180909723e */ /* 0x000fe200000000ff */
[----:B------:R2:W-:Y:S01]  /*6980*/  STS [R200+0xb400], R2 ;  /* 0x00b40002c8007388 */ /* 0x0005e20000000800 */
[----:B------:R-:W-:Y:S02]  /*6990*/  F2FP.F16.F32.PACK_AB R6, R6, R10 ;  /* 0x0000000a0606723e */ /* 0x000fe400000000ff */
[----:B------:R-:W-:Y:S01]  /*69a0*/  F2FP.F16.F32.PACK_AB R8, R8, R28 ;  /* 0x0000001c0808723e */ /* 0x000fe200000000ff */
[----:B------:R-:W-:Y:S01]  /*69b0*/  STS [R198+0xa000], R21 ;  /* 0x00a00015c6007388 */ /* 0x000fe20000000800 */
[----:B-1----:R-:W-:Y:S01]  /*69c0*/  F2FP.F16.F32.PACK_AB R5, R117, R115 ;  /* 0x000000737505723e */ /* 0x002fe200000000ff */
[----:B------:R-:W-:Y:S01]  /*69d0*/  IMAD.MOV.U32 R117, RZ, RZ, R202 ;  /* 0x000000ffff757224 */ /* 0x000fe200078e00ca */
[----:B------:R-:W-:Y:S01]  /*69e0*/  LEA R114, R249, UR6, 0x1 ;  /* 0x00000006f9727c11 */ /* 0x000fe2000f8e08ff */
[----:B------:R-:W-:Y:S04]  /*69f0*/  STS [R198+0xa400], R16 ;  /* 0x00a40010c6007388 */ /* 0x000fe80000000800 */
[----:B------:R-:W-:Y:S04]  /*6a00*/  STS [R193+0xa000], R17 ;  /* 0x00a00011c1007388 */ /* 0x000fe80000000800 */
[----:B------:R-:W-:Y:S04]  /*6a10*/  STS [R193+0xa400], R12 ;  /* 0x00a4000cc1007388 */ /* 0x000fe80000000800 */
[----:B------:R-:W-:Y:S04]  /*6a20*/  STS [R198+0xb000], R9 ;  /* 0x00b00009c6007388 */ /* 0x000fe80000000800 */
[----:B------:R-:W-:Y:S01]  /*6a30*/  STS [R198+0xb400], R6 ;  /* 0x00b40006c6007388 */ /* 0x000fe20000000800 */
[C---:B--2---:R-:W-:Y:S02]  /*6a40*/  VIADD R2, R0.reuse, 0x40 ;  /* 0x0000004000027836 */ /* 0x044fe40000000000 */
[----:B------:R-:W-:Y:S01]  /*6a50*/  @P2 VIADD R2, R0, 0xffffffc0 ;  /* 0xffffffc000022836 */ /* 0x000fe20000000000 */
        /* <DEDUP_REMOVED lines=77> */
.L_x_464:
[----:B------:R-:W-:Y:S01]  /*6f30*/  LDSM.16.M88.4 R16, [R167] ;  /* 0x00000000a710783b */ /* 0x000fe20000000200 */
[--C-:B------:R-:W-:Y:S01]  /*6f40*/  IMAD.IADD R2, R176, 0x1, R164.reuse ;  /* 0x00000001b0027824 */ /* 0x100fe200078e02a4 */
[----:B------:R-:W-:Y:S01]  /*6f50*/  LEA R203, P0, R231, R116, 0x2 ;  /* 0x00000074e7cb7211 */ /* 0x000fe200078010ff */
[----:B------:R-:W-:Y:S01]  /*6f60*/  IMAD.IADD R112, R167, 0x1, R164 ;  /* 0x00000001a7707824 */ /* 0x000fe200078e02a4 */
[----:B------:R-:W2:Y:S01]  /*6f70*/  LDSM.16.MT88.4 R8, [R0+0x2000] ;  /* 0x002000000008783b */ /* 0x000ea20000004200 */
[----:B------:R-:W-:Y:S01]  /*6f80*/  IMAD.IADD R113, R164, 0x1, R169 ;  /* 0x00000001a4717824 */ /* 0x000fe200078e02a9 */
[----:B------:R-:W-:Y:S01]  /*6f90*/  LEA.HI.X.SX32 R202, R231, R117, 0x2, P0 ;  /* 0x00000075e7ca7211 */ /* 0x000fe200000f16ff */
[----:B------:R-:W-:Y:S01]  /*6fa0*/  IMAD.IADD R115, R216, 0x1, R246 ;  /* 0x00000001d8737824 */ /* 0x000fe200078e02f6 */
[----:B------:R-:W1:Y:S04]  /*6fb0*/  LDSM.16.MT88.4 R20, [R2] ;  /* 0x000000000214783b */ /* 0x000e680000004200 */
[----:B------:R-:W-:Y:S04]  /*6fc0*/  LDSM.16.M88.4 R24, [R169] ;  /* 0x00000000a918783b */ /* 0x000fe80000000200 */
[----:B------:R-:W3:Y:S04]  /*6fd0*/  LDSM.16.MT88.4 R28, [R0+0x2800] ;  /* 0x00280000001c783b */ /* 0x000ee80000004200 */
[----:B------:R-:W4:Y:S04]  /*6fe0*/  LDSM.16.MT88.4 R32, [R2+0x800] ;  /* 0x000800000220783b */ /* 0x000f280000004200 */
[----:B------:R-:W-:Y:S04]  /*6ff0*/  LDSM.16.MT88.4 R104, [R0+0x3000] ;  /* 0x003000000068783b */ /* 0x000fe80000004200 */
[----:B------:R-:W4:Y:S04]  /*7000*/  LDSM.16.M88.4 R100, [R112] ;  /* 0x000000007064783b */ /* 0x000f280000000200 */
[----:B------:R-:W-:Y:S01]  /*7010*/  LDSM.16.MT88.4 R108, [R0+0x3800] ;  /* 0x00380000006c783b */ /* 0x000fe20000004200 */
[C---:B--2---:R-:W-:Y:S06]  /*7020*/  HMMA.16816.F32 R4, R16.reuse, R8, RZ ;  /* 0x000000081004723c */ /* 0x044fec00000018ff */
[C---:B------:R-:W-:Y:S06]  /*7030*/  HMMA.16816.F32 R8, R16.reuse, R10, RZ ;  /* 0x0000000a1008723c */ /* 0x040fec00000018ff */
[C---:B-1----:R-:W-:Y:S06]  /*7040*/  HMMA.16816.F32 R12, R16.reuse, R20, RZ ;  /* 0x00000014100c723c */ /* 0x042fec00000018ff */
[----:B------:R-:W-:Y:S01]  /*7050*/  HMMA.16816.F32 R16, R16, R22, RZ ;  /* 0x000000161010723c */ /* 0x000fe200000018ff */
[----:B------:R-:W1:Y:S05]  /*7060*/  LDSM.16.MT88.4 R20, [R2+0x1000] ;  /* 0x001000000214783b */ /* 0x000e6a0000004200 */
[C---:B---3--:R-:W-:Y:S06]  /*7070*/  HMMA.16816.F32 R4, R24.reuse, R28, R4 ;  /* 0x0000001c1804723c */ /* 0x048fec0000001804 */
[C---:B------:R-:W-:Y:S01]  /*7080*/  HMMA.16816.F32 R8, R24.reuse, R30, R8 ;  /* 0x0000001e1808723c */ /* 0x040fe20000001808 */
[----:B------:R-:W2:Y:S05]  /*7090*/  LDSM.16.M88.4 R28, [R113] ;  /* 0x00000000711c783b */ /* 0x000eaa0000000200 */
[C---:B----4-:R-:W-:Y:S06]  /*70a0*/  HMMA.16816.F32 R12, R24.reuse, R32, R12 ;  /* 0x00000020180c723c */ /* 0x050fec000000180c */
[----:B------:R-:W-:Y:S01]  /*70b0*/  HMMA.16816.F32 R16, R24, R34, R16 ;  /* 0x000000221810723c */ /* 0x000fe20000001810 */
[----:B------:R-:W3:Y:S04]  /*70c0*/  LDSM.16.MT88.4 R24, [R2+0x1800] ;  /* 0x001800000218783b */ /* 0x000ee80000004200 */
[----:B------:R-:W-:Y:S01]  /*70d0*/  LDSM.16.M88.4 R32, [R167+0x2000] ;  /* 0x00200000a720783b */ /* 0x000fe20000000200 */
[C---:B------:R-:W-:Y:S06]  /*70e0*/  HMMA.16816.F32 R4, R100.reuse, R104, R4 ;  /* 0x000000686404723c */ /* 0x040fec0000001804 */
[C---:B------:R-:W-:Y:S01]  /*70f0*/  HMMA.16816.F32 R8, R100.reuse, R106, R8 ;  /* 0x0000006a6408723c */ /* 0x040fe20000001808 */
[----:B------:R-:W4:Y:S05]  /*7100*/  LDSM.16.MT88.4 R104, [R0+0x4000] ;  /* 0x004000000068783b */ /* 0x000f2a0000004200 */
[C---:B-1----:R-:W-:Y:S06]  /*7110*/  HMMA.16816.F32 R12, R100.reuse, R20, R12 ;  /* 0x00000014640c723c */ /* 0x042fec000000180c */
[----:B------:R-:W-:Y:S01]  /*7120*/  HMMA.16816.F32 R16, R100, R22, R16 ;  /* 0x000000166410723c */ /* 0x000fe20000001810 */
[----:B------:R-:W1:Y:S04]  /*7130*/  LDSM.16.MT88.4 R20, [R2+0x2000] ;  /* 0x002000000214783b */ /* 0x000e680000004200 */
[----:B------:R-:W-:Y:S01]  /*7140*/  LDSM.16.M88.4 R100, [R169+0x2000] ;  /* 0x00200000a964783b */ /* 0x000fe20000000200 */
[C---:B--2---:R-:W-:Y:S06]  /*7150*/  HMMA.16816.F32 R4, R28.reuse, R108, R4 ;  /* 0x0000006c1c04723c */ /* 0x044fec0000001804 */
[C---:B------:R-:W-:Y:S01]  /*7160*/  HMMA.16816.F32 R8, R28.reuse, R110, R8 ;  /* 0x0000006e1c08723c */ /* 0x040fe20000001808 */
[----:B------:R-:W2:Y:S05]  /*7170*/  LDSM.16.MT88.4 R108, [R0+0x4800] ;  /* 0x00480000006c783b */ /* 0x000eaa0000004200 */
[C---:B---3--:R-:W-:Y:S06]  /*7180*/  HMMA.16816.F32 R12, R28.reuse, R24, R12 ;  /* 0x000000181c0c723c */ /* 0x048fec000000180c */
[----:B------:R-:W-:Y:S01]  /*7190*/  HMMA.16816.F32 R16, R28, R26, R16 ;  /* 0x0000001a1c10723c */ /* 0x000fe20000001810 */
[----:B------:R-:W3:Y:S04]  /*71a0*/  LDSM.16.MT88.4 R24, [R2+0x2800] ;  /* 0x002800000218783b */ /* 0x000ee80000004200 */
[----:B------:R-:W-:Y:S01]  /*71b0*/  LDSM.16.M88.4 R28, [R112+0x2000] ;  /* 0x00200000701c783b */ /* 0x000fe20000000200 */
[C---:B----4-:R-:W-:Y:S06]  /*71c0*/  HMMA.16816.F32 R4, R32.reuse, R104, R4 ;  /* 0x000000682004723c */ /* 0x050fec0000001804 */
        /* <DEDUP_REMOVED lines=8> */
[----:B------:R2:W1:Y:S05]  /*7250*/  LDSM.16.MT88.4 R108, [R0+0x5800] ;  /* 0x00580000006c783b */ /* 0x00046a0000004200 */
[C---:B---3--:R-:W-:Y:S06]  /*7260*/  HMMA.16816.F32 R12, R100.reuse, R24, R12 ;  /* 0x00000018640c723c */ /* 0x048fec000000180c */
[----:B------:R-:W-:Y:S01]  /*7270*/  HMMA.16816.F32 R16, R100, R26, R16 ;  /* 0x0000001a6410723c */ /* 0x000fe20000001810 */
[----:B------:R-:W3:Y:S04]  /*7280*/  LDSM.16.MT88.4 R24, [R2+0x3800] ;  /* 0x003800000218783b */ /* 0x000ee80000004200 */
[----:B------:R-:W-:Y:S01]  /*7290*/  LDSM.16.MT88.4 R100, [R3+0xd000] ;  /* 0x00d000000364783b */ /* 0x000fe20000004200 */
[C---:B----4-:R-:W-:Y:S06]  /*72a0*/  HMMA.16816.F32 R4, R28.reuse, R104, R4 ;  /* 0x000000681c04723c */ /* 0x050fec0000001804 */
[C---:B------:R-:W-:Y:S05]  /*72b0*/  HMMA.16816.F32 R8, R28.reuse, R106, R8 ;  /* 0x0000006a1c08723c */ /* 0x040fea0000001808 */
[----:B--2---:R-:W-:Y:S01]  /*72c0*/  IMAD.IADD R0, R164, 0x1, R165 ;  /* 0x00000001a4007824 */ /* 0x004fe200078e02a5 */
[C---:B-1----:R-:W-:Y:S06]  /*72d0*/  HMMA.16816.F32 R12, R28.reuse, R20, R12 ;  /* 0x000000141c0c723c */ /* 0x042fec000000180c */
[----:B------:R-:W-:Y:S01]  /*72e0*/  HMMA.16816.F32 R16, R28, R22, R16 ;  /* 0x000000161c10723c */ /* 0x000fe20000001810 */
[----:B------:R-:W-:Y:S04]  /*72f0*/  LDSM.16.MT88.4 R28, [R3+0xa800] ;  /* 0x00a80000031c783b */ /* 0x000fe80000004200 */
[----:B------:R-:W-:Y:S01]  /*7300*/  IMAD.MOV.U32 R20, RZ, RZ, R203 ;  /* 0x000000ffff147224 */ /* 0x000fe200078e00cb */
[C---:B------:R-:W-:Y:S05]  /*7310*/  HMMA.16816.F32 R4, R32.reuse, R108, R4 ;  /* 0x0000006c2004723c */ /* 0x040fea0000001804 */
[----:B------:R-:W-:Y:S01]  /*7320*/  IMAD.MOV.U32 R21, RZ, RZ, R202 ;  /* 0x000000ffff157224 */ /* 0x000fe200078e00ca */
[C---:B------:R-:W-:Y:S05]  /*7330*/  HMMA.16816.F32 R8, R32.reuse, R110, R8 ;  /* 0x0000006e2008723c */ /* 0x040fea0000001808 */
[----:B------:R-:W-:Y:S01]  /*7340*/  @P6 VIADD R22, R213, 0xffffffc0 ;  /* 0xffffffc0d5166836 */ /* 0x000fe20000000000 */
[C---:B---3--:R-:W-:Y:S05]  /*7350*/  HMMA.16816.F32 R12, R32.reuse, R24, R12 ;  /* 0x00000018200c723c */ /* 0x048fea000000180c */
[----:B------:R-:W-:Y:S01]  /*7360*/  @P6 IMAD.WIDE R22, R22, 0x4, R206 ;  /* 0x0000000416166825 */ /* 0x000fe200078e02ce */
[----:B------:R-:W-:Y:S01]  /*7370*/  HMMA.16816.F32 R16, R32, R26, R16 ;  /* 0x0000001a2010723c */ /* 0x000fe20000001810 */
[----:B------:R-:W-:Y:S04]  /*7380*/  LDSM.16.MT88.4 R32, [R3+0xc800] ;  /* 0x00c800000320783b */ /* 0x000fe80000004200 */
[----:B------:R-:W5:Y:S01]  /*7390*/  @P6 LDG.E R211, desc[UR14][R22.64] ;  /* 0x0000000e16d36981 */ /* 0x000f62000c1e1900 */
[CC--:B------:R-:W-:Y:S03]  /*73a0*/  LEA R24, P1, R216.reuse, R20.reuse, 0x2 ;  /* 0x00000014d8187211 */ /* 0x0c0fe600078210ff */
[----:B------:R-:W5:Y:S02]  /*73b0*/  @P6 LDG.E R212, desc[UR14][R22.64+0x20] ;  /* 0x0000200e16d46981 */ /* 0x000f64000c1e1900 */
[-C--:B------:R-:W-:Y:S02]  /*73c0*/  LEA.HI.X.SX32 R25, R216, R21.reuse, 0x2, P1 ;  /* 0x00000015d8197211 */ /* 0x080fe400008f16ff */
        /* <DEDUP_REMOVED lines=34> */
[-C--:B------:R-:W-:Y:S01]  /*75f0*/  LEA R6, P1, R221, R20.reuse, 0x2 ;  /* 0x00000014dd067211 */ /* 0x080fe200078210ff */
[----:B------:R-:W-:Y:S01]  /*7600*/  REDG.E.ADD.F32.FTZ.RN.STRONG.GPU desc[UR14][R22.64], R15 ;  /* 0x0000000f160079a6 */ /* 0x000fe2000c10f38e */
[----:B------:R-:W-:Y:S02]  /*7610*/  LEA R4, P0, R225, R20, 0x2 ;  /* 0x00000014e1047211 */ /* 0x000fe400078010ff */
[-C--:B------:R-:W-:Y:S01]  /*7620*/  LEA.HI.X.SX32 R7, R221, R21.reuse, 0x2, P1 ;  /* 0x00000015dd077211 */ /* 0x080fe200008f16ff */
[----:B------:R-:W-:Y:S01]  /*7630*/  REDG.E.ADD.F32.FTZ.RN.STRONG.GPU desc[UR14][R10.64], R16 ;  /* 0x000000100a0079a6 */ /* 0x000fe2000c10f38e */
[----:B------:R-:W-:Y:S02]  /*7640*/  LEA.HI.X.SX32 R5, R225, R21, 0x2, P0 ;  /* 0x00000015e1057211 */ /* 0x000fe400000f16ff */
[----:B------:R-:W-:Y:S01]  /*7650*/  ISETP.GT.AND P4, PT, R192, R237, PT ;  /* 0x000000edc000720c */ /* 0x000fe20003f84270 */
[----:B------:R-:W-:Y:S01]  /*7660*/  REDG.E.ADD.F32.FTZ.RN.STRONG.GPU desc[UR14][R8.64], R17 ;  /* 0x00000011080079a6 */ /* 0x000fe2000c10f38e */
[----:B------:R-:W-:Y:S03]  /*7670*/  @P6 IADD3 R215, P1, R215, -0x100, RZ ;  /* 0xffffff00d7d76810 */ /* 0x000fe60007f3e0ff */
[----:B------:R-:W-:Y:S01]  /*7680*/  REDG.E.ADD.F32.FTZ.RN.STRONG.GPU desc[UR14][R6.64], R18 ;  /* 0x00000012060079a6 */ /* 0x000fe2000c10f38e */
[----:B------:R-:W-:Y:S03]  /*7690*/  @P6 IADD3.X R214, R214, -0x1, RZ, P1, !PT ;  /* 0xffffffffd6d66810 */ /* 0x000fe60000ffe4ff */
        /* <DEDUP_REMOVED lines=39> */
[----:B------:R-:W-:Y:S01]  /*7910*/  @P6 IADD3 R4, P3, R206, -0x100, RZ ;  /* 0xffffff00ce046810 */ /* 0x000fe20007f7e0ff */
[----:B------:R-:W-:Y:S05]  /*7920*/  HMMA.16816.F32 R96, R8, R6, R96 ;  /* 0x000000060860723c */ /* 0x000fea0000001860 */
[----:B------:R-:W-:Y:S01]  /*7930*/  @P6 IADD3.X R2, R207, -0x1, RZ, P3, !PT ;  /* 0xffffffffcf026810 */ /* 0x000fe20001ffe4ff */
[-C--:B---3--:R-:W-:Y:S05]  /*7940*/  HMMA.16816.F32 R68, R12, R24.reuse, R68 ;  /* 0x000000180c44723c */ /* 0x088fea0000001844 */
[----:B------:R-:W-:Y:S01]  /*7950*/  VIADD R5, R192, 0xffffffff ;  /* 0xffffffffc0057836 */ /* 0x000fe20000000000 */
[C---:B----4-:R-:W-:Y:S05]  /*7960*/  HMMA.16816.F32 R72, R32.reuse, R24, R72 ;  /* 0x000000182048723c */ /* 0x050fea0000001848 */
[----:B------:R-:W-:Y:S01]  /*7970*/  @P0 VIADD R0, R165, 0x2000 ;  /* 0x00002000a5000836 */ /* 0x000fe20000000000 */
[-C--:B------:R-:W-:Y:S05]  /*7980*/  HMMA.16816.F32 R76, R32, R26.reuse, R76 ;  /* 0x0000001a204c723c */ /* 0x080fea000000184c */
[----:B------:R-:W-:Y:S01]  /*7990*/  IMAD.MOV.U32 R192, RZ, RZ, R5 ;  /* 0x000000ffffc07224 */ /* 0x000fe200078e0005 */
[C---:B------:R-:W-:Y:S05]  /*79a0*/  HMMA.16816.F32 R80, R12.reuse, R26, R80 ;  /* 0x0000001a0c50723c */ /* 0x040fea0000001850 */
[----:B------:R-:W-:Y:S01]  /*79b0*/  IMAD.MOV.U32 R165, RZ, RZ, R0 ;  /* 0x000000ffffa57224 */ /* 0x000fe200078e0000 */
[-C--:B------:R-:W-:Y:S05]  /*79c0*/  HMMA.16816.F32 R84, R12, R16.reuse, R84 ;  /* 0x000000100c54723c */ /* 0x080fea0000001854 */
[----:B------:R-:W-:Y:S01]  /*79d0*/  @P6 IMAD.MOV.U32 R206, RZ, RZ, R4 ;  /* 0x000000ffffce6224 */ /* 0x000fe200078e0004 */
[C---:B------:R-:W-:Y:S05]  /*79e0*/  HMMA.16816.F32 R88, R32.reuse, R16, R88 ;  /* 0x000000102058723c */ /* 0x040fea0000001858 */
[----:B------:R-:W-:Y:S01]  /*79f0*/  @P6 IMAD.MOV.U32 R207, RZ, RZ, R2 ;  /* 0x000000ffffcf6224 */ /* 0x000fe200078e0002 */
[-C--:B------:R-:W-:Y:S06]  /*7a00*/  HMMA.16816.F32 R92, R32, R18.reuse, R92 ;  /* 0x00000012205c723c */ /* 0x080fec000000185c */
[----:B------:R-:W-:Y:S01]  /*7a10*/  HMMA.16816.F32 R96, R12, R18, R96 ;  /* 0x000000120c60723c */ /* 0x000fe20000001860 */
[----:B------:R-:W-:Y:S11]  /*7a20*/  @!UPT UIADD3 URZ, URZ, URZ, URZ ;  /* 0x0000003f3f3ff290 */ /* 0x000ff6000fffe03f */
[----:B------:R-:W-:Y:S01]  /*7a30*/  @!UPT UIADD3 URZ, URZ, URZ, URZ ;  /* 0x0000003f3f3ff290 */ /* 0x000fe2000fffe03f */
[----:B------:R-:W-:Y:S11]  /*7a40*/  @P4 BRA `(.L_x_465) ;  /* 0xffffffc400644947 */ /* 0x000ff6000383ffff */
[----:B------:R-:W2:Y:S01]  /*7a50*/  LDL R106, [R1+0x8] ;  /* 0x00000800016a7983 */ /* 0x000ea20000100800 */
[----:B------:R-:W-:Y:S01]  /*7a60*/  ULDC UR4, c[0x0][0x390] ;  /* 0x0000e40000047ab9 */ /* 0x000fe20000000800 */
[----:B------:R-:W-:Y:S02]  /*7a70*/  ULDC UR5, c[0x0][0x38c] ;  /* 0x0000e30000057ab9 */ /* 0x000fe40000000800 */
[----:B------:R-:W3:Y:S04]  /*7a80*/  LDL R107, [R1+0xc] ;  /* 0x00000c00016b7983 */ /* 0x000ee80000100800 */
[----:B------:R-:W4:Y:S04]  /*7a90*/  LDL R105, [R1] ;  /* 0x0000000001697983 */ /* 0x000f280000100800 */
        /* <DEDUP_REMOVED lines=41> */
[----:B------:R-:W-:Y:S01]  /*7d30*/  STS [R252], R16 ;  /* 0x00000010fc007388 */ /* 0x000fe20000000800 */
[----:B------:R-:W-:-:S03]  /*7d40*/  F2FP.F16.F32.PACK_AB R7, R7, R86 ;  /* 0x000000560707723e */ /* 0x000fc600000000ff */
[----:B------:R-:W-:Y:S01]  /*7d50*/  STS [R252+0x400], R15 ;  /* 0x0004000ffc007388 */ /* 0x000fe20000000800 */
        /* <DEDUP_REMOVED lines=43> */
[----:B------:R-:W-:Y:S01]  /*8010*/  ISETP.NE.AND P0, PT, R251, -0x1, PT ;  /* 0xfffffffffb00780c */ /* 0x000fe20003f05270 */
[----:B------:R-:W-:Y:S01]  /*8020*/  FMUL.FTZ R19, R59, UR5 ;  /* 0x000000053b137c20 */ /* 0x000fe20008410000 */
[----:B------:R-:W-:-:S02]  /*8030*/  F2FP.F16.F32.PACK_AB R22, R22, R52 ;  /* 0x000000341616723e */ /* 0x000fc400000000ff */
[----:B------:R-:W-:Y:S02]  /*8040*/  F2FP.F16.F32.PACK_AB R21, R21, R54 ;  /* 0x000000361515723e */ /* 0x000fe400000000ff */
[----:B------:R-:W-:Y:S02]  /*8050*/  F2FP.F16.F32.PACK_AB R18, R18, R64 ;  /* 0x000000401212723e */ /* 0x000fe400000000ff */
[----:B------:R-:W-:Y:S02]  /*8060*/  F2FP.F16.F32.PACK_AB R17, R17, R66 ;  /* 0x000000421111723e */ /* 0x000fe400000000ff */
[----:B------:R-:W-:Y:S02]  /*8070*/  F2FP.F16.F32.PACK_AB R20, R20, R56 ;  /* 0x000000381414723e */ /* 0x000fe400000000ff */
[----:B------:R-:W-:Y:S01]  /*8080*/  F2FP.F16.F32.PACK_AB R19, R19, R58 ;  /* 0x0000003a1313723e */ /* 0x000fe200000000ff */
[----:B------:R-:W-:Y:S01]  /*8090*/  FMUL.FTZ R60, R60, UR5 ;  /* 0x000000053c3c7c20 */ /* 0x000fe20008410000 */
[----:B------:R-:W-:Y:S01]  /*80a0*/  FMUL.FTZ R61, R61, UR5 ;  /* 0x000000053d3d7c20 */ /* 0x000fe20008410000 */
[----:B------:R-:W-:Y:S01]  /*80b0*/  FMUL.FTZ R62, R62, UR5 ;  /* 0x000000053e3e7c20 */ /* 0x000fe20008410000 */
[----:B------:R-:W-:-:S03]  /*80c0*/  FMUL.FTZ R63, R63, UR5 ;  /* 0x000000053f3f7c20 */ /* 0x000fc60008410000 */
[----:B------:R-:W-:Y:S02]  /*80d0*/  F2FP.F16.F32.PACK_AB R60, R61, R60 ;  /* 0x0000003c3d3c723e */ /* 0x000fe400000000ff */
[----:B------:R-:W-:Y:S01]  /*80e0*/  F2FP.F16.F32.PACK_AB R62, R63, R62 ;  /* 0x0000003e3f3e723e */ /* 0x000fe200000000ff */
[----:B--2---:R-:W-:Y:S04]  /*80f0*/  STS [R106], R12 ;  /* 0x0000000c6a007388 */ /* 0x004fe80000000800 */
[----:B---3--:R-:W-:Y:S04]  /*8100*/  STS [R107], R11 ;  /* 0x0000000b6b007388 */ /* 0x008fe80000000800 */
[----:B------:R-:W-:Y:S04]  /*8110*/  STS [R252+0x2000], R14 ;  /* 0x0020000efc007388 */ /* 0x000fe80000000800 */
[----:B------:R-:W-:Y:S04]  /*8120*/  STS [R252+0x2400], R13 ;  /* 0x0024000dfc007388 */ /* 0x000fe80000000800 */
[----:B------:R-:W-:Y:S04]  /*8130*/  STS [R106+0x2000], R10 ;  /* 0x0020000a6a007388 */ /* 0x000fe80000000800 */
[----:B------:R-:W-:Y:S04]  /*8140*/  STS [R106+0x2400], R9 ;  /* 0x002400096a007388 */ /* 0x000fe80000000800 */
[----:B----4-:R-:W-:Y:S04]  /*8150*/  STS [R105], R8 ;  /* 0x0000000869007388 */ /* 0x010fe80000000800 */
[----:B------:R-:W-:Y:S04]  /*8160*/  STS [R105+0x400], R7 ;  /* 0x0004000769007388 */ /* 0x000fe80000000800 */
[----:B------:R-:W-:Y:S04]  /*8170*/  STS [R104], R4 ;  /* 0x0000000468007388 */ /* 0x000fe80000000800 */
[----:B------:R-:W-:Y:S04]  /*8180*/  STS [R104+0x400], R2 ;  /* 0x0004000268007388 */ /* 0x000fe80000000800 */
[----:B------:R-:W-:Y:S04]  /*8190*/  STS [R105+0x2000], R6 ;  /* 0x0020000669007388 */ /* 0x000fe80000000800 */
[----:B------:R1:W-:Y:S04]  /*81a0*/  STS [R105+0x2400], R5 ;  /* 0x0024000569007388 */ /* 0x0003e80000000800 */
[----:B------:R-:W-:Y:S04]  /*81b0*/  STS [R104+0x2000], R0 ;  /* 0x0020000068007388 */ /* 0x000fe80000000800 */
[----:B------:R2:W-:Y:S04]  /*81c0*/  STS [R104+0x2400], R26 ;  /* 0x0024001a68007388 */ /* 0x0005e80000000800 */
[----:B------:R-:W-:Y:S04]  /*81d0*/  STS [R252+0x4000], R32 ;  /* 0x00400020fc007388 */ /* 0x000fe80000000800 */
[----:B------:R-:W-:Y:S04]  /*81e0*/  STS [R252+0x4400], R31 ;  /* 0x0044001ffc007388 */ /* 0x000fe80000000800 */
[----:B------:R-:W-:Y:S04]  /*81f0*/  STS [R106+0x4000], R28 ;  /* 0x0040001c6a007388 */ /* 0x000fe80000000800 */
[----:B------:R-:W-:Y:S01]  /*8200*/  STS [R107+0x4000], R25 ;  /* 0x004000196b007388 */ /* 0x000fe20000000800 */
[----:B-1----:R-:W1:Y:S03]  /*8210*/  @P0 LDC.64 R4, c[0x0][0x450] ;  /* 0x00011400ff040b82 */ /* 0x002e660000000a00 */
[----:B------:R-:W-:Y:S04]  /*8220*/  STS [R252+0x6000], R30 ;  /* 0x0060001efc007388 */ /* 0x000fe80000000800 */
[----:B------:R-:W-:Y:S01]  /*8230*/  STS [R252+0x6400], R29 ;  /* 0x0064001dfc007388 */ /* 0x000fe20000000800 */
[----:B--2---:R-:W2:Y:S03]  /*8240*/  @P0 LDC.64 R26, c[0x0][0x458] ;  /* 0x00011600ff1a0b82 */ /* 0x004ea60000000a00 */
[----:B------:R-:W-:Y:S04]  /*8250*/  STS [R106+0x6000], R24 ;  /* 0x006000186a007388 */ /* 0x000fe80000000800 */
[----:B------:R-:W-:Y:S04]  /*8260*/  STS [R106+0x6400], R23 ;  /* 0x006400176a007388 */ /* 0x000fe80000000800 */
[----:B------:R-:W-:Y:S04]  /*8270*/  STS [R105+0x4000], R22 ;  /* 0x0040001669007388 */ /* 0x000fe80000000800 */
[----:B------:R-:W-:Y:S04]  /*8280*/  STS [R105+0x4400], R21 ;  /* 0x0044001569007388 */ /* 0x000fe80000000800 */
[----:B------:R-:W-:Y:S04]  /*8290*/  STS [R104+0x4000], R18 ;  /* 0x0040001268007388 */ /* 0x000fe80000000800 */
[----:B------:R-:W-:Y:S04]  /*82a0*/  STS [R104+0x4400], R17 ;  /* 0x0044001168007388 */ /* 0x000fe80000000800 */
[----:B------:R-:W-:Y:S04]  /*82b0*/  STS [R105+0x6000], R20 ;  /* 0x0060001469007388 */ /* 0x000fe80000000800 */
[----:B------:R3:W-:Y:S01]  /*82c0*/  STS [R105+0x6400], R19 ;  /* 0x0064001369007388 */ /* 0x0007e20000000800 */
[----:B------:R-:W-:-:S02]  /*82d0*/  @P0 IADD3 R8, R239, R251, RZ ;  /* 0x000000fbef080210 */ /* 0x000fc40007ffe0ff */
[----:B------:R-:W-:Y:S01]  /*82e0*/  @P0 IADD3 R6, R239, R251, RZ ;  /* 0x000000fbef060210 */ /* 0x000fe20007ffe0ff */
[----:B---3--:R-:W3:Y:S02]  /*82f0*/  S2R R105, SR_CTAID.Y ;  /* 0x0000000000697919 */ /* 0x008ee40000002600 */
[C---:B-1----:R-:W-:Y:S02]  /*8300*/  @P0 IMAD R2, R8.reuse, R5, RZ ;  /* 0x0000000508020224 */ /* 0x042fe400078e02ff */
[----:B------:R-:W-:-:S04]  /*8310*/  @P0 IMAD.WIDE.U32 R8, R8, R4, RZ ;  /* 0x0000000408080225 */ /* 0x000fc800078e00ff */
[C---:B--2---:R-:W-:Y:S02]  /*8320*/  @P0 IMAD R0, R6.reuse, R27, RZ ;  /* 0x0000001b06000224 */ /* 0x044fe400078e02ff */
[----:B------:R-:W-:Y:S01]  /*8330*/  @P0 IMAD.WIDE.U32 R6, R6, R26, RZ ;  /* 0x0000001a06060225 */ /* 0x000fe200078e00ff */
[----:B------:R-:W-:Y:S02]  /*8340*/  @P0 IADD3 R10, R9, R2, RZ ;  /* 0x00000002090a0210 */ /* 0x000fe40007ffe0ff */
[----:B------:R-:W-:Y:S02]  /*8350*/  @P0 MOV R2, R8 ;  /* 0x0000000800020202 */ /* 0x000fe40000000f00 */
[----:B------:R-:W-:Y:S02]  /*8360*/  @P0 IADD3 R28, R7, R0, RZ ;  /* 0x00000000071c0210 */ /* 0x000fe40007ffe0ff */
[----:B------:R-:W-:Y:S02]  /*8370*/  @P0 MOV R25, R6 ;  /* 0x0000000600190202 */ /* 0x000fe40000000f00 */
[----:B---3--:R-:W-:Y:S01]  /*8380*/  SHF.R.S32.HI R11, RZ, 0x1f, R105 ;  /* 0x0000001fff0b7819 */ /* 0x008fe20000011469 */
        /* <DEDUP_REMOVED lines=13> */
.L_x_466:
        /* <DEDUP_REMOVED lines=13> */
.L_x_467:
[----:B------:R1:W-:Y:S01]  /*8530*/  STS [R104+0x6000], R60 ;  /* 0x0060003c68007388 */ /* 0x0003e20000000800 */
[----:B------:R-:W-:Y:S01]  /*8540*/  SHF.R.S32.HI R24, RZ, 0x1f, R247 ;  /* 0x0000001fff187819 */ /* 0x000fe200000114f7 */
[--C-:B------:R-:W-:Y:S01]  /*8550*/  IMAD.MOV.U32 R8, RZ, RZ, R208.reuse ;  /* 0x000000ffff087224 */ /* 0x100fe200078e00d0 */
[----:B------:R-:W-:Y:S01]  /*8560*/  SHF.R.S32.HI R9, RZ, 0x1f, R208 ;  /* 0x0000001fff097819 */ /* 0x000fe200000114d0 */
[----:B------:R1:W-:Y:S01]  /*8570*/  STS [R104+0x6400], R62 ;  /* 0x0064003e68007388 */ /* 0x0003e20000000800 */
[----:B------:R-:W-:Y:S01]  /*8580*/  ULDC UR4, c[0x0][0x2d0] ;  /* 0x0000b40000047ab9 */ /* 0x000fe20000000800 */
[-C--:B------:R-:W-:Y:S01]  /*8590*/  IMAD R0, R24, R4.reuse, RZ ;  /* 0x0000000418007224 */ /* 0x080fe200078e02ff */
[----:B------:R-:W-:Y:S01]  /*85a0*/  BAR.SYNC.DEFER_BLOCKING 0x0 ;  /* 0x0000000000007b1d */ /* 0x000fe20000010000 */
[C---:B------:R-:W-:Y:S01]  /*85b0*/  IMAD.WIDE.U32 R6, R247.reuse, R4, R8 ;  /* 0x00000004f7067225 */ /* 0x040fe200078e0008 */
[----:B------:R-:W-:Y:S02]  /*85c0*/  ISETP.GE.AND P4, PT, R208, UR4, PT ;  /* 0x00000004d0007c0c */ /* 0x000fe4000bf86270 */
[----:B------:R-:W-:Y:S01]  /*85d0*/  IADD3 R11, R220, 0x40, RZ ;  /* 0x00000040dc0b7810 */ /* 0x000fe20007ffe0ff */
[----:B------:R-:W-:Y:S01]  /*85e0*/  IMAD R0, R247, R5, R0 ;  /* 0x00000005f7007224 */ /* 0x000fe200078e0200 */
[----:B------:R-:W-:Y:S01]  /*85f0*/  IADD3 R6, P0, R2, R6, RZ ;  /* 0x0000000602067210 */ /* 0x000fe20007f1e0ff */
[----:B------:R-:W-:Y:S01]  /*8600*/  VIADD R2, R220, 0x20 ;  /* 0x00000020dc027836 */ /* 0x000fe20000000000 */
[----:B------:R-:W2:Y:S01]  /*8610*/  S2R R31, SR_CTAID.Z ;  /* 0x00000000001f7919 */ /* 0x000ea20000002700 */
[----:B------:R-:W-:Y:S01]  /*8620*/  ULDC.64 UR4, c[0x0][0x468] ;  /* 0x00011a0000047ab9 */ /* 0x000fe20000000a00 */
[----:B------:R-:W-:Y:S01]  /*8630*/  IADD3.X R7, R10, R7, R0, P0, !PT ;  /* 0x000000070a077210 */ /* 0x000fe200007fe400 */
[----:B------:R-:W-:Y:S01]  /*8640*/  IMAD R0, R238, -0x80, R201 ;  /* 0xffffff80ee007824 */ /* 0x000fe200078e02c9 */
[----:B------:R-:W-:Y:S01]  /*8650*/  BSSY B0, `(.L_x_468) ;  /* 0x000001c000007945 */ /* 0x000fe20003800000 */
[----:B------:R-:W-:Y:S01]  /*8660*/  VIADD R10, R220, 0x60 ;  /* 0x00000060dc0a7836 */ /* 0x000fe20000000000 */
[----:B------:R-:W-:-:S02]  /*8670*/  SHF.R.S32.HI R29, RZ, 0x1f, R220 ;  /* 0x0000001fff1d7819 */ /* 0x000fc400000114dc */
[-C--:B------:R-:W-:Y:S02]  /*8680*/  ISETP.GE.OR P3, PT, R2, R0.reuse, P4 ;  /* 0x000000000200720c */ /* 0x080fe40002766670 */
[-C--:B------:R-:W-:Y:S02]  /*8690*/  ISETP.GE.OR P2, PT, R11, R0.reuse, P4 ;  /* 0x000000000b00720c */ /* 0x080fe40002746670 */
[-C--:B------:R-:W-:Y:S02]  /*86a0*/  ISETP.GE.OR P1, PT, R10, R0.reuse, P4 ;  /* 0x000000000a00720c */ /* 0x080fe40002726670 */
[----:B------:R-:W-:Y:S01]  /*86b0*/  ISETP.GE.OR P4, PT, R220, R0, P4 ;  /* 0x00000000dc00720c */ /* 0x000fe20002786670 */
[----:B------:R1:W3:Y:S04]  /*86c0*/  LDS.128 R20, [R114+0x7000] ;  /* 0x0070000072147984 */ /* 0x0002e80000000c00 */
[----:B------:R1:W4:Y:S04]  /*86d0*/  LDS.128 R32, [R114+0xb000] ;  /* 0x00b0000072207984 */ /* 0x0003280000000c00 */
[----:B------:R1:W1:Y:S04]  /*86e0*/  LDS.128 R36, [R114+0xc000] ;  /* 0x00c0000072247984 */ /* 0x0002680000000c00 */
[----:B------:R1:W1:Y:S01]  /*86f0*/  LDS.128 R40, [R114+0xd000] ;  /* 0x00d0000072287984 */ /* 0x0002620000000c00 */
[----:B--2---:R-:W-:Y:S01]  /*8700*/  SHF.R.S32.HI R30, RZ, 0x1f, R31 ;  /* 0x0000001fff1e7819 */ /* 0x004fe2000001141f */
[----:B------:R-:W-:-:S04]  /*8710*/  IMAD.WIDE.U32 R6, R31, UR4, R6 ;  /* 0x000000041f067c25 */ /* 0x000fc8000f8e0006 */
[----:B------:R-:W-:-:S04]  /*8720*/  IMAD R2, R30, UR4, RZ ;  /* 0x000000041e027c24 */ /* 0x000fc8000f8e02ff */
[----:B------:R-:W-:-:S05]  /*8730*/  IMAD R0, R31, UR5, R2 ;  /* 0x000000051f007c24 */ /* 0x000fca000f8e0202 */
[----:B------:R-:W-:Y:S01]  /*8740*/  IADD3 R0, R0, R7, RZ ;  /* 0x0000000700007210 */ /* 0x000fe20007ffe0ff */
[----:B------:R-:W-:Y:S06]  /*8750*/  @P4 BRA `(.L_x_469) ;  /* 0x00000000002c4947 */ /* 0x000fec0003800000 */
        /* <DEDUP_REMOVED lines=11> */
.L_x_469:
[----:B------:R-:W-:Y:S05]  /*8810*/  BSYNC B0 ;  /* 0x0000000000007941 */ /* 0x000fea0003800000 */
.L_x_468:
        /* <DEDUP_REMOVED lines=14> */
.L_x_471:
[----:B------:R-:W-:Y:S05]  /*8900*/  BSYNC B0 ;  /* 0x0000000000007941 */ /* 0x000fea0003800000 */
.L_x_470:
        /* <DEDUP_REMOVED lines=15> */
.L_x_473:
[----:B------:R-:W-:Y:S05]  /*8a00*/  BSYNC B0 ;  /* 0x0000000000007941 */ /* 0x000fea0003800000 */
.L_x_472:
        /* <DEDUP_REMOVED lines=14> */
.L_x_475:
[----:B------:R-:W-:Y:S05]  /*8af0*/  BSYNC B0 ;  /* 0x0000000000007941 */ /* 0x000fea0003800000 */
.L_x_474:
[----:B-12---:R-:W1:Y:S01]  /*8b00*/  LDS.128 R112, [R114+0xa000] ;  /* 0x00a0000072707984 */ /* 0x006e620000000c00 */
[-C--:B------:R-:W-:Y:S01]  /*8b10*/  IMAD.WIDE.U32 R4, R247, R26.reuse, R8 ;  /* 0x0000001af7047225 */ /* 0x080fe200078e0008 */
        /* <DEDUP_REMOVED lines=21> */
.L_x_477:
[----:B------:R-:W-:Y:S05]  /*8c70*/  BSYNC B0 ;  /* 0x0000000000007941 */ /* 0x000fea0003800000 */
.L_x_476:
        /* <DEDUP_REMOVED lines=14> */
.L_x_479:
[----:B------:R-:W-:Y:S05]  /*8d60*/  BSYNC B0 ;  /* 0x0000000000007941 */ /* 0x000fea0003800000 */
.L_x_478:
        /* <DEDUP_REMOVED lines=14> */
.L_x_481:
[----:B------:R-:W-:Y:S05]  /*8e50*/  BSYNC B0 ;  /* 0x0000000000007941 */ /* 0x000fea0003800000 */
.L_x_480:
        /* <DEDUP_REMOVED lines=13> */
.L_x_438:
[----:B------:R-:W-:Y:S05]  /*8f30*/  BSYNC B1 ;  /* 0x0000000000017941 */ /* 0x000fea0003800000 */
.L_x_416:
[----:B------:R-:W3:Y:S02]  /*8f40*/  LDC R0, c[0x0][0xc] ;  /* 0x00000300ff007b82 */ /* 0x000ee40000000800 */
[----:B---3--:R-:W-:-:S04]  /*8f50*/  IADD3 R238, R0, R238, RZ ;  /* 0x000000ee00ee7210 */ /* 0x008fc80007ffe0ff */
[----:B------:R-:W-:-:S13]  /*8f60*/  ISETP.GE.AND P0, PT, R238, UR7, PT ;  /* 0x00000007ee007c0c */ /* 0x000fda000bf06270 */
[----:B------:R-:W-:Y:S05]  /*8f70*/  @P0 BRA `(.L_x_482) ;  /* 0x0000000000040947 */ /* 0x000fea0003800000 */
[----:B------:R-:W-:Y:S05]  /*8f80*/  BRA `(.L_x_483) ;  /* 0xffffff7800647947 */ /* 0x000fea000383ffff */
.L_x_482:
[----:B------:R-:W-:Y:S05]  /*8f90*/  EXIT ;  /* 0x000000000000794d */ /* 0x000fea0003800000 */
.L_x_484:
        /* <DEDUP_REMOVED lines=14> */
.L_x_1264:


//--------------------- .text._ZN5flash44flash_bwd_dq_dk_dv_loop_seqk_parallel_kernelI23Flash_bwd_kernel_traitsILi64ELi64ELi128ELi8ELi2ELi4ELi4ELb1ELb0EN7cutlass6half_tE19Flash_kernel_traitsILi64ELi64ELi128ELi8ES3_EELb0ELb1ELb0ELb0ELb0ELb0ELb1EEEvNS_16Flash_bwd_paramsE --------------------------
	.section	.text._ZN5flash44flash_bwd_dq_dk_dv_loop_seqk_parallel_kernelI23Flash_bwd_kernel_traitsILi64ELi64ELi128ELi8ELi2ELi4ELi4ELb1ELb0EN7cutlass6half_tE19Flash_kernel_traitsILi64ELi64ELi128ELi8ES3_EELb0ELb1ELb0ELb0ELb0ELb0ELb1EEEvNS_16Flash_bwd_paramsE,"ax",@progbits
	.align	128
        .global         _ZN5flash44flash_bwd_dq_dk_dv_loop_seqk_parallel_kernelI23Flash_bwd_kernel_traitsILi64ELi64ELi128ELi8ELi2ELi4ELi4ELb1ELb0EN7cutlass6half_tE19Flash_kernel_traitsILi64ELi64ELi128ELi8ES3_EELb0ELb1ELb0ELb0ELb0ELb0ELb1EEEvNS_16Flash_bwd_paramsE
        .type           _ZN5flash44flash_bwd_dq_dk_dv_loop_seqk_parallel_kernelI23Flash_bwd_kernel_traitsILi64ELi64ELi128ELi8ELi2ELi4ELi4ELb1ELb0EN7cutlass6half_tE19Flash_kernel_traitsILi64ELi64ELi128ELi8ES3_EELb0ELb1ELb0ELb0ELb0ELb0ELb1EEEvNS_16Flash_bwd_paramsE,@function
        .size           _ZN5flash44flash_bwd_dq_dk_dv_loop_seqk_parallel_kernelI23Flash_bwd_kernel_traitsILi64ELi64ELi128ELi8ELi2ELi4ELi4ELb1ELb0EN7cutlass6half_tE19Flash_kernel_traitsILi64ELi64ELi128ELi8ES3_EELb0ELb1ELb0ELb0ELb0ELb0ELb1EEEvNS_16Flash_bwd_paramsE,(.L_x_1265 - _ZN5flash44flash_bwd_dq_dk_dv_loop_seqk_parallel_kernelI23Flash_bwd_kernel_traitsILi64ELi64ELi128ELi8ELi2ELi4ELi4ELb1ELb0EN7cutlass6half_tE19Flash_kernel_traitsILi64ELi64ELi128ELi8ES3_EELb0ELb1ELb0ELb0ELb0ELb0ELb1EEEvNS_16Flash_bwd_paramsE)
        .other          _ZN5flash44flash_bwd_dq_dk_dv_loop_seqk_parallel_kernelI23Flash_bwd_kernel_traitsILi64ELi64ELi128ELi8ELi2ELi4ELi4ELb1ELb0EN7cutlass6half_tE19Flash_kernel_traitsILi64ELi64ELi128ELi8ES3_EELb0ELb1ELb0ELb0ELb0ELb0ELb1EEEvNS_16Flash_bwd_paramsE,@"STO_CUDA_ENTRY STV_DEFAULT"
_ZN5flash44flash_bwd_dq_dk_dv_loop_seqk_parallel_kernelI23Flash_bwd_kernel_traitsILi64ELi64ELi128ELi8ELi2ELi4ELi4ELb1ELb0EN7cutlass6half_tE19Flash_kernel_traitsILi64ELi64ELi128ELi8ES3_EELb0ELb1ELb0ELb0ELb0ELb0ELb1EEEvNS_16Flash_bwd_paramsE:
.text._ZN5flash44flash_bwd_dq_dk_dv_loop_seqk_parallel_kernelI23Flash_bwd_kernel_traitsILi64ELi64ELi128ELi8ELi2ELi4ELi4ELb1ELb0EN7cutlass6half_tE19Flash_kernel_traitsILi64ELi64ELi128ELi8ES3_EELb0ELb1ELb0ELb0ELb0ELb0ELb1EEEvNS_16Flash_bwd_paramsE:
        /* <DEDUP_REMOVED lines=10> */
[----:B------:R1:W-:Y:S02]  /*00a0*/  STL [R1], R0 ;  /* 0x0000000001007387 */ /* 0x0003e40000100800 */
[----:B------:R-:W-:-:S13]  /*00b0*/  PLOP3.LUT P0, PT, PT, PT, UP0, 0x80, 0x0 ;  /* 0x000000000000781c */ /* 0x000fda0003f0f008 */
[----:B------:R-:W-:Y:S05]  /*00c0*/  @P0 EXIT ;  /* 0x000000000000094d */ /* 0x000fea0003800000 */
[----:B------:R-:W2:Y:S01]  /*00d0*/  S2R R11, SR_TID.X ;  /* 0x00000000000b7919 */ /* 0x000ea20000002100 */
[----:B------:R-:W3:Y:S01]  /*00e0*/  S2UR UR4, SR_CgaCtaId ;  /* 0x00000000000479c3 */ /* 0x000ee20000008800 */
[----:B------:R-:W-:Y:S01]  /*00f0*/  UMOV UR5, 0x400 ;  /* 0x0000040000057882 */ /* 0x000fe20000000000 */
[----:B------:R-:W-:Y:S01]  /*0100*/  IMAD.MOV.U32 R191, RZ, RZ, -0x10 ;  /* 0xfffffff0ffbf7424 */ /* 0x000fe200078e00ff */
[----:B------:R-:W-:-:S05]  /*0110*/  ULDC.64 UR8, c[0x0][0x208] ;  /* 0x0000820000087ab9 */ /* 0x000fca0000000a00 */
[----:B------:R-:W4:Y:S08]  /*0120*/  S2UR UR59, SR_CTAID.Z ;  /* 0x00000000003b79c3 */ /* 0x000f300000002700 */
[----:B------:R-:W5:Y:S01]  /*0130*/  S2UR UR49, SR_CTAID.Y ;  /* 0x00000000003179c3 */ /* 0x000f620000002600 */
[----:B---3--:R-:W-:-:S04]  /*0140*/  ULEA UR4, UR4, UR5, 0x18 ;  /* 0x0000000504047291 */ /* 0x008fc8000f8ec03f */
[----:B------:R-:W-:Y:S01]  /*0150*/  UIADD3 UR7, UR4, 0x6000, URZ ;  /* 0x0000600004077890 */ /* 0x000fe2000fffe03f */
[----:B--2---:R-:W-:Y:S01]  /*0160*/  SHF.R.S32.HI R17, RZ, 0x1f, R11 ;  /* 0x0000001fff117819 */ /* 0x004fe2000001140b */
[----:B------:R-:W-:Y:S01]  /*0170*/  IMAD.SHL.U32 R244, R11, 0x2, RZ ;  /* 0x000000020bf47824 */ /* 0x000fe200078e00ff */
[----:B----4-:R-:W-:Y:S02]  /*0180*/  USHF.R.S32.HI UR5, URZ, 0x1f, UR59 ;  /* 0x0000001f3f057899 */ /* 0x010fe4000801143b */
[CC--:B------:R-:W-:Y:S02]  /*0190*/  LEA.HI R4, R17.reuse, R11.reuse, RZ, 0x5 ;  /* 0x0000000b11047211 */ /* 0x0c0fe400078f28ff */
[----:B------:R-:W-:Y:S02]  /*01a0*/  LEA.HI R9, R17, R11, RZ, 0x4 ;  /* 0x0000000b11097211 */ /* 0x000fe400078f20ff */
[--C-:B------:R-:W-:Y:S01]  /*01b0*/  SHF.R.S32.HI R5, RZ, 0x5, R4.reuse ;  /* 0x00000005ff057819 */ /* 0x100fe20000011404 */
[----:B-----5:R-:W-:Y:S01]  /*01c0*/  USHF.R.S32.HI UR6, URZ, 0x1f, UR49 ;  /* 0x0000001f3f067899 */ /* 0x020fe20008011431 */
[----:B-1----:R-:W-:-:S02]  /*01d0*/  SHF.R.S32.HI R0, RZ, 0x1f, R4 ;  /* 0x0000001fff007819 */ /* 0x002fc40000011404 */
[-C--:B------:R-:W-:Y:S02]  /*01e0*/  LEA.HI R2, R4, R5.reuse, RZ, 0x1 ;  /* 0x0000000504027211 */ /* 0x080fe400078f08ff */
[----:B------:R-:W-:Y:S02]  /*01f0*/  LEA.HI R0, R0, R5, RZ, 0x2 ;  /* 0x0000000500007211 */ /* 0x000fe400078f10ff */
[----:B------:R-:W-:Y:S02]  /*0200*/  LEA.HI R19, R17, R11, RZ, 0x2 ;  /* 0x0000000b11137211 */ /* 0x000fe400078f10ff */
[----:B------:R-:W-:Y:S02]  /*0210*/  SHF.R.S32.HI R7, RZ, 0x4, R9 ;  /* 0x00000004ff077819 */ /* 0x000fe40000011409 */
[----:B------:R-:W-:Y:S02]  /*0220*/  LOP3.LUT R2, R2, 0xfffffffe, RZ, 0xc0, !PT ;  /* 0xfffffffe02027812 */ /* 0x000fe400078ec0ff */
[----:B------:R-:W-:-:S02]  /*0230*/  LOP3.LUT R0, R0, 0xfffffffc, RZ, 0xc0, !PT ;  /* 0xfffffffc00007812 */ /* 0x000fc400078ec0ff */
[--C-:B------:R-:W-:Y:S01]  /*0240*/  SHF.R.S32.HI R8, RZ, 0x2, R19.reuse ;  /* 0x00000002ff087819 */ /* 0x100fe20000011413 */
[----:B------:R-:W-:Y:S01]  /*0250*/  IMAD.IADD R16, R5, 0x1, -R2 ;  /* 0x0000000105107824 */ /* 0x000fe200078e0a02 */
[----:B------:R-:W-:Y:S01]  /*0260*/  LEA.HI R3, R9, R7, RZ, 0x1 ;  /* 0x0000000709037211 */ /* 0x000fe200078f08ff */
[----:B------:R-:W-:Y:S01]  /*0270*/  IMAD.IADD R174, R5, 0x1, -R0 ;  /* 0x0000000105ae7824 */ /* 0x000fe200078e0a00 */
[----:B------:R-:W-:Y:S02]  /*0280*/  SHF.R.S32.HI R6, RZ, 0x1f, R19 ;  /* 0x0000001fff067819 */ /* 0x000fe40000011413 */
[----:B------:R-:W-:Y:S02]  /*0290*/  LOP3.LUT R2, R3, 0xfffffffe, RZ, 0xc0, !PT ;  /* 0xfffffffe03027812 */ /* 0x000fe400078ec0ff */
[----:B------:R-:W-:Y:S02]  /*02a0*/  LEA.HI R0, R6, R8, RZ, 0x3 ;  /* 0x0000000806007211 */ /* 0x000fe400078f18ff */
[----:B------:R-:W-:Y:S01]  /*02b0*/  LOP3.LUT R3, R4, 0xffffffe0, RZ, 0xc0, !PT ;  /* 0xffffffe004037812 */ /* 0x000fe200078ec0ff */
[----:B------:R-:W-:Y:S01]  /*02c0*/  IMAD.IADD R12, R7, 0x1, -R2 ;  /* 0x00000001070c7824 */ /* 0x000fe200078e0a02 */
[----:B------:R-:W-:-:S02]  /*02d0*/  LEA.HI R14, R17, R11, RZ, 0x3 ;  /* 0x0000000b110e7211 */ /* 0x000fc400078f18ff */
[----:B------:R-:W-:Y:S01]  /*02e0*/  LOP3.LUT R0, R0, 0xfffffff8, RZ, 0xc0, !PT ;  /* 0xfffffff800007812 */ /* 0x000fe200078ec0ff */
[C---:B------:R-:W-:Y:S01]  /*02f0*/  IMAD.IADD R2, R11.reuse, 0x1, -R3 ;  /* 0x000000010b027824 */ /* 0x040fe200078e0a03 */
[----:B------:R-:W-:Y:S01]  /*0300*/  LOP3.LUT R4, R14, 0xfffffff8, RZ, 0xc0, !PT ;  /* 0xfffffff80e047812 */ /* 0x000fe200078ec0ff */
[----:B------:R-:W-:Y:S01]  /*0310*/  IMAD.SHL.U32 R10, R12, 0x200, RZ ;  /* 0x000002000c0a7824 */ /* 0x000fe200078e00ff */
[----:B------:R-:W-:Y:S01]  /*0320*/  SHF.R.S32.HI R3, RZ, 0x3, R14 ;  /* 0x00000003ff037819 */ /* 0x000fe2000001140e */
[----:B------:R-:W-:Y:S01]  /*0330*/  IMAD.IADD R8, R8, 0x1, -R0 ;  /* 0x0000000108087824 */ /* 0x000fe200078e0a00 */
[----:B------:R-:W-:Y:S01]  /*0340*/  SHF.R.S32.HI R5, RZ, 0x1f, R2 ;  /* 0x0000001fff057819 */ /* 0x000fe20000011402 */
[----:B------:R-:W-:Y:S01]  /*0350*/  IMAD.IADD R0, R11, 0x1, -R4 ;  /* 0x000000010b007824 */ /* 0x000fe200078e0a04 */
[----:B------:R-:W-:Y:S01]  /*0360*/  LOP3.LUT R4, R9, 0xfffffff0, RZ, 0xc0, !PT ;  /* 0xfffffff009047812 */ /* 0x000fe200078ec0ff */
[----:B------:R-:W-:Y:S01]  /*0370*/  IMAD.SHL.U32 R3, R3, 0x40, RZ ;  /* 0x0000004003037824 */ /* 0x000fe200078e00ff */
[----:B------:R-:W-:Y:S01]  /*0380*/  LEA.HI R18, R5, R2, RZ, 0x2 ;  /* 0x0000000205127211 */ /* 0x000fe200078f10ff */
[C---:B------:R-:W-:Y:S01]  /*0390*/  IMAD.SHL.U32 R186, R0.reuse, 0x8, RZ ;  /* 0x0000000800ba7824 */ /* 0x040fe200078e00ff */
[----:B------:R-:W-:Y:S01]  /*03a0*/  LOP3.LUT P4, RZ, R0, 0x2, RZ, 0xc0, !PT ;  /* 0x0000000200ff7812 */ /* 0x000fe2000788c0ff */
[----:B------:R-:W-:Y:S01]  /*03b0*/  IMAD.IADD R2, R11, 0x1, -R4 ;  /* 0x000000010b027824 */ /* 0x000fe200078e0a04 */
[----:B------:R-:W-:-:S02]  /*03c0*/  LOP3.LUT R3, R3, 0x1c0, RZ, 0xc0, !PT ;  /* 0x000001c003037812 */ /* 0x000fc400078ec0ff */
[C---:B------:R-:W-:Y:S01]  /*03d0*/  LOP3.LUT P3, RZ, R0.reuse, 0x4, RZ, 0xc0, !PT ;  /* 0x0000000400ff7812 */ /* 0x040fe2000786c0ff */
[----:B------:R-:W-:Y:S01]  /*03e0*/  IMAD.SHL.U32 R0, R0, 0x40, RZ ;  /* 0x0000004000007824 */ /* 0x000fe200078e00ff */
[----:B------:R-:W-:Y:S02]  /*03f0*/  SHF.R.S32.HI R5, RZ, 0x1f, R2 ;  /* 0x0000001fff057819 */ /* 0x000fe40000011402 */
[----:B------:R-:W-:Y:S02]  /*0400*/  SHF.R.U32.HI R4, RZ, 0x3, R3 ;  /* 0x00000003ff047819 */ /* 0x000fe40000011603 */
[----:B------:R-:W-:Y:S02]  /*0410*/  LOP3.LUT R3, R3, 0x38, R186, 0xf8, !PT ;  /* 0x0000003803037812 */ /* 0x000fe400078ef8ba */
[----:B------:R-:W-:Y:S02]  /*0420*/  LEA.HI R13, R5, R2, RZ, 0x3 ;  /* 0x00000002050d7211 */ /* 0x000fe400078f18ff */
[----:B------:R-:W-:-:S02]  /*0430*/  LEA.HI R6, R17, R11, RZ, 0x6 ;  /* 0x0000000b11067211 */ /* 0x000fc400078f30ff */
[----:B------:R-:W-:Y:S02]  /*0440*/  LOP3.LUT R0, R0, 0x1c0, RZ, 0xc0, !PT ;  /* 0x000001c000007812 */ /* 0x000fe400078ec0ff */
[----:B------:R-:W-:Y:S01]  /*0450*/  LOP3.LUT R243, R3, R4, RZ, 0x3c, !PT ;  /* 0x0000000403f37212 */ /* 0x000fe200078e3cff */
[----:B------:R-:W-:Y:S01]  /*0460*/  IMAD.SHL.U32 R3, R174, 0x10, RZ ;  /* 0x00000010ae037824 */ /* 0x000fe200078e00ff */
[----:B------:R-:W-:Y:S02]  /*0470*/  LOP3.LUT R5, R13, 0xfffffff8, RZ, 0xc0, !PT ;  /* 0xfffffff80d057812 */ /* 0x000fe400078ec0ff */
[----:B------:R-:W-:Y:S02]  /*0480*/  SHF.R.S32.HI R6, RZ, 0x6, R6 ;  /* 0x00000006ff067819 */ /* 0x000fe40000011406 */
[----:B------:R-:W-:Y:S01]  /*0490*/  LOP3.LUT R4, R0, 0x8, R14, 0xf8, !PT ;  /* 0x0000000800047812 */ /* 0x000fe200078ef80e */
[----:B------:R-:W-:Y:S01]  /*04a0*/  IMAD.IADD R15, R2, 0x1, -R5 ;  /* 0x00000001020f7824 */ /* 0x000fe200078e0a05 */
[----:B------:R-:W-:Y:S01]  /*04b0*/  SHF.R.U32.HI R9, RZ, 0x3, R0 ;  /* 0x00000003ff097819 */ /* 0x000fe20000011600 */
[----:B------:R-:W-:Y:S01]  /*04c0*/  IMAD R2, R6, 0x800, R10 ;  /* 0x0000080006027824 */ /* 0x000fe200078e020a */
[----:B------:R-:W-:Y:S01]  /*04d0*/  LOP3.LUT R7, R0, 0x30, R3, 0xf8, !PT ;  /* 0x0000003000077812 */ /* 0x000fe200078ef803 */
[----:B------:R-:W-:Y:S01]  /*04e0*/  IMAD R243, R6, 0x200, R243 ;  /* 0x0000020006f37824 */ /* 0x000fe200078e02f3 */
[----:B------:R-:W-:Y:S01]  /*04f0*/  LOP3.LUT R0, R4, R9, RZ, 0x3c, !PT ;  /* 0x0000000904007212 */ /* 0x000fe200078e3cff */
[----:B------:R-:W-:Y:S01]  /*0500*/  IMAD.SHL.U32 R4, R6, 0x20, RZ ;  /* 0x0000002006047824 */ /* 0x000fe200078e00ff */
[----:B------:R-:W-:-:S02]  /*0510*/  LEA.HI R5, R17, R11, RZ, 0x7 ;  /* 0x0000000b11057211 */ /* 0x000fc400078f38ff */
[----:B------:R-:W-:Y:S01]  /*0520*/  LOP3.LUT R3, R8, 0x1, RZ, 0xc0, !PT ;  /* 0x0000000108037812 */ /* 0x000fe200078ec0ff */
[----:B------:R-:W-:Y:S01]  /*0530*/  IMAD.IADD R182, R2, 0x1, R0 ;  /* 0x0000000102b67824 */ /* 0x000fe200078e0200 */
[----:B------:R-:W-:Y:S01]  /*0540*/  LOP3.LUT R0, R19, 0x7ffffffc, RZ, 0xc0, !PT ;  /* 0x7ffffffc13007812 */ /* 0x000fe200078ec0ff */
[C---:B------:R-:W-:Y:S01]  /*0550*/  IMAD.SHL.U32 R2, R8.reuse, 0x40, RZ ;  /* 0x0000004008027824 */ /* 0x040fe200078e00ff */
[----:B------:R-:W-:Y:S02]  /*0560*/  SHF.R.S32.HI R5, RZ, 0x7, R5 ;  /* 0x00000007ff057819 */ /* 0x000fe40000011405 */
[----:B------:R-:W-:Y:S01]  /*0570*/  ISETP.NE.U32.AND P0, PT, R3, 0x1, PT ;  /* 0x000000010300780c */ /* 0x000fe20003f05070 */
[----:B------:R-:W-:Y:S01]  /*0580*/  IMAD.IADD R0, R11, 0x1, -R0 ;  /* 0x000000010b007824 */ /* 0x000fe200078e0a00 */
[----:B------:R-:W-:Y:S01]  /*0590*/  LOP3.LUT R14, R7, 0x8, R14, 0xf8, !PT ;  /* 0x00000008070e7812 */ /* 0x000fe200078ef80e */
[----:B------:R-:W-:Y:S01]  /*05a0*/  IMAD.SHL.U32 R3, R5, 0x8, RZ ;  /* 0x0000000805037824 */ /* 0x000fe200078e00ff */
[----:B------:R-:W-:Y:S01]  /*05b0*/  R2P PR, R8, 0x6 ;  /* 0x0000000608007804 */ /* 0x000fe20000000000 */
[----:B------:R-:W-:Y:S01]  /*05c0*/  IMAD.SHL.U32 R7, R0, 0x2, RZ ;  /* 0x0000000200077824 */ /* 0x000fe200078e00ff */
[----:B------:R-:W-:Y:S01]  /*05d0*/  LOP3.LUT R0, R2, 0x1c0, RZ, 0xc0, !PT ;  /* 0x000001c002007812 */ /* 0x000fe200078ec0ff */
[----:B------:R-:W-:Y:S01]  /*05e0*/  IMAD.SHL.U32 R8, R12, 0x10, RZ ;  /* 0x000000100c087824 */ /* 0x000fe200078e00ff */
[----:B------:R-:W-:-:S02]  /*05f0*/  LOP3.LUT R2, R3, 0x8, RZ, 0xc0, !PT ;  /* 0x0000000803027812 */ /* 0x000fc400078ec0ff */
[----:B------:R-:W-:Y:S02]  /*0600*/  LOP3.LUT R244, R4, 0x6, R244, 0xf8, !PT ;  /* 0x0000000604f47812 */ /* 0x000fe400078ef8f4 */
[----:B------:R-:W-:Y:S02]  /*0610*/  SHF.R.U32.HI R3, RZ, 0x3, R0 ;  /* 0x00000003ff037819 */ /* 0x000fe40000011600 */
[----:B------:R-:W-:Y:S01]  /*0620*/  LOP3.LUT R6, R0, 0x20, R4, 0xf8, !PT ;  /* 0x0000002000067812 */ /* 0x000fe200078ef804 */
[--C-:B------:R-:W-:Y:S01]  /*0630*/  IMAD R4, R5, 0x1000, R7.reuse ;  /* 0x0000100005047824 */ /* 0x100fe200078e0207 */
[----:B------:R-:W-:Y:S02]  /*0640*/  LOP3.LUT R11, R2, 0x10, R8, 0xf8, !PT ;  /* 0x00000010020b7812 */ /* 0x000fe400078ef808 */
[----:B------:R-:W-:Y:S01]  /*0650*/  LOP3.LUT R8, R3, R0, R2, 0x1e, !PT ;  /* 0x0000000003087212 */ /* 0x000fe200078e1e02 */
[----:B------:R-:W-:Y:S01]  /*0660*/  IMAD R0, R16, 0x400, R4 ;  /* 0x0000040010007824 */ /* 0x000fe200078e0204 */
[----:B------:R-:W-:Y:S01]  /*0670*/  LOP3.LUT R6, R6, R3, RZ, 0x3c, !PT ;  /* 0x0000000306067212 */ /* 0x000fe200078e3cff */
[----:B------:R-:W-:Y:S01]  /*0680*/  IMAD.SHL.U32 R3, R15, 0x40, RZ ;  /* 0x000000400f037824 */ /* 0x000fe200078e00ff */
[----:B------:R-:W-:Y:S01]  /*0690*/  SHF.R.S32.HI R4, RZ, 0x2, R18 ;  /* 0x00000002ff047819 */ /* 0x000fe20000011412 */
[----:B------:R-:W-:Y:S01]  /*06a0*/  IMAD R2, R174, 0x400, R7 ;  /* 0x00000400ae027824 */ /* 0x000fe200078e0207 */
[----:B------:R-:W-:Y:S01]  /*06b0*/  SEL R191, R191, 0x10, !P0 ;  /* 0x00000010bfbf7807 */ /* 0x000fe20004000000 */
[----:B------:R-:W-:Y:S01]  /*06c0*/  IMAD.IADD R193, R6, 0x1, R0 ;  /* 0x0000000106c17824 */ /* 0x000fe200078e0200 */
[----:B------:R-:W-:Y:S01]  /*06d0*/  LOP3.LUT R3, R3, 0x1c0, RZ, 0xc0, !PT ;  /* 0x000001c003037812 */ /* 0x000fe200078ec0ff */
[----:B------:R-:W-:Y:S01]  /*06e0*/  IMAD.SHL.U32 R0, R12, 0x8, RZ ;  /* 0x000000080c007824 */ /* 0x000fe200078e00ff */
[----:B------:R-:W-:Y:S01]  /*06f0*/  LOP3.LUT R5, R10, R14, R9, 0xf6, !PT ;  /* 0x0000000e0a057212 */ /* 0x000fe200078ef609 */
[----:B------:R-:W-:Y:S01]  /*0700*/  IMAD.SHL.U32 R6, R13, 0x40, RZ ;  /* 0x000000400d067824 */ /* 0x000fe200078e00ff */
[----:B------:R-:W-:Y:S01]  /*0710*/  LEA R193, R193, UR4, 0x1 ;  /* 0x00000004c1c17c11 */ /* 0x000fe2000f8e08ff */
[----:B------:R-:W-:Y:S01]  /*0720*/  IMAD.IADD R8, R2, 0x1, R8 ;  /* 0x0000000102087824 */ /* 0x000fe200078e0208 */
[----:B------:R-:W-:Y:S01]  /*0730*/  SHF.R.U32.HI R2, RZ, 0x3, R3 ;  /* 0x00000003ff027819 */ /* 0x000fe20000011603 */
[----:B------:R-:W-:Y:S01]  /*0740*/  IMAD R245, R16, 0x10, R4 ;  /* 0x0000001010f57824 */ /* 0x000fe200078e0204 */
[----:B------:R-:W-:Y:S01]  /*0750*/  LOP3.LUT R7, R3, 0x8, R0, 0xf8, !PT ;  /* 0x0000000803077812 */ /* 0x000fe200078ef800 */
[----:B------:R-:W-:Y:S01]  /*0760*/  IMAD.IADD R194, R193, 0x1, R191 ;  /* 0x00000001c1c27824 */ /* 0x000fe200078e02bf */
[----:B------:R-:W-:Y:S01]  /*0770*/  LOP3.LUT R0, R6, 0xfffffe00, RZ, 0xc0, !PT ;  /* 0xfffffe0006007812 */ /* 0x000fe200078ec0ff */
[----:B------:R-:W-:Y:S01]  /*0780*/  IMAD.U32 R6, RZ, RZ, UR5 ;  /* 0x00000005ff067e24 */ /* 0x000fe2000f8e00ff */
[----:B------:R-:W-:Y:S01]  /*0790*/  LOP3.LUT R3, R2, R11, R3, 0x1e, !PT ;  /* 0x0000000b02037212 */ /* 0x000fe200078e1e03 */
[----:B------:R-:W-:Y:S01]  /*07a0*/  USHF.L.U32 UR5, UR49, 0x7, URZ ;  /* 0x0000000731057899 */ /* 0x000fe2000800063f */
[----:B------:R-:W-:Y:S01]  /*07b0*/  LOP3.LUT R2, R7, R2, RZ, 0x3c, !PT ;  /* 0x0000000207027212 */ /* 0x000fe200078e3cff */
[--C-:B------:R-:W-:Y:S01]  /*07c0*/  IMAD R4, R16, 0x400, R0.reuse ;  /* 0x0000040010047824 */ /* 0x100fe200078e0200 */
[----:B------:R-:W-:Y:S01]  /*07d0*/  LOP3.LUT R181, R3, R0, RZ, 0xfc, !PT ;  /* 0x0000000003b57212 */ /* 0x000fe200078efcff */
[----:B------:R-:W-:Y:S01]  /*07e0*/  IMAD R174, R174, 0x400, R0 ;  /* 0x00000400aeae7824 */ /* 0x000fe200078e0200 */
[----:B------:R-:W-:Y:S01]  /*07f0*/  LEA R248, R8, UR7, 0x1 ;  /* 0x0000000708f87c11 */ /* 0x000fe2000f8e08ff */
[----:B------:R-:W-:Y:S01]  /*0800*/  IMAD.IADD R180, R4, 0x1, R2 ;  /* 0x0000000104b47824 */ /* 0x000fe200078e0202 */
[----:B------:R-:W-:Y:S01]  /*0810*/  LEA R3, R5, UR4, 0x1 ;  /* 0x0000000405037c11 */ /* 0x000fe2000f8e08ff */
[----:B------:R-:W-:-:S02]  /*0820*/  IMAD.IADD R174, R2, 0x1, R174 ;  /* 0x0000000102ae7824 */ /* 0x000fc400078e02ae */
[----:B------:R-:W-:Y:S01]  /*0830*/  IMAD.U32 R0, RZ, RZ, UR5 ;  /* 0x00000005ff007e24 */ /* 0x000fe2000f8e00ff */
[----:B------:R-:W-:Y:S01]  /*0840*/  USHF.R.S32.HI UR5, URZ, 0x1f, UR59 ;  /* 0x0000001f3f057899 */ /* 0x000fe2000801143b */
[----:B------:R-:W-:Y:S01]  /*0850*/  IMAD.U32 R2, RZ, RZ, UR6 ;  /* 0x00000006ff027e24 */ /* 0x000fe2000f8e00ff */
[----:B------:R-:W-:Y:S01]  /*0860*/  UIADD3 UR6, UR4, 0xa000, URZ ;  /* 0x0000a00004067890 */ /* 0x000fe2000fffe03f */
[----:B------:R-:W-:Y:S02]  /*0870*/  IMAD.MOV.U32 R4, RZ, RZ, 0x20 ;  /* 0x00000020ff047424 */ /* 0x000fe400078e00ff */
[----:B------:R-:W-:Y:S02]  /*0880*/  IMAD.MOV.U32 R2, RZ, RZ, 0x40 ;  /* 0x00000040ff027424 */ /* 0x000fe400078e00ff */
[----:B------:R-:W-:Y:S01]  /*0890*/  IMAD.U32 R0, RZ, RZ, UR5 ;  /* 0x00000005ff007e24 */ /* 0x000fe2000f8e00ff */
[----:B------:R-:W-:Y:S01]  /*08a0*/  SEL R177, R4, 0xffffffe0, !P4 ;  /* 0xffffffe004b17807 */ /* 0x000fe20006000000 */
[----:B------:R-:W-:Y:S01]  /*08b0*/  VIADD R249, R248, 0x40 ;  /* 0x00000040f8f97836 */ /* 0x000fe20000000000 */
[----:B------:R-:W-:Y:S01]  /*08c0*/  SEL R2, R2, 0xffffffc0, !P3 ;  /* 0xffffffc002027807 */ /* 0x000fe20005800000 */
[----:B------:R-:W-:Y:S01]  /*08d0*/  @P2 VIADD R249, R248, 0xffffffc0 ;  /* 0xffffffc0f8f92836 */ /* 0x000fe20000000000 */
[----:B------:R-:W-:Y:S01]  /*08e0*/  LEA R0, R182, UR6, 0x1 ;  /* 0x00000006b6007c11 */ /* 0x000fe2000f8e08ff */
[----:B------:R-:W-:Y:S01]  /*08f0*/  VIADD R252, R248, 0x420 ;  /* 0x00000420f8fc7836 */ /* 0x000fe20000000000 */
[----:B------:R-:W-:Y:S01]  /*0900*/  SEL R4, R4, 0xffffffe0, !P1 ;  /* 0xffffffe004047807 */ /* 0x000fe20004800000 */
[----:B------:R-:W-:Y:S01]  /*0910*/  @P1 VIADD R252, R248, 0x3e0 ;  /* 0x000003e0f8fc1836 */ /* 0x000fe20000000000 */
[----:B------:R-:W-:Y:S01]  /*0920*/  LEA R174, R174, UR6, 0x1 ;  /* 0x00000006aeae7c11 */ /* 0x000fe2000f8e08ff */
[----:B------:R-:W-:Y:S01]  /*0930*/  IMAD.IADD R176, R0, 0x1, R2 ;  /* 0x0000000100b07824 */ /* 0x000fe200078e0202 */
[----:B------:R-:W-:Y:S01]  /*0940*/  UIADD3 UR5, UR4, 0x6000, URZ ;  /* 0x0000600004057890 */ /* 0x000fe2000fffe03f */
[----:B------:R-:W-:-:S02]  /*0950*/  IMAD.IADD R192, R193, 0x1, R4 ;  /* 0x00000001c1c07824 */ /* 0x000fc400078e0204 */
[----:B------:R-:W-:Y:S02]  /*0960*/  IMAD.IADD R178, R0, 0x1, R177 ;  /* 0x0000000100b27824 */ /* 0x000fe400078e02b1 */
[----:B------:R-:W-:Y:S02]  /*0970*/  IMAD.IADD R177, R177, 0x1, R176 ;  /* 0x00000001b1b17824 */ /* 0x000fe400078e02b0 */
[C---:B------:R-:W-:Y:S02]  /*0980*/  IMAD.IADD R251, R4.reuse, 0x1, R248 ;  /* 0x0000000104fb7824 */ /* 0x040fe400078e02f8 */
[----:B------:R-:W-:Y:S02]  /*0990*/  IMAD.IADD R191, R191, 0x1, R192 ;  /* 0x00000001bfbf7824 */ /* 0x000fe400078e02c0 */
[----:B------:R-:W-:-:S07]  /*09a0*/  IMAD.IADD R250, R4, 0x1, R249 ;  /* 0x0000000104fa7824 */ /* 0x000fce00078e02f9 */
.L_x_553:
        /* <DEDUP_REMOVED lines=30> */
[----:B--2-4-:R-:W2:Y:S05]  /*0b90*/  @P1 LDG.E R8, desc[UR8][R6.64] ;  /* 0x0000000806081981 */ /* 0x014eaa000c1e1900 */
        /* <DEDUP_REMOVED lines=36> */
.L_x_485:
        /* <DEDUP_REMOVED lines=14> */
[----:B------:R-:W-:Y:S01]  /*0ec0*/  ULDC UR61, c[0x0][0x2d4] ;  /* 0x0000b500003d7ab9 */ /* 0x000fe20000000800 */
[----:B------:R-:W-:Y:S01]  /*0ed0*/  ULDC UR25, c[0x0][0x2dc] ;  /* 0x0000b70000197ab9 */ /* 0x000fe20000000800 */
[----:B------:R-:W-:Y:S01]  /*0ee0*/  UIMAD UR21, UR49, UR13, UR12 ;  /* 0x0000000d311572a4 */ /* 0x000fe2000f8e020c */
[----:B------:R-:W-:-:S02]  /*0ef0*/  ULDC UR46, c[0x0][0x270] ;  /* 0x00009c00002e7ab9 */ /* 0x000fc40000000800 */
[----:B------:R-:W-:Y:S01]  /*0f00*/  @!UP1 ULDC.64 UR12, c[0x0][0x418] ;  /* 0x00010600000c9ab9 */ /* 0x000fe20000000a00 */
[----:B------:R-:W-:Y:S02]  /*0f10*/  USHF.R.S32.HI UR44, URZ, 0x1f, UR61 ;  /* 0x0000001f3f2c7899 */ /* 0x000fe4000801143d */
[----:B------:R-:W-:Y:S02]  /*0f20*/  @!UP1 UIMAD.WIDE.U32 UR40, UR49, UR12, URZ ;  /* 0x0000000c312892a5 */ /* 0x000fe4000f8e003f */
[----:B------:R-:W-:Y:S02]  /*0f30*/  UIMAD UR51, UR59, UR25, URZ ;  /* 0x000000193b3372a4 */ /* 0x000fe4000f8e023f */
[----:B------:R-:W-:Y:S02]  /*0f40*/  USHF.L.U32 UR18, UR49, 0x7, URZ ;  /* 0x0000000731127899 */ /* 0x000fe4000800063f */
[----:B------:R-:W-:Y:S01]  /*0f50*/  USHF.L.U64.HI UR11, UR49, 0x7, UR60 ;  /* 0x00000007310b7899 */ /* 0x000fe2000801023c */
[----:B-1----:R-:W-:Y:S01]  /*0f60*/  IABS R6, R7 ;  /* 0x0000000700067213 */ /* 0x002fe20000000000 */
[----:B------:R-:W-:Y:S01]  /*0f70*/  ULDC.U8 UR22, c[0x0][0x3d8] ;  /* 0x0000f60000167ab9 */ /* 0x000fe20000000000 */
[----:B------:R-:W-:Y:S01]  /*0f80*/  ULDC.64 UR30, c[0x0][0x240] ;  /* 0x00009000001e7ab9 */ /* 0x000fe20000000a00 */
[----:B------:R-:W-:Y:S01]  /*0f90*/  USEL UR39, UR18, URZ, UP2 ;  /* 0x0000003f12277287 */ /* 0x000fe20009000000 */
[----:B------:R-:W1:Y:S01]  /*0fa0*/  I2F.RP R4, R6 ;  /* 0x0000000600047306 */ /* 0x000e620000209400 */
[----:B------:R-:W-:Y:S01]  /*0fb0*/  UISETP.NE.AND UP3, UPT, UR22, URZ, UPT ;  /* 0x0000003f1600728c */ /* 0x000fe2000bf65270 */
[----:B------:R-:W-:Y:S01]  /*0fc0*/  ISETP.NE.AND P3, PT, R7, RZ, PT ;  /* 0x000000ff0700720c */ /* 0x000fe20003f65270 */
[----:B------:R-:W-:-:S02]  /*0fd0*/  UIMAD.WIDE.U32 UR18, UR6, UR30, URZ ;  /* 0x0000001e061272a5 */ /* 0x000fc4000f8e003f */
[----:B--2---:R-:W-:Y:S02]  /*0fe0*/  UIMAD.WIDE.U32 UR28, UR7, UR14, URZ ;  /* 0x0000000e071c72a5 */ /* 0x004fe4000f8e003f */
[----:B------:R-:W-:Y:S02]  /*0ff0*/  USEL UR38, UR11, URZ, UP2 ;  /* 0x0000003f0b267287 */ /* 0x000fe40009000000 */
[----:B------:R-:W-:Y:S02]  /*1000*/  UIMAD UR52, UR7, UR15, UR29 ;  /* 0x0000000f073472a4 */ /* 0x000fe4000f8e021d */
[----:B------:R-:W-:Y:S01]  /*1010*/  @!UP1 UIMAD UR7, UR60, UR12, URZ ;  /* 0x0000000c3c0792a4 */ /* 0x000fe2000f8e023f */
[----:B------:R-:W-:Y:S01]  /*1020*/  @UP1 ULDC.64 UR14, c[0x0][0x420] ;  /* 0x00010800000e1ab9 */ /* 0x000fe20000000a00 */
[----:B------:R-:W-:Y:S01]  /*1030*/  USEL UR58, UR16, UR18, !UP1 ;  /* 0x00000012103a7287 */ /* 0x000fe2000c800000 */
[----:B-1----:R-:W1:Y:S01]  /*1040*/  MUFU.RCP R4, R4 ;  /* 0x0000000400047308 */ /* 0x002e620000001000 */
[----:B------:R-:W-:-:S02]  /*1050*/  @!UP1 UIMAD UR37, UR49, UR13, UR7 ;  /* 0x0000000d312592a4 */ /* 0x000fc4000f8e0207 */
[----:B------:R-:W-:Y:S02]  /*1060*/  UIADD3 UR7, UR27, 0x3f, URZ ;  /* 0x0000003f1b077890 */ /* 0x000fe4000fffe03f */
[----:B------:R-:W-:Y:S02]  /*1070*/  UIMAD.WIDE UR12, UR25, UR46, URZ ;  /* 0x0000002e190c72a5 */ /* 0x000fe4000f8e023f */
[----:B------:R-:W-:Y:S02]  /*1080*/  USHF.R.S32.HI UR20, URZ, 0x1f, UR7 ;  /* 0x0000001f3f147899 */ /* 0x000fe40008011407 */
[----:B------:R-:W-:Y:S02]  /*1090*/  @UP1 UIMAD.WIDE.U32 UR42, UR6, UR14, URZ ;  /* 0x0000000e062a12a5 */ /* 0x000fe4000f8e003f */
[----:B------:R-:W-:Y:S02]  /*10a0*/  ULEA.HI UR25, UR20, UR7, URZ, 0x6 ;  /* 0x0000000714197291 */ /* 0x000fe4000f8f303f */
[----:B------:R-:W-:-:S02]  /*10b0*/  UIMAD UR7, UR44, UR49, URZ ;  /* 0x000000312c0772a4 */ /* 0x000fc4000f8e023f */
[----:B------:R-:W-:Y:S01]  /*10c0*/  @UP1 UIMAD UR53, UR6, UR15, UR43 ;  /* 0x0000000f063512a4 */ /* 0x000fe2000f8e022b */
        /* <DEDUP_REMOVED lines=12> */
[----:B------:R-:W-:Y:S01]  /*1190*/  ULDC UR45, c[0x0][0x2c4] ;  /* 0x0000b100002d7ab9 */ /* 0x000fe20000000800 */
[----:B------:R-:W-:Y:S01]  /*11a0*/  IMAD.MOV.U32 R4, RZ, RZ, RZ ;  /* 0x000000ffff047224 */ /* 0x000fe200078e00ff */
[----:B------:R-:W-:Y:S01]  /*11b0*/  UIADD3 UR48, UR17, UR7, URZ ;  /* 0x0000000711307290 */ /* 0x000fe2000fffe03f */
[----:B------:R-:W-:Y:S01]  /*11c0*/  IMAD R0, R0, R6, RZ ;  /* 0x0000000600007224 */ /* 0x000fe200078e02ff */
[----:B------:R-:W-:-:S02]  /*11d0*/  @UP1 UIADD3 UR48, UR15, UR11, URZ ;  /* 0x0000000b0f301290 */ /* 0x000fc4000fffe03f */
[----:B------:R-:W-:Y:S01]  /*11e0*/  @UP3 UIMAD UR7, UR49, UR45, URZ ;  /* 0x0000002d310732a4 */ /* 0x000fe2000f8e023f */
[----:B------:R-:W-:Y:S01]  /*11f0*/  IMAD.HI.U32 R0, R5, R0, R4 ;  /* 0x0000000005007227 */ /* 0x000fe200078e0004 */
[----:B------:R-:W-:Y:S02]  /*1200*/  ULOP3.LUT UR11, UR25, 0xffffffc0, URZ, 0xc0, !UPT ;  /* 0xffffffc0190b7892 */ /* 0x000fe4000f8ec03f */
[----:B------:R-:W-:Y:S02]  /*1210*/  UISETP.NE.AND UP0, UPT, UR36, -0x1, UPT ;  /* 0xffffffff2400788c */ /* 0x000fe4000bf05270 */
[----:B------:R-:W-:Y:S01]  /*1220*/  UIMAD UR32, UR6, UR31, URZ ;  /* 0x0000001f062072a4 */ /* 0x000fe2000f8e023f */
[----:B------:R-:W-:Y:S01]  /*1230*/  IMAD.HI.U32 R0, R0, R2, RZ ;  /* 0x0000000200007227 */ /* 0x000fe200078e00ff */
[----:B------:R-:W-:Y:S02]  /*1240*/  @UP3 USEL UR15, UR7, UR6, !UP1 ;  /* 0x00000006070f3287 */ /* 0x000fe4000c800000 */
[----:B------:R-:W-:-:S02]  /*1250*/  UIADD3 UR7, UR11, -0x40, URZ ;  /* 0xffffffc00b077890 */ /* 0x000fc4000fffe03f */
[----:B------:R-:W-:Y:S01]  /*1260*/  IADD3 R4, -R0, RZ, RZ ;  /* 0x000000ff00047210 */ /* 0x000fe20007ffe1ff */
[----:B------:R-:W-:Y:S02]  /*1270*/  USEL UR57, UR16, UR14, !UP1 ;  /* 0x0000000e10397287 */ /* 0x000fe4000c800000 */
[----:B------:R-:W-:Y:S02]  /*1280*/  @UP1 UIADD3 UR50, UR19, UR32, URZ ;  /* 0x0000002013321290 */ /* 0x000fe4000fffe03f */
[C---:B------:R-:W-:Y:S01]  /*1290*/  IMAD R2, R6.reuse, R4, R2 ;  /* 0x0000000406027224 */ /* 0x040fe200078e0202 */
[----:B------:R-:W-:Y:S01]  /*12a0*/  @!UP3 UIMAD UR14, UR49, UR46, UR59 ;  /* 0x0000002e310eb2a4 */ /* 0x000fe2000f8e023b */
[----:B------:R-:W-:Y:S01]  /*12b0*/  @UP3 ULDC UR18, c[0x0][0x2e4] ;  /* 0x0000b90000123ab9 */ /* 0x000fe20000000800 */
[----:B------:R-:W-:Y:S02]  /*12c0*/  USHF.R.S32.HI UR19, URZ, 0x1f, UR7 ;  /* 0x0000001f3f137899 */ /* 0x000fe40008011407 */
[----:B------:R-:W-:Y:S01]  /*12d0*/  ISETP.GT.U32.AND P1, PT, R6, R2, PT ;  /* 0x000000020600720c */ /* 0x000fe20003f24070 */
[----:B------:R-:W-:-:S02]  /*12e0*/  UIADD3 UR11, UP2, UR7, UR39, URZ ;  /* 0x00000027070b7290 */ /* 0x000fc4000ff5e03f */
[----:B------:R-:W-:Y:S02]  /*12f0*/  @UP3 UIMAD UR47, UR59, UR18, UR15 ;  /* 0x000000123b2f32a4 */ /* 0x000fe4000f8e020f */
[----:B------:R-:W-:Y:S01]  /*1300*/  @!UP3 UIMAD UR47, UR14, UR45, URZ ;  /* 0x0000002d0e2fb2a4 */ /* 0x000fe2000f8e023f */
[----:B------:R-:W-:Y:S01]  /*1310*/  ULDC.U8 UR23, c[0x0][0x480] ;  /* 0x0001200000177ab9 */ /* 0x000fe20000000000 */
[----:B------:R-:W-:Y:S02]  /*1320*/  UIADD3.X UR14, UR19, UR38, URZ, UP2, !UPT ;  /* 0x00000026130e7290 */ /* 0x000fe400097fe43f */
[----:B------:R-:W-:Y:S02]  /*1330*/  UIMAD UR13, UR13, UR11, URZ ;  /* 0x0000000b0d0d72a4 */ /* 0x000fe4000f8e023f */
[----:B------:R-:W-:Y:S02]  /*1340*/  @UP0 UIADD3 UR24, UR33, UR36, URZ ;  /* 0x0000002421180290 */ /* 0x000fe4000fffe03f */
[----:B------:R-:W-:Y:S01]  /*1350*/  @!P1 IMAD.IADD R2, R2, 0x1, -R6 ;  /* 0x0000000102029824 */ /* 0x000fe200078e0a06 */
[----:B------:R-:W-:Y:S01]  /*1360*/  @UP0 UIADD3 UR29, UR33, UR36, URZ ;  /* 0x00000024211d0290 */ /* 0x000fe2000fffe03f */
[----:B------:R-:W-:Y:S01]  /*1370*/  @!P1 VIADD R0, R0, 0x1 ;  /* 0x0000000100009836 */ /* 0x000fe20000000000 */
[----:B------:R-:W-:Y:S01]  /*1380*/  PLOP3.LUT P1, PT, PT, PT, UP0, 0x80, 0x0 ;  /* 0x000000000000781c */ /* 0x000fe20003f2f008 */
[----:B------:R-:W-:Y:S01]  /*1390*/  UISETP.NE.AND UP4, UPT, UR23, URZ, UPT ;  /* 0x0000003f1700728c */ /* 0x000fe2000bf85270 */
[----:B------:R-:W-:Y:S01]  /*13a0*/  ISETP.GE.U32.AND P0, PT, R2, R6, PT ;  /* 0x000000060200720c */ /* 0x000fe20003f06070 */
[----:B------:R-:W-:Y:S01]  /*13b0*/  @UP0 ULDC.64 UR20, c[0x0][0x250] ;  /* 0x0000940000140ab9 */ /* 0x000fe20000000a00 */
[----:B------:R-:W-:Y:S01]  /*13c0*/  LOP3.LUT R2, R7, UR59, RZ, 0x3c, !PT ;  /* 0x0000003b07027c12 */ /* 0x000fe2000f8e3cff */
[----:B------:R-:W-:Y:S01]  /*13d0*/  @UP0 ULDC.64 UR22, c[0x0][0x248] ;  /* 0x0000920000160ab9 */ /* 0x000fe20000000a00 */
[----:B------:R-:W-:-:S02]  /*13e0*/  UIMAD.WIDE.U32 UR38, UR12, UR11, URZ ;  /* 0x0000000b0c2672a5 */ /* 0x000fc4000f8e003f */
[----:B------:R-:W-:Y:S01]  /*13f0*/  ISETP.GE.AND P2, PT, R2, RZ, PT ;  /* 0x000000ff0200720c */ /* 0x000fe20003f46270 */
[----:B------:R-:W-:Y:S02]  /*1400*/  UIMAD UR11, UR12, UR14, UR13 ;  /* 0x0000000e0c0b72a4 */ /* 0x000fe4000f8e020d */
[----:B------:R-:W-:Y:S02]  /*1410*/  @UP0 UIMAD.WIDE.U32 UR16, UR24, UR22, URZ ;  /* 0x00000016181002a5 */ /* 0x000fe4000f8e003f */
[----:B------:R-:W-:Y:S02]  /*1420*/  @UP0 UIMAD.WIDE.U32 UR12, UR29, UR20, URZ ;  /* 0x000000141d0c02a5 */ /* 0x000fe4000f8e003f */
[----:B------:R-:W-:Y:S01]  /*1430*/  @P0 IADD3 R0, R0, 0x1, RZ ;  /* 0x0000000100000810 */ /* 0x000fe20007ffe0ff */
[----:B------:R-:W-:Y:S01]  /*1440*/  @UP0 UIMAD UR15, UR24, UR23, URZ ;  /* 0x00000017180f02a4 */ /* 0x000fe2000f8e023f */
[----:B------:R-:W-:Y:S01]  /*1450*/  PLOP3.LUT P0, PT, PT, PT, UP3, 0x80, 0x0 ;  /* 0x000000000000781c */ /* 0x000fe20003f0f038 */
[----:B------:R-:W-:-:S02]  /*1460*/  @UP0 UIMAD UR14, UR29, UR21, URZ ;  /* 0x000000151d0e02a4 */ /* 0x000fc4000f8e023f */
[----:B------:R-:W-:Y:S01]  /*1470*/  IMAD.MOV.U32 R11, RZ, RZ, R0 ;  /* 0x000000ffff0b7224 */ /* 0x000fe200078e0000 */
[----:B------:R-:W-:Y:S02]  /*1480*/  USEL UR54, UR52, URZ, UP4 ;  /* 0x0000003f34367287 */ /* 0x000fe4000a000000 */
[----:B------:R-:W-:Y:S02]  /*1490*/  USHF.R.S32.HI UR35, URZ, 0x1f, UR34 ;  /* 0x0000001f3f237899 */ /* 0x000fe40008011422 */
[----:B------:R-:W-:Y:S01]  /*14a0*/  @!UP1 UIADD3 UR53, UR41, UR37, URZ ;  /* 0x0000002529359290 */ /* 0x000fe2000fffe03f */
[----:B------:R-:W-:Y:S01]  /*14b0*/  @!P2 IADD3 R11, -R11, RZ, RZ ;  /* 0x000000ff0b0ba210 */ /* 0x000fe20007ffe1ff */
[----:B------:R-:W-:Y:S01]  /*14c0*/  USHF.R.S32.HI UR56, URZ, 0x1f, UR51 ;  /* 0x0000001f3f387899 */ /* 0x000fe20008011433 */
[----:B------:R-:W-:Y:S01]  /*14d0*/  @!P3 LOP3.LUT R11, RZ, R7, RZ, 0x33, !PT ;  /* 0x00000007ff0bb212 */ /* 0x000fe200078e33ff */
        /* <DEDUP_REMOVED lines=20> */
.L_x_487:
        /* <DEDUP_REMOVED lines=13> */
.L_x_488:
        /* <DEDUP_REMOVED lines=11> */
.L_x_489:
[----:B------:R-:W-:Y:S02]  /*17a0*/  ULDC UR6, c[0x0][0x270] ;  /* 0x00009c0000067ab9 */ /* 0x000fe40000000800 */
[----:B------:R-:W-:-:S04]  /*17b0*/  UIMAD UR6, UR49, UR6, UR59 ;  /* 0x00000006310672a4 */ /* 0x000fc8000f8e023b */
[----:B------:R-:W-:-:S12]  /*17c0*/  UIMAD UR6, UR6, UR61, URZ ;  /* 0x0000003d060672a4 */ /* 0x000fd8000f8e023f */
.L_x_490:
[----:B------:R-:W1:Y:S01]  /*17d0*/  S2R R20, SR_TID.X ;  /* 0x0000000000147919 */ /* 0x000e620000002100 */
[----:B------:R-:W2:Y:S01]  /*17e0*/  LDC.64 R12, c[0x0][0x420] ;  /* 0x00010800ff0c7b82 */ /* 0x000ea20000000a00 */
[----:B------:R-:W-:Y:S01]  /*17f0*/  ULDC UR13, c[0x0][0x270] ;  /* 0x00009c00000d7ab9 */ /* 0x000fe20000000800 */
[----:B------:R-:W-:Y:S01]  /*1800*/  ULDC UR12, c[0x0][0x2dc] ;  /* 0x0000b700000c7ab9 */ /* 0x000fe20000000800 */
[----:B------:R-:W-:Y:S01]  /*1810*/  UIADD3 UR37, UR7, UR6, URZ ;  /* 0x0000000607257290 */ /* 0x000fe2000fffe03f */
[----:B------:R-:W-:Y:S01]  /*1820*/  IADD3 R4, P0, R186, UR11, RZ ;  /* 0x0000000bba047c10 */ /* 0x000fe2000ff1e0ff */
[----:B------:R-:W-:Y:S01]  /*1830*/  UIMAD UR28, UR12, UR13, URZ ;  /* 0x0000000d0c1c72a4 */ /* 0x000fe2000f8e023f */
[--C-:B------:R-:W-:Y:S01]  /*1840*/  SHF.R.S32.HI R247, RZ, 0x1f, R186.reuse ;  /* 0x0000001ffff77819 */ /* 0x100fe200000114ba */
[----:B------:R-:W-:Y:S01]  /*1850*/  UIADD3 UR6, -UR10, UR27, UR34 ;  /* 0x0000001b0a067290 */ /* 0x000fe2000fffe122 */
[----:B------:R-:W-:Y:S01]  /*1860*/  IMAD.MOV.U32 R246, RZ, RZ, R186 ;  /* 0x000000fffff67224 */ /* 0x000fe200078e00ba */
[----:B------:R-:W-:Y:S01]  /*1870*/  USHF.L.U32 UR18, UR28, 0x6, URZ ;  /* 0x000000061c127899 */ /* 0x000fe2000800063f */
[----:B------:R-:W-:Y:S01]  /*1880*/  BSSY B1, `(.L_x_486) ;  /* 0x000076f000017945 */ /* 0x000fe20003800000 */
[----:B------:R-:W-:Y:S01]  /*1890*/  ULDC UR12, c[0x0][0x398] ;  /* 0x0000e600000c7ab9 */ /* 0x000fe20000000800 */
[----:B------:R-:W-:Y:S01]  /*18a0*/  ULDC.64 UR24, c[0x0][0x400] ;  /* 0x0001000000187ab9 */ /* 0x000fe20000000a00 */
[----:B------:R-:W-:-:S02]  /*18b0*/  UIADD3 UR6, UR6, -UR12, URZ ;  /* 0x8000000c06067290 */ /* 0x000fc4000fffe03f */
[----:B------:R-:W-:Y:S02]  /*18c0*/  USHF.R.S32.HI UR11, URZ, 0x1f, UR18 ;  /* 0x0000001f3f0b7899 */ /* 0x000fe40008011412 */
[----:B------:R-:W-:Y:S02]  /*18d0*/  UIADD3 UR12, UP2, UP1, UR38, UR18, UR51 ;  /* 0x00000012260c7290 */ /* 0x000fe4000f95e033 */
[----:B------:R-:W-:Y:S02]  /*18e0*/  USHF.R.S32.HI UR40, URZ, 0x1f, UR59 ;  /* 0x0000001f3f287899 */ /* 0x000fe4000801143b */
[----:B------:R-:W-:Y:S02]  /*18f0*/  UIADD3.X UR11, UR52, UR11, UR56, UP2, UP1 ;  /* 0x0000000b340b7290 */ /* 0x000fe400097e2438 */
[----:B------:R-:W-:Y:S01]  /*1900*/  UIADD3 UR12, UP2, UP1, UR55, UR12, UR57 ;  /* 0x0000000c370c7290 */ /* 0x000fe2000f95e039 */
[----:B--2---:R-:W-:Y:S01]  /*1910*/  IMAD R9, R12, UR19, RZ ;  /* 0x000000130c097c24 */ /* 0x004fe2000f8e02ff */
[----:B------:R-:W-:Y:S01]  /*1920*/  ULDC.64 UR16, c[0x0][0x258] ;  /* 0x0000960000107ab9 */ /* 0x000fe20000000a00 */
[----:B------:R-:W-:Y:S01]  /*1930*/  ULDC.64 UR14, c[0x0][0x428] ;  /* 0x00010a00000e7ab9 */ /* 0x000fe20000000a00 */
[----:B------:R-:W-:Y:S01]  /*1940*/  UIADD3.X UR11, UR54, UR11, UR48, UP2, UP1 ;  /* 0x0000000b360b7290 */ /* 0x000fe200097e2430 */
[----:B------:R-:W-:Y:S01]  /*1950*/  IMAD R9, R13, UR7, R9 ;  /* 0x000000070d097c24 */ /* 0x000fe2000f8e0209 */
[----:B------:R-:W-:Y:S01]  /*1960*/  UIMAD UR13, UR40, UR14, URZ ;  /* 0x0000000e280d72a4 */ /* 0x000fe2000f8e023f */
[----:B-1----:R-:W-:Y:S01]  /*1970*/  SHF.R.S32.HI R21, RZ, 0x1f, R20 ;  /* 0x0000001fff157819 */ /* 0x002fe20000011414 */
[----:B------:R-:W-:-:S02]  /*1980*/  ULDC.64 UR38, c[0x0][0x2b0] ;  /* 0x0000ac0000267ab9 */ /* 0x000fc40000000a00 */
[----:B------:R-:W-:Y:S01]  /*1990*/  UIMAD UR15, UR59, UR15, UR13 ;  /* 0x0000000f3b0f72a4 */ /* 0x000fe2000f8e020d */
[CC--:B------:R-:W-:Y:S02]  /*19a0*/  LEA.HI R8, R21.reuse, R20.reuse, RZ, 0x5 ;  /* 0x0000001415087211 */ /* 0x0c0fe400078f28ff */
[----:B------:R-:W-:Y:S02]  /*19b0*/  LEA.HI R0, R21, R20, RZ, 0x3 ;  /* 0x0000001415007211 */ /* 0x000fe400078f18ff */
[----:B------:R-:W-:Y:S02]  /*19c0*/  LOP3.LUT R2, R8, 0xffffffe0, RZ, 0xc0, !PT ;  /* 0xffffffe008027812 */ /* 0x000fe400078ec0ff */
[----:B------:R-:W-:Y:S02]  /*19d0*/  SHF.R.S32.HI R0, RZ, 0x3, R0 ;  /* 0x00000003ff007819 */ /* 0x000fe40000011400 */
[----:B------:R-:W-:Y:S01]  /*19e0*/  SHF.R.S32.HI R8, RZ, 0x5, R8 ;  /* 0x00000005ff087819 */ /* 0x000fe20000011408 */
[----:B------:R-:W-:Y:S01]  /*19f0*/  IMAD.IADD R5, R20, 0x1, -R2 ;  /* 0x0000000114057824 */ /* 0x000fe200078e0a02 */
[----:B------:R-:W-:-:S02]  /*1a00*/  SHF.R.S32.HI R19, RZ, 0x1f, R0 ;  /* 0x0000001fff137819 */ /* 0x000fc40000011400 */
[----:B------:R-:W-:Y:S01]  /*1a10*/  IADD3 R2, P2, R0, UR7, RZ ;  /* 0x0000000700027c10 */ /* 0x000fe2000ff5e0ff */
[----:B------:R-:W-:Y:S01]  /*1a20*/  IMAD R8, R8, UR28, R5 ;  /* 0x0000001c08087c24 */ /* 0x000fe2000f8e0205 */
[----:B------:R-:W-:Y:S02]  /*1a30*/  IADD3.X R5, R247, UR53, RZ, P0, !PT ;  /* 0x00000035f7057c10 */ /* 0x000fe400087fe4ff */
[----:B------:R-:W-:Y:S01]  /*1a40*/  IADD3.X R6, R19, UR19, RZ, P2, !PT ;  /* 0x0000001313067c10 */ /* 0x000fe200097fe4ff */
[----:B------:R-:W-:Y:S01]  /*1a50*/  USHF.R.S32.HI UR19, URZ, 0x1f, UR6 ;  /* 0x0000001f3f137899 */ /* 0x000fe20008011406 */
[----:B------:R-:W-:-:S03]  /*1a60*/  IMAD.WIDE.U32 R4, R12, UR7, R4 ;  /* 0x000000070c047c25 */ /* 0x000fc6000f8e0004 */
[----:B------:R-:W-:Y:S01]  /*1a70*/  ULEA.HI UR19, UR19, UR6, URZ, 0x6 ;  /* 0x0000000613137291 */ /* 0x000fe2000f8f303f */
[----:B------:R-:W-:-:S03]  /*1a80*/  IMAD R6, R6, UR30, RZ ;  /* 0x0000001e06067c24 */ /* 0x000fc6000f8e02ff */
[----:B------:R-:W-:Y:S01]  /*1a90*/  USHF.R.S32.HI UR19, URZ, 0x6, UR19 ;  /* 0x000000063f137899 */ /* 0x000fe20008011413 */
[----:B------:R-:W-:Y:S02]  /*1aa0*/  IMAD.IADD R5, R5, 0x1, R9 ;  /* 0x0000000105057824 */ /* 0x000fe400078e0209 */
[C---:B------:R-:W-:Y:S01]  /*1ab0*/  IMAD R10, R2.reuse, UR31, R6 ;  /* 0x0000001f020a7c24 */ /* 0x040fe2000f8e0206 */
[----:B------:R-:W-:Y:S01]  /*1ac0*/  UISETP.LT.AND UP1, UPT, URZ, UR19, UPT ;  /* 0x000000133f00728c */ /* 0x000fe2000bf21270 */
[----:B------:R-:W-:Y:S01]  /*1ad0*/  IMAD.WIDE.U32 R6, R2, UR30, R246 ;  /* 0x0000001e02067c25 */ /* 0x000fe2000f8e00f6 */
[C---:B------:R-:W-:Y:S01]  /*1ae0*/  IADD3 R2, P0, R8.reuse, UR12, RZ ;  /* 0x0000000c08027c10 */ /* 0x040fe2000ff1e0ff */
[----:B------:R-:W-:Y:S02]  /*1af0*/  UIMAD UR12, UR40, UR16, URZ ;  /* 0x00000010280c72a4 */ /* 0x000fe4000f8e023f */
[----:B------:R-:W-:Y:S01]  /*1b00*/  USEL UR19, URZ, UR19, !UP1 ;  /* 0x000000133f137287 */ /* 0x000fe2000c800000 */
[----:B------:R-:W-:Y:S01]  /*1b10*/  LEA.HI.X.SX32 R8, R8, UR11, 0x1, P0 ;  /* 0x0000000b08087c11 */ /* 0x000fe200080f0eff */
[----:B------:R-:W-:Y:S01]  /*1b20*/  UIMAD UR17, UR59, UR17, UR12 ;  /* 0x000000113b1172a4 */ /* 0x000fe2000f8e020c */
[----:B------:R-:W-:Y:S01]  /*1b30*/  IADD3 R6, P2, R6, UR58, RZ ;  /* 0x0000003a06067c10 */ /* 0x000fe2000ff5e0ff */
[----:B------:R-:W-:Y:S01]  /*1b40*/  UIADD3 UR12, UR7, UR47, URZ ;  /* 0x0000002f070c7290 */ /* 0x000fe2000fffe03f */
[C---:B------:R-:W-:Y:S01]  /*1b50*/  LEA R223, P0, R2.reuse, UR24, 0x2 ;  /* 0x0000001802df7c11 */ /* 0x040fe2000f8010ff */
[----:B------:R-:W-:Y:S01]  /*1b60*/  UISETP.GT.AND UP1, UPT, UR45, UR19, UPT ;  /* 0x000000132d00728c */ /* 0x000fe2000bf24270 */
[----:B------:R-:W-:Y:S01]  /*1b70*/  IADD3.X R7, R7, UR50, R10, P2, !PT ;  /* 0x0000003207077c10 */ /* 0x000fe200097fe40a */
[----:B------:R-:W-:Y:S01]  /*1b80*/  ULDC.64 UR6, c[0x0][0x210] ;  /* 0x0000840000067ab9 */ /* 0x000fe20000000a00 */
[----:B------:R-:W-:Y:S01]  /*1b90*/  LEA.HI.X R222, R2, UR25, R8, 0x2, P0 ;  /* 0x0000001902de7c11 */ /* 0x000fe200080f1408 */
[----:B------:R-:W-:Y:S01]  /*1ba0*/  IMAD.U32 R8, RZ, RZ, UR16 ;  /* 0x00000010ff087e24 */ /* 0x000fe2000f8e00ff */
[----:B------:R-:W-:Y:S01]  /*1bb0*/  ULDC.64 UR24, c[0x0][0x478] ;  /* 0x00011e0000187ab9 */ /* 0x000fe20000000a00 */
[----:B------:R-:W-:Y:S01]  /*1bc0*/  IMAD.U32 R2, RZ, RZ, UR14 ;  /* 0x0000000eff027e24 */ /* 0x000fe2000f8e00ff */
[----:B------:R-:W-:Y:S01]  /*1bd0*/  UIMAD.WIDE UR12, UR12, 0x4, UR38 ;  /* 0x000000040c0c78a5 */ /* 0x000fe2000f8e0226 */
[----:B------:R-:W-:-:S04]  /*1be0*/  IMAD.WIDE.U32 R6, R8, UR59, R6 ;  /* 0x0000003b08067c25 */ /* 0x000fc8000f8e0006 */
[----:B------:R-:W-:Y:S01]  /*1bf0*/  IMAD.WIDE.U32 R4, R2, UR59, R4 ;  /* 0x0000003b02047c25 */ /* 0x000fe2000f8e0004 */
[----:B------:R-:W-:-:S03]  /*1c00*/  LEA R198, P0, R6, UR6, 0x1 ;  /* 0x0000000606c67c11 */ /* 0x000fc6000f8008ff */
[----:B------:R-:W-:Y:S01]  /*1c10*/  VIADD R7, R7, UR17 ;  /* 0x0000001107077c36 */ /* 0x000fe20008000000 */
[----:B------:R-:W-:Y:S01]  /*1c20*/  UIMAD.WIDE UR16, UR37, 0x4, UR24 ;  /* 0x00000004251078a5 */ /* 0x000fe2000f8e0218 */
[----:B------:R-:W-:Y:S01]  /*1c30*/  VIADD R5, R5, UR15 ;  /* 0x0000000f05057c36 */ /* 0x000fe20008000000 */
[----:B------:R-:W-:Y:S01]  /*1c40*/  ULDC.64 UR14, c[0x0][0x3e0] ;  /* 0x0000f800000e7ab9 */ /* 0x000fe20000000a00 */
[-C--:B------:R-:W-:Y:S01]  /*1c50*/  IMAD R2, R19, R12.reuse, RZ ;  /* 0x0000000c13027224 */ /* 0x080fe200078e02ff */
[----:B------:R-:W-:Y:S01]  /*1c60*/  LEA.HI.X R199, R6, UR7, R7, 0x1, P0 ;  /* 0x0000000706c77c11 */ /* 0x000fe200080f0c07 */
[C---:B------:R-:W-:Y:S01]  /*1c70*/  IMAD.WIDE.U32 R4, R0.reuse, R12, R4 ;  /* 0x0000000c00047225 */ /* 0x040fe200078e0004 */
[----:B------:R-:W-:Y:S01]  /*1c80*/  PLOP3.LUT P0, PT, PT, PT, UP1, 0x80, 0x0 ;  /* 0x000000000000781c */ /* 0x000fe20003f0f018 */
[----:B------:R-:W-:Y:S02]  /*1c90*/  UIADD3 UR7, UR45, -0x1, URZ ;  /* 0xffffffff2d077890 */ /* 0x000fe4000fffe03f */
[----:B------:R-:W-:Y:S01]  /*1ca0*/  IMAD R2, R0, R13, R2 ;  /* 0x0000000d00027224 */ /* 0x000fe200078e0202 */
[----:B------:R-:W-:Y:S01]  /*1cb0*/  LEA R196, P2, R4, UR14, 0x1 ;  /* 0x0000000e04c47c11 */ /* 0x000fe2000f8408ff */
[----:B------:R-:W-:-:S02]  /*1cc0*/  UMOV UR14, UR12 ;  /* 0x0000000c000e7c82 */ /* 0x000fc40008000000 */
[----:B------:R-:W-:-:S05]  /*1cd0*/  IMAD.IADD R2, R5, 0x1, R2 ;  /* 0x0000000105027824 */ /* 0x000fca00078e0202 */
[----:B------:R-:W-:Y:S01]  /*1ce0*/  LEA.HI.X R197, R4, UR15, R2, 0x1, P2 ;  /* 0x0000000f04c57c11 */ /* 0x000fe200090f0c02 */
[----:B------:R-:W-:Y:S01]  /*1cf0*/  UMOV UR15, UR17 ;  /* 0x00000011000f7c82 */ /* 0x000fe20008000000 */
        /* <DEDUP_REMOVED lines=20> */
.L_x_492:
        /* <DEDUP_REMOVED lines=20> */
.L_x_493:
        /* <DEDUP_REMOVED lines=35> */
.L_x_495:
[----:B------:R-:W-:Y:S05]  /*21b0*/  BSYNC B0 ;  /* 0x0000000000007941 */ /* 0x000fea0003800000 */
.L_x_494:
        /* <DEDUP_REMOVED lines=14> */
.L_x_497:
[----:B------:R-:W-:Y:S05]  /*22a0*/  BSYNC B0 ;  /* 0x0000000000007941 */ /* 0x000fea0003800000 */
.L_x_496:
        /* <DEDUP_REMOVED lines=14> */
.L_x_499:
[----:B------:R-:W-:Y:S05]  /*2390*/  BSYNC B0 ;  /* 0x0000000000007941 */ /* 0x000fea0003800000 */
.L_x_498:
        /* <DEDUP_REMOVED lines=14> */
.L_x_501:
[----:B------:R-:W-:Y:S05]  /*2480*/  BSYNC B0 ;  /* 0x0000000000007941 */ /* 0x000fea0003800000 */
.L_x_500:
        /* <DEDUP_REMOVED lines=26> */
.L_x_503:
[----:B------:R-:W-:Y:S05]  /*2630*/  BSYNC B0 ;  /* 0x0000000000007941 */ /* 0x000fea0003800000 */
.L_x_502:
[----:B------:R-:W-:Y:S04]  /*2640*/  BSSY B0, `(.L_x_504) ;  /* 0x000000e000007945 */ /* 0x000fe80003800000 */
[----:B------:R-:W-:Y:S05]  /*2650*/  @P2 BRA `(.L_x_505) ;  /* 0x0000000000302947 */ /* 0x000fea0003800000 */
[----:B------:R-:W-:Y:S01]  /*2660*/  IADD3 R2, P2, R0, 0x20, RZ ;  /* 0x0000002000027810 */ /* 0x000fe20007f5e0ff */
[----:B------:R-:W-:Y:S01]  /*2670*/  ULDC.64 UR10, c[0x0][0x3f8] ;  /* 0x0000fe00000a7ab9 */ /* 0x000fe20000000a00 */
[----:B------:R-:W-:-:S03]  /*2680*/  MOV R7, R10 ;  /* 0x0000000a00077202 */ /* 0x000fc60000000f00 */
[----:B------:R-:W-:-:S04]  /*2690*/  IMAD.X R6, RZ, RZ, R19, P2 ;  /* 0x000000ffff067224 */ /* 0x000fc800010e0613 */
[----:B-1234-:R-:W-:Y:S02]  /*26a0*/  IMAD R8, R6, UR6, RZ ;  /* 0x0000000606087c24 */ /* 0x01efe4000f8e02ff */
[----:B------:R-:W-:-:S04]  /*26b0*/  IMAD.MOV.U32 R6, RZ, RZ, R4 ;  /* 0x000000ffff067224 */ /* 0x000fc800078e0004 */
[----:B------:R-:W-:-:S04]  /*26c0*/  IMAD.WIDE.U32 R6, R2, UR6, R6 ;  /* 0x0000000602067c25 */ /* 0x000fc8000f8e0006 */
[----:B------:R-:W-:Y:S01]  /*26d0*/  IMAD R2, R2, UR7, R8 ;  /* 0x0000000702027c24 */ /* 0x000fe2000f8e0208 */
[----:B------:R-:W-:-:S04]  /*26e0*/  LEA R8, P2, R6, UR10, 0x1 ;  /* 0x0000000a06087c11 */ /* 0x000fc8000f8408ff */
[----:B------:R-:W-:-:S04]  /*26f0*/  IADD3 R2, R7, R2, RZ ;  /* 0x0000000207027210 */ /* 0x000fc80007ffe0ff */
[----:B------:R-:W-:-:S05]  /*2700*/  LEA.HI.X R9, R6, UR11, R2, 0x1, P2 ;  /* 0x0000000b06097c11 */ /* 0x000fca00090f0c02 */
[----:B------:R1:W-:Y:S02]  /*2710*/  STG.E.128 desc[UR8][R8.64], RZ ;  /* 0x000000ff08007986 */ /* 0x0003e4000c101d08 */
.L_x_505:
[----:B------:R-:W-:Y:S05]  /*2720*/  BSYNC B0 ;  /* 0x0000000000007941 */ /* 0x000fea0003800000 */
.L_x_504:
        /* <DEDUP_REMOVED lines=14> */
.L_x_507:
[----:B------:R-:W-:Y:S05]  /*2810*/  BSYNC B0 ;  /* 0x0000000000007941 */ /* 0x000fea0003800000 */
.L_x_506:
        /* <DEDUP_REMOVED lines=14> */
.L_x_491:
[----:B------:R-:W-:Y:S01]  /*2900*/  PLOP3.LUT P4, PT, PT, PT, UP4, 0x80, 0x0 ;  /* 0x000000000000781c */ /* 0x000fe20003f8f048 */
[----:B------:R-:W-:Y:S01]  /*2910*/  UIMAD UR6, UR35, UR20, URZ ;  /* 0x00000014230672a4 */ /* 0x000fe2000f8e023f */
[----:B------:R-:W-:Y:S01]  /*2920*/  IMAD.U32 R4, RZ, RZ, UR20 ;  /* 0x00000014ff047e24 */ /* 0x000fe2000f8e00ff */
[----:B------:R-:W-:Y:S01]  /*2930*/  UIMAD UR11, UR26, -0x80, UR10 ;  /* 0xffffff801a0b78a4 */ /* 0x000fe2000f8e020a */
[----:B------:R-:W-:Y:S01]  /*2940*/  VIADD R6, R0, 0x60 ;  /* 0x0000006000067836 */ /* 0x000fe20000000000 */
[----:B------:R-:W-:Y:S01]  /*2950*/  UIMAD UR6, UR34, UR21, UR6 ;  /* 0x00000015220672a4 */ /* 0x000fe2000f8e0206 */
[----:B------:R-:W-:Y:S01]  /*2960*/  IMAD.WIDE.U32 R4, R4, UR34, R246 ;  /* 0x0000002204047c25 */ /* 0x000fe2000f8e00f6 */
[----:B------:R-:W-:Y:S01]  /*2970*/  ULDC.64 UR24, c[0x0][0x268] ;  /* 0x00009a0000187ab9 */ /* 0x000fe20000000a00 */
[----:B------:R-:W-:-:S05]  /*2980*/  ULEA.HI UR12, UR7, UR7, URZ, 0x1 ;  /* 0x00000007070c7291 */ /* 0x000fca000f8f083f */
[----:B------:R-:W-:Y:S01]  /*2990*/  @P4 BAR.SYNC.DEFER_BLOCKING 0x0 ;  /* 0x0000000000004b1d */ /* 0x000fe20000010000 */
[----:B------:R-:W-:Y:S01]  /*29a0*/  IMAD.U32 R2, RZ, RZ, UR6 ;  /* 0x00000006ff027e24 */ /* 0x000fe2000f8e00ff */
[----:B------:R-:W-:Y:S01]  /*29b0*/  IADD3 R4, P0, R4, UR44, RZ ;  /* 0x0000002c04047c10 */ /* 0x000fe2000ff1e0ff */
[----:B------:R-:W-:Y:S01]  /*29c0*/  ULOP3.LUT UR12, UR12, 0xfffffffe, URZ, 0xc0, !UPT ;  /* 0xfffffffe0c0c7892 */ /* 0x000fe2000f8ec03f */
[----:B------:R-:W-:Y:S01]  /*29d0*/  ISETP.GE.AND P1, PT, R6, UR11, PT ;  /* 0x0000000b06007c0c */ /* 0x000fe2000bf26270 */
[----:B------:R-:W-:Y:S01]  /*29e0*/  UIMAD UR6, UR7, -0x40, UR27 ;  /* 0xffffffc0070678a4 */ /* 0x000fe2000f8e021b */
[----:B------:R-:W-:Y:S01]  /*29f0*/  IADD3.X R5, R5, UR46, R2, P0, !PT ;  /* 0x0000002e05057c10 */ /* 0x000fe200087fe402 */
[----:B------:R-:W-:Y:S01]  /*2a00*/  IMAD R2, R15, UR24, RZ ;  /* 0x000000180f027c24 */ /* 0x000fe2000f8e02ff */
[C---:B------:R-:W-:Y:S01]  /*2a10*/  ISETP.GE.AND P0, PT, R0.reuse, UR11, PT ;  /* 0x0000000b00007c0c */ /* 0x040fe2000bf06270 */
[----:B------:R-:W-:Y:S01]  /*2a20*/  UIADD3 UR12, UR7, -UR12, URZ ;  /* 0x8000000c070c7290 */ /* 0x000fe2000fffe03f */
[----:B------:R-:W-:Y:S01]  /*2a30*/  VIADD R6, R0, 0x20 ;  /* 0x0000002000067836 */ /* 0x000fe20000000000 */
[----:B------:R-:W-:Y:S01]  /*2a40*/  BSSY B0, `(.L_x_509) ;  /* 0x0000021000007945 */ /* 0x000fe20003800000 */
[----:B------:R-:W-:Y:S01]  /*2a50*/  IMAD R10, R11, UR25, R2 ;  /* 0x000000190b0a7c24 */ /* 0x000fe2000f8e0202 */
[C---:B------:R-:W-:Y:S01]  /*2a60*/  LEA R2, R243.reuse, UR4, 0x1 ;  /* 0x00000004f3027c11 */ /* 0x040fe2000f8e08ff */
[----:B------:R-:W-:Y:S01]  /*2a70*/  UISETP.NE.AND UP0, UPT, UR12, 0x1, UPT ;  /* 0x000000010c00788c */ /* 0x000fe2000bf05270 */
[----:B------:R-:W-:Y:S01]  /*2a80*/  ISETP.GE.AND P3, PT, R6, UR11, PT ;  /* 0x0000000b06007c0c */ /* 0x000fe2000bf66270 */
[----:B------:R-:W-:Y:S01]  /*2a90*/  VIADD R7, R0, 0x40 ;  /* 0x0000004000077836 */ /* 0x000fe20000000000 */
[----:B------:R-:W-:Y:S01]  /*2aa0*/  ISETP.GE.AND P5, PT, R6, UR6, PT ;  /* 0x0000000606007c0c */ /* 0x000fe2000bfa6270 */
[----:B------:R-:W-:Y:S01]  /*2ab0*/  VIADD R6, R243, 0x1000 ;  /* 0x00001000f3067836 */ /* 0x000fe20000000000 */
[----:B------:R-:W-:Y:S01]  /*2ac0*/  ISETP.GE.AND P6, PT, R0, UR6, PT ;  /* 0x0000000600007c0c */ /* 0x000fe2000bfc6270 */
[----:B------:R-:W-:Y:S01]  /*2ad0*/  IMAD.WIDE.U32 R4, R11, UR24, R4 ;  /* 0x000000180b047c25 */ /* 0x000fe2000f8e0004 */
[----:B------:R-:W-:-:S02]  /*2ae0*/  PLOP3.LUT P4, PT, PT, PT, UP0, 0x40, 0x0 ;  /* 0x000000000000781c */ /* 0x000fc40003f8e808 */
[----:B------:R-:W-:Y:S01]  /*2af0*/  ISETP.GE.AND P2, PT, R7, UR11, PT ;  /* 0x0000000b07007c0c */ /* 0x000fe2000bf46270 */
[----:B------:R1:W-:Y:S01]  /*2b00*/  @P0 STS.128 [R2+0xa000], RZ ;  /* 0x00a000ff02000388 */ /* 0x0003e20000000c00 */
[----:B------:R-:W-:Y:S01]  /*2b10*/  SEL R183, R6, R243, P4 ;  /* 0x000000f306b77207 */ /* 0x000fe20002000000 */
[----:B------:R-:W-:Y:S01]  /*2b20*/  IMAD.IADD R10, R5, 0x1, R10 ;  /* 0x00000001050a7824 */ /* 0x000fe200078e020a */
[----:B------:R-:W-:Y:S09]  /*2b30*/  @P0 BRA `(.L_x_510) ;  /* 0x0000000000440947 */ /* 0x000ff20003800000 */
        /* <DEDUP_REMOVED lines=17> */
.L_x_510:
[----:B------:R-:W-:Y:S05]  /*2c50*/  BSYNC B0 ;  /* 0x0000000000007941 */ /* 0x000fea0003800000 */
.L_x_509:
        /* <DEDUP_REMOVED lines=22> */
.L_x_512:
[----:B------:R-:W-:Y:S05]  /*2dc0*/  BSYNC B0 ;  /* 0x0000000000007941 */ /* 0x000fea0003800000 */
.L_x_511:
        /* <DEDUP_REMOVED lines=22> */
.L_x_514:
[----:B------:R-:W-:Y:S05]  /*2f30*/  BSYNC B0 ;  /* 0x0000000000007941 */ /* 0x000fea0003800000 */
.L_x_513:
        /* <DEDUP_REMOVED lines=11> */
[----:B---3--:R-:W-:Y:S02]  /*2ff0*/  IMAD R8, R6, UR20, RZ ;  /* 0x0000001406087c24 */ /* 0x008fe4000f8e02ff */
        /* <DEDUP_REMOVED lines=10> */
.L_x_516:
[----:B------:R-:W-:Y:S05]  /*30a0*/  BSYNC B0 ;  /* 0x0000000000007941 */ /* 0x000fea0003800000 */
.L_x_515:
[----:B------:R-:W0:Y:S01]  /*30b0*/  LDGDEPBAR ;  /* 0x00000000000079af */ /* 0x000e220000000000 */
[----:B------:R-:W-:Y:S01]  /*30c0*/  BSSY B0, `(.L_x_517) ;  /* 0x000000d000007945 */ /* 0x000fe20003800000 */
[----:B---3--:R-:W-:Y:S02]  /*30d0*/  IADD3 R4, R245, 0x28, RZ ;  /* 0x00000028f5047810 */ /* 0x008fe40007ffe0ff */
[----:B------:R3:W-:Y:S01]  /*30e0*/  @P6 STS.128 [R2+0x4000], RZ ;  /* 0x004000ff02006388 */ /* 0x0007e20000000c00 */
[----:B------:R-:W-:Y:S01]  /*30f0*/  LEA R183, R183, UR4, 0x1 ;  /* 0x00000004b7b77c11 */ /* 0x000fe2000f8e08ff */
        /* <DEDUP_REMOVED lines=9> */
.L_x_518:
[----:B------:R-:W-:Y:S05]  /*3190*/  BSYNC B0 ;  /* 0x0000000000007941 */ /* 0x000fea0003800000 */
.L_x_517:
[----:B------:R1:W-:Y:S01]  /*31a0*/  @P5 STS.128 [R2+0x5000], RZ ;  /* 0x005000ff02005388 */ /* 0x0003e20000000c00 */
[----:B------:R-:W-:Y:S04]  /*31b0*/  BSSY B0, `(.L_x_519) ;  /* 0x000000c000007945 */ /* 0x000fe80003800000 */
[----:B------:R-:W-:Y:S05]  /*31c0*/  @P5 BRA `(.L_x_520) ;  /* 0x0000000000285947 */ /* 0x000fea0003800000 */
        /* <DEDUP_REMOVED lines=10> */
.L_x_520:
[----:B------:R-:W-:Y:S05]  /*3270*/  BSYNC B0 ;  /* 0x0000000000007941 */ /* 0x000fea0003800000 */
.L_x_519:
[----:B------:R1:W-:Y:S01]  /*3280*/  @P6 STS [R183], RZ ;  /* 0x000000ffb7006388 */ /* 0x0003e20000000800 */
[----:B------:R-:W-:Y:S01]  /*3290*/  BSSY B0, `(.L_x_521) ;  /* 0x0000012000007945 */ /* 0x000fe20003800000 */
[----:B------:R-:W-:Y:S02]  /*32a0*/  ISETP.GE.AND P4, PT, R4, UR6, PT ;  /* 0x0000000604007c0c */ /* 0x000fe4000bf86270 */
[----:B------:R1:W-:Y:S01]  /*32b0*/  @P6 STS [R183+0x4], RZ ;  /* 0x000004ffb7006388 */ /* 0x0003e20000000800 */
[----:B------:R-:W-:-:S03]  /*32c0*/  MOV R5, UR22 ;  /* 0x0000001600057c02 */ /* 0x000fc60008000f00 */
        /* <DEDUP_REMOVED lines=14> */
.L_x_522:
[----:B------:R-:W-:Y:S05]  /*33b0*/  BSYNC B0 ;  /* 0x0000000000007941 */ /* 0x000fea0003800000 */
.L_x_521:
        /* <DEDUP_REMOVED lines=13> */
[----:B-1----:R-:W-:Y:S02]  /*3490*/  IMAD.U32 R7, RZ, RZ, UR30 ;  /* 0x0000001eff077e24 */ /* 0x002fe4000f8e00ff */
[----:B------:R-:W-:-:S03]  /*34a0*/  IMAD.U32 R8, RZ, RZ, UR31 ;  /* 0x0000001fff087e24 */ /* 0x000fc6000f8e00ff */
[----:B------:R-:W-:-:S04]  /*34b0*/  LEA R6, P5, R7, R198, 0x6 ;  /* 0x000000c607067211 */ /* 0x000fc800078a30ff */
[----:B------:R-:W-:-:S05]  /*34c0*/  LEA.HI.X R7, R7, R199, R8, 0x6, P5 ;  /* 0x000000c707077211 */ /* 0x000fca00028f3408 */
[----:B------:R-:W-:Y:S01]  /*34d0*/  @!PT LDS RZ, [RZ] ;  /* 0x00000000fffff984 */ /* 0x000fe20000000800 */
[----:B------:R-:W-:Y:S01]  /*34e0*/  @!PT LDS RZ, [RZ] ;  /* 0x00000000fffff984 */ /* 0x000fe20000000800 */
[----:B------:R-:W-:Y:S01]  /*34f0*/  @!PT LDS RZ, [RZ] ;  /* 0x00000000fffff984 */ /* 0x000fe20000000800 */
[----:B------:R1:W-:Y:S04]  /*3500*/  LDGSTS.E.BYPASS.LTC128B.128 [R183+0x1000], desc[UR8][R6.64] ;  /* 0x0100000006b77fae */ /* 0x0003e8000b901d48 */
.L_x_524:
[----:B------:R-:W-:Y:S05]  /*3510*/  BSYNC B0 ;  /* 0x0000000000007941 */ /* 0x000fea0003800000 */
.L_x_523:
[----:B------:R-:W-:Y:S01]  /*3520*/  UIMAD UR11, UR35, UR22, URZ ;  /* 0x00000016230b72a4 */ /* 0x000fe2000f8e023f */
[----:B-1----:R-:W-:Y:S01]  /*3530*/  IMAD.WIDE.U32 R6, R5, UR34, R246 ;  /* 0x0000002205067c25 */ /* 0x002fe2000f8e00f6 */
[----:B------:R1:W-:Y:S01]  /*3540*/  @P0 STS.128 [R2+0x6000], RZ ;  /* 0x006000ff02000388 */ /* 0x0003e20000000c00 */
[----:B------:R-:W-:Y:S01]  /*3550*/  SHF.R.S32.HI R5, RZ, 0x1f, R4 ;  /* 0x0000001fff057819 */ /* 0x000fe20000011404 */
[----:B------:R-:W-:Y:S01]  /*3560*/  UIMAD UR11, UR34, UR23, UR11 ;  /* 0x00000017220b72a4 */ /* 0x000fe2000f8e020b */
[----:B------:R-:W-:Y:S01]  /*3570*/  @!P4 LEA R16, P6, R4, UR14, 0x2 ;  /* 0x0000000e0410cc11 */ /* 0x000fe2000f8c10ff */
[----:B------:R-:W-:Y:S01]  /*3580*/  ULDC.64 UR20, c[0x0][0x260] ;  /* 0x0000980000147ab9 */ /* 0x000fe20000000a00 */
[----:B------:R-:W-:Y:S01]  /*3590*/  IADD3 R8, P5, R6, UR29, RZ ;  /* 0x0000001d06087c10 */ /* 0x000fe2000ffbe0ff */
[----:B------:R-:W-:Y:S01]  /*35a0*/  VIADD R13, R245, 0x8 ;  /* 0x00000008f50d7836 */ /* 0x000fe20000000000 */
[----:B------:R-:W-:Y:S01]  /*35b0*/  @!P4 LEA.HI.X R17, R4, UR13, R5, 0x2, P6 ;  /* 0x0000000d0411cc11 */ /* 0x000fe2000b0f1405 */
[----:B------:R-:W-:Y:S01]  /*35c0*/  IMAD.U32 R6, RZ, RZ, UR11 ;  /* 0x0000000bff067e24 */ /* 0x000fe2000f8e00ff */
[----:B------:R-:W-:Y:S01]  /*35d0*/  SHF.R.S32.HI R18, RZ, 0x1f, R245 ;  /* 0x0000001fff127819 */ /* 0x000fe200000114f5 */
[----:B------:R-:W-:Y:S01]  /*35e0*/  IMAD R4, R15, UR20, RZ ;  /* 0x000000140f047c24 */ /* 0x000fe2000f8e02ff */
[----:B------:R-:W-:Y:S01]  /*35f0*/  P2R R14, PR, RZ, 0x2 ;  /* 0x00000002ff0e7803 */ /* 0x000fe20000000000 */
[----:B------:R-:W-:Y:S01]  /*3600*/  VIADD R10, R245, 0x20 ;  /* 0x00000020f50a7836 */ /* 0x000fe20000000000 */
[----:B------:R-:W-:Y:S01]  /*3610*/  IADD3.X R9, R7, UR32, R6, P5, !PT ;  /* 0x0000002007097c10 */ /* 0x000fe2000affe406 */
[C---:B------:R-:W-:Y:S01]  /*3620*/  IMAD.SHL.U32 R6, R245.reuse, 0x4, RZ ;  /* 0x00000004f5067824 */ /* 0x040fe200078e00ff */
[----:B------:R-:W-:Y:S01]  /*3630*/  SHF.L.U64.HI R7, R245, 0x2, R18 ;  /* 0x00000002f5077819 */ /* 0x000fe20000010212 */
[----:B------:R-:W-:Y:S01]  /*3640*/  IMAD R12, R11, UR21, R4 ;  /* 0x000000150b0c7c24 */ /* 0x000fe2000f8e0204 */
[----:B------:R-:W-:Y:S01]  /*3650*/  ISETP.GE.AND P1, PT, R245, UR6, PT ;  /* 0x00000006f5007c0c */ /* 0x000fe2000bf26270 */
[----:B------:R-:W-:Y:S01]  /*3660*/  IMAD.WIDE.U32 R4, R11, UR20, R8 ;  /* 0x000000140b047c25 */ /* 0x000fe2000f8e0008 */
[----:B------:R-:W-:Y:S01]  /*3670*/  IADD3 R6, P5, R6, UR14, RZ ;  /* 0x0000000e06067c10 */ /* 0x000fe2000ffbe0ff */
[----:B------:R-:W-:Y:S01]  /*3680*/  BSSY B0, `(.L_x_525) ;  /* 0x0000019000007945 */ /* 0x000fe20003800000 */
[----:B------:R-:W-:Y:S01]  /*3690*/  ISETP.GE.AND P6, PT, R13, UR6, PT ;  /* 0x000000060d007c0c */ /* 0x000fe2000bfc6270 */
[----:B------:R-:W-:Y:S01]  /*36a0*/  IMAD.IADD R12, R5, 0x1, R12 ;  /* 0x00000001050c7824 */ /* 0x000fe200078e020c */
[----:B------:R-:W-:-:S02]  /*36b0*/  IADD3.X R7, R7, UR13, RZ, P5, !PT ;  /* 0x0000000d07077c10 */ /* 0x000fc4000affe4ff */
[----:B------:R-:W-:Y:S02]  /*36c0*/  P2R R13, PR, RZ, 0x2 ;  /* 0x00000002ff0d7803 */ /* 0x000fe40000000000 */
[----:B------:R-:W-:Y:S02]  /*36d0*/  ISETP.GE.AND P5, PT, R10, UR6, PT ;  /* 0x000000060a007c0c */ /* 0x000fe4000bfa6270 */
[----:B------:R-:W-:Y:S01]  /*36e0*/  ISETP.NE.AND P1, PT, R14, RZ, PT ;  /* 0x000000ff0e00720c */ /* 0x000fe20003f25270 */
[----:B-1----:R-:W-:-:S12]  /*36f0*/  @P0 BRA `(.L_x_526) ;  /* 0x0000000000440947 */ /* 0x002fd80003800000 */
        /* <DEDUP_REMOVED lines=17> */
.L_x_526:
[----:B------:R-:W-:Y:S05]  /*3810*/  BSYNC B0 ;  /* 0x0000000000007941 */ /* 0x000fea0003800000 */
.L_x_525:
        /* <DEDUP_REMOVED lines=22> */
.L_x_528:
[----:B------:R-:W-:Y:S05]  /*3980*/  BSYNC B0 ;  /* 0x0000000000007941 */ /* 0x000fea0003800000 */
.L_x_527:
        /* <DEDUP_REMOVED lines=22> */
.L_x_530:
[----:B------:R-:W-:Y:S05]  /*3af0*/  BSYNC B0 ;  /* 0x0000000000007941 */ /* 0x000fea0003800000 */
.L_x_529:
        /* <DEDUP_REMOVED lines=22> */
.L_x_532:
[----:B------:R-:W-:Y:S05]  /*3c60*/  BSYNC B0 ;  /* 0x0000000000007941 */ /* 0x000fea0003800000 */
.L_x_531:
[----:B------:R-:W0:Y:S01]  /*3c70*/  LDGDEPBAR ;  /* 0x00000000000079af */ /* 0x000e220000000000 */
[----:B------:R-:W-:Y:S01]  /*3c80*/  ISETP.NE.AND P0, PT, R13, RZ, PT ;  /* 0x000000ff0d00720c */ /* 0x000fe20003f05270 */
[----:B------:R-:W-:Y:S02]  /*3c90*/  IMAD.MOV.U32 R234, RZ, RZ, 0x7f800000 ;  /* 0x7f800000ffea7424 */ /* 0x000fe400078e00ff */
[----:B------:R-:W-:Y:S02]  /*3ca0*/  IMAD.MOV.U32 R235, RZ, RZ, 0x7f800000 ;  /* 0x7f800000ffeb7424 */ /* 0x000fe400078e00ff */
[----:B------:R-:W-:Y:S02]  /*3cb0*/  IMAD.MOV.U32 R236, RZ, RZ, 0x7f800000 ;  /* 0x7f800000ffec7424 */ /* 0x000fe400078e00ff */
[----:B------:R-:W-:Y:S01]  /*3cc0*/  IMAD.MOV.U32 R233, RZ, RZ, 0x7f800000 ;  /* 0x7f800000ffe97424 */ /* 0x000fe200078e00ff */
[----:B------:R2:W5:Y:S01]  /*3cd0*/  @!P4 LDG.E R234, desc[UR8][R16.64] ;  /* 0x0000000810eac981 */ /* 0x000562000c1e1900 */
[----:B------:R-:W-:Y:S01]  /*3ce0*/  LEA.HI R0, R21, R20, RZ, 0x4 ;  /* 0x0000001415007211 */ /* 0x000fe200078f20ff */
[----:B-1----:R-:W-:Y:S01]  /*3cf0*/  VIADD R5, R245, 0x1 ;  /* 0x00000001f5057836 */ /* 0x002fe20000000000 */
[----:B------:R-:W-:Y:S01]  /*3d00*/  LEA R144, R182, UR4, 0x1 ;  /* 0x00000004b6907c11 */ /* 0x000fe2000f8e08ff */
[----:B------:R1:W5:Y:S01]  /*3d10*/  @!P6 LDG.E R236, desc[UR8][R6.64+0x20] ;  /* 0x0000200806ece981 */ /* 0x000362000c1e1900 */
[----:B------:R-:W-:Y:S01]  /*3d20*/  USHF.L.U32 UR25, UR28, 0x4, URZ ;  /* 0x000000041c197899 */ /* 0x000fe2000800063f */
[----:B------:R-:W-:Y:S01]  /*3d30*/  IMAD R237, RZ, RZ, -UR18 ;  /* 0x80000012ffed7e24 */ /* 0x000fe2000f8e02ff */
[----:B------:R-:W-:Y:S01]  /*3d40*/  ULDC UR35, c[0x0][0x2d0] ;  /* 0x0000b40000237ab9 */ /* 0x000fe20000000800 */
[----:B------:R1:W5:Y:S01]  /*3d50*/  @!P0 LDG.E R235, desc[UR8][R6.64] ;  /* 0x0000000806eb8981 */ /* 0x000362000c1e1900 */
[----:B------:R-:W-:Y:S01]  /*3d60*/  IMAD.MOV.U32 R179, RZ, RZ, 0x20 ;  /* 0x00000020ffb37424 */ /* 0x000fe200078e00ff */
[----:B------:R-:W-:Y:S01]  /*3d70*/  PLOP3.LUT P3, PT, PT, PT, UP0, 0x40, 0x0 ;  /* 0x000000000000781c */ /* 0x000fe20003f6e808 */
[----:B------:R-:W-:Y:S01]  /*3d80*/  VIADD R173, R180, 0x1000 ;  /* 0x00001000b4ad7836 */ /* 0x000fe20000000000 */
[----:B------:R1:W5:Y:S01]  /*3d90*/  @!P5 LDG.E R233, desc[UR8][R6.64+0x80] ;  /* 0x0000800806e9d981 */ /* 0x000362000c1e1900 */
[----:B------:R-:W-:Y:S01]  /*3da0*/  VIADD R172, R181, 0x1000 ;  /* 0x00001000b5ac7836 */ /* 0x000fe20000000000 */
[----:B------:R-:W-:Y:S01]  /*3db0*/  PLOP3.LUT P2, PT, PT, PT, UP0, 0x40, 0x0 ;  /* 0x000000000000781c */ /* 0x000fe20003f4e808 */
[----:B------:R-:W-:-:S04]  /*3dc0*/  DEPBAR.LE SB0, 0x1 ;  /* 0x000080400000791a */ /* 0x000fc80000000000 */
[----:B------:R-:W-:Y:S01]  /*3dd0*/  BAR.SYNC.DEFER_BLOCKING 0x0 ;  /* 0x0000000000007b1d */ /* 0x000fe20000010000 */
[----:B------:R-:W-:-:S05]  /*3de0*/  LOP3.LUT R0, R0, 0xfffffff0, RZ, 0xc0, !PT ;  /* 0xfffffff000007812 */ /* 0x000fca00078ec0ff */
[----:B------:R-:W-:Y:S02]  /*3df0*/  IMAD.IADD R0, R20, 0x1, -R0 ;  /* 0x0000000114007824 */ /* 0x000fe400078e0a00 */
[----:B------:R-:W-:Y:S02]  /*3e00*/  IMAD.U32 R4, RZ, RZ, UR27 ;  /* 0x0000001bff047e24 */ /* 0x000fe4000f8e00ff */
[----:B------:R-:W-:Y:S01]  /*3e10*/  IMAD.MOV.U32 R128, RZ, RZ, 0x40 ;  /* 0x00000040ff807424 */ /* 0x000fe200078e00ff */
[----:B--234-:R-:W-:Y:S01]  /*3e20*/  SHF.R.S32.HI R2, RZ, 0x1f, R0 ;  /* 0x0000001fff027819 */ /* 0x01cfe20000011400 */
[----:B------:R-:W-:Y:S01]  /*3e30*/  UIADD3 UR34, UR27, 0x80, UR34 ;  /* 0x000000801b227890 */ /* 0x000fe2000fffe022 */
[----:B------:R-:W-:Y:S01]  /*3e40*/  IMAD.SHL.U32 R241, R245, 0x4, RZ ;  /* 0x00000004f5f17824 */ /* 0x000fe200078e00ff */
        /* <DEDUP_REMOVED lines=10> */
[----:B------:R1:W2:Y:S01]  /*3ef0*/  LDSM.16.M88.4 R140, [R144+0xa000] ;  /* 0x00a00000908c783b */ /* 0x0002a20000000200 */
[----:B------:R-:W-:Y:S02]  /*3f00*/  CS2R R82, SRZ ;  /* 0x0000000000527805 */ /* 0x000fe4000001ff00 */
[----:B------:R-:W-:Y:S02]  /*3f10*/  CS2R R80, SRZ ;  /* 0x0000000000507805 */ /* 0x000fe4000001ff00 */
[----:B------:R-:W-:Y:S01]  /*3f20*/  CS2R R74, SRZ ;  /* 0x00000000004a7805 */ /* 0x000fe2000001ff00 */
[----:B------:R-:W3:Y:S01]  /*3f30*/  LDSM.16.M88.4 R144, [R144+0xa800] ;  /* 0x00a800009090783b */ /* 0x000ee20000000200 */
[----:B------:R-:W-:-:S02]  /*3f40*/  CS2R R72, SRZ ;  /* 0x0000000000487805 */ /* 0x000fc4000001ff00 */
[----:B------:R-:W-:Y:S02]  /*3f50*/  CS2R R70, SRZ ;  /* 0x0000000000467805 */ /* 0x000fe4000001ff00 */
[----:B------:R-:W-:Y:S01]  /*3f60*/  CS2R R68, SRZ ;  /* 0x0000000000447805 */ /* 0x000fe2000001ff00 */
[----:B------:R1:W4:Y:S01]  /*3f70*/  LDSM.16.M88.4 R148, [R178] ;  /* 0x00000000b294783b */ /* 0x0003220000000200 */
[----:B------:R-:W-:Y:S02]  /*3f80*/  CS2R R62, SRZ ;  /* 0x00000000003e7805 */ /* 0x000fe4000001ff00 */
[----:B------:R-:W-:Y:S02]  /*3f90*/  CS2R R60, SRZ ;  /* 0x00000000003c7805 */ /* 0x000fe4000001ff00 */
[----:B------:R-:W-:Y:S01]  /*3fa0*/  CS2R R66, SRZ ;  /* 0x0000000000427805 */ /* 0x000fe2000001ff00 */
[----:B------:R1:W1:Y:S01]  /*3fb0*/  LDSM.16.M88.4 R152, [R178+0x800] ;  /* 0x00080000b298783b */ /* 0x0002620000000200 */
[----:B------:R-:W-:-:S02]  /*3fc0*/  CS2R R64, SRZ ;  /* 0x0000000000407805 */ /* 0x000fc4000001ff00 */
[----:B------:R-:W-:Y:S02]  /*3fd0*/  CS2R R58, SRZ ;  /* 0x00000000003a7805 */ /* 0x000fe4000001ff00 */
[----:B------:R-:W-:Y:S01]  /*3fe0*/  CS2R R56, SRZ ;  /* 0x0000000000387805 */ /* 0x000fe2000001ff00 */
[----:B------:R1:W1:Y:S01]  /*3ff0*/  LDSM.16.M88.4 R156, [R176] ;  /* 0x00000000b09c783b */ /* 0x0002620000000200 */
        /* <DEDUP_REMOVED lines=12> */
[----:B------:R-:W-:Y:S01]  /*40c0*/  LEA.HI R2, R2, R0, RZ, 0x3 ;  /* 0x0000000002027211 */ /* 0x000fe200078f18ff */
[----:B------:R-:W-:Y:S01]  /*40d0*/  USHF.L.U32 UR18, UR28, 0x3, URZ ;  /* 0x000000031c127899 */ /* 0x000fe2000800063f */
[----:B------:R-:W-:-:S02]  /*40e0*/  CS2R R36, SRZ ;  /* 0x0000000000247805 */ /* 0x000fc4000001ff00 */
[----:B------:R-:W-:Y:S01]  /*40f0*/  SHF.L.U64.HI R240, R245, 0x2, R18 ;  /* 0x00000002f5f07819 */ /* 0x000fe20000010212 */
[----:B------:R-:W-:Y:S01]  /*4100*/  IMAD.MOV.U32 R226, RZ, RZ, R183 ;  /* 0x000000ffffe27224 */ /* 0x000fe200078e00b7 */
[----:B------:R-:W-:Y:S01]  /*4110*/  LOP3.LUT R2, R2, 0xfffffff8, RZ, 0xc0, !PT ;  /* 0xfffffff802027812 */ /* 0x000fe200078ec0ff */
[----:B------:R-:W-:Y:S02]  /*4120*/  UIADD3 UR24, UR25, 0x20, URZ ;  /* 0x0000002019187890 */ /* 0x000fe4000fffe03f */
[----:B------:R-:W-:Y:S02]  /*4130*/  UIMAD UR32, UR28, 0x18, URZ ;  /* 0x000000181c2078a4 */ /* 0x000fe4000f8e023f */
[----:B------:R-:W-:Y:S01]  /*4140*/  IMAD.IADD R0, R0, 0x1, -R2 ;  /* 0x0000000100007824 */ /* 0x000fe200078e0a02 */
[----:B------:R-:W-:Y:S02]  /*4150*/  UIADD3 UR23, UR18, UR24, URZ ;  /* 0x0000001812177290 */ /* 0x000fe4000fffe03f */
[----:B------:R-:W-:-:S02]  /*4160*/  USHF.L.U32 UR31, UR28, 0x5, URZ ;  /* 0x000000051c1f7899 */ /* 0x000fc4000800063f */
[C---:B------:R-:W-:Y:S01]  /*4170*/  LOP3.LUT P0, RZ, R0.reuse, 0x2, RZ, 0xc0, !PT ;  /* 0x0000000200ff7812 */ /* 0x040fe2000780c0ff */
[----:B------:R-:W-:Y:S01]  /*4180*/  UIADD3 UR22, UR18, UR23, URZ ;  /* 0x0000001712167290 */ /* 0x000fe2000fffe03f */
[----:B------:R-:W-:Y:S01]  /*4190*/  LOP3.LUT P1, RZ, R0, 0x4, RZ, 0xc0, !PT ;  /* 0x0000000400ff7812 */ /* 0x000fe2000782c0ff */
[----:B------:R-:W-:Y:S01]  /*41a0*/  VIADD R0, R245, 0xffffffc0 ;  /* 0xffffffc0f5007836 */ /* 0x000fe20000000000 */
[----:B------:R-:W-:Y:S01]  /*41b0*/  SEL R179, R179, 0xffffffe0, !P0 ;  /* 0xffffffe0b3b37807 */ /* 0x000fe20004000000 */
[----:B------:R-:W-:Y:S01]  /*41c0*/  UIADD3 UR21, UR18, UR22, URZ ;  /* 0x0000001612157290 */ /* 0x000fe2000fffe03f */
[----:B------:R-:W-:Y:S01]  /*41d0*/  SEL R173, R173, R180, P3 ;  /* 0x000000b4adad7207 */ /* 0x000fe20001800000 */
[----:B------:R-:W-:Y:S01]  /*41e0*/  UIMAD UR30, UR28, 0x28, URZ ;  /* 0x000000281c1e78a4 */ /* 0x000fe2000f8e023f */
[----:B------:R-:W-:Y:S01]  /*41f0*/  SHF.R.S32.HI R2, RZ, 0x1f, R0 ;  /* 0x0000001fff027819 */ /* 0x000fe20000011400 */
[----:B------:R-:W-:Y:S01]  /*4200*/  UIMAD UR29, UR28, 0x30, URZ ;  /* 0x000000301c1d78a4 */ /* 0x000fe2000f8e023f */
[----:B------:R-:W-:Y:S01]  /*4210*/  SEL R172, R172, R181, P2 ;  /* 0x000000b5acac7207 */ /* 0x000fe20001000000 */
[----:B------:R-:W-:Y:S01]  /*4220*/  UIADD3 UR20, UR18, UR21, URZ ;  /* 0x0000001512147290 */ /* 0x000fe2000fffe03f */
[----:B------:R-:W-:Y:S01]  /*4230*/  IADD3 R242, R5, UR10, -R4 ;  /* 0x0000000a05f27c10 */ /* 0x000fe2000fffe804 */
[C---:B------:R-:W-:Y:S01]  /*4240*/  IMAD.SHL.U32 R238, R0.reuse, 0x4, RZ ;  /* 0x0000000400ee7824 */ /* 0x040fe200078e00ff */
[----:B------:R-:W-:Y:S01]  /*4250*/  SHF.L.U64.HI R239, R0, 0x2, R2 ;  /* 0x0000000200ef7819 */ /* 0x000fe20000010202 */
[----:B------:R-:W-:Y:S01]  /*4260*/  IMAD.IADD R175, R174, 0x1, R179 ;  /* 0x00000001aeaf7824 */ /* 0x000fe200078e02b3 */
[----:B------:R-:W-:Y:S01]  /*4270*/  LEA R173, R173, UR4, 0x1 ;  /* 0x00000004adad7c11 */ /* 0x000fe2000f8e08ff */
[----:B------:R-:W-:Y:S01]  /*4280*/  ULDC UR6, c[0x0][0x39c] ;  /* 0x0000e70000067ab9 */ /* 0x000fe20000000800 */
[----:B------:R-:W-:Y:S01]  /*4290*/  LEA R172, R172, UR4, 0x1 ;  /* 0x00000004acac7c11 */ /* 0x000fe2000f8e08ff */
[----:B------:R-:W-:Y:S01]  /*42a0*/  ULDC UR11, c[0x0][0x2ec] ;  /* 0x0000bb00000b7ab9 */ /* 0x000fe20000000800 */
[----:B------:R-:W-:Y:S01]  /*42b0*/  SEL R128, R128, 0xffffffc0, !P1 ;  /* 0xffffffc080807807 */ /* 0x000fe20004800000 */
[----:B------:R-:W-:-:S02]  /*42c0*/  UIMAD UR28, UR28, 0x38, URZ ;  /* 0x000000381c1c78a4 */ /* 0x000fc4000f8e023f */
[----:B------:R-:W-:Y:S02]  /*42d0*/  UIADD3 UR34, UR34, -UR10, URZ ;  /* 0x8000000a22227290 */ /* 0x000fe4000fffe03f */
[----:B-1234-:R-:W-:-:S12]  /*42e0*/  UIADD3 UR27, UR18, UR20, URZ ;  /* 0x00000014121b7290 */ /* 0x01efd8000fffe03f */
.L_x_535:
[----:B------:R-:W0:Y:S01]  /*42f0*/  LDGDEPBAR ;  /* 0x00000000000079af */ /* 0x000e220000000000 */
[----:B------:R-:W-:Y:S01]  /*4300*/  LEA R100, R182, UR4, 0x1 ;  /* 0x00000004b6647c11 */ /* 0x000fe2000f8e08ff */
[----:B------:R-:W-:Y:S01]  /*4310*/  USHF.L.U32 UR12, UR7, 0x6, URZ ;  /* 0x00000006070c7899 */ /* 0x000fe2000800063f */
[C---:B------:R-:W-:Y:S01]  /*4320*/  IADD3 R0, R173.reuse, R179, RZ ;  /* 0x000000b3ad007210 */ /* 0x040fe20007ffe0ff */
[----:B------:R-:W-:Y:S01]  /*4330*/  USHF.L.U32 UR17, UR26, 0x7, URZ ;  /* 0x000000071a117899 */ /* 0x000fe2000800063f */
[-C--:B------:R-:W-:Y:S01]  /*4340*/  IADD3 R2, R173, R128.reuse, RZ ;  /* 0x00000080ad027210 */ /* 0x080fe20007ffe0ff */
[----:B------:R-:W-:Y:S01]  /*4350*/  UISETP.GE.AND UP0, UPT, UR12, UR34, UPT ;  /* 0x000000220c00728c */ /* 0x000fe2000bf06270 */
[----:B-----5:R-:W-:Y:S01]  /*4360*/  FSETP.NEU.FTZ.AND P3, PT, R235, -INF , PT ;  /* 0xff800000eb00780b */ /* 0x020fe20003f7d000 */
[----:B------:R-:W-:Y:S01]  /*4370*/  UIADD3 UR17, UR17, 0x80, URZ ;  /* 0x0000008011117890 */ /* 0x000fe2000fffe03f */
[----:B------:R-:W-:Y:S01]  /*4380*/  MOV R184, 0x8 ;  /* 0x0000000800b87802 */ /* 0x000fe20000000f00 */
[----:B------:R-:W-:Y:S01]  /*4390*/  IMAD.MOV.U32 R185, RZ, RZ, 0x20 ;  /* 0x00000020ffb97424 */ /* 0x000fe200078e00ff */
[----:B------:R-:W-:Y:S01]  /*43a0*/  FSETP.NEU.FTZ.AND P2, PT, R236, -INF , PT ;  /* 0xff800000ec00780b */ /* 0x000fe20003f5d000 */
[----:B------:R-:W-:Y:S02]  /*43b0*/  UISETP.LT.AND UP0, UPT, UR17, UR10, UP0 ;  /* 0x0000000a1100728c */ /* 0x000fe40008701270 */
[----:B------:R-:W-:Y:S04]  /*43c0*/  UISETP.GT.AND UP3, UPT, UR7, UR19, UPT ;  /* 0x000000130700728c */ /* 0x000fe8000bf64270 */
[----:B------:R-:W-:Y:S01]  /*43d0*/  PLOP3.LUT P0, PT, PT, PT, UP0, 0x80, 0x0 ;  /* 0x000000000000781c */ /* 0x000fe20003f0f008 */
        /* <DEDUP_REMOVED lines=17> */
[----:B-1----:R-:W-:Y:S03]  /*44f0*/  IADD3 R0, R0, R128, RZ ;  /* 0x0000008000007210 */ /* 0x002fe60007ffe0ff */
[C---:B------:R-:W-:Y:S01]  /*4500*/  HMMA.16816.F32 R24, R28.reuse, R100, RZ ;  /* 0x000000641c18723c */ /* 0x040fe200000018ff */
[----:B------:R-:W-:Y:S05]  /*4510*/  LDSM.16.M88.4 R128, [R176+-0x3800] ;  /* 0xffc80000b080783b */ /* 0x000fea0000000200 */
[-C--:B------:R-:W-:Y:S03]  /*4520*/  HMMA.16816.F32 R28, R28, R102.reuse, RZ ;  /* 0x000000661c1c723c */ /* 0x080fe600000018ff */
[----:B------:R-:W-:Y:S03]  /*4530*/  LDSM.16.M88.4 R132, [R0] ;  /* 0x000000000084783b */ /* 0x000fe60000000200 */
[----:B------:R-:W-:Y:S05]  /*4540*/  HMMA.16816.F32 R32, R32, R102, RZ ;  /* 0x000000662020723c */ /* 0x000fea00000018ff */
[----:B------:R-:W1:Y:S01]  /*4550*/  LDSM.16.M88.4 R100, [R2+0x1000] ;  /* 0x001000000264783b */ /* 0x000e620000000200 */
[-C--:B----4-:R-:W-:Y:S06]  /*4560*/  HMMA.16816.F32 R4, R104, R108.reuse, R4 ;  /* 0x0000006c6804723c */ /* 0x090fec0000001804 */
[C---:B------:R-:W-:Y:S01]  /*4570*/  HMMA.16816.F32 R8, R112.reuse, R108, R8 ;  /* 0x0000006c7008723c */ /* 0x040fe20000001808 */
[----:B------:R-:W3:Y:S05]  /*4580*/  LDSM.16.M88.4 R136, [R177+-0x4000] ;  /* 0xffc00000b188783b */ /* 0x000eea0000000200 */
[-C--:B------:R-:W-:Y:S01]  /*4590*/  HMMA.16816.F32 R12, R112, R110.reuse, R12 ;  /* 0x0000006e700c723c */ /* 0x080fe2000000180c */
[----:B------:R-:W-:Y:S05]  /*45a0*/  MOV R108, 0x40 ;  /* 0x00000040006c7802 */ /* 0x000fea0000000f00 */
[C---:B------:R-:W-:Y:S06]  /*45b0*/  HMMA.16816.F32 R16, R104.reuse, R110, R16 ;  /* 0x0000006e6810723c */ /* 0x040fec0000001810 */
        /* <DEDUP_REMOVED lines=8> */
[C---:B------:R-:W-:Y:S01]  /*4640*/  HMMA.16816.F32 R16, R120.reuse, R126, R16 ;  /* 0x0000007e7810723c */ /* 0x040fe20000001810 */
[----:B--2---:R-:W-:Y:S04]  /*4650*/  MOV R0, UR26 ;  /* 0x0000001a00007c02 */ /* 0x004fe80008000f00 */
[----:B------:R-:W-:Y:S01]  /*4660*/  @!P0 LEA R0, R0, R244, 0x7 ;  /* 0x000000f400008211 */ /* 0x000fe200078e38ff */
[-C--:B------:R-:W-:Y:S05]  /*4670*/  HMMA.16816.F32 R20, R120, R128.reuse, R20 ;  /* 0x000000807814723c */ /* 0x080fea0000001814 */
[----:B------:R-:W-:Y:S01]  /*4680*/  @!P0 IADD3 R2, R0, 0x1, RZ ;  /* 0x0000000100028810 */ /* 0x000fe20007ffe0ff */
[C---:B------:R-:W-:Y:S06]  /*4690*/  HMMA.16816.F32 R24, R100.reuse, R128, R24 ;  /* 0x000000806418723c */ /* 0x040fec0000001818 */
[-C--:B------:R-:W-:Y:S05]  /*46a0*/  HMMA.16816.F32 R28, R100, R130.reuse, R28 ;  /* 0x00000082641c723c */ /* 0x080fea000000181c */
[----:B------:R-:W-:Y:S01]  /*46b0*/  SEL R128, R108, 0xffffffc0, !P1 ;  /* 0xffffffc06c807807 */ /* 0x000fe20004800000 */
[----:B------:R-:W-:Y:S06]  /*46c0*/  HMMA.16816.F32 R32, R120, R130, R32 ;  /* 0x000000827820723c */ /* 0x000fec0000001820 */
[-C--:B---3--:R-:W-:Y:S06]  /*46d0*/  HMMA.16816.F32 R4, R132, R136.reuse, R4 ;  /* 0x000000888404723c */ /* 0x088fec0000001804 */
[C---:B----4-:R-:W-:Y:S06]  /*46e0*/  HMMA.16816.F32 R8, R104.reuse, R136, R8 ;  /* 0x000000886808723c */ /* 0x050fec0000001808 */
[-C--:B------:R-:W-:Y:S06]  /*46f0*/  HMMA.16816.F32 R12, R104, R138.reuse, R12 ;  /* 0x0000008a680c723c */ /* 0x080fec000000180c */
[C---:B------:R-:W-:Y:S06]  /*4700*/  HMMA.16816.F32 R16, R132.reuse, R138, R16 ;  /* 0x0000008a8410723c */ /* 0x040fec0000001810 */
[----:B------:R-:W-:Y:S01]  /*4710*/  FMUL.FTZ R4, R4, UR6 ;  /* 0x0000000604047c20 */ /* 0x000fe20008410000 */
[----:B------:R-:W-:Y:S01]  /*4720*/  FMUL.FTZ R5, R5, UR6 ;  /* 0x0000000605057c20 */ /* 0x000fe20008410000 */
[----:B------:R-:W-:Y:S02]  /*4730*/  FMUL.FTZ R6, R6, UR6 ;  /* 0x0000000606067c20 */ /* 0x000fe40008410000 */
[----:B------:R-:W-:Y:S01]  /*4740*/  MUFU.TANH R118, R4 ;  /* 0x0000000400767308 */ /* 0x000fe20000002400 */
[----:B------:R-:W-:Y:S01]  /*4750*/  FMUL.FTZ R7, R7, UR6 ;  /* 0x0000000607077c20 */ /* 0x000fe20008410000 */
[----:B------:R-:W-:Y:S01]  /*4760*/  FMUL.FTZ R11, R11, UR6 ;  /* 0x000000060b0b7c20 */ /* 0x000fe20008410000 */
[----:B------:R-:W-:Y:S01]  /*4770*/  FMUL.FTZ R10, R10, UR6 ;  /* 0x000000060a0a7c20 */ /* 0x000fe20008410000 */
[----:B------:R-:W-:Y:S01]  /*4780*/  FMUL.FTZ R9, R9, UR6 ;  /* 0x0000000609097c20 */ /* 0x000fe20008410000 */
[----:B------:R-:W-:Y:S05]  /*4790*/  FMUL.FTZ R8, R8, UR6 ;  /* 0x0000000608087c20 */ /* 0x000fea0008410000 */
[----:B------:R1:W-:Y:S01]  /*47a0*/  MUFU.TANH R137, R10 ;  /* 0x0000000a00897308 */ /* 0x0003e20000002400 */
[----:B------:R-:W-:Y:S01]  /*47b0*/  FMUL.FTZ R12, R12, UR6 ;  /* 0x000000060c0c7c20 */ /* 0x000fe20008410000 */
[----:B------:R-:W-:Y:S01]  /*47c0*/  FMUL.FTZ R13, R13, UR6 ;  /* 0x000000060d0d7c20 */ /* 0x000fe20008410000 */
[----:B------:R-:W-:Y:S01]  /*47d0*/  FMUL.FTZ R14, R14, UR6 ;  /* 0x000000060e0e7c20 */ /* 0x000fe20008410000 */
[----:B------:R-:W-:Y:S01]  /*47e0*/  FMUL.FTZ R15, R15, UR6 ;  /* 0x000000060f0f7c20 */ /* 0x000fe20008410000 */
[----:B------:R-:W-:Y:S01]  /*47f0*/  FMUL.FTZ R16, R16, UR6 ;  /* 0x0000000610107c20 */ /* 0x000fe20008410000 */
[----:B------:R-:W-:Y:S04]  /*4800*/  FMUL.FTZ R17, R17, UR6 ;  /* 0x0000000611117c20 */ /* 0x000fe80008410000 */
[----:B------:R-:W2:Y:S01]  /*4810*/  MUFU.TANH R207, R5 ;  /* 0x0000000500cf7308 */ /* 0x000ea20000002400 */
[----:B------:R-:W-:Y:S01]  /*4820*/  FMUL.FTZ R18, R18, UR6 ;  /* 0x0000000612127c20 */ /* 0x000fe20008410000 */
[----:B------:R-:W-:Y:S08]  /*4830*/  FMUL.FTZ R19, R19, UR6 ;  /* 0x0000000613137c20 */ /* 0x000ff00008410000 */
[----:B------:R-:W-:Y:S01]  /*4840*/  MUFU.TANH R120, R12 ;  /* 0x0000000c00787308 */ /* 0x000fe20000002400 */
[----:B-1----:R-:W-:Y:S05]  /*4850*/  FMUL.FTZ R10, R235, 1.4426950216293334961 ;  /* 0x3fb8aa3beb0a7820 */ /* 0x002fea0000410000 */
[----:B------:R-:W-:Y:S04]  /*4860*/  FSEL R10, R10, RZ, P3 ;  /* 0x000000ff0a0a7208 */ /* 0x000fe80001800000 */
[----:B------:R-:W-:Y:S10]  /*4870*/  MUFU.TANH R215, R6 ;  /* 0x0000000600d77308 */ /* 0x000ff40000002400 */
[----:B------:R1:W-:Y:S10]  /*4880*/  MUFU.TANH R122, R9 ;  /* 0x00000009007a7308 */ /* 0x0003f40000002400 */
[----:B------:R3:W4:Y:S10]  /*4890*/  MUFU.TANH R214, R7 ;  /* 0x0000000700d67308 */ /* 0x0007340000002400 */
[----:B------:R-:W-:Y:S01]  /*48a0*/  MUFU.TANH R136, R11 ;  /* 0x0000000b00887308 */ /* 0x000fe20000002400 */
[----:B-1----:R-:W-:Y:S05]  /*48b0*/  FMUL.FTZ R9, R236, 1.4426950216293334961 ;  /* 0x3fb8aa3bec097820 */ /* 0x002fea0000410000 */
[----:B------:R-:W-:Y:S04]  /*48c0*/  FSEL R9, R9, RZ, P2 ;  /* 0x000000ff09097208 */ /* 0x000fe80001000000 */
[----:B------:R2:W-:Y:S01]  /*48d0*/  MUFU.TANH R119, R13 ;  /* 0x0000000d00777308 */ /* 0x0005e20000002400 */
[----:B---3--:R-:W1:Y:S09]  /*48e0*/  LDSM.16.M88.4 R4, [R177+-0x3800] ;  /* 0xffc80000b104783b */ /* 0x008e720000000200 */
[----:B------:R4:W3:Y:S10]  /*48f0*/  MUFU.TANH R124, R8 ;  /* 0x00000008007c7308 */ /* 0x0008f40000002400 */
[----:B------:R3:W-:Y:S01]  /*4900*/  MUFU.TANH R129, R14 ;  /* 0x0000000e00817308 */ /* 0x0007e20000002400 */
[----:B--2---:R-:W-:Y:S09]  /*4910*/  MOV R13, R207 ;  /* 0x000000cf000d7202 */ /* 0x004ff20000000f00 */
[----:B------:R2:W2:Y:S01]  /*4920*/  MUFU.TANH R127, R15 ;  /* 0x0000000f007f7308 */ /* 0x0004a20000002400 */
[----:B----4-:R-:W-:Y:S09]  /*4930*/  MOV R8, R214 ;  /* 0x000000d600087202 */ /* 0x010ff20000000f00 */
[----:B------:R-:W-:Y:S01]  /*4940*/  MUFU.TANH R206, R16 ;  /* 0x0000001000ce7308 */ /* 0x000fe20000002400 */
[----:B---3--:R-:W-:Y:S09]  /*4950*/  MOV R14, R124 ;  /* 0x0000007c000e7202 */ /* 0x008ff20000000f00 */
[----:B------:R-:W3:Y:S01]  /*4960*/  MUFU.TANH R205, R17 ;  /* 0x0000001100cd7308 */ /* 0x000ee20000002400 */
[-C--:B-1----:R-:W-:Y:S03]  /*4970*/  HMMA.16816.F32 R20, R132, R4.reuse, R20 ;  /* 0x000000048414723c */ /* 0x082fe60000001814 */
[----:B--2---:R-:W-:Y:S03]  /*4980*/  FMUL.FTZ R15, R234, 1.4426950216293334961 ;  /* 0x3fb8aa3bea0f7820 */ /* 0x004fe60000410000 */
[C---:B------:R-:W-:Y:S03]  /*4990*/  HMMA.16816.F32 R24, R104.reuse, R4, R24 ;  /* 0x000000046818723c */ /* 0x040fe60000001818 */
[----:B------:R-:W-:Y:S03]  /*49a0*/  MUFU.TANH R211, R18 ;  /* 0x0000001200d37308 */ /* 0x000fe60000002400 */
[-C--:B------:R-:W-:Y:S07]  /*49b0*/  HMMA.16816.F32 R28, R104, R6.reuse, R28 ;  /* 0x00000006681c723c */ /* 0x080fee000000181c */
[----:B------:R-:W-:Y:S01]  /*49c0*/  MUFU.TANH R210, R19 ;  /* 0x0000001300d27308 */ /* 0x000fe20000002400 */
[----:B------:R-:W-:Y:S01]  /*49d0*/  @!P0 IADD3 R5, R242, UR12, RZ ;  /* 0x0000000cf2058c10 */ /* 0x000fe2000fffe0ff */
[----:B------:R-:W-:Y:S04]  /*49e0*/  HMMA.16816.F32 R32, R132, R6, R32 ;  /* 0x000000068420723c */ /* 0x000fe80000001820 */
[----:B------:R-:W-:Y:S01]  /*49f0*/  @!P0 VIMNMX R12, R5, UR10, PT ;  /* 0x0000000a050c8c48 */ /* 0x000fe2000bfe0100 */
[----:B------:R-:W-:Y:S01]  /*4a00*/  FMUL.FTZ R20, R20, UR6 ;  /* 0x0000000614147c20 */ /* 0x000fe20008410000 */
[----:B------:R-:W-:Y:S01]  /*4a10*/  MOV R4, R118 ;  /* 0x0000007600047202 */ /* 0x000fe20000000f00 */
[----:B------:R-:W-:Y:S01]  /*4a20*/  FMUL.FTZ R21, R21, UR6 ;  /* 0x0000000615157c20 */ /* 0x000fe20008410000 */
[----:B------:R-:W-:Y:S01]  /*4a30*/  @!P0 ISETP.GE.AND P4, PT, R0, R12, PT ;  /* 0x0000000c0000820c */ /* 0x000fe20003f86270 */
[----:B------:R-:W-:Y:S02]  /*4a40*/  MUFU.TANH R204, R20 ;  /* 0x0000001400cc7308 */ /* 0x000fe40000002400 */
[----:B------:R-:W-:Y:S01]  /*4a50*/  @!P0 VIADDMNMX R11, R5, R184, UR10, PT ;  /* 0x0000000a050b8e46 */ /* 0x000fe2000b8001b8 */
[----:B------:R-:W-:Y:S01]  /*4a60*/  FMUL.FTZ R22, R22, UR6 ;  /* 0x0000000616167c20 */ /* 0x000fe20008410000 */
[----:B------:R-:W-:Y:S01]  /*4a70*/  @!P0 FSEL R4, R118, -INF , !P4 ;  /* 0xff80000076048808 */ /* 0x000fe20006000000 */
[----:B------:R-:W-:Y:S01]  /*4a80*/  FMUL.FTZ R23, R23, UR6 ;  /* 0x0000000617177c20 */ /* 0x000fe20008410000 */
[-C--:B------:R-:W-:Y:S01]  /*4a90*/  @!P0 ISETP.GE.AND P2, PT, R0, R11.reuse, PT ;  /* 0x0000000b0000820c */ /* 0x080fe20003f46270 */
[----:B------:R-:W-:Y:S01]  /*4aa0*/  FMUL.FTZ R24, R24, UR6 ;  /* 0x0000000618187c20 */ /* 0x000fe20008410000 */
[----:B------:R-:W-:Y:S02]  /*4ab0*/  @!P0 ISETP.GE.AND P3, PT, R2, R12, PT ;  /* 0x0000000c0200820c */ /* 0x000fe40003f66270 */
[----:B------:R-:W1:Y:S01]  /*4ac0*/  MUFU.TANH R203, R21 ;  /* 0x0000001500cb7308 */ /* 0x000e620000002400 */
[--C-:B------:R-:W-:Y:S01]  /*4ad0*/  FFMA.FTZ R4, R4, UR11, -R10.reuse ;  /* 0x0000000b04047c23 */ /* 0x100fe2000801080a */
[----:B------:R-:W-:Y:S01]  /*4ae0*/  FMUL.FTZ R28, R28, UR6 ;  /* 0x000000061c1c7c20 */ /* 0x000fe20008410000 */
[----:B------:R-:W-:Y:S01]  /*4af0*/  FMUL.FTZ R29, R29, UR6 ;  /* 0x000000061d1d7c20 */ /* 0x000fe20008410000 */
[----:B------:R-:W-:Y:S01]  /*4b00*/  FMUL.FTZ R30, R30, UR6 ;  /* 0x000000061e1e7c20 */ /* 0x000fe20008410000 */
[----:B------:R-:W-:Y:S01]  /*4b10*/  FMUL.FTZ R31, R31, UR6 ;  /* 0x000000061f1f7c20 */ /* 0x000fe20008410000 */
[----:B------:R-:W-:Y:S01]  /*4b20*/  FMUL.FTZ R32, R32, UR6 ;  /* 0x0000000620207c20 */ /* 0x000fe20008410000 */
[----:B------:R-:W-:Y:S03]  /*4b30*/  FMUL.FTZ R33, R33, UR6 ;  /* 0x0000000621217c20 */ /* 0x000fe60008410000 */
[----:B------:R-:W-:Y:S01]  /*4b40*/  MUFU.TANH R113, R28 ;  /* 0x0000001c00717308 */ /* 0x000fe20000002400 */
[----:B------:R-:W-:Y:S01]  /*4b50*/  FMUL.FTZ R34, R34, UR6 ;  /* 0x0000000622227c20 */ /* 0x000fe20008410000 */
[----:B------:R-:W-:Y:S01]  /*4b60*/  FMUL.FTZ R35, R35, UR6 ;  /* 0x0000000623237c20 */ /* 0x000fe20008410000 */
[----:B------:R-:W-:Y:S01]  /*4b70*/  @!P0 FSEL R13, R207, -INF , !P3 ;  /* 0xff800000cf0d8808 */ /* 0x000fe20005800000 */
[----:B------:R-:W-:Y:S01]  /*4b80*/  FMUL.FTZ R25, R25, UR6 ;  /* 0x0000000619197c20 */ /* 0x000fe20008410000 */
[----:B------:R-:W-:Y:S01]  /*4b90*/  @!P0 ISETP.GE.AND P3, PT, R2, R11, PT ;  /* 0x0000000b0200820c */ /* 0x000fe20003f66270 */
[----:B------:R-:W-:Y:S01]  /*4ba0*/  FMUL.FTZ R26, R26, UR6 ;  /* 0x000000061a1a7c20 */ /* 0x000fe20008410000 */
[----:B------:R-:W-:Y:S03]  /*4bb0*/  MOV R184, 0x28 ;  /* 0x0000002800b87802 */ /* 0x000fe60000000f00 */
[----:B------:R2:W-:Y:S01]  /*4bc0*/  MUFU.EX2 R224, R4 ;  /* 0x0000000400e07308 */ /* 0x0005e20000000800 */
[----:B------:R-:W-:Y:S01]  /*4bd0*/  @!P0 FSEL R8, R214, -INF , !P3 ;  /* 0xff800000d6088808 */ /* 0x000fe20005800000 */
[----:B------:R-:W-:Y:S01]  /*4be0*/  FFMA.FTZ R13, R13, UR11, -R10 ;  /* 0x0000000b0d0d7c23 */ /* 0x000fe2000801080a */
[----:B------:R-:W-:Y:S01]  /*4bf0*/  FMUL.FTZ R27, R27, UR6 ;  /* 0x000000061b1b7c20 */ /* 0x000fe20008410000 */
[----:B------:R-:W-:Y:S06]  /*4c00*/  MOV R6, R119 ;  /* 0x0000007700067202 */ /* 0x000fec0000000f00 */
[----:B------:R4:W-:Y:S10]  /*4c10*/  MUFU.EX2 R225, R13 ;  /* 0x0000000d00e17308 */ /* 0x0009f40000000800 */
[----:B------:R-:W1:Y:S01]  /*4c20*/  MUFU.TANH R209, R22 ;  /* 0x0000001600d17308 */ /* 0x000e620000002400 */
[----:B--2---:R-:W-:Y:S02]  /*4c30*/  MOV R4, R215 ;  /* 0x000000d700047202 */ /* 0x004fe40000000f00 */
[----:B------:R-:W-:Y:S02]  /*4c40*/  @!P0 FSEL R4, R215, -INF , !P2 ;  /* 0xff800000d7048808 */ /* 0x000fe40005000000 */
[----:B------:R-:W-:Y:S05]  /*4c50*/  FSETP.NEU.FTZ.AND P2, PT, R233, -INF , PT ;  /* 0xff800000e900780b */ /* 0x000fea0003f5d000 */
[----:B------:R-:W-:Y:S01]  /*4c60*/  MUFU.TANH R112, R29 ;  /* 0x0000001d00707308 */ /* 0x000fe20000002400 */
[--C-:B------:R-:W-:Y:S01]  /*4c70*/  FFMA.FTZ R4, R4, UR11, -R9.reuse ;  /* 0x0000000b04047c23 */ /* 0x100fe20008010809 */
[----:B----4-:R-:W-:Y:S08]  /*4c80*/  MOV R13, R122 ;  /* 0x0000007a000d7202 */ /* 0x010ff00000000f00 */
[----:B------:R-:W2:Y:S10]  /*4c90*/  MUFU.TANH R208, R23 ;  /* 0x0000001700d07308 */ /* 0x000eb40000002400 */
[----:B------:R4:W-:Y:S10]  /*4ca0*/  MUFU.EX2 R231, R4 ;  /* 0x0000000400e77308 */ /* 0x0009f40000000800 */
[----:B------:R-:W2:Y:S10]  /*4cb0*/  MUFU.TANH R115, R24 ;  /* 0x0000001800737308 */ /* 0x000eb40000002400 */
[----:B------:R-:W-:Y:S01]  /*4cc0*/  MUFU.TANH R195, R32 ;  /* 0x0000002000c37308 */ /* 0x000fe20000002400 */
[----:B----4-:R-:W-:Y:S01]  /*4cd0*/  FFMA.FTZ R4, R8, UR11, -R9 ;  /* 0x0000000b08047c23 */ /* 0x010fe20008010809 */
[C---:B------:R-:W-:Y:S02]  /*4ce0*/  @!P0 VIADDMNMX R8, R5.reuse, R185, UR10, PT ;  /* 0x0000000a05088e46 */ /* 0x040fe4000b8001b9 */
[----:B------:R-:W-:Y:S02]  /*4cf0*/  @!P0 VIADDMNMX R5, R5, R184, UR10, PT ;  /* 0x0000000a05058e46 */ /* 0x000fe4000b8001b8 */
[-C--:B------:R-:W-:Y:S04]  /*4d00*/  @!P0 ISETP.GE.AND P4, PT, R0, R8.reuse, PT ;  /* 0x000000080000820c */ /* 0x080fe80003f86270 */
[----:B------:R-:W4:Y:S01]  /*4d10*/  MUFU.TANH R114, R25 ;  /* 0x0000001900727308 */ /* 0x000f220000002400 */
[----:B------:R-:W-:Y:S02]  /*4d20*/  @!P0 ISETP.GE.AND P5, PT, R2, R8, PT ;  /* 0x000000080200820c */ /* 0x000fe40003fa6270 */
[----:B------:R-:W-:Y:S02]  /*4d30*/  @!P0 FSEL R14, R124, -INF , !P4 ;  /* 0xff8000007c0e8808 */ /* 0x000fe40006000000 */
[-C--:B------:R-:W-:Y:S02]  /*4d40*/  @!P0 ISETP.GE.AND P3, PT, R2, R5.reuse, PT ;  /* 0x000000050200820c */ /* 0x080fe40003f66270 */
[----:B------:R-:W-:Y:S03]  /*4d50*/  @!P0 FSEL R13, R122, -INF , !P5 ;  /* 0xff8000007a0d8808 */ /* 0x000fe60006800000 */
[----:B------:R3:W-:Y:S01]  /*4d60*/  MUFU.EX2 R232, R4 ;  /* 0x0000000400e87308 */ /* 0x0007e20000000800 */
[----:B------:R-:W-:Y:S09]  /*4d70*/  @!P0 ISETP.GE.AND P4, PT, R0, R5, PT ;  /* 0x000000050000820c */ /* 0x000ff20003f86270 */
[----:B------:R-:W4:Y:S10]  /*4d80*/  MUFU.TANH R123, R26 ;  /* 0x0000001a007b7308 */ /* 0x000f340000002400 */
[----:B------:R-:W-:Y:S01]  /*4d90*/  MUFU.TANH R200, R33 ;  /* 0x0000002100c87308 */ /* 0x000fe20000002400 */
[----:B---3--:R-:W-:Y:S05]  /*4da0*/  FMUL.FTZ R4, R233, 1.4426950216293334961 ;  /* 0x3fb8aa3be9047820 */ /* 0x008fea0000410000 */
[----:B------:R-:W-:Y:S04]  /*4db0*/  FSEL R4, R4, RZ, P2 ;  /* 0x000000ff04047208 */ /* 0x000fe80001000000 */
[----:B------:R-:W3:Y:S01]  /*4dc0*/  MUFU.TANH R121, R27 ;  /* 0x0000001b00797308 */ /* 0x000ee20000002400 */
[----:B------:R-:W-:Y:S01]  /*4dd0*/  FSETP.NEU.FTZ.AND P2, PT, R234, -INF , PT ;  /* 0xff800000ea00780b */ /* 0x000fe20003f5d000 */
[--C-:B------:R-:W-:Y:S01]  /*4de0*/  FFMA.FTZ R2, R14, UR11, -R4.reuse ;  /* 0x0000000b0e027c23 */ /* 0x100fe20008010804 */
[----:B------:R-:W-:Y:S01]  /*4df0*/  FFMA.FTZ R13, R13, UR11, -R4 ;  /* 0x0000000b0d0d7c23 */ /* 0x000fe20008010804 */
[----:B------:R-:W-:Y:S02]  /*4e00*/  MOV R14, R137 ;  /* 0x00000089000e7202 */ /* 0x000fe40000000f00 */
[----:B------:R-:W-:Y:S04]  /*4e10*/  @!P0 FSEL R14, R137, -INF , !P4 ;  /* 0xff800000890e8808 */ /* 0x000fe80006000000 */
[----:B------:R1:W-:Y:S10]  /*4e20*/  MUFU.EX2 R185, R2 ;  /* 0x0000000200b97308 */ /* 0x0003f40000000800 */
[----:B------:R2:W-:Y:S10]  /*4e30*/  MUFU.EX2 R184, R13 ;  /* 0x0000000d00b87308 */ /* 0x0005f40000000800 */
[----:B------:R-:W-:Y:S01]  /*4e40*/  MUFU.TANH R202, R34 ;  /* 0x0000002200ca7308 */ /* 0x000fe20000002400 */
[----:B-1----:R-:W-:Y:S02]  /*4e50*/  FSEL R2, R15, RZ, P2 ;  /* 0x000000ff0f027208 */ /* 0x002fe40001000000 */
[----:B------:R-:W-:Y:S02]  /*4e60*/  MOV R15, R136 ;  /* 0x00000088000f7202 */ /* 0x000fe40000000f00 */
[----:B------:R-:W-:Y:S05]  /*4e70*/  @!P0 FSEL R15, R136, -INF , !P3 ;  /* 0xff800000880f8808 */ /* 0x000fea0005800000 */
[----:B------:R-:W-:Y:S01]  /*4e80*/  MUFU.TANH R201, R35 ;  /* 0x0000002300c97308 */ /* 0x000fe20000002400 */
[--C-:B--2---:R-:W-:Y:S01]  /*4e90*/  FFMA.FTZ R13, R14, UR11, -R2.reuse ;  /* 0x0000000b0e0d7c23 */ /* 0x104fe20008010802 */
[----:B------:R-:W-:Y:S04]  /*4ea0*/  @!P0 IADD3 R14, R0, 0x8, RZ ;  /* 0x00000008000e8810 */ /* 0x000fe80007ffe0ff */
[C---:B------:R-:W-:Y:S04]  /*4eb0*/  @!P0 ISETP.GE.AND P2, PT, R14.reuse, R8, PT ;  /* 0x000000080e00820c */ /* 0x040fe80003f46270 */
[----:B------:R1:W-:Y:S01]  /*4ec0*/  MUFU.EX2 R190, R13 ;  /* 0x0000000d00be7308 */ /* 0x0003e20000000800 */
[----:B------:R-:W-:Y:S09]  /*4ed0*/  @!P0 ISETP.GE.AND P3, PT, R14, R5, PT ;  /* 0x000000050e00820c */ /* 0x000ff20003f66270 */
[----:B------:R-:W2:Y:S10]  /*4ee0*/  MUFU.TANH R117, R30 ;  /* 0x0000001e00757308 */ /* 0x000eb40000002400 */
[----:B------:R-:W2:Y:S01]  /*4ef0*/  MUFU.TANH R116, R31 ;  /* 0x0000001f00747308 */ /* 0x000ea20000002400 */
[----:B-1----:R-:W-:Y:S01]  /*4f00*/  FFMA.FTZ R13, R15, UR11, -R2 ;  /* 0x0000000b0f0d7c23 */ /* 0x002fe20008010802 */
[----:B------:R-:W-:Y:S02]  /*4f10*/  MOV R15, R120 ;  /* 0x00000078000f7202 */ /* 0x000fe40000000f00 */
[----:B------:R-:W-:Y:S06]  /*4f20*/  @!P0 FSEL R15, R120, -INF , !P2 ;  /* 0xff800000780f8808 */ /* 0x000fec0005000000 */
[----:B------:R1:W-:Y:S01]  /*4f30*/  MUFU.EX2 R189, R13 ;  /* 0x0000000d00bd7308 */ /* 0x0003e20000000800 */
[--C-:B------:R-:W-:Y:S01]  /*4f40*/  FFMA.FTZ R7, R15, UR11, -R4.reuse ;  /* 0x0000000b0f077c23 */ /* 0x100fe20008010804 */
[----:B------:R-:W-:Y:S08]  /*4f50*/  MOV R15, R127 ;  /* 0x0000007f000f7202 */ /* 0x000ff00000000f00 */
[----:B------:R4:W-:Y:S01]  /*4f60*/  MUFU.EX2 R135, R7 ;  /* 0x0000000700877308 */ /* 0x0009e20000000800 */
[----:B-1----:R-:W-:Y:S04]  /*4f70*/  @!P0 IADD3 R13, R0, 0x9, RZ ;  /* 0x00000009000d8810 */ /* 0x002fe80007ffe0ff */
[----:B------:R-:W-:Y:S04]  /*4f80*/  @!P0 ISETP.GE.AND P2, PT, R13, R8, PT ;  /* 0x000000080d00820c */ /* 0x000fe80003f46270 */
[----:B------:R-:W-:Y:S01]  /*4f90*/  @!P0 FSEL R6, R119, -INF , !P2 ;  /* 0xff80000077068808 */ /* 0x000fe20005000000 */
[----:B----4-:R-:W-:Y:S01]  /*4fa0*/  IMAD.MOV.U32 R7, RZ, RZ, R129 ;  /* 0x000000ffff077224 */ /* 0x010fe200078e0081 */
[----:B------:R-:W-:Y:S02]  /*4fb0*/  @!P0 FSEL R7, R129, -INF , !P3 ;  /* 0xff80000081078808 */ /* 0x000fe40005800000 */
[----:B------:R-:W-:Y:S01]  /*4fc0*/  @!P0 ISETP.GE.AND P2, PT, R13, R5, PT ;  /* 0x000000050d00820c */ /* 0x000fe20003f46270 */
[----:B------:R-:W-:Y:S03]  /*4fd0*/  FFMA.FTZ R6, R6, UR11, -R4 ;  /* 0x0000000b06067c23 */ /* 0x000fe60008010804 */
[----:B------:R-:W-:Y:S01]  /*4fe0*/  @!P0 FSEL R15, R127, -INF , !P2 ;  /* 0xff8000007f0f8808 */ /* 0x000fe20005000000 */
[----:B------:R1:W-:Y:S01]  /*4ff0*/  MUFU.EX2 R134, R6 ;  /* 0x0000000600867308 */ /* 0x0003e20000000800 */
[----:B------:R-:W-:Y:S01]  /*5000*/  @!P0 ISETP.GE.AND P2, PT, R14, R12, PT ;  /* 0x0000000c0e00820c */ /* 0x000fe20003f46270 */
[--C-:B-1----:R-:W-:Y:S01]  /*5010*/  FFMA.FTZ R6, R7, UR11, -R2.reuse ;  /* 0x0000000b07067c23 */ /* 0x102fe20008010802 */
[----:B------:R-:W-:Y:S07]  /*5020*/  MOV R7, R205 ;  /* 0x000000cd00077202 */ /* 0x000fee0000000f00 */
[----:B------:R1:W-:Y:S02]  /*5030*/  MUFU.EX2 R188, R6 ;  /* 0x0000000600bc7308 */ /* 0x0003e40000000800 */
[----:B-1----:R-:W-:Y:S01]  /*5040*/  FFMA.FTZ R6, R15, UR11, -R2 ;  /* 0x0000000b0f067c23 */ /* 0x002fe20008010802 */
[----:B------:R-:W-:Y:S07]  /*5050*/  MOV R15, R203 ;  /* 0x000000cb000f7202 */ /* 0x000fee0000000f00 */
[----:B------:R1:W-:Y:S02]  /*5060*/  MUFU.EX2 R187, R6 ;  /* 0x0000000600bb7308 */ /* 0x0003e40000000800 */
[----:B-1----:R-:W-:Y:S02]  /*5070*/  MOV R6, R206 ;  /* 0x000000ce00067202 */ /* 0x002fe40000000f00 */
[----:B------:R-:W-:Y:S02]  /*5080*/  @!P0 FSEL R6, R206, -INF , !P2 ;  /* 0xff800000ce068808 */ /* 0x000fe40005000000 */
[----:B------:R-:W-:Y:S03]  /*5090*/  @!P0 ISETP.GE.AND P2, PT, R13, R12, PT ;  /* 0x0000000c0d00820c */ /* 0x000fe60003f46270 */
[--C-:B------:R-:W-:Y:S01]  /*50a0*/  FFMA.FTZ R6, R6, UR11, -R10.reuse ;  /* 0x0000000b06067c23 */ /* 0x100fe2000801080a */
[----:B------:R-:W-:Y:S02]  /*50b0*/  @!P0 FSEL R7, R205, -INF , !P2 ;  /* 0xff800000cd078808 */ /* 0x000fe40005000000 */
[----:B------:R-:W-:Y:S01]  /*50c0*/  @!P0 ISETP.GE.AND P2, PT, R14, R11, PT ;  /* 0x0000000b0e00820c */ /* 0x000fe20003f46270 */
[----:B------:R1:W-:Y:S01]  /*50d0*/  MUFU.EX2 R219, R6 ;  /* 0x0000000600db7308 */ /* 0x0003e20000000800 */
[----:B------:R-:W-:Y:S01]  /*50e0*/  MOV R14, R204 ;  /* 0x000000cc000e7202 */ /* 0x000fe20000000f00 */
[--C-:B------:R-:W-:Y:S08]  /*50f0*/  FFMA.FTZ R7, R7, UR11, -R10.reuse ;  /* 0x0000000b07077c23 */ /* 0x100ff0000801080a */
[----:B------:R4:W2:Y:S01]  /*5100*/  MUFU.EX2 R218, R7 ;  /* 0x0000000700da7308 */ /* 0x0008a20000000800 */
[----:B-1----:R-:W-:Y:S02]  /*5110*/  MOV R6, R211 ;  /* 0x000000d300067202 */ /* 0x002fe40000000f00 */
[----:B------:R-:W-:Y:S02]  /*5120*/  @!P0 FSEL R6, R211, -INF , !P2 ;  /* 0xff800000d3068808 */ /* 0x000fe40005000000 */
[-C--:B------:R-:W-:Y:S02]  /*5130*/  @!P0 ISETP.GE.AND P2, PT, R13, R11.reuse, PT ;  /* 0x0000000b0d00820c */ /* 0x080fe40003f46270 */
[----:B------:R-:W-:Y:S01]  /*5140*/  MOV R13, R210 ;  /* 0x000000d2000d7202 */ /* 0x000fe20000000f00 */
[--C-:B------:R-:W-:Y:S01]  /*5150*/  FFMA.FTZ R6, R6, UR11, -R9.reuse ;  /* 0x0000000b06067c23 */ /* 0x100fe20008010809 */
[----:B------:R-:W-:Y:S02]  /*5160*/  @!P0 FSEL R13, R210, -INF , !P2 ;  /* 0xff800000d20d8808 */ /* 0x000fe40005000000 */
[----:B----4-:R-:W-:Y:S01]  /*5170*/  @!P0 IADD3 R7, R0, 0x10, RZ ;  /* 0x0000001000078810 */ /* 0x010fe20007ffe0ff */
[----:B------:R1:W-:Y:S02]  /*5180*/  MUFU.EX2 R230, R6 ;  /* 0x0000000600e67308 */ /* 0x0003e40000000800 */
[----:B------:R-:W-:Y:S01]  /*5190*/  FFMA.FTZ R13, R13, UR11, -R9 ;  /* 0x0000000b0d0d7c23 */ /* 0x000fe20008010809 */
[-C--:B------:R-:W-:Y:S04]  /*51a0*/  @!P0 ISETP.GE.AND P2, PT, R7, R12.reuse, PT ;  /* 0x0000000c0700820c */ /* 0x080fe80003f46270 */
[----:B------:R-:W-:Y:S03]  /*51b0*/  @!P0 FSEL R14, R204, -INF , !P2 ;  /* 0xff800000cc0e8808 */ /* 0x000fe60005000000 */
[----:B------:R4:W2:Y:S01]  /*51c0*/  MUFU.EX2 R229, R13 ;  /* 0x0000000d00e57308 */ /* 0x0008a20000000800 */
[----:B-1----:R-:W-:Y:S04]  /*51d0*/  @!P0 IADD3 R6, R0, 0x11, RZ ;  /* 0x0000001100068810 */ /* 0x002fe80007ffe0ff */
[----:B------:R-:W-:Y:S01]  /*51e0*/  @!P0 ISETP.GE.AND P2, PT, R6, R12, PT ;  /* 0x0000000c0600820c */ /* 0x000fe20003f46270 */
[--C-:B----4-:R-:W-:Y:S03]  /*51f0*/  FFMA.FTZ R13, R14, UR11, -R10.reuse ;  /* 0x0000000b0e0d7c23 */ /* 0x110fe6000801080a */
[----:B------:R-:W-:Y:S02]  /*5200*/  @!P0 FSEL R15, R203, -INF , !P2 ;  /* 0xff800000cb0f8808 */ /* 0x000fe40005000000 */
[-C--:B------:R-:W-:Y:S01]  /*5210*/  @!P0 ISETP.GE.AND P2, PT, R7, R11.reuse, PT ;  /* 0x0000000b0700820c */ /* 0x080fe20003f46270 */
[----:B------:R1:W-:Y:S02]  /*5220*/  MUFU.EX2 R216, R13 ;  /* 0x0000000d00d87308 */ /* 0x0003e40000000800 */
[----:B------:R-:W-:Y:S08]  /*5230*/  FFMA.FTZ R14, R15, UR11, -R10 ;  /* 0x0000000b0f0e7c23 */ /* 0x000ff0000801080a */
[----:B------:R4:W-:Y:S01]  /*5240*/  MUFU.EX2 R217, R14 ;  /* 0x0000000e00d97308 */ /* 0x0009e20000000800 */
[----:B-1----:R-:W-:Y:S01]  /*5250*/  IMAD.MOV.U32 R13, RZ, RZ, R209 ;  /* 0x000000ffff0d7224 */ /* 0x002fe200078e00d1 */
[----:B------:R-:W-:Y:S02]  /*5260*/  @!P0 FSEL R13, R209, -INF , !P2 ;  /* 0xff800000d10d8808 */ /* 0x000fe40005000000 */
[----:B------:R-:W-:Y:S03]  /*5270*/  @!P0 ISETP.GE.AND P2, PT, R6, R11, PT ;  /* 0x0000000b0600820c */ /* 0x000fe60003f46270 */
[--C-:B------:R-:W-:Y:S01]  /*5280*/  FFMA.FTZ R13, R13, UR11, -R9.reuse ;  /* 0x0000000b0d0d7c23 */ /* 0x100fe20008010809 */
[----:B----4-:R-:W-:Y:S03]  /*5290*/  MOV R14, R208 ;  /* 0x000000d0000e7202 */ /* 0x010fe60000000f00 */
[----:B------:R1:W-:Y:S01]  /*52a0*/  MUFU.EX2 R227, R13 ;  /* 0x0000000d00e37308 */ /* 0x0003e20000000800 */
[----:B------:R-:W-:Y:S02]  /*52b0*/  @!P0 FSEL R14, R208, -INF , !P2 ;  /* 0xff800000d00e8808 */ /* 0x000fe40005000000 */
[-C--:B------:R-:W-:Y:S03]  /*52c0*/  @!P0 ISETP.GE.AND P2, PT, R7, R8.reuse, PT ;  /* 0x000000080700820c */ /* 0x080fe60003f46270 */
[----:B------:R-:W-:Y:S04]  /*52d0*/  FFMA.FTZ R14, R14, UR11, -R9 ;  /* 0x0000000b0e0e7c23 */ /* 0x000fe80008010809 */
[----:B------:R4:W-:Y:S01]  /*52e0*/  MUFU.EX2 R228, R14 ;  /* 0x0000000e00e47308 */ /* 0x0009e20000000800 */
[----:B-1----:R-:W-:Y:S02]  /*52f0*/  MOV R13, R115 ;  /* 0x00000073000d7202 */ /* 0x002fe40000000f00 */
[----:B------:R-:W-:Y:S02]  /*5300*/  @!P0 FSEL R13, R115, -INF , !P2 ;  /* 0xff800000730d8808 */ /* 0x000fe40005000000 */
[----:B------:R-:W-:Y:S03]  /*5310*/  @!P0 ISETP.GE.AND P2, PT, R6, R8, PT ;  /* 0x000000080600820c */ /* 0x000fe60003f46270 */
[----:B------:R-:W-:Y:S01]  /*5320*/  FFMA.FTZ R13, R13, UR11, -R4 ;  /* 0x0000000b0d0d7c23 */ /* 0x000fe20008010804 */
[----:B----4-:R-:W-:Y:S03]  /*5330*/  MOV R14, R114 ;  /* 0x00000072000e7202 */ /* 0x010fe60000000f00 */
[----:B------:R1:W-:Y:S01]  /*5340*/  MUFU.EX2 R131, R13 ;  /* 0x0000000d00837308 */ /* 0x0003e20000000800 */
[----:B------:R-:W-:Y:S02]  /*5350*/  @!P0 FSEL R14, R114, -INF , !P2 ;  /* 0xff800000720e8808 */ /* 0x000fe40005000000 */
[----:B------:R-:W-:Y:S02]  /*5360*/  @!P0 ISETP.GE.AND P2, PT, R7, R5, PT ;  /* 0x000000050700820c */ /* 0x000fe40003f46270 */
[----:B------:R-:W-:Y:S02]  /*5370*/  MOV R7, R123 ;  /* 0x0000007b00077202 */ /* 0x000fe40000000f00 */
[----:B------:R-:W-:Y:S02]  /*5380*/  @!P0 FSEL R7, R123, -INF , !P2 ;  /* 0xff8000007b078808 */ /* 0x000fe40005000000 */
[-C--:B------:R-:W-:Y:S02]  /*5390*/  @!P0 ISETP.GE.AND P2, PT, R6, R5.reuse, PT ;  /* 0x000000050600820c */ /* 0x080fe40003f46270 */
[C---:B------:R-:W-:Y:S01]  /*53a0*/  @!P0 IADD3 R6, R0.reuse, 0x18, RZ ;  /* 0x0000001800068810 */ /* 0x040fe20007ffe0ff */
[----:B------:R-:W-:Y:S01]  /*53b0*/  FFMA.FTZ R7, R7, UR11, -R2 ;  /* 0x0000000b07077c23 */ /* 0x000fe20008010802 */
[----:B------:R-:W-:Y:S02]  /*53c0*/  @!P0 IADD3 R0, R0, 0x19, RZ ;  /* 0x0000001900008810 */ /* 0x000fe40007ffe0ff */
[----:B------:R-:W-:Y:S01]  /*53d0*/  @!P0 ISETP.GE.AND P3, PT, R6, R5, PT ;  /* 0x000000050600820c */ /* 0x000fe20003f66270 */
[----:B------:R-:W-:Y:S01]  /*53e0*/  MUFU.EX2 R139, R7 ;  /* 0x00000007008b7308 */ /* 0x000fe20000000800 */
[----:B-1----:R-:W-:Y:S01]  /*53f0*/  FFMA.FTZ R13, R14, UR11, -R4 ;  /* 0x0000000b0e0d7c23 */ /* 0x002fe20008010804 */
[----:B------:R-:W-:Y:S08]  /*5400*/  MOV R14, R113 ;  /* 0x00000071000e7202 */ /* 0x000ff00000000f00 */
[----:B------:R3:W-:Y:S02]  /*5410*/  MUFU.EX2 R130, R13 ;  /* 0x0000000d00827308 */ /* 0x0007e40000000800 */
[----:B---3--:R-:W-:Y:S02]  /*5420*/  MOV R13, R121 ;  /* 0x00000079000d7202 */ /* 0x008fe40000000f00 */
[----:B------:R-:W-:Y:S02]  /*5430*/  @!P0 FSEL R13, R121, -INF , !P2 ;  /* 0xff800000790d8808 */ /* 0x000fe40005000000 */
[-C--:B------:R-:W-:Y:S03]  /*5440*/  @!P0 ISETP.GE.AND P2, PT, R6, R8.reuse, PT ;  /* 0x000000080600820c */ /* 0x080fe60003f46270 */
[----:B------:R-:W-:Y:S01]  /*5450*/  FFMA.FTZ R7, R13, UR11, -R2 ;  /* 0x0000000b0d077c23 */ /* 0x000fe20008010802 */
[----:B------:R-:W-:Y:S02]  /*5460*/  @!P0 FSEL R14, R113, -INF , !P2 ;  /* 0xff800000710e8808 */ /* 0x000fe40005000000 */
[----:B------:R-:W-:Y:S01]  /*5470*/  @!P0 ISETP.GE.AND P2, PT, R0, R8, PT ;  /* 0x000000080000820c */ /* 0x000fe20003f46270 */
[----:B------:R1:W-:Y:S02]  /*5480*/  MUFU.EX2 R138, R7 ;  /* 0x00000007008a7308 */ /* 0x0003e40000000800 */
[--C-:B------:R-:W-:Y:S08]  /*5490*/  FFMA.FTZ R8, R14, UR11, -R4.reuse ;  /* 0x0000000b0e087c23 */ /* 0x100ff00008010804 */
[----:B------:R3:W-:Y:S01]  /*54a0*/  MUFU.EX2 R126, R8 ;  /* 0x00000008007e7308 */ /* 0x0007e20000000800 */
[----:B-1----:R-:W-:Y:S02]  /*54b0*/  MOV R7, R112 ;  /* 0x0000007000077202 */ /* 0x002fe40000000f00 */
[----:B------:R-:W-:Y:S02]  /*54c0*/  @!P0 FSEL R7, R112, -INF , !P2 ;  /* 0xff80000070078808 */ /* 0x000fe40005000000 */
[-C--:B------:R-:W-:Y:S03]  /*54d0*/  @!P0 ISETP.GE.AND P2, PT, R6, R12.reuse, PT ;  /* 0x0000000c0600820c */ /* 0x080fe60003f46270 */
[----:B------:R-:W-:Y:S01]  /*54e0*/  FFMA.FTZ R4, R7, UR11, -R4 ;  /* 0x0000000b07047c23 */ /* 0x000fe20008010804 */
[----:B---3--:R-:W-:Y:S01]  /*54f0*/  IMAD.MOV.U32 R8, RZ, RZ, R195 ;  /* 0x000000ffff087224 */ /* 0x008fe200078e00c3 */
[----:B------:R-:W-:Y:S02]  /*5500*/  @!P0 FSEL R8, R195, -INF , !P2 ;  /* 0xff800000c3088808 */ /* 0x000fe40005000000 */
[----:B------:R1:W-:Y:S01]  /*5510*/  MUFU.EX2 R125, R4 ;  /* 0x00000004007d7308 */ /* 0x0003e20000000800 */
[----:B------:R-:W-:Y:S02]  /*5520*/  @!P0 ISETP.GE.AND P2, PT, R0, R12, PT ;  /* 0x0000000c0000820c */ /* 0x000fe40003f46270 */
[--C-:B------:R-:W-:Y:S07]  /*5530*/  FFMA.FTZ R7, R8, UR11, -R10.reuse ;  /* 0x0000000b08077c23 */ /* 0x100fee000801080a */
[----:B------:R3:W-:Y:S01]  /*5540*/  MUFU.EX2 R213, R7 ;  /* 0x0000000700d57308 */ /* 0x0007e20000000800 */
[----:B-1----:R-:W-:Y:S02]  /*5550*/  MOV R4, R200 ;  /* 0x000000c800047202 */ /* 0x002fe40000000f00 */
[----:B------:R-:W-:Y:S02]  /*5560*/  @!P0 FSEL R4, R200, -INF , !P2 ;  /* 0xff800000c8048808 */ /* 0x000fe40005000000 */
[----:B------:R-:W-:Y:S02]  /*5570*/  @!P0 ISETP.GE.AND P2, PT, R6, R11, PT ;  /* 0x0000000b0600820c */ /* 0x000fe40003f46270 */
[----:B--2---:R-:W-:Y:S01]  /*5580*/  MOV R6, R117 ;  /* 0x0000007500067202 */ /* 0x004fe20000000f00 */
[----:B------:R-:W-:Y:S01]  /*5590*/  FFMA.FTZ R10, R4, UR11, -R10 ;  /* 0x0000000b040a7c23 */ /* 0x000fe2000801080a */
[----:B---3--:R-:W-:Y:S02]  /*55a0*/  MOV R7, R202 ;  /* 0x000000ca00077202 */ /* 0x008fe40000000f00 */
[----:B------:R-:W-:Y:S01]  /*55b0*/  @!P0 FSEL R7, R202, -INF , !P2 ;  /* 0xff800000ca078808 */ /* 0x000fe20005000000 */
[----:B------:R-:W1:Y:S01]  /*55c0*/  MUFU.EX2 R212, R10 ;  /* 0x0000000a00d47308 */ /* 0x000e620000000800 */
[C---:B------:R-:W-:Y:S02]  /*55d0*/  @!P0 ISETP.GE.AND P2, PT, R0.reuse, R11, PT ;  /* 0x0000000b0000820c */ /* 0x040fe40003f46270 */
[----:B------:R-:W-:Y:S01]  /*55e0*/  MOV R4, R201 ;  /* 0x000000c900047202 */ /* 0x000fe20000000f00 */
[--C-:B------:R-:W-:Y:S01]  /*55f0*/  FFMA.FTZ R7, R7, UR11, -R9.reuse ;  /* 0x0000000b07077c23 */ /* 0x100fe20008010809 */
[----:B------:R-:W-:Y:S02]  /*5600*/  @!P0 FSEL R4, R201, -INF , !P2 ;  /* 0xff800000c9048808 */ /* 0x000fe40005000000 */
[----:B------:R-:W-:Y:S03]  /*5610*/  @!P0 ISETP.GE.AND P2, PT, R0, R5, PT ;  /* 0x000000050000820c */ /* 0x000fe60003f46270 */
[----:B------:R-:W-:Y:S01]  /*5620*/  MUFU.EX2 R221, R7 ;  /* 0x0000000700dd7308 */ /* 0x000fe20000000800 */
[----:B------:R-:W-:Y:S01]  /*5630*/  F2FP.F16.F32.PACK_AB R0, R225, R224 ;  /* 0x000000e0e100723e */ /* 0x000fe200000000ff */
[----:B------:R-:W-:Y:S01]  /*5640*/  FFMA.FTZ R9, R4, UR11, -R9 ;  /* 0x0000000b04097c23 */ /* 0x000fe20008010809 */
[----:B------:R-:W-:Y:S02]  /*5650*/  F2FP.F16.F32.PACK_AB R4, R232, R231 ;  /* 0x000000e7e804723e */ /* 0x000fe400000000ff */
[----:B------:R-:W-:Y:S01]  /*5660*/  @!P0 FSEL R6, R117, -INF , !P3 ;  /* 0xff80000075068808 */ /* 0x000fe20005800000 */
[----:B------:R2:W-:Y:S01]  /*5670*/  STS [R193+0xe000], R0 ;  /* 0x00e00000c1007388 */ /* 0x0005e20000000800 */
[----:B------:R-:W-:Y:S03]  /*5680*/  MOV R5, R116 ;  /* 0x0000007400057202 */ /* 0x000fe60000000f00 */
[----:B------:R-:W3:Y:S01]  /*5690*/  MUFU.EX2 R220, R9 ;  /* 0x0000000900dc7308 */ /* 0x000ee20000000800 */
[----:B------:R-:W-:Y:S01]  /*56a0*/  @!P0 FSEL R5, R116, -INF , !P2 ;  /* 0xff80000074058808 */ /* 0x000fe20005000000 */
[----:B------:R4:W-:Y:S01]  /*56b0*/  STS [R193+0xe400], R4 ;  /* 0x00e40004c1007388 */ /* 0x0009e20000000800 */
[--C-:B------:R-:W-:Y:S01]  /*56c0*/  FFMA.FTZ R6, R6, UR11, -R2.reuse ;  /* 0x0000000b06067c23 */ /* 0x100fe20008010802 */
[----:B------:R-:W-:Y:S02]  /*56d0*/  IADD3 R110, P0, R241, UR16, RZ ;  /* 0x00000010f16e7c10 */ /* 0x000fe4000ff1e0ff */
[----:B------:R-:W-:Y:S01]  /*56e0*/  FFMA.FTZ R2, R5, UR11, -R2 ;  /* 0x0000000b05027c23 */ /* 0x000fe20008010802 */
[----:B------:R-:W-:Y:S03]  /*56f0*/  F2FP.F16.F32.PACK_AB R5, R184, R185 ;  /* 0x000000b9b805723e */ /* 0x000fe600000000ff */
[----:B------:R1:W-:Y:S01]  /*5700*/  MUFU.EX2 R133, R6 ;  /* 0x0000000600857308 */ /* 0x0003e20000000800 */
[----:B------:R-:W-:Y:S02]  /*5710*/  IADD3.X R111, R240, UR15, RZ, P0, !PT ;  /* 0x0000000ff06f7c10 */ /* 0x000fe400087fe4ff */
[----:B------:R-:W-:Y:S03]  /*5720*/  PLOP3.LUT P2, PT, PT, PT, UP3, 0x80, 0x0 ;  /* 0x000000000000781c */ /* 0x000fe60003f4f038 */
[----:B------:R-:W3:Y:S04]  /*5730*/  LDG.E R108, desc[UR8][R110.64] ;  /* 0x000000086e6c7981 */ /* 0x000ee8000c1e1900 */
[----:B------:R4:W3:Y:S01]  /*5740*/  MUFU.EX2 R132, R2 ;  /* 0x0000000200847308 */ /* 0x0008e20000000800 */
[----:B--2---:R-:W-:Y:S02]  /*5750*/  F2FP.F16.F32.PACK_AB R0, R218, R219 ;  /* 0x000000dbda00723e */ /* 0x004fe400000000ff */
[----:B-1----:R-:W-:Y:S02]  /*5760*/  F2FP.F16.F32.PACK_AB R6, R229, R230 ;  /* 0x000000e6e506723e */ /* 0x002fe400000000ff */
[----:B----4-:R-:W-:Y:S01]  /*5770*/  F2FP.F16.F32.PACK_AB R4, R189, R190 ;  /* 0x000000bebd04723e */ /* 0x010fe200000000ff */
[----:B------:R1:W-:Y:S04]  /*5780*/  STS [R194+0xe000], R0 ;  /* 0x00e00000c2007388 */ /* 0x0003e80000000800 */
        /* <DEDUP_REMOVED lines=11> */
[----:B------:R4:W-:Y:S04]  /*5840*/  STS [R192+0xe400], R4 ;  /* 0x00e40004c0007388 */ /* 0x0009e80000000800 */
[----:B------:R4:W-:Y:S01]  /*5850*/  STS [R191+0xe000], R2 ;  /* 0x00e00002bf007388 */ /* 0x0009e20000000800 */
[----:B---3--:R-:W-:Y:S02]  /*5860*/  F2FP.F16.F32.PACK_AB R0, R220, R221 ;  /* 0x000000dddc00723e */ /* 0x008fe400000000ff */
[----:B-1----:R-:W-:Y:S03]  /*5870*/  F2FP.F16.F32.PACK_AB R6, R130, R131 ;  /* 0x000000838206723e */ /* 0x002fe600000000ff */
[----:B------:R1:W-:Y:S01]  /*5880*/  STS [R191+0xe400], R0 ;  /* 0x00e40000bf007388 */ /* 0x0003e20000000800 */
[----:B--2---:R-:W-:Y:S03]  /*5890*/  F2FP.F16.F32.PACK_AB R5, R138, R139 ;  /* 0x0000008b8a05723e */ /* 0x004fe600000000ff */
[----:B------:R-:W-:Y:S01]  /*58a0*/  STS [R192+0xf000], R6 ;  /* 0x00f00006c0007388 */ /* 0x000fe20000000800 */
[----:B----4-:R-:W-:Y:S03]  /*58b0*/  F2FP.F16.F32.PACK_AB R4, R125, R126 ;  /* 0x0000007e7d04723e */ /* 0x010fe600000000ff */
[----:B------:R-:W-:Y:S01]  /*58c0*/  STS [R192+0xf400], R5 ;  /* 0x00f40005c0007388 */ /* 0x000fe20000000800 */
[----:B------:R-:W-:Y:S03]  /*58d0*/  F2FP.F16.F32.PACK_AB R2, R132, R133 ;  /* 0x000000858402723e */ /* 0x000fe600000000ff */
[----:B------:R-:W-:Y:S04]  /*58e0*/  STS [R191+0xf000], R4 ;  /* 0x00f00004bf007388 */ /* 0x000fe80000000800 */
[----:B------:R2:W-:Y:S01]  /*58f0*/  STS [R191+0xf400], R2 ;  /* 0x00f40002bf007388 */ /* 0x0005e20000000800 */
[----:B-1----:R-:W-:Y:S05]  /*5900*/  LEA R0, R180, UR4, 0x1 ;  /* 0x00000004b4007c11 */ /* 0x002fea000f8e08ff */
[----:B------:R-:W1:Y:S08]  /*5910*/  LDSM.16.M88.4 R32, [R0+0x4000] ;  /* 0x004000000020783b */ /* 0x000e700000000200 */
[----:B------:R3:W4:Y:S01]  /*5920*/  LDSM.16.M88.4 R28, [R0+0x5000] ;  /* 0x00500000001c783b */ /* 0x0007220000000200 */
[-C--:B--2---:R-:W-:Y:S07]  /*5930*/  IADD3 R2, R179, R0.reuse, RZ ;  /* 0x00000000b3027210 */ /* 0x084fee0007ffe0ff */
[----:B------:R-:W2:Y:S08]  /*5940*/  LDSM.16.M88.4 R100, [R2+0x4000] ;  /* 0x004000000264783b */ /* 0x000eb00000000200 */
[----:B------:R-:W2:Y:S01]  /*5950*/  LDSM.16.M88.4 R104, [R2+0x5000] ;  /* 0x005000000268783b */ /* 0x000ea20000000200 */
[----:B---3--:R-:W-:Y:S01]  /*5960*/  IADD3 R0, R128, R0, RZ ;  /* 0x0000000080007210 */ /* 0x008fe20007ffe0ff */
[-C--:B-1----:R-:W-:Y:S06]  /*5970*/  HMMA.16816.F32 R4, R32, R140.reuse, RZ ;  /* 0x0000008c2004723c */ /* 0x082fec00000018ff */
[C---:B----4-:R-:W-:Y:S06]  /*5980*/  HMMA.16816.F32 R8, R28.reuse, R140, RZ ;  /* 0x0000008c1c08723c */ /* 0x050fec00000018ff */
[-C--:B------:R-:W-:Y:S06]  /*5990*/  HMMA.16816.F32 R12, R28, R142.reuse, RZ ;  /* 0x0000008e1c0c723c */ /* 0x080fec00000018ff */
[C---:B------:R-:W-:Y:S06]  /*59a0*/  HMMA.16816.F32 R16, R32.reuse, R142, RZ ;  /* 0x0000008e2010723c */ /* 0x040fec00000018ff */
[-C--:B------:R-:W-:Y:S06]  /*59b0*/  HMMA.16816.F32 R20, R32, R144.reuse, RZ ;  /* 0x000000902014723c */ /* 0x080fec00000018ff */
[C---:B------:R-:W-:Y:S06]  /*59c0*/  HMMA.16816.F32 R24, R28.reuse, R144, RZ ;  /* 0x000000901c18723c */ /* 0x040fec00000018ff */
[-C--:B------:R-:W-:Y:S06]  /*59d0*/  HMMA.16816.F32 R28, R28, R146.reuse, RZ ;  /* 0x000000921c1c723c */ /* 0x080fec00000018ff */
[----:B------:R-:W-:Y:S06]  /*59e0*/  HMMA.16816.F32 R32, R32, R146, RZ ;  /* 0x000000922020723c */ /* 0x000fec00000018ff */
[-C--:B--2---:R-:W-:Y:S06]  /*59f0*/  HMMA.16816.F32 R4, R100, R148.reuse, R4 ;  /* 0x000000946404723c */ /* 0x084fec0000001804 */
[C---:B------:R-:W-:Y:S06]  /*5a00*/  HMMA.16816.F32 R8, R104.reuse, R148, R8 ;  /* 0x000000946808723c */ /* 0x040fec0000001808 */
[-C--:B------:R-:W-:Y:S06]  /*5a10*/  HMMA.16816.F32 R12, R104, R150.reuse, R12 ;  /* 0x00000096680c723c */ /* 0x080fec000000180c */
[C---:B------:R-:W-:Y:S06]  /*5a20*/  HMMA.16816.F32 R16, R100.reuse, R150, R16 ;  /* 0x000000966410723c */ /* 0x040fec0000001810 */
[-C--:B------:R-:W-:Y:S06]  /*5a30*/  HMMA.16816.F32 R20, R100, R152.reuse, R20 ;  /* 0x000000986414723c */ /* 0x080fec0000001814 */
[C---:B------:R-:W-:Y:S06]  /*5a40*/  HMMA.16816.F32 R24, R104.reuse, R152, R24 ;  /* 0x000000986818723c */ /* 0x040fec0000001818 */
[-C--:B------:R-:W-:Y:S01]  /*5a50*/  HMMA.16816.F32 R28, R104, R154.reuse, R28 ;  /* 0x0000009a681c723c */ /* 0x080fe2000000181c */
[----:B------:R-:W-:Y:S05]  /*5a60*/  LDSM.16.M88.4 R104, [R0+0x5000] ;  /* 0x005000000068783b */ /* 0x000fea0000000200 */
[----:B------:R-:W-:Y:S03]  /*5a70*/  HMMA.16816.F32 R32, R100, R154, R32 ;  /* 0x0000009a6420723c */ /* 0x000fe60000001820 */
[----:B------:R1:W2:Y:S02]  /*5a80*/  LDSM.16.M88.4 R100, [R0+0x4000] ;  /* 0x004000000064783b */ /* 0x0002a40000000200 */
[----:B-1----:R-:W-:Y:S06]  /*5a90*/  FFMA.FTZ R0, -R118, R118, 1 ;  /* 0x3f80000076007423 */ /* 0x002fec0000010176 */
[----:B------:R-:W-:Y:S01]  /*5aa0*/  FMUL.FTZ R0, R0, UR6 ;  /* 0x0000000600007c20 */ /* 0x000fe20008410000 */
[-C--:B--2---:R-:W-:Y:S06]  /*5ab0*/  HMMA.16816.F32 R4, R100, R156.reuse, R4 ;  /* 0x0000009c6404723c */ /* 0x084fec0000001804 */
[C---:B------:R-:W-:Y:S06]  /*5ac0*/  HMMA.16816.F32 R8, R104.reuse, R156, R8 ;  /* 0x0000009c6808723c */ /* 0x040fec0000001808 */
[-C--:B------:R-:W-:Y:S06]  /*5ad0*/  HMMA.16816.F32 R12, R104, R158.reuse, R12 ;  /* 0x0000009e680c723c */ /* 0x080fec000000180c */
[C---:B------:R-:W-:Y:S06]  /*5ae0*/  HMMA.16816.F32 R16, R100.reuse, R158, R16 ;  /* 0x0000009e6410723c */ /* 0x040fec0000001810 */
[-C--:B------:R-:W-:Y:S06]  /*5af0*/  HMMA.16816.F32 R20, R100, R160.reuse, R20 ;  /* 0x000000a06414723c */ /* 0x080fec0000001814 */
[C---:B------:R-:W-:Y:S06]  /*5b00*/  HMMA.16816.F32 R24, R104.reuse, R160, R24 ;  /* 0x000000a06818723c */ /* 0x040fec0000001818 */
[-C--:B------:R-:W-:Y:S06]  /*5b10*/  HMMA.16816.F32 R28, R104, R162.reuse, R28 ;  /* 0x000000a2681c723c */ /* 0x080fec000000181c */
[----:B------:R-:W-:Y:S05]  /*5b20*/  HMMA.16816.F32 R32, R100, R162, R32 ;  /* 0x000000a26420723c */ /* 0x000fea0000001820 */
[----:B------:R-:W-:Y:S02]  /*5b30*/  IADD3 R104, R128, R2, RZ ;  /* 0x0000000280687210 */ /* 0x000fe40007ffe0ff */
[----:B------:R1:W5:Y:S04]  /*5b40*/  LDG.E R2, desc[UR8][R110.64+0x80] ;  /* 0x000080086e027981 */ /* 0x000368000c1e1900 */
[----:B------:R-:W2:Y:S08]  /*5b50*/  LDSM.16.M88.4 R100, [R104+0x4000] ;  /* 0x004000006864783b */ /* 0x000eb00000000200 */
[----:B------:R-:W3:Y:S01]  /*5b60*/  LDSM.16.M88.4 R104, [R104+0x5000] ;  /* 0x005000006868783b */ /* 0x000ee20000000200 */
[-C--:B--2---:R-:W-:Y:S06]  /*5b70*/  HMMA.16816.F32 R4, R100, R164.reuse, R4 ;  /* 0x000000a46404723c */ /* 0x084fec0000001804 */
[C---:B---3--:R-:W-:Y:S06]  /*5b80*/  HMMA.16816.F32 R8, R104.reuse, R164, R8 ;  /* 0x000000a46808723c */ /* 0x048fec0000001808 */
[-C--:B------:R-:W-:Y:S06]  /*5b90*/  HMMA.16816.F32 R12, R104, R166.reuse, R12 ;  /* 0x000000a6680c723c */ /* 0x080fec000000180c */
[C---:B------:R-:W-:Y:S06]  /*5ba0*/  HMMA.16816.F32 R16, R100.reuse, R166, R16 ;  /* 0x000000a66410723c */ /* 0x040fec0000001810 */
[----:B------:R-:W-:Y:S01]  /*5bb0*/  FADD.FTZ R109, -R108, R4 ;  /* 0x000000046c6d7221 */ /* 0x000fe20000010100 */
[-C--:B------:R-:W-:Y:S01]  /*5bc0*/  HMMA.16816.F32 R20, R100, R168.reuse, R20 ;  /* 0x000000a86414723c */ /* 0x080fe20000001814 */
[----:B------:R-:W2:Y:S03]  /*5bd0*/  LDG.E R4, desc[UR8][R110.64+0x20] ;  /* 0x000020086e047981 */ /* 0x000ea6000c1e1900 */
[----:B------:R-:W-:Y:S02]  /*5be0*/  FMUL.FTZ R109, R224, R109 ;  /* 0x0000006de06d7220 */ /* 0x000fe40000410000 */
[C---:B------:R-:W-:Y:S05]  /*5bf0*/  HMMA.16816.F32 R24, R104.reuse, R168, R24 ;  /* 0x000000a86818723c */ /* 0x040fea0000001818 */
[----:B------:R-:W-:Y:S01]  /*5c00*/  FMUL.FTZ R109, R109, R0 ;  /* 0x000000006d6d7220 */ /* 0x000fe20000410000 */
[-C--:B------:R-:W-:Y:S01]  /*5c10*/  HMMA.16816.F32 R28, R104, R170.reuse, R28 ;  /* 0x000000aa681c723c */ /* 0x080fe2000000181c */
[----:B------:R1:W5:Y:S04]  /*5c20*/  LDG.E R0, desc[UR8][R110.64+0xa0] ;  /* 0x0000a0086e007981 */ /* 0x000368000c1e1900 */
[C---:B------:R-:W-:Y:S01]  /*5c30*/  FADD.FTZ R5, -R108.reuse, R5 ;  /* 0x000000056c057221 */ /* 0x040fe20000010100 */
[----:B------:R-:W-:Y:S05]  /*5c40*/  HMMA.16816.F32 R32, R100, R170, R32 ;  /* 0x000000aa6420723c */ /* 0x000fea0000001820 */
[----:B------:R-:W-:Y:S01]  /*5c50*/  FMUL.FTZ R118, R225, R5 ;  /* 0x00000005e1767220 */ /* 0x000fe20000410000 */
[----:B------:R-:W-:Y:S01]  /*5c60*/  FFMA.FTZ R5, -R207, R207, 1 ;  /* 0x3f800000cf057423 */ /* 0x000fe200000101cf */
[C---:B------:R-:W-:Y:S01]  /*5c70*/  FADD.FTZ R20, -R108.reuse, R20 ;  /* 0x000000146c147221 */ /* 0x040fe20000010100 */
[----:B------:R-:W-:Y:S03]  /*5c80*/  FADD.FTZ R100, -R108, R16 ;  /* 0x000000106c647221 */ /* 0x000fe60000010100 */
[----:B------:R-:W-:Y:S01]  /*5c90*/  FMUL.FTZ R5, R5, UR6 ;  /* 0x0000000605057c20 */ /* 0x000fe20008410000 */
[----:B------:R-:W-:Y:S01]  /*5ca0*/  FMUL.FTZ R102, R216, R20 ;  /* 0x00000014d8667220 */ /* 0x000fe20000410000 */
[----:B------:R-:W-:Y:S01]  /*5cb0*/  FFMA.FTZ R20, -R206, R206, 1 ;  /* 0x3f800000ce147423 */ /* 0x000fe200000101ce */
[----:B------:R-:W-:Y:S01]  /*5cc0*/  FADD.FTZ R101, -R108, R17 ;  /* 0x000000116c657221 */ /* 0x000fe20000010100 */
[----:B------:R-:W-:Y:S01]  /*5cd0*/  FMUL.FTZ R5, R118, R5 ;  /* 0x0000000576057220 */ /* 0x000fe20000410000 */
[----:B------:R-:W-:Y:S01]  /*5ce0*/  FMUL.FTZ R17, R219, R100 ;  /* 0x00000064db117220 */ /* 0x000fe20000410000 */
[----:B------:R-:W-:Y:S01]  /*5cf0*/  FMUL.FTZ R20, R20, UR6 ;  /* 0x0000000614147c20 */ /* 0x000fe20008410000 */
[----:B------:R-:W-:Y:S01]  /*5d00*/  FMUL.FTZ R101, R218, R101 ;  /* 0x00000065da657220 */ /* 0x000fe20000410000 */
[----:B------:R-:W-:Y:S01]  /*5d10*/  FADD.FTZ R21, -R108, R21 ;  /* 0x000000156c157221 */ /* 0x000fe20000010100 */
[----:B------:R-:W-:Y:S01]  /*5d20*/  F2FP.F16.F32.PACK_AB R16, R5, R109 ;  /* 0x0000006d0510723e */ /* 0x000fe200000000ff */
[----:B------:R-:W-:Y:S01]  /*5d30*/  FFMA.FTZ R5, -R205, R205, 1 ;  /* 0x3f800000cd057423 */ /* 0x000fe200000101cd */
[----:B------:R-:W-:Y:S01]  /*5d40*/  FMUL.FTZ R20, R17, R20 ;  /* 0x0000001411147220 */ /* 0x000fe20000410000 */
[----:B------:R-:W-:Y:S01]  /*5d50*/  FMUL.FTZ R103, R217, R21 ;  /* 0x00000015d9677220 */ /* 0x000fe20000410000 */
[----:B------:R-:W-:Y:S01]  /*5d60*/  FFMA.FTZ R17, -R203, R203, 1 ;  /* 0x3f800000cb117423 */ /* 0x000fe200000101cb */
[----:B------:R-:W-:Y:S01]  /*5d70*/  FMUL.FTZ R5, R5, UR6 ;  /* 0x0000000605057c20 */ /* 0x000fe20008410000 */
[----:B------:R-:W-:Y:S01]  /*5d80*/  FFMA.FTZ R21, -R195, R195, 1 ;  /* 0x3f800000c3157423 */ /* 0x000fe200000101c3 */
[----:B------:R-:W-:Y:S01]  /*5d90*/  FFMA.FTZ R100, -R204, R204, 1 ;  /* 0x3f800000cc647423 */ /* 0x000fe200000101cc */
[C---:B------:R-:W-:Y:S01]  /*5da0*/  FADD.FTZ R33, -R108.reuse, R33 ;  /* 0x000000216c217221 */ /* 0x040fe20000010100 */
[----:B------:R-:W-:Y:S01]  /*5db0*/  FMUL.FTZ R5, R101, R5 ;  /* 0x0000000565057220 */ /* 0x000fe20000410000 */
[----:B------:R-:W-:Y:S01]  /*5dc0*/  FADD.FTZ R101, -R108, R32 ;  /* 0x000000206c657221 */ /* 0x000fe20000010100 */
[----:B------:R-:W-:Y:S01]  /*5dd0*/  FMUL.FTZ R32, R17, UR6 ;  /* 0x0000000611207c20 */ /* 0x000fe20008410000 */
[----:B------:R-:W-:Y:S01]  /*5de0*/  FMUL.FTZ R21, R21, UR6 ;  /* 0x0000000615157c20 */ /* 0x000fe20008410000 */
[----:B------:R-:W-:Y:S01]  /*5df0*/  FMUL.FTZ R100, R100, UR6 ;  /* 0x0000000664647c20 */ /* 0x000fe20008410000 */
[----:B------:R-:W-:Y:S01]  /*5e00*/  FMUL.FTZ R17, R213, R101 ;  /* 0x00000065d5117220 */ /* 0x000fe20000410000 */
[----:B------:R-:W-:Y:S01]  /*5e10*/  FMUL.FTZ R32, R103, R32 ;  /* 0x0000002067207220 */ /* 0x000fe20000410000 */
[----:B------:R-:W-:Y:S01]  /*5e20*/  FMUL.FTZ R103, R212, R33 ;  /* 0x00000021d4677220 */ /* 0x000fe20000410000 */
[----:B------:R-:W-:Y:S01]  /*5e30*/  FMUL.FTZ R100, R102, R100 ;  /* 0x0000006466647220 */ /* 0x000fe20000410000 */
[----:B------:R-:W-:Y:S01]  /*5e40*/  FMUL.FTZ R21, R17, R21 ;  /* 0x0000001511157220 */ /* 0x000fe20000410000 */
[----:B------:R-:W-:Y:S01]  /*5e50*/  FFMA.FTZ R17, -R200, R200, 1 ;  /* 0x3f800000c8117423 */ /* 0x000fe200000101c8 */
[----:B------:R-:W-:Y:S02]  /*5e60*/  FFMA.FTZ R33, -R214, R214, 1 ;  /* 0x3f800000d6217423 */ /* 0x000fe400000101d6 */
[----:B------:R-:W-:Y:S01]  /*5e70*/  F2FP.F16.F32.PACK_AB R32, R32, R100 ;  /* 0x000000642020723e */ /* 0x000fe200000000ff */
[----:B------:R-:W-:Y:S01]  /*5e80*/  FMUL.FTZ R17, R17, UR6 ;  /* 0x0000000611117c20 */ /* 0x000fe20008410000 */
[----:B------:R-:W-:Y:S03]  /*5e90*/  FMUL.FTZ R33, R33, UR6 ;  /* 0x0000000621217c20 */ /* 0x000fe60008410000 */
[----:B------:R-:W-:Y:S05]  /*5ea0*/  FMUL.FTZ R17, R103, R17 ;  /* 0x0000001167117220 */ /* 0x000fea0000410000 */
[----:B------:R-:W-:Y:S01]  /*5eb0*/  F2FP.F16.F32.PACK_AB R21, R17, R21 ;  /* 0x000000151115723e */ /* 0x000fe200000000ff */
[----:B------:R-:W-:Y:S04]  /*5ec0*/  FFMA.FTZ R17, -R210, R210, 1 ;  /* 0x3f800000d2117423 */ /* 0x000fe800000101d2 */
[----:B------:R-:W-:Y:S01]  /*5ed0*/  FMUL.FTZ R17, R17, UR6 ;  /* 0x0000000611117c20 */ /* 0x000fe20008410000 */
[C---:B--2---:R-:W-:Y:S01]  /*5ee0*/  FADD.FTZ R6, -R4.reuse, R6 ;  /* 0x0000000604067221 */ /* 0x044fe20000010100 */
[C---:B------:R-:W-:Y:S01]  /*5ef0*/  FADD.FTZ R7, -R4.reuse, R7 ;  /* 0x0000000704077221 */ /* 0x040fe20000010100 */
[C---:B------:R-:W-:Y:S01]  /*5f00*/  FADD.FTZ R18, -R4.reuse, R18 ;  /* 0x0000001204127221 */ /* 0x040fe20000010100 */
[----:B------:R-:W-:Y:S01]  /*5f10*/  FADD.FTZ R19, -R4, R19 ;  /* 0x0000001304137221 */ /* 0x000fe20000010100 */
[----:B------:R-:W-:Y:S01]  /*5f20*/  FMUL.FTZ R102, R231, R6 ;  /* 0x00000006e7667220 */ /* 0x000fe20000410000 */
[----:B------:R-:W-:Y:S01]  /*5f30*/  FFMA.FTZ R6, -R215, R215, 1 ;  /* 0x3f800000d7067423 */ /* 0x000fe200000101d7 */
[----:B------:R-:W-:Y:S01]  /*5f40*/  FMUL.FTZ R101, R232, R7 ;  /* 0x00000007e8657220 */ /* 0x000fe20000410000 */
[----:B------:R-:W-:Y:S01]  /*5f50*/  F2FP.F16.F32.PACK_AB R7, R5, R20 ;  /* 0x000000140507723e */ /* 0x000fe200000000ff */
[----:B------:R-:W-:Y:S01]  /*5f60*/  FADD.FTZ R22, -R4, R22 ;  /* 0x0000001604167221 */ /* 0x000fe20000010100 */
[----:B------:R-:W-:Y:S01]  /*5f70*/  FMUL.FTZ R6, R6, UR6 ;  /* 0x0000000606067c20 */ /* 0x000fe20008410000 */
[----:B------:R-:W-:Y:S01]  /*5f80*/  FMUL.FTZ R19, R229, R19 ;  /* 0x00000013e5137220 */ /* 0x000fe20000410000 */
[C---:B------:R-:W-:Y:S01]  /*5f90*/  FADD.FTZ R23, -R4.reuse, R23 ;  /* 0x0000001704177221 */ /* 0x040fe20000010100 */
[----:B------:R-:W-:Y:S01]  /*5fa0*/  FADD.FTZ R34, -R4, R34 ;  /* 0x0000002204227221 */ /* 0x000fe20000010100 */
[----:B------:R-:W-:Y:S01]  /*5fb0*/  FMUL.FTZ R5, R102, R6 ;  /* 0x0000000666057220 */ /* 0x000fe20000410000 */
[----:B------:R-:W-:Y:S01]  /*5fc0*/  FMUL.FTZ R6, R101, R33 ;  /* 0x0000002165067220 */ /* 0x000fe20000410000 */
[----:B------:R-:W-:Y:S01]  /*5fd0*/  FMUL.FTZ R33, R227, R22 ;  /* 0x00000016e3217220 */ /* 0x000fe20000410000 */
[----:B------:R-:W-:Y:S01]  /*5fe0*/  FMUL.FTZ R100, R228, R23 ;  /* 0x00000017e4647220 */ /* 0x000fe20000410000 */
[----:B------:R-:W-:Y:S01]  /*5ff0*/  FMUL.FTZ R17, R19, R17 ;  /* 0x0000001113117220 */ /* 0x000fe20000410000 */
[----:B------:R-:W-:Y:S01]  /*6000*/  FADD.FTZ R35, -R4, R35 ;  /* 0x0000002304237221 */ /* 0x000fe20000010100 */
[----:B------:R-:W-:Y:S01]  /*6010*/  F2FP.F16.F32.PACK_AB R6, R6, R5 ;  /* 0x000000050606723e */ /* 0x000fe200000000ff */
[----:B------:R-:W-:Y:S01]  /*6020*/  FMUL.FTZ R5, R230, R18 ;  /* 0x00000012e6057220 */ /* 0x000fe20000410000 */
[----:B------:R-:W-:Y:S01]  /*6030*/  FFMA.FTZ R18, -R211, R211, 1 ;  /* 0x3f800000d3127423 */ /* 0x000fe200000101d3 */
[----:B------:R-:W-:Y:S01]  /*6040*/  FFMA.FTZ R20, -R209, R209, 1 ;  /* 0x3f800000d1147423 */ /* 0x000fe200000101d1 */
[----:B------:R-:W-:Y:S01]  /*6050*/  FFMA.FTZ R19, -R208, R208, 1 ;  /* 0x3f800000d0137423 */ /* 0x000fe200000101d0 */
[----:B------:R-:W-:Y:S01]  /*6060*/  FFMA.FTZ R23, -R202, R202, 1 ;  /* 0x3f800000ca177423 */ /* 0x000fe200000101ca */
[----:B------:R-:W-:Y:S01]  /*6070*/  FMUL.FTZ R18, R18, UR6 ;  /* 0x0000000612127c20 */ /* 0x000fe20008410000 */
[----:B------:R-:W-:Y:S01]  /*6080*/  FFMA.FTZ R22, -R201, R201, 1 ;  /* 0x3f800000c9167423 */ /* 0x000fe200000101c9 */
[----:B------:R-:W-:Y:S01]  /*6090*/  FMUL.FTZ R4, R221, R34 ;  /* 0x00000022dd047220 */ /* 0x000fe20000410000 */
[----:B------:R-:W-:Y:S01]  /*60a0*/  FMUL.FTZ R20, R20, UR6 ;  /* 0x0000000614147c20 */ /* 0x000fe20008410000 */
[----:B------:R-:W-:Y:S01]  /*60b0*/  FMUL.FTZ R18, R5, R18 ;  /* 0x0000001205127220 */ /* 0x000fe20000410000 */
[----:B------:R-:W-:Y:S01]  /*60c0*/  FMUL.FTZ R5, R220, R35 ;  /* 0x00000023dc057220 */ /* 0x000fe20000410000 */
[----:B------:R-:W-:Y:S01]  /*60d0*/  FMUL.FTZ R19, R19, UR6 ;  /* 0x0000000613137c20 */ /* 0x000fe20008410000 */
[----:B------:R-:W-:Y:S01]  /*60e0*/  FMUL.FTZ R23, R23, UR6 ;  /* 0x0000000617177c20 */ /* 0x000fe20008410000 */
[----:B------:R-:W-:Y:S01]  /*60f0*/  FMUL.FTZ R22, R22, UR6 ;  /* 0x0000000616167c20 */ /* 0x000fe20008410000 */
[----:B------:R-:W-:Y:S01]  /*6100*/  FMUL.FTZ R20, R33, R20 ;  /* 0x0000001421147220 */ /* 0x000fe20000410000 */
[----:B------:R-:W-:Y:S01]  /*6110*/  FMUL.FTZ R19, R100, R19 ;  /* 0x0000001364137220 */ /* 0x000fe20000410000 */
[----:B------:R-:W-:Y:S01]  /*6120*/  FMUL.FTZ R23, R4, R23 ;  /* 0x0000001704177220 */ /* 0x000fe20000410000 */
[----:B------:R-:W-:Y:S01]  /*6130*/  FMUL.FTZ R22, R5, R22 ;  /* 0x0000001605167220 */ /* 0x000fe20000410000 */
[----:B-1----:R-:W-:Y:S06]  /*6140*/  @!P2 BRA `(.L_x_533) ;  /* 0x000000000088a947 */ /* 0x002fec0003800000 */
[----:B------:R-:W1:Y:S01]  /*6150*/  LDC R34, c[0x0][0x240] ;  /* 0x00009000ff227b82 */ /* 0x000e620000000800 */
[----:B------:R-:W-:Y:S01]  /*6160*/  ISETP.GE.AND P3, PT, R186, UR35, PT ;  /* 0x00000023ba007c0c */ /* 0x000fe2000bf66270 */
[----:B------:R-:W-:Y:S01]  /*6170*/  ULOP3.LUT UR12, UR7, 0x1, URZ, 0xc0, !UPT ;  /* 0x00000001070c7892 */ /* 0x000fe2000f8ec03f */
[----:B------:R-:W-:Y:S03]  /*6180*/  UMOV UR17, 0xffffe000 ;  /* 0xffffe00000117882 */ /* 0x000fe60000000000 */
[----:B------:R-:W-:Y:S04]  /*6190*/  UISETP.NE.U32.AND UP0, UPT, UR12, 0x1, UPT ;  /* 0x000000010c00788c */ /* 0x000fe8000bf05070 */
[----:B------:R-:W-:Y:S04]  /*61a0*/  USEL UR12, UR17, 0x2000, !UP0 ;  /* 0x00002000110c7887 */ /* 0x000fe8000c000000 */
[----:B------:R-:W2:Y:S02]  /*61b0*/  @!P3 LDC R33, c[0x0][0x244] ;  /* 0x00009100ff21bb82 */ /* 0x000ea40000000800 */
[----:B------:R-:W-:Y:S01]  /*61c0*/  VIADD R183, R183, UR12 ;  /* 0x0000000cb7b77c36 */ /* 0x000fe20008000000 */
[----:B------:R-:W-:Y:S01]  /*61d0*/  IADD3 R173, R173, UR12, RZ ;  /* 0x0000000cadad7c10 */ /* 0x000fe2000fffe0ff */
[----:B------:R-:W-:Y:S03]  /*61e0*/  VIADD R226, R226, UR12 ;  /* 0x0000000ce2e27c36 */ /* 0x000fe60008000000 */
[----:B------:R3:W-:Y:S04]  /*61f0*/  @P3 STS [R183], RZ ;  /* 0x000000ffb7003388 */ /* 0x0007e80000000800 */
[----:B------:R3:W-:Y:S04]  /*6200*/  @P3 STS [R183+0x4], RZ ;  /* 0x000004ffb7003388 */ /* 0x0007e80000000800 */
[----:B------:R3:W-:Y:S04]  /*6210*/  @P3 STS [R183+0x8], RZ ;  /* 0x000008ffb7003388 */ /* 0x0007e80000000800 */
[----:B------:R3:W-:Y:S01]  /*6220*/  @P3 STS [R183+0xc], RZ ;  /* 0x00000cffb7003388 */ /* 0x0007e20000000800 */
[----:B-1----:R-:W-:Y:S05]  /*6230*/  IMAD.U32 R4, R34, -0x40, RZ ;  /* 0xffffffc022047824 */ /* 0x002fea00078e00ff */
[C---:B------:R-:W-:Y:S04]  /*6240*/  LEA R5, P0, R4.reuse, R198, 0x1 ;  /* 0x000000c604057211 */ /* 0x040fe800078008ff */
[----:B------:R-:W-:Y:S02]  /*6250*/  LEA.HI.X.SX32 R4, R4, R199, 0x1, P0 ;  /* 0x000000c704047211 */ /* 0x000fe400000f0eff */
[----:B------:R-:W-:Y:S03]  /*6260*/  MOV R198, R5 ;  /* 0x0000000500c67202 */ /* 0x000fe60000000f00 */
        /* <DEDUP_REMOVED lines=16> */
.L_x_533:
[----:B------:R1:W-:Y:S01]  /*6370*/  STS [R193+0xa000], R16 ;  /* 0x00a00010c1007388 */ /* 0x0003e20000000800 */
[----:B---3--:R-:W-:Y:S01]  /*6380*/  F2FP.F16.F32.PACK_AB R4, R17, R18 ;  /* 0x000000121104723e */ /* 0x008fe200000000ff */
[C---:B-----5:R-:W-:Y:S01]  /*6390*/  FADD.FTZ R8, -R2.reuse, R8 ;  /* 0x0000000802087221 */ /* 0x060fe20000010100 */
[C---:B------:R-:W-:Y:S01]  /*63a0*/  FADD.FTZ R9, -R2.reuse, R9 ;  /* 0x0000000902097221 */ /* 0x040fe20000010100 */
[----:B------:R2:W-:Y:S01]  /*63b0*/  STS [R193+0xa400], R6 ;  /* 0x00a40006c1007388 */ /* 0x0005e20000000800 */
[----:B------:R-:W-:Y:S01]  /*63c0*/  FADD.FTZ R25, -R2, R25 ;  /* 0x0000001902197221 */ /* 0x000fe20000010100 */
[----:B------:R-:W-:Y:S01]  /*63d0*/  FMUL.FTZ R18, R185, R8 ;  /* 0x00000008b9127220 */ /* 0x000fe20000410000 */
[----:B------:R-:W-:Y:S01]  /*63e0*/  FFMA.FTZ R8, -R124, R124, 1 ;  /* 0x3f8000007c087423 */ /* 0x000fe2000001017c */
[----:B------:R3:W-:Y:S01]  /*63f0*/  STS [R194+0xa000], R7 ;  /* 0x00a00007c2007388 */ /* 0x0007e20000000800 */
[C---:B------:R-:W-:Y:S01]  /*6400*/  FADD.FTZ R29, -R2.reuse, R29 ;  /* 0x0000001d021d7221 */ /* 0x040fe20000010100 */
[----:B------:R-:W-:Y:S01]  /*6410*/  FADD.FTZ R13, -R2, R13 ;  /* 0x0000000d020d7221 */ /* 0x000fe20000010100 */
[----:B------:R-:W-:Y:S01]  /*6420*/  FMUL.FTZ R8, R8, UR6 ;  /* 0x0000000608087c20 */ /* 0x000fe20008410000 */
[----:B------:R4:W-:Y:S01]  /*6430*/  STS [R194+0xa400], R4 ;  /* 0x00a40004c2007388 */ /* 0x0009e20000000800 */
[C---:B------:R-:W-:Y:S01]  /*6440*/  FADD.FTZ R24, -R2.reuse, R24 ;  /* 0x0000001802187221 */ /* 0x040fe20000010100 */
[C---:B------:R-:W-:Y:S01]  /*6450*/  FADD.FTZ R28, -R2.reuse, R28 ;  /* 0x0000001c021c7221 */ /* 0x040fe20000010100 */
[----:B------:R-:W-:Y:S01]  /*6460*/  FADD.FTZ R12, -R2, R12 ;  /* 0x0000000c020c7221 */ /* 0x000fe20000010100 */
[----:B------:R-:W-:Y:S01]  /*6470*/  FMUL.FTZ R9, R184, R9 ;  /* 0x00000009b8097220 */ /* 0x000fe20000410000 */
[----:B------:R-:W-:Y:S01]  /*6480*/  FFMA.FTZ R2, -R112, R112, 1 ;  /* 0x3f80000070027423 */ /* 0x000fe20000010170 */
[----:B------:R-:W-:Y:S01]  /*6490*/  FMUL.FTZ R29, R125, R29 ;  /* 0x0000001d7d1d7220 */ /* 0x000fe20000410000 */
[----:B------:R-:W-:Y:S01]  /*64a0*/  FFMA.FTZ R5, -R119, R119, 1 ;  /* 0x3f80000077057423 */ /* 0x000fe20000010177 */
[----:B------:R-:W-:Y:S01]  /*64b0*/  FMUL.FTZ R12, R135, R12 ;  /* 0x0000000c870c7220 */ /* 0x000fe20000410000 */
[----:B------:R-:W-:Y:S01]  /*64c0*/  FMUL.FTZ R2, R2, UR6 ;  /* 0x0000000602027c20 */ /* 0x000fe20008410000 */
[----:B------:R-:W-:Y:S01]  /*64d0*/  FMUL.FTZ R13, R134, R13 ;  /* 0x0000000d860d7220 */ /* 0x000fe20000410000 */
[----:B------:R-:W-:Y:S01]  /*64e0*/  FMUL.FTZ R5, R5, UR6 ;  /* 0x0000000605057c20 */ /* 0x000fe20008410000 */
[----:B------:R-:W-:Y:S01]  /*64f0*/  FMUL.FTZ R24, R131, R24 ;  /* 0x0000001883187220 */ /* 0x000fe20000410000 */
[----:B-1----:R-:W-:Y:S01]  /*6500*/  F2FP.F16.F32.PACK_AB R16, R19, R20 ;  /* 0x000000141310723e */ /* 0x002fe200000000ff */
[----:B------:R-:W-:Y:S01]  /*6510*/  FMUL.FTZ R19, R18, R8 ;  /* 0x0000000812137220 */ /* 0x000fe20000410000 */
[----:B------:R-:W-:Y:S01]  /*6520*/  FMUL.FTZ R8, R29, R2 ;  /* 0x000000021d087220 */ /* 0x000fe20000410000 */
[----:B------:R-:W-:Y:S01]  /*6530*/  FMUL.FTZ R13, R13, R5 ;  /* 0x000000050d0d7220 */ /* 0x000fe20000410000 */
[----:B--2---:R-:W-:Y:S01]  /*6540*/  FFMA.FTZ R6, -R120, R120, 1 ;  /* 0x3f80000078067423 */ /* 0x004fe20000010178 */
[----:B------:R-:W-:Y:S01]  /*6550*/  FMUL.FTZ R25, R130, R25 ;  /* 0x0000001982197220 */ /* 0x000fe20000410000 */
[----:B------:R-:W-:Y:S01]  /*6560*/  FADD.FTZ R10, -R0, R10 ;  /* 0x0000000a000a7221 */ /* 0x000fe20000010100 */
[----:B------:R-:W-:Y:S01]  /*6570*/  FFMA.FTZ R5, -R113, R113, 1 ;  /* 0x3f80000071057423 */ /* 0x000fe20000010171 */
[----:B---3--:R-:W-:Y:S01]  /*6580*/  FFMA.FTZ R7, -R122, R122, 1 ;  /* 0x3f8000007a077423 */ /* 0x008fe2000001017a */
[----:B------:R-:W-:Y:S01]  /*6590*/  FMUL.FTZ R6, R6, UR6 ;  /* 0x0000000606067c20 */ /* 0x000fe20008410000 */
[----:B------:R-:W-:Y:S01]  /*65a0*/  FADD.FTZ R15, -R0, R15 ;  /* 0x0000000f000f7221 */ /* 0x000fe20000010100 */
[----:B------:R-:W-:Y:S01]  /*65b0*/  FMUL.FTZ R28, R126, R28 ;  /* 0x0000001c7e1c7220 */ /* 0x000fe20000410000 */
[----:B------:R-:W-:Y:S01]  /*65c0*/  FMUL.FTZ R7, R7, UR6 ;  /* 0x0000000607077c20 */ /* 0x000fe20008410000 */
[----:B------:R-:W-:Y:S01]  /*65d0*/  FMUL.FTZ R12, R12, R6 ;  /* 0x000000060c0c7220 */ /* 0x000fe20000410000 */
[----:B------:R-:W-:Y:S01]  /*65e0*/  FFMA.FTZ R6, -R114, R114, 1 ;  /* 0x3f80000072067423 */ /* 0x000fe20000010172 */
[----:B----4-:R-:W-:Y:S01]  /*65f0*/  FFMA.FTZ R4, -R127, R127, 1 ;  /* 0x3f8000007f047423 */ /* 0x010fe2000001017f */
[----:B------:R-:W-:Y:S01]  /*6600*/  FMUL.FTZ R18, R9, R7 ;  /* 0x0000000709127220 */ /* 0x000fe20000410000 */
[----:B------:R-:W-:Y:S01]  /*6610*/  FFMA.FTZ R7, -R115, R115, 1 ;  /* 0x3f80000073077423 */ /* 0x000fe20000010173 */
[----:B------:R-:W-:Y:S01]  /*6620*/  FMUL.FTZ R6, R6, UR6 ;  /* 0x0000000606067c20 */ /* 0x000fe20008410000 */
[----:B------:R-:W-:Y:S01]  /*6630*/  FMUL.FTZ R5, R5, UR6 ;  /* 0x0000000605057c20 */ /* 0x000fe20008410000 */
[----:B------:R-:W-:Y:S01]  /*6640*/  FMUL.FTZ R15, R187, R15 ;  /* 0x0000000fbb0f7220 */ /* 0x000fe20000410000 */
[----:B------:R-:W-:Y:S01]  /*6650*/  F2FP.F16.F32.PACK_AB R2, R18, R19 ;  /* 0x000000131202723e */ /* 0x000fe200000000ff */
[----:B------:R-:W-:Y:S01]  /*6660*/  FMUL.FTZ R7, R7, UR6 ;  /* 0x0000000607077c20 */ /* 0x000fe20008410000 */
[----:B------:R-:W-:Y:S01]  /*6670*/  FMUL.FTZ R9, R25, R6 ;  /* 0x0000000619097220 */ /* 0x000fe20000410000 */
[----:B------:R-:W-:Y:S01]  /*6680*/  FMUL.FTZ R4, R4, UR6 ;  /* 0x0000000604047c20 */ /* 0x000fe20008410000 */
[----:B------:R-:W-:Y:S01]  /*6690*/  FADD.FTZ R11, -R0, R11 ;  /* 0x0000000b000b7221 */ /* 0x000fe20000010100 */
[----:B------:R1:W-:Y:S01]  /*66a0*/  STS [R193+0xb000], R2 ;  /* 0x00b00002c1007388 */ /* 0x0003e20000000800 */
[----:B------:R-:W-:Y:S01]  /*66b0*/  FMUL.FTZ R24, R24, R7 ;  /* 0x0000000718187220 */ /* 0x000fe20000410000 */
[----:B------:R-:W-:Y:S01]  /*66c0*/  F2FP.F16.F32.PACK_AB R7, R13, R12 ;  /* 0x0000000c0d07723e */ /* 0x000fe200000000ff */
[----:B------:R-:W-:Y:S01]  /*66d0*/  FMUL.FTZ R12, R190, R10 ;  /* 0x0000000abe0c7220 */ /* 0x000fe20000410000 */
[----:B------:R-:W-:Y:S01]  /*66e0*/  FFMA.FTZ R10, -R137, R137, 1 ;  /* 0x3f800000890a7423 */ /* 0x000fe20000010189 */
[----:B------:R-:W-:Y:S01]  /*66f0*/  FFMA.FTZ R6, -R136, R136, 1 ;  /* 0x3f80000088067423 */ /* 0x000fe20000010188 */
[----:B------:R-:W-:Y:S01]  /*6700*/  FMUL.FTZ R28, R28, R5 ;  /* 0x000000051c1c7220 */ /* 0x000fe20000410000 */
[----:B------:R-:W-:Y:S01]  /*6710*/  FMUL.FTZ R15, R15, R4 ;  /* 0x000000040f0f7220 */ /* 0x000fe20000410000 */
[----:B------:R-:W-:Y:S01]  /*6720*/  FMUL.FTZ R11, R189, R11 ;  /* 0x0000000bbd0b7220 */ /* 0x000fe20000410000 */
[----:B------:R-:W-:Y:S01]  /*6730*/  FMUL.FTZ R10, R10, UR6 ;  /* 0x000000060a0a7c20 */ /* 0x000fe20008410000 */
[----:B------:R-:W-:Y:S01]  /*6740*/  FMUL.FTZ R6, R6, UR6 ;  /* 0x0000000606067c20 */ /* 0x000fe20008410000 */
[C---:B------:R-:W-:Y:S01]  /*6750*/  FADD.FTZ R14, -R0.reuse, R14 ;  /* 0x0000000e000e7221 */ /* 0x040fe20000010100 */
[----:B------:R-:W-:Y:S01]  /*6760*/  FFMA.FTZ R5, -R129, R129, 1 ;  /* 0x3f80000081057423 */ /* 0x000fe20000010181 */
[----:B------:R-:W-:Y:S01]  /*6770*/  FADD.FTZ R30, -R0, R30 ;  /* 0x0000001e001e7221 */ /* 0x000fe20000010100 */
[----:B------:R-:W-:Y:S01]  /*6780*/  FFMA.FTZ R4, -R117, R117, 1 ;  /* 0x3f80000075047423 */ /* 0x000fe20000010175 */
[----:B------:R-:W-:Y:S01]  /*6790*/  FMUL.FTZ R10, R12, R10 ;  /* 0x0000000a0c0a7220 */ /* 0x000fe20000410000 */
[----:B------:R-:W-:Y:S01]  /*67a0*/  FMUL.FTZ R11, R11, R6 ;  /* 0x000000060b0b7220 */ /* 0x000fe20000410000 */
[----:B------:R-:W-:Y:S01]  /*67b0*/  FMUL.FTZ R14, R188, R14 ;  /* 0x0000000ebc0e7220 */ /* 0x000fe20000410000 */
[----:B------:R-:W-:Y:S01]  /*67c0*/  FMUL.FTZ R5, R5, UR6 ;  /* 0x0000000605057c20 */ /* 0x000fe20008410000 */
[----:B------:R-:W-:Y:S01]  /*67d0*/  FMUL.FTZ R30, R133, R30 ;  /* 0x0000001e851e7220 */ /* 0x000fe20000410000 */
[----:B------:R-:W-:Y:S01]  /*67e0*/  FMUL.FTZ R4, R4, UR6 ;  /* 0x0000000604047c20 */ /* 0x000fe20008410000 */
[----:B------:R-:W-:Y:S01]  /*67f0*/  FADD.FTZ R26, -R0, R26 ;  /* 0x0000001a001a7221 */ /* 0x000fe20000010100 */
[----:B------:R-:W-:Y:S01]  /*6800*/  FMUL.FTZ R14, R14, R5 ;  /* 0x000000050e0e7220 */ /* 0x000fe20000410000 */
[----:B------:R-:W-:Y:S01]  /*6810*/  FFMA.FTZ R6, -R123, R123, 1 ;  /* 0x3f8000007b067423 */ /* 0x000fe2000001017b */
[----:B------:R-:W-:Y:S01]  /*6820*/  FMUL.FTZ R30, R30, R4 ;  /* 0x000000041e1e7220 */ /* 0x000fe20000410000 */
[----:B------:R-:W-:Y:S01]  /*6830*/  F2FP.F16.F32.PACK_AB R4, R11, R10 ;  /* 0x0000000a0b04723e */ /* 0x000fe200000000ff */
[C---:B------:R-:W-:Y:S01]  /*6840*/  FADD.FTZ R27, -R0.reuse, R27 ;  /* 0x0000001b001b7221 */ /* 0x040fe20000010100 */
[----:B------:R-:W-:Y:S01]  /*6850*/  FFMA.FTZ R5, -R121, R121, 1 ;  /* 0x3f80000079057423 */ /* 0x000fe20000010179 */
[----:B-1----:R-:W-:Y:S01]  /*6860*/  F2FP.F16.F32.PACK_AB R2, R15, R14 ;  /* 0x0000000e0f02723e */ /* 0x002fe200000000ff */
[----:B------:R-:W-:Y:S01]  /*6870*/  FADD.FTZ R31, -R0, R31 ;  /* 0x0000001f001f7221 */ /* 0x000fe20000010100 */
[----:B------:R-:W-:Y:S01]  /*6880*/  STS [R193+0xb400], R4 ;  /* 0x00b40004c1007388 */ /* 0x000fe20000000800 */
[----:B------:R-:W-:Y:S01]  /*6890*/  FMUL.FTZ R26, R139, R26 ;  /* 0x0000001a8b1a7220 */ /* 0x000fe20000410000 */
[----:B------:R-:W-:Y:S01]  /*68a0*/  FMUL.FTZ R6, R6, UR6 ;  /* 0x0000000606067c20 */ /* 0x000fe20008410000 */
[----:B------:R-:W-:Y:S01]  /*68b0*/  FMUL.FTZ R27, R138, R27 ;  /* 0x0000001b8a1b7220 */ /* 0x000fe20000410000 */
[----:B------:R-:W-:Y:S01]  /*68c0*/  FMUL.FTZ R5, R5, UR6 ;  /* 0x0000000605057c20 */ /* 0x000fe20008410000 */
[----:B------:R-:W-:Y:S01]  /*68d0*/  FFMA.FTZ R0, -R116, R116, 1 ;  /* 0x3f80000074007423 */ /* 0x000fe20000010174 */
[----:B------:R-:W-:Y:S01]  /*68e0*/  STS [R194+0xb000], R7 ;  /* 0x00b00007c2007388 */ /* 0x000fe20000000800 */
[----:B------:R-:W-:Y:S01]  /*68f0*/  FMUL.FTZ R26, R26, R6 ;  /* 0x000000061a1a7220 */ /* 0x000fe20000410000 */
[----:B------:R-:W-:Y:S01]  /*6900*/  FMUL.FTZ R31, R132, R31 ;  /* 0x0000001f841f7220 */ /* 0x000fe20000410000 */
[----:B------:R-:W-:Y:S01]  /*6910*/  FMUL.FTZ R6, R27, R5 ;  /* 0x000000051b067220 */ /* 0x000fe20000410000 */
[----:B------:R1:W-:Y:S01]  /*6920*/  STS [R194+0xb400], R2 ;  /* 0x00b40002c2007388 */ /* 0x0003e20000000800 */
[----:B------:R-:W-:Y:S01]  /*6930*/  FMUL.FTZ R0, R0, UR6 ;  /* 0x0000000600007c20 */ /* 0x000fe20008410000 */
[----:B------:R-:W-:Y:S02]  /*6940*/  F2FP.F16.F32.PACK_AB R17, R22, R23 ;  /* 0x000000171611723e */ /* 0x000fe400000000ff */
[----:B------:R-:W-:Y:S01]  /*6950*/  STS [R192+0xa000], R32 ;  /* 0x00a00020c0007388 */ /* 0x000fe20000000800 */
[----:B------:R-:W-:Y:S01]  /*6960*/  FMUL.FTZ R5, R31, R0 ;  /* 0x000000001f057220 */ /* 0x000fe20000410000 */
[----:B------:R-:W-:Y:S02]  /*6970*/  F2FP.F16.F32.PACK_AB R9, R9, R24 ;  /* 0x000000180909723e */ /* 0x000fe400000000ff */
[----:B------:R-:W-:Y:S01]  /*6980*/  STS [R192+0xa400], R16 ;  /* 0x00a40010c0007388 */ /* 0x000fe20000000800 */
[----:B------:R-:W-:Y:S02]  /*6990*/  F2FP.F16.F32.PACK_AB R6, R6, R26 ;  /* 0x0000001a0606723e */ /* 0x000fe400000000ff */
[----:B------:R-:W-:Y:S01]  /*69a0*/  F2FP.F16.F32.PACK_AB R8, R8, R28 ;  /* 0x0000001c0808723e */ /* 0x000fe200000000ff */
[----:B------:R-:W-:Y:S01]  /*69b0*/  STS [R191+0xa000], R21 ;  /* 0x00a00015bf007388 */ /* 0x000fe20000000800 */
[----:B------:R-:W-:Y:S02]  /*69c0*/  F2FP.F16.F32.PACK_AB R5, R5, R30 ;  /* 0x0000001e0505723e */ /* 0x000fe400000000ff */
[----:B------:R-:W-:Y:S01]  /*69d0*/  SHF.L.U32 R100, R181, 0x1, RZ ;  /* 0x00000001b5647819 */ /* 0x000fe200000006ff */
[----:B------:R-:W-:Y:S01]  /*69e0*/  STS [R191+0xa400], R17 ;  /* 0x00a40011bf007388 */ /* 0x000fe20000000800 */
[----:B------:R-:W-:Y:S02]  /*69f0*/  MOV R0, UR4 ;  /* 0x0000000400007c02 */ /* 0x000fe40008000f00 */
[----:B------:R-:W-:Y:S01]  /*6a00*/  LEA R116, R243, UR4, 0x1 ;  /* 0x00000004f3747c11 */ /* 0x000fe2000f8e08ff */
[----:B------:R-:W-:Y:S01]  /*6a10*/  STS [R192+0xb000], R9 ;  /* 0x00b00009c0007388 */ /* 0x000fe20000000800 */
[----:B------:R-:W-:Y:S02]  /*6a20*/  IADD3 R0, R100, 0x4000, R0 ;  /* 0x0000400064007810 */ /* 0x000fe40007ffe000 */
[----:B------:R-:W-:Y:S01]  /*6a30*/  MOV R114, R223 ;  /* 0x000000df00727202 */ /* 0x000fe20000000f00 */
[----:B------:R-:W-:Y:S01]  /*6a40*/  STS [R192+0xb400], R6 ;  /* 0x00b40006c0007388 */ /* 0x000fe20000000800 */
[C---:B-1----:R-:W-:Y:S02]  /*6a50*/  IADD3 R2, R0.reuse, 0x40, RZ ;  /* 0x0000004000027810 */ /* 0x042fe40007ffe0ff */
[----:B------:R-:W-:Y:S01]  /*6a60*/  @P1 IADD3 R2, R0, -0x40, RZ ;  /* 0xffffffc000021810 */ /* 0x000fe20007ffe0ff */
[----:B------:R-:W-:Y:S01]  /*6a70*/  STS [R191+0xb000], R8 ;  /* 0x00b00008bf007388 */ /* 0x000fe20000000800 */
[----:B------:R-:W-:Y:S03]  /*6a80*/  MOV R115, R222 ;  /* 0x000000de00737202 */ /* 0x000fe60000000f00 */
        /* <DEDUP_REMOVED lines=76> */
.L_x_534:
[----:B------:R-:W-:Y:S01]  /*6f50*/  LDSM.16.M88.4 R16, [R174] ;  /* 0x00000000ae10783b */ /* 0x000fe20000000200 */
[----:B------:R-:W-:Y:S01]  /*6f60*/  VIADD R2, R100, UR5 ;  /* 0x0000000564027c36 */ /* 0x000fe20008000000 */
[C---:B------:R-:W-:Y:S01]  /*6f70*/  LEA R223, P0, R237.reuse, R114, 0x2 ;  /* 0x00000072eddf7211 */ /* 0x040fe200078010ff */
[--C-:B------:R-:W-:Y:S01]  /*6f80*/  IMAD.IADD R112, R174, 0x1, R128.reuse ;  /* 0x00000001ae707824 */ /* 0x100fe200078e0280 */
[----:B------:R-:W2:Y:S01]  /*6f90*/  LDSM.16.MT88.4 R8, [R0+0x2000] ;  /* 0x002000000008783b */ /* 0x000ea20000004200 */
[----:B------:R-:W-:Y:S01]  /*6fa0*/  IMAD.IADD R2, R2, 0x1, R128 ;  /* 0x0000000102027824 */ /* 0x000fe200078e0280 */
[----:B------:R-:W-:Y:S01]  /*6fb0*/  LEA.HI.X.SX32 R222, R237, R115, 0x2, P0 ;  /* 0x00000073edde7211 */ /* 0x000fe200000f16ff */
[----:B------:R-:W-:Y:S01]  /*6fc0*/  IMAD.IADD R113, R128, 0x1, R175 ;  /* 0x0000000180717824 */ /* 0x000fe200078e02af */
[----:B------:R-:W-:Y:S01]  /*6fd0*/  LDSM.16.M88.4 R24, [R175] ;  /* 0x00000000af18783b */ /* 0x000fe20000000200 */
[----:B------:R-:W-:Y:S02]  /*6fe0*/  ULOP3.LUT UR12, UR7, 0x1, URZ, 0xc0, !UPT ;  /* 0x00000001070c7892 */ /* 0x000fe4000f8ec03f */
[----:B------:R-:W-:Y:S01]  /*6ff0*/  UISETP.GT.AND UP2, UPT, UR7, UR19, UPT ;  /* 0x000000130700728c */ /* 0x000fe2000bf44270 */
[----:B------:R-:W1:Y:S01]  /*7000*/  LDSM.16.MT88.4 R20, [R2] ;  /* 0x000000000214783b */ /* 0x000e620000004200 */
[----:B------:R-:W-:Y:S02]  /*7010*/  UISETP.NE.U32.AND UP0, UPT, UR12, 0x1, UPT ;  /* 0x000000010c00788c */ /* 0x000fe4000bf05070 */
[----:B------:R-:W-:Y:S01]  /*7020*/  UIADD3 UR7, UR7, -0x1, URZ ;  /* 0xffffffff07077890 */ /* 0x000fe2000fffe03f */
        /* <DEDUP_REMOVED lines=43> */
[----:B------:R3:W3:Y:S04]  /*72e0*/  LDSM.16.MT88.4 R24, [R2+0x3800] ;  /* 0x003800000218783b */ /* 0x0006e80000004200 */
[----:B------:R-:W-:Y:S01]  /*72f0*/  LDSM.16.MT88.4 R100, [R172+0x1000] ;  /* 0x00100000ac64783b */ /* 0x000fe20000004200 */
[C---:B----4-:R-:W-:Y:S06]  /*7300*/  HMMA.16816.F32 R4, R28.reuse, R104, R4 ;  /* 0x000000681c04723c */ /* 0x050fec0000001804 */
[C---:B------:R-:W-:Y:S01]  /*7310*/  HMMA.16816.F32 R8, R28.reuse, R106, R8 ;  /* 0x0000006a1c08723c */ /* 0x040fe20000001808 */
[----:B------:R-:W-:Y:S01]  /*7320*/  LDSM.16.MT88.4 R104, [R3+0xd000] ;  /* 0x00d000000368783b */ /* 0x000fe20000004200 */
[----:B--2---:R-:W-:Y:S04]  /*7330*/  IMAD.U32 R0, RZ, RZ, UR18 ;  /* 0x00000012ff007e24 */ /* 0x004fe8000f8e00ff */
[C---:B-1----:R-:W-:Y:S06]  /*7340*/  HMMA.16816.F32 R12, R28.reuse, R20, R12 ;  /* 0x000000141c0c723c */ /* 0x042fec000000180c */
[----:B------:R-:W-:Y:S01]  /*7350*/  HMMA.16816.F32 R16, R28, R22, R16 ;  /* 0x000000161c10723c */ /* 0x000fe20000001810 */
[----:B---3--:R-:W-:Y:S04]  /*7360*/  IMAD.U32 R2, RZ, RZ, UR32 ;  /* 0x00000020ff027e24 */ /* 0x008fe8000f8e00ff */
[----:B------:R-:W-:Y:S01]  /*7370*/  @P2 IADD3 R20, P3, R238, UR14, RZ ;  /* 0x0000000eee142c10 */ /* 0x000fe2000ff7e0ff */
[C---:B------:R-:W-:Y:S01]  /*7380*/  HMMA.16816.F32 R4, R32.reuse, R108, R4 ;  /* 0x0000006c2004723c */ /* 0x040fe20000001804 */
[----:B------:R-:W-:Y:S01]  /*7390*/  IMAD.U32 R22, RZ, RZ, UR18 ;  /* 0x00000012ff167e24 */ /* 0x000fe2000f8e00ff */
[----:B------:R-:W-:Y:S03]  /*73a0*/  @UP3 UIADD3 UR14, UP1, UR14, -0x100, URZ ;  /* 0xffffff000e0e3890 */ /* 0x000fe6000ff3e03f */
[----:B------:R-:W-:Y:S01]  /*73b0*/  @P2 IADD3.X R21, R239, UR13, RZ, P3, !PT ;  /* 0x0000000def152c10 */ /* 0x000fe20009ffe4ff */
[C---:B------:R-:W-:Y:S01]  /*73c0*/  HMMA.16816.F32 R8, R32.reuse, R110, R8 ;  /* 0x0000006e2008723c */ /* 0x040fe20000001808 */
[----:B------:R-:W-:Y:S01]  /*73d0*/  IMAD.U32 R28, RZ, RZ, UR25 ;  /* 0x00000019ff1c7e24 */ /* 0x000fe2000f8e00ff */
[----:B------:R-:W-:Y:S02]  /*73e0*/  @UP3 UIADD3.X UR13, UR13, -0x1, URZ, UP1, !UPT ;  /* 0xffffffff0d0d3890 */ /* 0x000fe40008ffe43f */
[----:B------:R-:W5:Y:S02]  /*73f0*/  @P2 LDG.E R235, desc[UR8][R20.64] ;  /* 0x0000000814eb2981 */ /* 0x000f64000c1e1900 */
[C---:B------:R-:W-:Y:S02]  /*7400*/  HMMA.16816.F32 R12, R32.reuse, R24, R12 ;  /* 0x00000018200c723c */ /* 0x040fe4000000180c */
[----:B------:R-:W5:Y:S04]  /*7410*/  @P2 LDG.E R236, desc[UR8][R20.64+0x20] ;  /* 0x0000200814ec2981 */ /* 0x000f68000c1e1900 */
[----:B------:R-:W-:Y:S01]  /*7420*/  HMMA.16816.F32 R16, R32, R26, R16 ;  /* 0x0000001a2010723c */ /* 0x000fe20000001810 */
[----:B------:R-:W5:Y:S01]  /*7430*/  @P2 LDG.E R233, desc[UR8][R20.64+0x80] ;  /* 0x0000800814e92981 */ /* 0x000f62000c1e1900 */
[----:B------:R-:W-:Y:S03]  /*7440*/  IMAD.U32 R24, RZ, RZ, UR32 ;  /* 0x00000020ff187e24 */ /* 0x000fe6000f8e00ff */
[----:B------:R1:W5:Y:S01]  /*7450*/  @P2 LDG.E R234, desc[UR8][R20.64+0xa0] ;  /* 0x0000a00814ea2981 */ /* 0x000362000c1e1900 */
[----:B------:R-:W-:Y:S01]  /*7460*/  IMAD.U32 R25, RZ, RZ, UR25 ;  /* 0x00000019ff197e24 */ /* 0x000fe2000f8e00ff */
[----:B------:R-:W-:Y:S02]  /*7470*/  MOV R26, UR31 ;  /* 0x0000001f001a7c02 */ /* 0x000fe40008000f00 */
[----:B------:R-:W-:Y:S02]  /*7480*/  LDSM.16.MT88.4 R32, [R3+0xc800] ;  /* 0x00c800000320783b */ /* 0x000fe40000004200 */
[----:B-1----:R-:W-:Y:S02]  /*7490*/  IMAD.MOV.U32 R20, RZ, RZ, R223 ;  /* 0x000000ffff147224 */ /* 0x002fe400078e00df */
[----:B------:R-:W-:Y:S03]  /*74a0*/  IMAD.MOV.U32 R21, RZ, RZ, R222 ;  /* 0x000000ffff157224 */ /* 0x000fe600078e00de */
[-C--:B------:R-:W-:Y:S02]  /*74b0*/  LEA R22, P3, R22, R20.reuse, 0x2 ;  /* 0x0000001416167211 */ /* 0x080fe400078610ff */
[-C--:B------:R-:W-:Y:S01]  /*74c0*/  LEA R28, P2, R28, R20.reuse, 0x2 ;  /* 0x000000141c1c7211 */ /* 0x080fe200078410ff */
[----:B------:R1:W-:Y:S01]  /*74d0*/  REDG.E.ADD.F32.FTZ.RN.STRONG.GPU desc[UR8][R20.64], R4 ;  /* 0x00000004140079a6 */ /* 0x0003e2000c10f388 */
[-C--:B------:R-:W-:Y:S01]  /*74e0*/  LEA.HI.X.SX32 R23, R0, R21.reuse, 0x2, P3 ;  /* 0x0000001500177211 */ /* 0x080fe200018f16ff */
[----:B------:R-:W-:Y:S01]  /*74f0*/  IMAD.U32 R0, RZ, RZ, UR31 ;  /* 0x0000001fff007e24 */ /* 0x000fe2000f8e00ff */
[-C--:B------:R-:W-:Y:S02]  /*7500*/  LEA R24, P0, R24, R20.reuse, 0x2 ;  /* 0x0000001418187211 */ /* 0x080fe400078010ff */
[-C--:B------:R-:W-:Y:S01]  /*7510*/  LEA.HI.X.SX32 R29, R25, R21.reuse, 0x2, P2 ;  /* 0x00000015191d7211 */ /* 0x080fe200010f16ff */
[----:B------:R2:W-:Y:S01]  /*7520*/  REDG.E.ADD.F32.FTZ.RN.STRONG.GPU desc[UR8][R22.64], R5 ;  /* 0x00000005160079a6 */ /* 0x0005e2000c10f388 */
[-C--:B------:R-:W-:Y:S01]  /*7530*/  LEA.HI.X.SX32 R25, R2, R21.reuse, 0x2, P0 ;  /* 0x0000001502197211 */ /* 0x080fe200000f16ff */
[----:B------:R-:W-:Y:S01]  /*7540*/  IMAD.U32 R2, RZ, RZ, UR29 ;  /* 0x0000001dff027e24 */ /* 0x000fe2000f8e00ff */
[-C--:B------:R-:W-:Y:S01]  /*7550*/  LEA R26, P0, R26, R20.reuse, 0x2 ;  /* 0x000000141a1a7211 */ /* 0x080fe200078010ff */
[----:B------:R3:W-:Y:S03]  /*7560*/  REDG.E.ADD.F32.FTZ.RN.STRONG.GPU desc[UR8][R28.64], R6 ;  /* 0x000000061c0079a6 */ /* 0x0007e6000c10f388 */
[-C--:B------:R-:W-:Y:S01]  /*7570*/  LEA.HI.X.SX32 R27, R0, R21.reuse, 0x2, P0 ;  /* 0x00000015001b7211 */ /* 0x080fe200000f16ff */
[----:B------:R4:W-:Y:S01]  /*7580*/  REDG.E.ADD.F32.FTZ.RN.STRONG.GPU desc[UR8][R24.64], R7 ;  /* 0x00000007180079a6 */ /* 0x0009e2000c10f388 */
[----:B------:R-:W-:Y:S03]  /*7590*/  IMAD.U32 R0, RZ, RZ, UR28 ;  /* 0x0000001cff007e24 */ /* 0x000fe6000f8e00ff */
[----:B------:R4:W-:Y:S04]  /*75a0*/  REDG.E.ADD.F32.FTZ.RN.STRONG.GPU desc[UR8][R26.64], R8 ;  /* 0x000000081a0079a6 */ /* 0x0009e8000c10f388 */
[----:B------:R-:W-:Y:S01]  /*75b0*/  LDSM.16.MT88.4 R28, [R3+0xa800] ;  /* 0x00a80000031c783b */ /* 0x000fe20000004200 */
[----:B-1----:R-:W-:Y:S05]  /*75c0*/  IMAD.U32 R4, RZ, RZ, UR28 ;  /* 0x0000001cff047e24 */ /* 0x002fea000f8e00ff */
[-C--:B------:R-:W-:Y:S01]  /*75d0*/  LEA R4, P0, R4, R20.reuse, 0x2 ;  /* 0x0000001404047211 */ /* 0x080fe200078010ff */
[----:B--2---:R-:W-:Y:S02]  /*75e0*/  IMAD.U32 R5, RZ, RZ, UR30 ;  /* 0x0000001eff057e24 */ /* 0x004fe4000f8e00ff */
[----:B---3--:R-:W-:Y:S02]  /*75f0*/  IMAD.U32 R6, RZ, RZ, UR29 ;  /* 0x0000001dff067e24 */ /* 0x008fe4000f8e00ff */
[----:B----4-:R-:W-:Y:S03]  /*7600*/  IMAD.U32 R24, RZ, RZ, UR30 ;  /* 0x0000001eff187e24 */ /* 0x010fe6000f8e00ff */
[-C--:B------:R-:W-:Y:S01]  /*7610*/  LEA R6, P2, R6, R20.reuse, 0x2 ;  /* 0x0000001406067211 */ /* 0x080fe200078410ff */
[----:B------:R-:W-:Y:S01]  /*7620*/  IMAD.U32 R26, RZ, RZ, UR24 ;  /* 0x00000018ff1a7e24 */ /* 0x000fe2000f8e00ff */
[-C--:B------:R-:W-:Y:S01]  /*7630*/  LEA R24, P3, R24, R20.reuse, 0x2 ;  /* 0x0000001418187211 */ /* 0x080fe200078610ff */
[----:B------:R-:W-:Y:S01]  /*7640*/  IMAD.U32 R8, RZ, RZ, UR21 ;  /* 0x00000015ff087e24 */ /* 0x000fe2000f8e00ff */
[-C--:B------:R-:W-:Y:S01]  /*7650*/  LEA.HI.X.SX32 R7, R2, R21.reuse, 0x2, P2 ;  /* 0x0000001502077211 */ /* 0x080fe200010f16ff */
[----:B------:R-:W-:Y:S01]  /*7660*/  IMAD.U32 R2, RZ, RZ, UR20 ;  /* 0x00000014ff027e24 */ /* 0x000fe2000f8e00ff */
[-C--:B------:R-:W-:Y:S02]  /*7670*/  LEA.HI.X.SX32 R25, R5, R21.reuse, 0x2, P3 ;  /* 0x0000001505197211 */ /* 0x080fe400018f16ff */
[-C--:B------:R-:W-:Y:S01]  /*7680*/  LEA.HI.X.SX32 R5, R0, R21.reuse, 0x2, P0 ;  /* 0x0000001500057211 */ /* 0x080fe200000f16ff */
[----:B------:R-:W-:Y:S01]  /*7690*/  IMAD.U32 R0, RZ, RZ, UR27 ;  /* 0x0000001bff007e24 */ /* 0x000fe2000f8e00ff */
[-C--:B------:R-:W-:Y:S01]  /*76a0*/  LEA R26, P6, R26, R20.reuse, 0x2 ;  /* 0x000000141a1a7211 */ /* 0x080fe200078c10ff */
[----:B------:R1:W-:Y:S01]  /*76b0*/  REDG.E.ADD.F32.FTZ.RN.STRONG.GPU desc[UR8][R24.64], R9 ;  /* 0x00000009180079a6 */ /* 0x0003e2000c10f388 */
[-C--:B------:R-:W-:Y:S03]  /*76c0*/  LEA R8, P3, R8, R20.reuse, 0x2 ;  /* 0x0000001408087211 */ /* 0x080fe600078610ff */
[----:B------:R2:W-:Y:S04]  /*76d0*/  REDG.E.ADD.F32.FTZ.RN.STRONG.GPU desc[UR8][R6.64], R10 ;  /* 0x0000000a060079a6 */ /* 0x0005e8000c10f388 */
[----:B------:R3:W-:Y:S04]  /*76e0*/  REDG.E.ADD.F32.FTZ.RN.STRONG.GPU desc[UR8][R4.64], R11 ;  /* 0x0000000b040079a6 */ /* 0x0007e8000c10f388 */
[----:B------:R-:W-:Y:S04]  /*76f0*/  REDG.E.ADD.F32.FTZ.RN.STRONG.GPU desc[UR8][R20.64+0x80], R12 ;  /* 0x0000800c140079a6 */ /* 0x000fe8000c10f388 */
[----:B------:R-:W-:Y:S01]  /*7700*/  REDG.E.ADD.F32.FTZ.RN.STRONG.GPU desc[UR8][R22.64+0x80], R13 ;  /* 0x0000800d160079a6 */ /* 0x000fe2000c10f388 */
[----:B-1----:R-:W-:Y:S01]  /*7710*/  MOV R24, UR23 ;  /* 0x0000001700187c02 */ /* 0x002fe20008000f00 */
[----:B------:R-:W-:Y:S02]  /*7720*/  IMAD.U32 R9, RZ, RZ, UR23 ;  /* 0x00000017ff097e24 */ /* 0x000fe4000f8e00ff */
[----:B--2---:R-:W-:Y:S01]  /*7730*/  IMAD.U32 R10, RZ, RZ, UR22 ;  /* 0x00000016ff0a7e24 */ /* 0x004fe2000f8e00ff */
[-C--:B------:R-:W-:Y:S01]  /*7740*/  LEA R24, P5, R24, R20.reuse, 0x2 ;  /* 0x0000001418187211 */ /* 0x080fe200078a10ff */
[----:B------:R-:W-:Y:S02]  /*7750*/  IMAD.U32 R7, RZ, RZ, UR22 ;  /* 0x00000016ff077e24 */ /* 0x000fe4000f8e00ff */
[----:B---3--:R-:W-:Y:S01]  /*7760*/  IMAD.U32 R11, RZ, RZ, UR24 ;  /* 0x00000018ff0b7e24 */ /* 0x008fe2000f8e00ff */
[-C--:B------:R-:W-:Y:S01]  /*7770*/  LEA R10, P4, R10, R20.reuse, 0x2 ;  /* 0x000000140a0a7211 */ /* 0x080fe200078810ff */
[----:B------:R-:W-:Y:S01]  /*7780*/  IMAD.U32 R6, RZ, RZ, UR20 ;  /* 0x00000014ff067e24 */ /* 0x000fe2000f8e00ff */
[-C--:B------:R-:W-:Y:S01]  /*7790*/  LEA.HI.X.SX32 R25, R9, R21.reuse, 0x2, P5 ;  /* 0x0000001509197211 */ /* 0x080fe200028f16ff */
[----:B------:R-:W-:Y:S01]  /*77a0*/  IMAD.U32 R4, RZ, RZ, UR27 ;  /* 0x0000001bff047e24 */ /* 0x000fe2000f8e00ff */
[-C--:B------:R-:W-:Y:S02]  /*77b0*/  LEA.HI.X.SX32 R27, R11, R21.reuse, 0x2, P6 ;  /* 0x000000150b1b7211 */ /* 0x080fe400030f16ff */
[-C--:B------:R-:W-:Y:S02]  /*77c0*/  LEA.HI.X.SX32 R11, R7, R21.reuse, 0x2, P4 ;  /* 0x00000015070b7211 */ /* 0x080fe400020f16ff */
[----:B------:R-:W-:Y:S01]  /*77d0*/  MOV R5, UR21 ;  /* 0x0000001500057c02 */ /* 0x000fe20008000f00 */
[----:B------:R-:W-:Y:S01]  /*77e0*/  REDG.E.ADD.F32.FTZ.RN.STRONG.GPU desc[UR8][R26.64], R14 ;  /* 0x0000000e1a0079a6 */ /* 0x000fe2000c10f388 */
        /* <DEDUP_REMOVED lines=66> */
[----:B------:R-:W-:Y:S01]  /*7c10*/  F2FP.F16.F32.PACK_AB R36, R37, R36 ;  /* 0x000000242524723e */ /* 0x000fe200000000ff */
[----:B------:R-:W-:Y:S01]  /*7c20*/  UISETP.NE.AND UP0, UPT, UR36, -0x1, UPT ;  /* 0xffffffff2400788c */ /* 0x000fe2000bf05270 */
        /* <DEDUP_REMOVED lines=41> */
[----:B------:R-:W-:Y:S01]  /*7ec0*/  STS [R248], R17 ;  /* 0x00000011f8007388 */ /* 0x000fe20000000800 */
[----:B------:R-:W-:Y:S01]  /*7ed0*/  F2FP.F16.F32.PACK_AB R14, R14, R74 ;  /* 0x0000004a0e0e723e */ /* 0x000fe200000000ff */
[----:B------:R-:W-:Y:S01]  /*7ee0*/  @UP0 UIADD3 UR11, UR33, UR36, URZ ;  /* 0x00000024210b0290 */ /* 0x000fe2000fffe03f */
[----:B------:R-:W-:Y:S01]  /*7ef0*/  F2FP.F16.F32.PACK_AB R11, R11, R76 ;  /* 0x0000004c0b0b723e */ /* 0x000fe200000000ff */
[----:B------:R-:W-:Y:S01]  /*7f00*/  STS [R248+0x400], R16 ;  /* 0x00040010f8007388 */ /* 0x000fe20000000800 */
[----:B------:R-:W-:Y:S01]  /*7f10*/  F2FP.F16.F32.PACK_AB R10, R10, R78 ;  /* 0x0000004e0a0a723e */ /* 0x000fe200000000ff */
[----:B------:R-:W-:Y:S01]  /*7f20*/  @UP0 ULDC.64 UR6, c[0x0][0x450] ;  /* 0x0001140000060ab9 */ /* 0x000fe20000000a00 */
[----:B------:R-:W-:Y:S01]  /*7f30*/  F2FP.F16.F32.PACK_AB R9, R9, R84 ;  /* 0x000000540909723e */ /* 0x000fe200000000ff */
[----:B------:R-:W-:Y:S01]  /*7f40*/  STS [R251], R13 ;  /* 0x0000000dfb007388 */ /* 0x000fe20000000800 */
[----:B------:R-:W-:Y:S01]  /*7f50*/  F2FP.F16.F32.PACK_AB R8, R8, R86 ;  /* 0x000000560808723e */ /* 0x000fe200000000ff */
[----:B------:R-:W-:Y:S01]  /*7f60*/  @UP0 UIMAD.WIDE.U32 UR12, UR11, UR6, URZ ;  /* 0x000000060b0c02a5 */ /* 0x000fe2000f8e003f */
[----:B------:R-:W-:Y:S01]  /*7f70*/  F2FP.F16.F32.PACK_AB R5, R5, R96 ;  /* 0x000000600505723e */ /* 0x000fe200000000ff */
[----:B------:R-:W-:Y:S01]  /*7f80*/  STS [R252], R12 ;  /* 0x0000000cfc007388 */ /* 0x000fe20000000800 */
[----:B------:R-:W-:Y:S01]  /*7f90*/  F2FP.F16.F32.PACK_AB R4, R4, R98 ;  /* 0x000000620404723e */ /* 0x000fe200000000ff */
[----:B------:R-:W-:Y:S01]  /*7fa0*/  @UP0 UIMAD UR11, UR11, UR7, URZ ;  /* 0x000000070b0b02a4 */ /* 0x000fe2000f8e023f */
[----:B------:R-:W-:Y:S01]  /*7fb0*/  F2FP.F16.F32.PACK_AB R7, R7, R88 ;  /* 0x000000580707723e */ /* 0x000fe200000000ff */
[----:B------:R-:W-:Y:S01]  /*7fc0*/  STS [R248+0x2000], R15 ;  /* 0x0020000ff8007388 */ /* 0x000fe20000000800 */
[----:B------:R-:W-:Y:S01]  /*7fd0*/  F2FP.F16.F32.PACK_AB R6, R6, R90 ;  /* 0x0000005a0606723e */ /* 0x000fe200000000ff */
[----:B------:R-:W-:Y:S01]  /*7fe0*/  @UP0 UIADD3 UR21, UR13, UR11, URZ ;  /* 0x0000000b0d150290 */ /* 0x000fe2000fffe03f */
[----:B------:R-:W-:Y:S01]  /*7ff0*/  F2FP.F16.F32.PACK_AB R2, R2, R92 ;  /* 0x0000005c0202723e */ /* 0x000fe200000000ff */
[----:B------:R-:W-:Y:S01]  /*8000*/  STS [R248+0x2400], R14 ;  /* 0x0024000ef8007388 */ /* 0x000fe20000000800 */
[----:B------:R-:W-:Y:S01]  /*8010*/  F2FP.F16.F32.PACK_AB R0, R0, R94 ;  /* 0x0000005e0000723e */ /* 0x000fe200000000ff */
[----:B------:R-:W-:Y:S01]  /*8020*/  @UP0 UMOV UR20, UR12 ;  /* 0x0000000c00140c82 */ /* 0x000fe20008000000 */
        /* <DEDUP_REMOVED lines=14> */
[----:B------:R-:W-:Y:S02]  /*8110*/  F2FP.F16.F32.PACK_AB R58, R59, R58 ;  /* 0x0000003a3b3a723e */ /* 0x000fe400000000ff */
[----:B------:R-:W-:Y:S01]  /*8120*/  F2FP.F16.F32.PACK_AB R60, R61, R60 ;  /* 0x0000003c3d3c723e */ /* 0x000fe200000000ff */
[----:B------:R1:W-:Y:S01]  /*8130*/  STS [R250+0x400], R4 ;  /* 0x00040004fa007388 */ /* 0x0003e20000000800 */
[----:B------:R-:W-:Y:S02]  /*8140*/  F2FP.F16.F32.PACK_AB R62, R63, R62 ;  /* 0x0000003e3f3e723e */ /* 0x000fe400000000ff */
[----:B------:R-:W-:Y:S01]  /*8150*/  PLOP3.LUT P0, PT, PT, PT, UP0, 0x80, 0x0 ;  /* 0x000000000000781c */ /* 0x000fe20003f0f008 */
        /* <DEDUP_REMOVED lines=35> */
.L_x_536:
        /* <DEDUP_REMOVED lines=23> */
.L_x_537:
[----:B------:R-:W-:Y:S01]  /*8500*/  BAR.SYNC.DEFER_BLOCKING 0x0 ;  /* 0x0000000000007b1d */ /* 0x000fe20000010000 */
[----:B------:R-:W-:Y:S01]  /*8510*/  LEA.HI R2, R2, R4, RZ, 0x3 ;  /* 0x0000000402027211 */ /* 0x000fe200078f18ff */
[----:B------:R-:W-:Y:S01]  /*8520*/  IMAD.MOV.U32 R17, RZ, RZ, R0 ;  /* 0x000000ffff117224 */ /* 0x000fe200078e0000 */
[----:B------:R-:W-:Y:S01]  /*8530*/  USHF.R.S32.HI UR14, URZ, 0x1f, UR11 ;  /* 0x0000001f3f0e7899 */ /* 0x000fe2000801140b */
[----:B------:R-:W-:Y:S01]  /*8540*/  IMAD.MOV.U32 R16, RZ, RZ, R186 ;  /* 0x000000ffff107224 */ /* 0x000fe200078e00ba */
[----:B------:R-:W-:Y:S01]  /*8550*/  SHF.R.S32.HI R0, RZ, 0x3, R2 ;  /* 0x00000003ff007819 */ /* 0x000fe20000011402 */
[----:B------:R-:W-:Y:S01]  /*8560*/  UIMAD UR10, UR26, -0x80, UR10 ;  /* 0xffffff801a0a78a4 */ /* 0x000fe2000f8e020a */
[----:B------:R-:W-:Y:S01]  /*8570*/  IMAD.U32 R2, RZ, RZ, UR6 ;  /* 0x00000006ff027e24 */ /* 0x000fe2000f8e00ff */
[----:B------:R-:W-:Y:S01]  /*8580*/  UIMAD UR15, UR14, UR6, URZ ;  /* 0x000000060e0f72a4 */ /* 0x000fe2000f8e023f */
[C---:B------:R-:W-:Y:S01]  /*8590*/  IADD3 R7, R0.reuse, 0x40, RZ ;  /* 0x0000004000077810 */ /* 0x040fe20007ffe0ff */
[----:B------:R-:W-:Y:S01]  /*85a0*/  ULDC UR16, c[0x0][0x2d0] ;  /* 0x0000b40000107ab9 */ /* 0x000fe20000000800 */
[----:B------:R-:W-:Y:S01]  /*85b0*/  VIADD R6, R0, 0x20 ;  /* 0x0000002000067836 */ /* 0x000fe20000000000 */
[----:B------:R-:W-:Y:S01]  /*85c0*/  ISETP.GE.AND P4, PT, R186, UR16, PT ;  /* 0x00000010ba007c0c */ /* 0x000fe2000bf86270 */
[----:B------:R-:W-:Y:S01]  /*85d0*/  UIMAD UR15, UR11, UR7, UR15 ;  /* 0x000000070b0f72a4 */ /* 0x000fe2000f8e020f */
[----:B------:R-:W-:Y:S01]  /*85e0*/  IMAD.WIDE.U32 R4, R2, UR11, R16 ;  /* 0x0000000b02047c25 */ /* 0x000fe2000f8e0010 */
[----:B------:R-:W-:Y:S01]  /*85f0*/  USHF.R.S32.HI UR22, URZ, 0x1f, UR59 ;  /* 0x0000001f3f167899 */ /* 0x000fe2000801143b */
[----:B------:R-:W-:Y:S01]  /*8600*/  ISETP.GE.OR P3, PT, R6, UR10, P4 ;  /* 0x0000000a06007c0c */ /* 0x000fe2000a766670 */
[----:B------:R-:W-:Y:S01]  /*8610*/  ULDC.64 UR16, c[0x0][0x468] ;  /* 0x00011a0000107ab9 */ /* 0x000fe20000000a00 */
[----:B------:R-:W-:Y:S01]  /*8620*/  VIADD R6, R0, 0x60 ;  /* 0x0000006000067836 */ /* 0x000fe20000000000 */
[----:B------:R-:W-:Y:S01]  /*8630*/  IADD3 R4, P0, R4, UR20, RZ ;  /* 0x0000001404047c10 */ /* 0x000fe2000ff1e0ff */
[----:B------:R-:W-:Y:S01]  /*8640*/  IMAD.U32 R2, RZ, RZ, UR15 ;  /* 0x0000000fff027e24 */ /* 0x000fe2000f8e00ff */
[----:B------:R-:W-:Y:S01]  /*8650*/  ISETP.GE.OR P2, PT, R7, UR10, P4 ;  /* 0x0000000a07007c0c */ /* 0x000fe2000a746670 */
[----:B------:R-:W-:Y:S01]  /*8660*/  UIMAD UR15, UR22, UR16, URZ ;  /* 0x00000010160f72a4 */ /* 0x000fe2000f8e023f */
[----:B------:R-:W-:Y:S01]  /*8670*/  ISETP.GE.OR P1, PT, R6, UR10, P4 ;  /* 0x0000000a06007c0c */ /* 0x000fe2000a726670 */
[----:B------:R1:W2:Y:S01]  /*8680*/  LDS.128 R20, [R116+0x7000] ;  /* 0x0070000074147984 */ /* 0x0002a20000000c00 */
[----:B------:R-:W-:Y:S01]  /*8690*/  ISETP.GE.OR P4, PT, R0, UR10, P4 ;  /* 0x0000000a00007c0c */ /* 0x000fe2000a786670 */
[----:B------:R-:W-:Y:S01]  /*86a0*/  UIMAD UR17, UR59, UR17, UR15 ;  /* 0x000000113b1172a4 */ /* 0x000fe2000f8e020f */
[----:B------:R-:W-:Y:S01]  /*86b0*/  IADD3.X R5, R5, UR21, R2, P0, !PT ;  /* 0x0000001505057c10 */ /* 0x000fe200087fe402 */
[----:B------:R1:W3:Y:S01]  /*86c0*/  LDS.128 R24, [R116+0xb000] ;  /* 0x00b0000074187984 */ /* 0x0002e20000000c00 */
[----:B------:R-:W-:Y:S01]  /*86d0*/  MOV R2, UR16 ;  /* 0x0000001000027c02 */ /* 0x000fe20008000f00 */
[----:B------:R-:W-:Y:S01]  /*86e0*/  BSSY B0, `(.L_x_538) ;  /* 0x0000012000007945 */ /* 0x000fe20003800000 */
        /* <DEDUP_REMOVED lines=17> */
.L_x_539:
[----:B------:R-:W-:Y:S05]  /*8800*/  BSYNC B0 ;  /* 0x0000000000007941 */ /* 0x000fea0003800000 */
.L_x_538:
[----:B------:R-:W-:Y:S04]  /*8810*/  BSSY B0, `(.L_x_540) ;  /* 0x000000e000007945 */ /* 0x000fe80003800000 */
[----:B------:R-:W-:Y:S05]  /*8820*/  @P3 BRA `(.L_x_541) ;  /* 0x0000000000303947 */ /* 0x000fea0003800000 */
[----:B------:R-:W-:Y:S01]  /*8830*/  IADD3 R2, P0, R0, 0x20, RZ ;  /* 0x0000002000027810 */ /* 0x000fe20007f1e0ff */
[----:B------:R-:W-:Y:S01]  /*8840*/  ULDC.64 UR16, c[0x0][0x3f0] ;  /* 0x0000fc0000107ab9 */ /* 0x000fe20000000a00 */
[----:B------:R-:W-:-:S03]  /*8850*/  MOV R7, R10 ;  /* 0x0000000a00077202 */ /* 0x000fc60000000f00 */
[----:B------:R-:W-:-:S04]  /*8860*/  IMAD.X R6, RZ, RZ, R11, P0 ;  /* 0x000000ffff067224 */ /* 0x000fc800000e060b */
[----:B--2---:R-:W-:Y:S02]  /*8870*/  IMAD R8, R6, UR6, RZ ;  /* 0x0000000606087c24 */ /* 0x004fe4000f8e02ff */
[----:B------:R-:W-:-:S04]  /*8880*/  IMAD.MOV.U32 R6, RZ, RZ, R4 ;  /* 0x000000ffff067224 */ /* 0x000fc800078e0004 */
[----:B------:R-:W-:-:S04]  /*8890*/  IMAD.WIDE.U32 R6, R2, UR6, R6 ;  /* 0x0000000602067c25 */ /* 0x000fc8000f8e0006 */
[----:B------:R-:W-:Y:S01]  /*88a0*/  IMAD R2, R2, UR7, R8 ;  /* 0x0000000702027c24 */ /* 0x000fe2000f8e0208 */
[----:B------:R-:W-:-:S04]  /*88b0*/  LEA R8, P0, R6, UR16, 0x1 ;  /* 0x0000001006087c11 */ /* 0x000fc8000f8008ff */
[----:B------:R-:W-:-:S04]  /*88c0*/  IADD3 R2, R2, R7, RZ ;  /* 0x0000000702027210 */ /* 0x000fc80007ffe0ff */
[----:B------:R-:W-:-:S05]  /*88d0*/  LEA.HI.X R9, R6, UR17, R2, 0x1, P0 ;  /* 0x0000001106097c11 */ /* 0x000fca00080f0c02 */
[----:B------:R2:W-:Y:S02]  /*88e0*/  STG.E.128 desc[UR8][R8.64], R20 ;  /* 0x0000001408007986 */ /* 0x0005e4000c101d08 */
.L_x_541:
[----:B------:R-:W-:Y:S05]  /*88f0*/  BSYNC B0 ;  /* 0x0000000000007941 */ /* 0x000fea0003800000 */
.L_x_540:
        /* <DEDUP_REMOVED lines=8> */
[----:B------:R-:W-:-:S04]  /*8980*/  IMAD.MOV.U32 R6, RZ, RZ, R4 ;  /* 0x000000ffff067224 */ /* 0x000fc800078e0004 */
[----:B------:R-:W-:-:S04]  /*8990*/  IMAD.WIDE.U32 R6, R2, UR6, R6 ;  /* 0x0000000602067c25 */ /* 0x000fc8000f8e0006 */
[----:B------:R-:W-:Y:S01]  /*89a0*/  IMAD R2, R2, UR7, R8 ;  /* 0x0000000702027c24 */ /* 0x000fe2000f8e0208 */
[----:B------:R-:W-:-:S04]  /*89b0*/  LEA R8, P0, R6, UR16, 0x1 ;  /* 0x0000001006087c11 */ /* 0x000fc8000f8008ff */
[----:B------:R-:W-:-:S04]  /*89c0*/  IADD3 R2, R2, R7, RZ ;  /* 0x0000000702027210 */ /* 0x000fc80007ffe0ff */
[----:B------:R-:W-:-:S05]  /*89d0*/  LEA.HI.X R9, R6, UR17, R2, 0x1, P0 ;  /* 0x0000001106097c11 */ /* 0x000fca00080f0c02 */
[----:B-1----:R1:W-:Y:S02]  /*89e0*/  STG.E.128 desc[UR8][R8.64], R12 ;  /* 0x0000000c08007986 */ /* 0x0023e4000c101d08 */
.L_x_543:
[----:B------:R-:W-:Y:S05]  /*89f0*/  BSYNC B0 ;  /* 0x0000000000007941 */ /* 0x000fea0003800000 */
.L_x_542:
[----:B-1----:R1:W1:Y:S01]  /*8a00*/  LDS.128 R12, [R116+0x9000] ;  /* 0x00900000740c7984 */ /* 0x0022620000000c00 */
        /* <DEDUP_REMOVED lines=13> */
[----:B-1----:R1:W-:Y:S02]  /*8ae0*/  STG.E.128 desc[UR8][R4.64], R12 ;  /* 0x0000000c04007986 */ /* 0x0023e4000c101d08 */
.L_x_545:
[----:B------:R-:W-:Y:S05]  /*8af0*/  BSYNC B0 ;  /* 0x0000000000007941 */ /* 0x000fea0003800000 */
.L_x_544:
        /* <DEDUP_REMOVED lines=8> */
[----:B------:R-:W-:Y:S01]  /*8b80*/  IADD3 R4, P0, R4, UR18, RZ ;  /* 0x0000001204047c10 */ /* 0x000fe2000ff1e0ff */
[----:B------:R-:W-:-:S03]  /*8b90*/  UIMAD UR10, UR10, UR6, URZ ;  /* 0x000000060a0a72a4 */ /* 0x000fc6000f8e023f */
[----:B------:R-:W-:Y:S01]  /*8ba0*/  IMAD.U32 R2, RZ, RZ, UR11 ;  /* 0x0000000bff027e24 */ /* 0x000fe2000f8e00ff */
[----:B------:R-:W-:-:S04]  /*8bb0*/  UIMAD UR7, UR59, UR7, UR10 ;  /* 0x000000073b0772a4 */ /* 0x000fc8000f8e020a */
[----:B------:R-:W-:Y:S02]  /*8bc0*/  IADD3.X R5, R5, UR19, R2, P0, !PT ;  /* 0x0000001305057c10 */ /* 0x000fe400087fe402 */
        /* <DEDUP_REMOVED lines=14> */
.L_x_547:
[----:B------:R-:W-:Y:S05]  /*8cb0*/  BSYNC B0 ;  /* 0x0000000000007941 */ /* 0x000fea0003800000 */
.L_x_546:
        /* <DEDUP_REMOVED lines=13> */
[----:B---3--:R2:W-:Y:S02]  /*8d90*/  STG.E.128 desc[UR8][R8.64], R24 ;  /* 0x0000001808007986 */ /* 0x0085e4000c101d08 */
.L_x_549:
[----:B------:R-:W-:Y:S05]  /*8da0*/  BSYNC B0 ;  /* 0x0000000000007941 */ /* 0x000fea0003800000 */
.L_x_548:
        /* <DEDUP_REMOVED lines=13> */
[----:B----4-:R2:W-:Y:S02]  /*8e80*/  STG.E.128 desc[UR8][R8.64], R28 ;  /* 0x0000001c08007986 */ /* 0x0105e4000c101d08 */
.L_x_551:
[----:B------:R-:W-:Y:S05]  /*8e90*/  BSYNC B0 ;  /* 0x0000000000007941 */ /* 0x000fea0003800000 */
.L_x_550:
        /* <DEDUP_REMOVED lines=13> */
.L_x_508:
[----:B------:R-:W-:Y:S05]  /*8f70*/  BSYNC B1 ;  /* 0x0000000000017941 */ /* 0x000fea0003800000 */
.L_x_486:
[----:B------:R-:W3:Y:S01]  /*8f80*/  LDL R2, [R1] ;  /* 0x0000000001027983 */ /* 0x000ee20000100800 */
[----:B------:R-:W-:Y:S02]  /*8f90*/  ULDC UR6, c[0x0][0xc] ;  /* 0x0000030000067ab9 */ /* 0x000fe40000000800 */
[----:B------:R-:W-:Y:S01]  /*8fa0*/  UIADD3 UR26, UR6, UR26, URZ ;  /* 0x0000001a061a7290 */ /* 0x000fe2000fffe03f */
[----:B---3--:R-:W-:-:S13]  /*8fb0*/  R2UR UR7, R2 ;  /* 0x00000000020772ca */ /* 0x008fda00000e0000 */
[----:B------:R-:W-:-:S06]  /*8fc0*/  UISETP.GE.AND UP0, UPT, UR26, UR7, UPT ;  /* 0x000000071a00728c */ /* 0x000fcc000bf06270 */
[----:B------:R-:W-:-:S13]  /*8fd0*/  PLOP3.LUT P0, PT, PT, PT, UP0, 0x80, 0x0 ;  /* 0x000000000000781c */ /* 0x000fda0003f0f008 */
[----:B------:R-:W-:Y:S05]  /*8fe0*/  @P0 BRA `(.L_x_552) ;  /* 0x0000000000040947 */ /* 0x000fea0003800000 */
[----:B------:R-:W-:Y:S05]  /*8ff0*/  BRA `(.L_x_553) ;  /* 0xffffff78006c7947 */ /* 0x000fea000383ffff */
.L_x_552:
[----:B------:R-:W-:Y:S05]  /*9000*/  EXIT ;  /* 0x000000000000794d */ /* 0x000fea0003800000 */
.L_x_554:
        /* <DEDUP_REMOVED lines=15> */
.L_x_1265:


//--------------------- .text._ZN5flash44flash_bwd_dq_dk_dv_loop_seqk_parallel_kernelI23Flash_bwd_kernel_traitsILi64ELi64ELi128ELi8ELi2ELi4ELi4ELb1ELb0EN7cutlass6half_tE19Flash_kernel_traitsILi64ELi64ELi128ELi8ES3_EELb1ELb1ELb0ELb0ELb1ELb1ELb0EEEvNS_16Flash_bwd_paramsE --------------------------
	.section	.text._ZN5flash44flash_bwd_dq_dk_dv_loop_seqk_parallel_kernelI23Flash_bwd_kernel_traitsILi64ELi64ELi128ELi8ELi2ELi4ELi4ELb1ELb0EN7cutlass6half_tE19Flash_kernel_traitsILi64ELi64ELi128ELi8ES3_EELb1ELb1ELb0ELb0ELb1ELb1ELb0EEEvNS_16Flash_bwd_paramsE,"ax",@progbits
	.align	128
        .global         _ZN5flash44flash_bwd_dq_dk_dv_loop_seqk_parallel_kernelI23Flash_bwd_kernel_traitsILi64ELi64ELi128ELi8ELi2ELi4ELi4ELb1ELb0EN7cutlass6half_tE19Flash_kernel_traitsILi64ELi64ELi128ELi8ES3_EELb1ELb1ELb0ELb0ELb1ELb1ELb0EEEvNS_16Flash_bwd_paramsE
        .type           _ZN5flash44flash_bwd_dq_dk_dv_loop_seqk_parallel_kernelI23Flash_bwd_kernel_traitsILi64ELi64ELi128ELi8ELi2ELi4ELi4ELb1ELb0EN7cutlass6half_tE19Flash_kernel_traitsILi64ELi64ELi128ELi8ES3_EELb1ELb1ELb0ELb0ELb1ELb1ELb0EEEvNS_16Flash_bwd_paramsE,@function
        .size           _ZN5flash44flash_bwd_dq_dk_dv_loop_seqk_parallel_kernelI23Flash_bwd_kernel_traitsILi64ELi64ELi128ELi8ELi2ELi4ELi4ELb1ELb0EN7cutlass6half_tE19Flash_kernel_traitsILi64ELi64ELi128ELi8ES3_EELb1ELb1ELb0ELb0ELb1ELb1ELb0EEEvNS_16Flash_bwd_paramsE,(.L_x_1266 - _ZN5flash44flash_bwd_dq_dk_dv_loop_seqk_parallel_kernelI23Flash_bwd_kernel_traitsILi64ELi64ELi128ELi8ELi2ELi4ELi4ELb1ELb0EN7cutlass6half_tE19Flash_kernel_traitsILi64ELi64ELi128ELi8ES3_EELb1ELb1ELb0ELb0ELb1ELb1ELb0EEEvNS_16Flash_bwd_paramsE)
        .other          _ZN5flash44flash_bwd_dq_dk_dv_loop_seqk_parallel_kernelI23Flash_bwd_kernel_traitsILi64ELi64ELi128ELi8ELi2ELi4ELi4ELb1ELb0EN7cutlass6half_tE19Flash_kernel_traitsILi64ELi64ELi128ELi8ES3_EELb1ELb1ELb0ELb0ELb1ELb1ELb0EEEvNS_16Flash_bwd_paramsE,@"STO_CUDA_ENTRY STV_DEFAULT"
_ZN5flash44flash_bwd_dq_dk_dv_loop_seqk_parallel_kernelI23Flash_bwd_kernel_traitsILi64ELi64ELi128ELi8ELi2ELi4ELi4ELb1ELb0EN7cutlass6half_tE19Flash_kernel_traitsILi64ELi64ELi128ELi8ES3_EELb1ELb1ELb0ELb0ELb1ELb1ELb0EEEvNS_16Flash_bwd_paramsE:
.text._ZN5flash44flash_bwd_dq_dk_dv_loop_seqk_parallel_kernelI23Flash_bwd_kernel_traitsILi64ELi64ELi128ELi8ELi2ELi4ELi4ELb1ELb0EN7cutlass6half_tE19Flash_kernel_traitsILi64ELi64ELi128ELi8ES3_EELb1ELb1ELb0ELb0ELb1ELb1ELb0EEEvNS_16Flash_bwd_paramsE:
        /* <DEDUP_REMOVED lines=13> */
[----:B------:R-:W-:Y:S01]  /*00d0*/  IMAD.MOV.U32 R209, RZ, RZ, 0x20 ;  /* 0x00000020ffd17424 */ /* 0x000fe200078e00ff */
[----:B------:R-:W-:Y:S01]  /*00e0*/  ULDC.64 UR40, c[0x0][0x208] ;  /* 0x0000820000287ab9 */ /* 0x000fe20000000a00 */
[----:B------:R-:W-:-:S04]  /*00f0*/  UMOV UR25, 0xffffe000 ;  /* 0xffffe00000197882 */ /* 0x000fc80000000000 */
        /* <DEDUP_REMOVED lines=8> */
[----:B------:R-:W-:Y:S01]  /*0180*/  IMAD.U32 R179, RZ, RZ, UR6 ;  /* 0x00000006ffb37e24 */ /* 0x000fe2000f8e00ff */
[CC--:B------:R-:W-:Y:S01]  /*0190*/  LEA.HI R188, R0.reuse, R15.reuse, RZ, 0x5 ;  /* 0x0000000f00bc7211 */ /* 0x0c0fe200078f28ff */
[----:B---3--:R-:W-:Y:S01]  /*01a0*/  USHF.R.S32.HI UR21, URZ, 0x1f, UR15 ;  /* 0x0000001f3f157899 */ /* 0x008fe2000801140f */
[CC--:B------:R-:W-:Y:S01]  /*01b0*/  LEA.HI R7, R0.reuse, R15.reuse, RZ, 0x2 ;  /* 0x0000000f00077211 */ /* 0x0c0fe200078f10ff */
[----:B------:R-:W-:Y:S01]  /*01c0*/  UIMAD.WIDE UR22, UR15, 0x80, URZ ;  /* 0x000000800f1678a5 */ /* 0x000fe2000f8e023f */
[CC--:B------:R-:W-:Y:S01]  /*01d0*/  LEA.HI R17, R0.reuse, R15.reuse, RZ, 0x3 ;  /* 0x0000000f00117211 */ /* 0x0c0fe200078f18ff */
[----:B----4-:R-:W-:Y:S01]  /*01e0*/  USHF.R.S32.HI UR20, URZ, 0x1f, UR16 ;  /* 0x0000001f3f147899 */ /* 0x010fe20008011410 */
[----:B------:R-:W-:-:S02]  /*01f0*/  LEA.HI R3, R0, R15, RZ, 0x4 ;  /* 0x0000000f00037211 */ /* 0x000fc400078f20ff */
[----:B------:R-:W-:Y:S02]  /*0200*/  LOP3.LUT R2, R188, 0xffffffe0, RZ, 0xc0, !PT ;  /* 0xffffffe0bc027812 */ /* 0x000fe400078ec0ff */
[CC--:B------:R-:W-:Y:S02]  /*0210*/  LEA.HI R190, R0.reuse, R15.reuse, RZ, 0x6 ;  /* 0x0000000f00be7211 */ /* 0x0c0fe400078f30ff */
[----:B------:R-:W-:Y:S01]  /*0220*/  LEA.HI R5, R0, R15, RZ, 0x7 ;  /* 0x0000000f00057211 */ /* 0x000fe200078f38ff */
[----:B------:R-:W-:Y:S01]  /*0230*/  IMAD.IADD R9, R15, 0x1, -R2 ;  /* 0x000000010f097824 */ /* 0x000fe200078e0a02 */
[----:B------:R-:W-:Y:S01]  /*0240*/  LOP3.LUT R6, R7, 0x7ffffffc, RZ, 0xc0, !PT ;  /* 0x7ffffffc07067812 */ /* 0x000fe200078ec0ff */
[----:B-----5:R-:W-:Y:S01]  /*0250*/  USHF.R.S32.HI UR19, URZ, 0x1f, UR14 ;  /* 0x0000001f3f137899 */ /* 0x020fe2000801140e */
[----:B------:R-:W-:Y:S02]  /*0260*/  LOP3.LUT R8, R17, 0xfffffff8, RZ, 0xc0, !PT ;  /* 0xfffffff811087812 */ /* 0x000fe400078ec0ff */
[----:B------:R-:W-:Y:S01]  /*0270*/  LOP3.LUT R0, R3, 0xfffffff0, RZ, 0xc0, !PT ;  /* 0xfffffff003007812 */ /* 0x000fe200078ec0ff */
[C---:B------:R-:W-:Y:S01]  /*0280*/  IMAD.IADD R6, R15.reuse, 0x1, -R6 ;  /* 0x000000010f067824 */ /* 0x040fe200078e0a06 */
[----:B------:R-:W-:Y:S01]  /*0290*/  SHF.R.S32.HI R2, RZ, 0x4, R3 ;  /* 0x00000004ff027819 */ /* 0x000fe20000011403 */
[C---:B------:R-:W-:Y:S01]  /*02a0*/  IMAD.IADD R8, R15.reuse, 0x1, -R8 ;  /* 0x000000010f087824 */ /* 0x040fe200078e0a08 */
[--C-:B------:R-:W-:Y:S01]  /*02b0*/  SHF.R.S32.HI R4, RZ, 0x2, R7.reuse ;  /* 0x00000002ff047819 */ /* 0x100fe20000011407 */
[----:B------:R-:W-:Y:S01]  /*02c0*/  IMAD.IADD R15, R15, 0x1, -R0 ;  /* 0x000000010f0f7824 */ /* 0x000fe200078e0a00 */
[--C-:B------:R-:W-:Y:S01]  /*02d0*/  SHF.R.S32.HI R13, RZ, 0x5, R188.reuse ;  /* 0x00000005ff0d7819 */ /* 0x100fe200000114bc */
[----:B------:R-:W-:Y:S01]  /*02e0*/  IMAD.SHL.U32 R192, R8, 0x8, RZ ;  /* 0x0000000808c07824 */ /* 0x000fe200078e00ff */
[----:B------:R-:W-:Y:S01]  /*02f0*/  SHF.R.S32.HI R0, RZ, 0x1f, R188 ;  /* 0x0000001fff007819 */ /* 0x000fe200000114bc */
[----:B-1----:R-:W-:Y:S01]  /*0300*/  USHF.R.S32.HI UR18, URZ, 0x1f, UR7 ;  /* 0x0000001f3f127899 */ /* 0x002fe20008011407 */
[----:B------:R-:W-:-:S02]  /*0310*/  SHF.R.S32.HI R7, RZ, 0x1f, R7 ;  /* 0x0000001fff077819 */ /* 0x000fc40000011407 */
[----:B------:R-:W-:Y:S02]  /*0320*/  LEA.HI R3, R3, R2, RZ, 0x1 ;  /* 0x0000000203037211 */ /* 0x000fe400078f08ff */
[----:B------:R-:W-:Y:S02]  /*0330*/  LEA.HI R0, R0, R13, RZ, 0x2 ;  /* 0x0000000d00007211 */ /* 0x000fe400078f10ff */
[----:B------:R-:W-:Y:S02]  /*0340*/  SHF.R.S32.HI R191, RZ, 0x3, R17 ;  /* 0x00000003ffbf7819 */ /* 0x000fe40000011411 */
[----:B------:R-:W-:Y:S02]  /*0350*/  LEA.HI R7, R7, R4, RZ, 0x3 ;  /* 0x0000000407077211 */ /* 0x000fe400078f18ff */
[----:B------:R-:W-:Y:S01]  /*0360*/  LOP3.LUT R3, R3, 0xfffffffe, RZ, 0xc0, !PT ;  /* 0xfffffffe03037812 */ /* 0x000fe200078ec0ff */
[----:B------:R-:W-:Y:S01]  /*0370*/  IMAD.SHL.U32 R11, R191, 0x40, RZ ;  /* 0x00000040bf0b7824 */ /* 0x000fe200078e00ff */
[----:B------:R-:W-:-:S02]  /*0380*/  LOP3.LUT R0, R0, 0xfffffffc, RZ, 0xc0, !PT ;  /* 0xfffffffc00007812 */ /* 0x000fc400078ec0ff */
[----:B------:R-:W-:Y:S01]  /*0390*/  LOP3.LUT R7, R7, 0xfffffff8, RZ, 0xc0, !PT ;  /* 0xfffffff807077812 */ /* 0x000fe200078ec0ff */
[----:B------:R-:W-:Y:S01]  /*03a0*/  IMAD.IADD R3, R2, 0x1, -R3 ;  /* 0x0000000102037824 */ /* 0x000fe200078e0a03 */
[----:B------:R-:W-:Y:S01]  /*03b0*/  LOP3.LUT P4, RZ, R8, 0x2, RZ, 0xc0, !PT ;  /* 0x0000000208ff7812 */ /* 0x000fe2000788c0ff */
[----:B------:R-:W-:Y:S01]  /*03c0*/  IMAD.IADD R0, R13, 0x1, -R0 ;  /* 0x000000010d007824 */ /* 0x000fe200078e0a00 */
[----:B------:R-:W-:Y:S01]  /*03d0*/  SHF.R.S32.HI R2, RZ, 0x1f, R9 ;  /* 0x0000001fff027819 */ /* 0x000fe20000011409 */
[----:B------:R-:W-:Y:S01]  /*03e0*/  IMAD.IADD R7, R4, 0x1, -R7 ;  /* 0x0000000104077824 */ /* 0x000fe200078e0a07 */
[C---:B------:R-:W-:Y:S01]  /*03f0*/  LOP3.LUT P3, RZ, R8.reuse, 0x4, RZ, 0xc0, !PT ;  /* 0x0000000408ff7812 */ /* 0x040fe2000786c0ff */
[----:B------:R-:W-:Y:S01]  /*0400*/  IMAD.SHL.U32 R8, R8, 0x40, RZ ;  /* 0x0000004008087824 */ /* 0x000fe200078e00ff */
[----:B------:R-:W-:Y:S02]  /*0410*/  LOP3.LUT R11, R11, 0x1c0, RZ, 0xc0, !PT ;  /* 0x000001c00b0b7812 */ /* 0x000fe400078ec0ff */
[----:B------:R-:W-:Y:S01]  /*0420*/  LEA.HI R2, R2, R9, RZ, 0x2 ;  /* 0x0000000902027211 */ /* 0x000fe200078f10ff */
[----:B------:R-:W-:Y:S01]  /*0430*/  IMAD.SHL.U32 R9, R0, 0x10, RZ ;  /* 0x0000001000097824 */ /* 0x000fe200078e00ff */
[----:B------:R-:W-:-:S02]  /*0440*/  LOP3.LUT R8, R8, 0x1c0, RZ, 0xc0, !PT ;  /* 0x000001c008087812 */ /* 0x000fc400078ec0ff */
[----:B------:R-:W-:Y:S02]  /*0450*/  SHF.R.U32.HI R189, RZ, 0x3, R11 ;  /* 0x00000003ffbd7819 */ /* 0x000fe4000001160b */
[----:B------:R-:W-:Y:S01]  /*0460*/  LOP3.LUT R4, R11, 0x38, R192, 0xf8, !PT ;  /* 0x000000380b047812 */ /* 0x000fe200078ef8c0 */
[----:B------:R-:W-:Y:S01]  /*0470*/  IMAD.SHL.U32 R11, R3, 0x200, RZ ;  /* 0x00000200030b7824 */ /* 0x000fe200078e00ff */
[----:B------:R-:W-:Y:S02]  /*0480*/  LOP3.LUT R10, R7, 0x1, RZ, 0xc0, !PT ;  /* 0x00000001070a7812 */ /* 0x000fe400078ec0ff */
[----:B------:R-:W-:Y:S02]  /*0490*/  LOP3.LUT R180, R8, 0x30, R9, 0xf8, !PT ;  /* 0x0000003008b47812 */ /* 0x000fe400078ef809 */
[----:B------:R-:W-:Y:S02]  /*04a0*/  LOP3.LUT R189, R4, R189, RZ, 0x3c, !PT ;  /* 0x000000bd04bd7212 */ /* 0x000fe400078e3cff */
[----:B------:R-:W-:Y:S01]  /*04b0*/  ISETP.NE.U32.AND P0, PT, R10, 0x1, PT ;  /* 0x000000010a00780c */ /* 0x000fe20003f05070 */
[----:B------:R-:W-:Y:S01]  /*04c0*/  IMAD.SHL.U32 R10, R6, 0x2, RZ ;  /* 0x00000002060a7824 */ /* 0x000fe200078e00ff */
[----:B------:R-:W-:-:S02]  /*04d0*/  SHF.R.S32.HI R4, RZ, 0x1f, R15 ;  /* 0x0000001fff047819 */ /* 0x000fc4000001140f */
[--C-:B------:R-:W-:Y:S02]  /*04e0*/  LOP3.LUT R174, R8, 0x8, R17.reuse, 0xf8, !PT ;  /* 0x0000000808ae7812 */ /* 0x100fe400078ef811 */
[----:B------:R-:W-:Y:S02]  /*04f0*/  SHF.R.U32.HI R9, RZ, 0x3, R8 ;  /* 0x00000003ff097819 */ /* 0x000fe40000011608 */
[----:B------:R-:W-:Y:S02]  /*0500*/  LOP3.LUT R180, R180, 0x8, R17, 0xf8, !PT ;  /* 0x00000008b4b47812 */ /* 0x000fe400078ef811 */
[----:B------:R-:W-:Y:S02]  /*0510*/  SHF.R.S32.HI R5, RZ, 0x7, R5 ;  /* 0x00000007ff057819 */ /* 0x000fe40000011405 */
[C---:B------:R-:W-:Y:S01]  /*0520*/  R2P PR, R7.reuse, 0x6 ;  /* 0x0000000607007804 */ /* 0x040fe20000000000 */
[----:B------:R-:W-:Y:S01]  /*0530*/  IMAD.SHL.U32 R7, R7, 0x40, RZ ;  /* 0x0000004007077824 */ /* 0x000fe200078e00ff */
[----:B------:R-:W-:-:S02]  /*0540*/  LEA.HI R4, R4, R15, RZ, 0x3 ;  /* 0x0000000f04047211 */ /* 0x000fc400078f18ff */
[----:B------:R-:W-:Y:S02]  /*0550*/  LOP3.LUT R174, R174, R9, RZ, 0x3c, !PT ;  /* 0x00000009aeae7212 */ /* 0x000fe400078e3cff */
[----:B------:R-:W-:Y:S01]  /*0560*/  LOP3.LUT R180, R11, R180, R9, 0xf6, !PT ;  /* 0x000000b40bb47212 */ /* 0x000fe200078ef609 */
[----:B------:R-:W-:Y:S01]  /*0570*/  IMAD.SHL.U32 R9, R5, 0x8, RZ ;  /* 0x0000000805097824 */ /* 0x000fe200078e00ff */
[----:B------:R-:W-:Y:S01]  /*0580*/  SHF.R.S32.HI R190, RZ, 0x6, R190 ;  /* 0x00000006ffbe7819 */ /* 0x000fe200000114be */
[C---:B------:R-:W-:Y:S01]  /*0590*/  IMAD.SHL.U32 R187, R4.reuse, 0x40, RZ ;  /* 0x0000004004bb7824 */ /* 0x040fe200078e00ff */
[----:B------:R-:W-:Y:S02]  /*05a0*/  LOP3.LUT R8, R4, 0xfffffff8, RZ, 0xc0, !PT ;  /* 0xfffffff804087812 */ /* 0x000fe400078ec0ff */
[----:B------:R-:W-:Y:S01]  /*05b0*/  LOP3.LUT R7, R7, 0x1c0, RZ, 0xc0, !PT ;  /* 0x000001c007077812 */ /* 0x000fe200078ec0ff */
[----:B------:R-:W-:Y:S01]  /*05c0*/  IMAD.SHL.U32 R12, R190, 0x20, RZ ;  /* 0x00000020be0c7824 */ /* 0x000fe200078e00ff */
[----:B------:R-:W-:Y:S01]  /*05d0*/  LEA.HI R188, R188, R13, RZ, 0x1 ;  /* 0x0000000dbcbc7211 */ /* 0x000fe200078f08ff */
[----:B------:R-:W-:Y:S01]  /*05e0*/  IMAD.IADD R8, R15, 0x1, -R8 ;  /* 0x000000010f087824 */ /* 0x000fe200078e0a08 */
[----:B------:R-:W-:Y:S01]  /*05f0*/  LOP3.LUT R6, R9, 0x8, RZ, 0xc0, !PT ;  /* 0x0000000809067812 */ /* 0x000fe200078ec0ff */
[----:B------:R-:W-:Y:S01]  /*0600*/  IMAD R189, R190, 0x200, R189 ;  /* 0x00000200bebd7824 */ /* 0x000fe200078e02bd */
[----:B------:R-:W-:Y:S01]  /*0610*/  SHF.R.U32.HI R9, RZ, 0x3, R7 ;  /* 0x00000003ff097819 */ /* 0x000fe20000011607 */
[----:B------:R-:W-:Y:S01]  /*0620*/  IMAD.SHL.U32 R8, R8, 0x40, RZ ;  /* 0x0000004008087824 */ /* 0x000fe200078e00ff */
[----:B------:R-:W-:-:S02]  /*0630*/  LOP3.LUT R188, R188, 0xfffffffe, RZ, 0xc0, !PT ;  /* 0xfffffffebcbc7812 */ /* 0x000fc400078ec0ff */
[----:B------:R-:W-:Y:S02]  /*0640*/  LOP3.LUT R12, R7, 0x20, R12, 0xf8, !PT ;  /* 0x00000020070c7812 */ /* 0x000fe400078ef80c */
[----:B------:R-:W-:Y:S01]  /*0650*/  LOP3.LUT R194, R9, R7, R6, 0x1e, !PT ;  /* 0x0000000709c27212 */ /* 0x000fe200078e1e06 */
[----:B------:R-:W-:Y:S01]  /*0660*/  IMAD R7, R0, 0x400, R10 ;  /* 0x0000040000077824 */ /* 0x000fe200078e020a */
[----:B------:R-:W-:Y:S01]  /*0670*/  LOP3.LUT R8, R8, 0x1c0, RZ, 0xc0, !PT ;  /* 0x000001c008087812 */ /* 0x000fe200078ec0ff */
[----:B------:R-:W-:Y:S01]  /*0680*/  IMAD.IADD R188, R13, 0x1, -R188 ;  /* 0x000000010dbc7824 */ /* 0x000fe200078e0abc */
[----:B------:R-:W-:Y:S01]  /*0690*/  LOP3.LUT R187, R187, 0xfffffe00, RZ, 0xc0, !PT ;  /* 0xfffffe00bbbb7812 */ /* 0x000fe200078ec0ff */
[----:B------:R-:W-:Y:S01]  /*06a0*/  IMAD R13, R190, 0x800, R11 ;  /* 0x00000800be0d7824 */ /* 0x000fe200078e020b */
[----:B------:R-:W-:Y:S01]  /*06b0*/  LOP3.LUT R12, R12, R9, RZ, 0x3c, !PT ;  /* 0x000000090c0c7212 */ /* 0x000fe200078e3cff */
[----:B------:R-:W-:Y:S01]  /*06c0*/  IMAD.SHL.U32 R11, R3, 0x10, RZ ;  /* 0x00000010030b7824 */ /* 0x000fe200078e00ff */
[----:B------:R-:W-:Y:S01]  /*06d0*/  LEA R180, R180, UR6, 0x1 ;  /* 0x00000006b4b47c11 */ /* 0x000fe2000f8e08ff */
[----:B------:R-:W-:-:S02]  /*06e0*/  IMAD.IADD R194, R7, 0x1, R194 ;  /* 0x0000000107c27824 */ /* 0x000fc400078e02c2 */
[----:B------:R-:W-:Y:S01]  /*06f0*/  IMAD.SHL.U32 R7, R3, 0x8, RZ ;  /* 0x0000000803077824 */ /* 0x000fe200078e00ff */
[----:B------:R-:W-:Y:S01]  /*0700*/  SHF.R.U32.HI R3, RZ, 0x3, R8 ;  /* 0x00000003ff037819 */ /* 0x000fe20000011608 */
[----:B------:R-:W-:Y:S01]  /*0710*/  IMAD.IADD R174, R13, 0x1, R174 ;  /* 0x000000010dae7824 */ /* 0x000fe200078e02ae */
[----:B------:R-:W-:Y:S01]  /*0720*/  LEA R194, R194, UR4, 0x1 ;  /* 0x00000004c2c27c11 */ /* 0x000fe2000f8e08ff */
[----:B------:R-:W-:Y:S01]  /*0730*/  IMAD R13, R5, 0x1000, R10 ;  /* 0x00001000050d7824 */ /* 0x000fe200078e020a */
[----:B------:R-:W-:Y:S01]  /*0740*/  LOP3.LUT R5, R6, 0x10, R11, 0xf8, !PT ;  /* 0x0000001006057812 */ /* 0x000fe200078ef80b */
[----:B------:R-:W-:Y:S01]  /*0750*/  IMAD R182, R0, 0x400, R187 ;  /* 0x0000040000b67824 */ /* 0x000fe200078e02bb */
[----:B------:R-:W-:Y:S01]  /*0760*/  LOP3.LUT R4, R8, 0x8, R7, 0xf8, !PT ;  /* 0x0000000808047812 */ /* 0x000fe200078ef807 */
[----:B------:R-:W-:Y:S01]  /*0770*/  IMAD R13, R188, 0x400, R13 ;  /* 0x00000400bc0d7824 */ /* 0x000fe200078e020d */
[----:B------:R-:W-:Y:S01]  /*0780*/  LOP3.LUT R5, R3, R5, R8, 0x1e, !PT ;  /* 0x0000000503057212 */ /* 0x000fe200078e1e08 */
[----:B------:R-:W-:Y:S01]  /*0790*/  IMAD.MOV.U32 R0, RZ, RZ, -0x10 ;  /* 0xfffffff0ff007424 */ /* 0x000fe200078e00ff */
[----:B------:R-:W-:Y:S01]  /*07a0*/  LOP3.LUT R3, R4, R3, RZ, 0x3c, !PT ;  /* 0x0000000304037212 */ /* 0x000fe200078e3cff */
[----:B------:R-:W-:Y:S01]  /*07b0*/  IMAD R4, R188, 0x400, R187 ;  /* 0x00000400bc047824 */ /* 0x000fe200078e02bb */
[----:B------:R-:W-:Y:S01]  /*07c0*/  LOP3.LUT R187, R5, R187, RZ, 0xfc, !PT ;  /* 0x000000bb05bb7212 */ /* 0x000fe200078efcff */
[----:B------:R-:W-:Y:S01]  /*07d0*/  IMAD.IADD R195, R12, 0x1, R13 ;  /* 0x000000010cc37824 */ /* 0x000fe200078e020d */
[----:B------:R-:W-:Y:S01]  /*07e0*/  LEA R174, R174, UR6, 0x1 ;  /* 0x00000006aeae7c11 */ /* 0x000fe2000f8e08ff */
[----:B------:R-:W-:Y:S01]  /*07f0*/  IMAD.MOV.U32 R5, RZ, RZ, 0x40 ;  /* 0x00000040ff057424 */ /* 0x000fe200078e00ff */
[----:B------:R-:W-:Y:S01]  /*0800*/  SHF.R.S32.HI R7, RZ, 0x2, R2 ;  /* 0x00000002ff077819 */ /* 0x000fe20000011402 */
[----:B------:R-:W-:Y:S01]  /*0810*/  IMAD.IADD R181, R4, 0x1, R3 ;  /* 0x0000000104b57824 */ /* 0x000fe200078e0203 */
[----:B------:R-:W-:Y:S01]  /*0820*/  LEA R195, R195, UR6, 0x1 ;  /* 0x00000006c3c37c11 */ /* 0x000fe2000f8e08ff */
[----:B------:R-:W-:Y:S01]  /*0830*/  IMAD.IADD R182, R3, 0x1, R182 ;  /* 0x0000000103b67824 */ /* 0x000fe200078e02b6 */
[----:B------:R-:W-:Y:S01]  /*0840*/  SEL R3, R209, 0xffffffe0, !P4 ;  /* 0xffffffe0d1037807 */ /* 0x000fe20006000000 */
[----:B------:R-:W-:Y:S01]  /*0850*/  IMAD.SHL.U32 R178, R187, 0x2, RZ ;  /* 0x00000002bbb27824 */ /* 0x000fe200078e00ff */
[----:B------:R-:W-:Y:S01]  /*0860*/  SEL R5, R5, 0xffffffc0, !P3 ;  /* 0xffffffc005057807 */ /* 0x000fe20005800000 */
[C---:B------:R-:W-:Y:S01]  /*0870*/  VIADD R196, R194.reuse, 0x40 ;  /* 0x00000040c2c47836 */ /* 0x040fe20000000000 */
[----:B------:R-:W-:Y:S01]  /*0880*/  SEL R209, R209, 0xffffffe0, !P1 ;  /* 0xffffffe0d1d17807 */ /* 0x000fe20004800000 */
[----:B------:R-:W-:Y:S01]  /*0890*/  @P2 VIADD R196, R194, 0xffffffc0 ;  /* 0xffffffc0c2c42836 */ /* 0x000fe20000000000 */
[----:B------:R-:W-:Y:S01]  /*08a0*/  SEL R0, R0, 0x10, !P0 ;  /* 0x0000001000007807 */ /* 0x000fe20004000000 */
[--C-:B------:R-:W-:Y:S01]  /*08b0*/  IMAD.IADD R172, R5, 0x1, R174.reuse ;  /* 0x0000000105ac7824 */ /* 0x100fe200078e02ae */
[----:B------:R-:W-:Y:S01]  /*08c0*/  IADD3 R179, R178, 0x4000, R179 ;  /* 0x00004000b2b37810 */ /* 0x000fe20007ffe0b3 */
[----:B------:R-:W-:Y:S01]  /*08d0*/  IMAD.IADD R199, R195, 0x1, R209 ;  /* 0x00000001c3c77824 */ /* 0x000fe200078e02d1 */
[----:B------:R-:W-:Y:S01]  /*08e0*/  LEA R182, R182, UR5, 0x1 ;  /* 0x00000005b6b67c11 */ /* 0x000fe2000f8e08ff */
[----:B------:R-:W-:-:S02]  /*08f0*/  IMAD.IADD R173, R3, 0x1, R174 ;  /* 0x0000000103ad7824 */ /* 0x000fc400078e02ae */
[----:B------:R-:W-:Y:S02]  /*0900*/  VIADD R197, R194, 0x420 ;  /* 0x00000420c2c57836 */ /* 0x000fe40000000000 */
[----:B------:R-:W-:Y:S02]  /*0910*/  IMAD.IADD R198, R209, 0x1, R194 ;  /* 0x00000001d1c67824 */ /* 0x000fe400078e02c2 */
[----:B------:R-:W-:Y:S02]  /*0920*/  IMAD R186, R188, 0x10, R7 ;  /* 0x00000010bcba7824 */ /* 0x000fe400078e0207 */
[----:B------:R-:W-:Y:S02]  /*0930*/  IMAD.IADD R3, R3, 0x1, R172 ;  /* 0x0000000103037824 */ /* 0x000fe400078e02ac */
[----:B------:R-:W-:Y:S02]  /*0940*/  IMAD.IADD R200, R195, 0x1, R0 ;  /* 0x00000001c3c87824 */ /* 0x000fe400078e0200 */
[----:B------:R-:W-:-:S02]  /*0950*/  @P1 VIADD R197, R194, 0x3e0 ;  /* 0x000003e0c2c51836 */ /* 0x000fc40000000000 */
[----:B------:R-:W-:Y:S02]  /*0960*/  IMAD.IADD R201, R0, 0x1, R199 ;  /* 0x0000000100c97824 */ /* 0x000fe400078e02c7 */
[----:B------:R-:W-:Y:S02]  /*0970*/  VIADD R178, R178, UR4 ;  /* 0x00000004b2b27c36 */ /* 0x000fe40008000000 */
[----:B------:R-:W-:-:S07]  /*0980*/  IMAD.IADD R209, R209, 0x1, R196 ;  /* 0x00000001d1d17824 */ /* 0x000fce00078e02c4 */
.L_x_563:
        /* <DEDUP_REMOVED lines=12> */
[----:B--2---:R-:W-:-:S05]  /*0a50*/  @P1 IMAD.WIDE R6, R2, 0x4, R4 ;  /* 0x0000000402061825 */ /* 0x004fca00078e0204 */
[----:B------:R-:W2:Y:S07]  /*0a60*/  @P1 LDG.E R2, desc[UR40][R6.64] ;  /* 0x0000002806021981 */ /* 0x000eae000c1e1900 */
        /* <DEDUP_REMOVED lines=22> */
[----:B------:R-:W-:Y:S02]  /*0bd0*/  UISETP.NE.U32.AND UP1, UPT, UR4, URZ, UPT ;  /* 0x0000003f0400728c */ /* 0x000fe4000bf25070 */
        /* <DEDUP_REMOVED lines=35> */
[----:B------:R-:W-:Y:S02]  /*0e10*/  IMAD.HI.U32 R9, R9, R4, R8 ;  /* 0x0000000409097227 */ /* 0x000fe400078e0008 */
[----:B------:R-:W1:Y:S04]  /*0e20*/  LDC.64 R4, c[0x0][0x488] ;  /* 0x00012200ff047b82 */ /* 0x000e680000000a00 */
[----:B------:R-:W-:-:S04]  /*0e30*/  IMAD.HI.U32 R15, R9, R2, RZ ;  /* 0x00000002090f7227 */ /* 0x000fc800078e00ff */
[----:B------:R-:W-:-:S04]  /*0e40*/  IMAD.MOV R7, RZ, RZ, -R15 ;  /* 0x000000ffff077224 */ /* 0x000fc800078e0a0f */
[C---:B------:R-:W-:Y:S02]  /*0e50*/  IMAD R7, R6.reuse, R7, R2 ;  /* 0x0000000706077224 */ /* 0x040fe400078e0202 */
[----:B------:R-:W1:Y:S03]  /*0e60*/  S2R R2, SR_CTAID.X ;  /* 0x0000000000027919 */ /* 0x000e660000002500 */
[----:B------:R-:W-:-:S13]  /*0e70*/  ISETP.GT.U32.AND P2, PT, R6, R7, PT ;  /* 0x000000070600720c */ /* 0x000fda0003f44070 */
[----:B------:R-:W-:Y:S01]  /*0e80*/  @!P2 IADD3 R7, R7, -R6, RZ ;  /* 0x800000060707a210 */ /* 0x000fe20007ffe0ff */
[----:B------:R-:W-:-:S03]  /*0e90*/  @!P2 VIADD R15, R15, 0x1 ;  /* 0x000000010f0fa836 */ /* 0x000fc60000000000 */
[----:B------:R-:W-:Y:S02]  /*0ea0*/  ISETP.GE.U32.AND P3, PT, R7, R6, PT ;  /* 0x000000060700720c */ /* 0x000fe40003f66070 */
[----:B------:R-:W-:-:S04]  /*0eb0*/  LOP3.LUT R6, R0, UR16, RZ, 0x3c, !PT ;  /* 0x0000001000067c12 */ /* 0x000fc8000f8e3cff */
[----:B------:R-:W-:Y:S01]  /*0ec0*/  ISETP.GE.AND P0, PT, R6, RZ, PT ;  /* 0x000000ff0600720c */ /* 0x000fe20003f06270 */
[----:B-1----:R-:W-:-:S06]  /*0ed0*/  IMAD.WIDE.U32 R6, R2, R4, RZ ;  /* 0x0000000402067225 */ /* 0x002fcc00078e00ff */
[----:B------:R-:W-:Y:S01]  /*0ee0*/  @P3 VIADD R15, R15, 0x1 ;  /* 0x000000010f0f3836 */ /* 0x000fe20000000000 */
[----:B------:R-:W-:Y:S01]  /*0ef0*/  ISETP.NE.AND P3, PT, RZ, UR5, PT ;  /* 0x00000005ff007c0c */ /* 0x000fe2000bf65270 */
[----:B------:R-:W-:-:S04]  /*0f00*/  IMAD R2, R2, R5, R7 ;  /* 0x0000000502027224 */ /* 0x000fc800078e0207 */
[----:B------:R-:W-:Y:S02]  /*0f10*/  @!P0 IADD3 R15, -R15, RZ, RZ ;  /* 0x000000ff0f0f8210 */ /* 0x000fe40007ffe1ff */
[----:B------:R-:W-:Y:S02]  /*0f20*/  PLOP3.LUT P0, PT, PT, PT, UP0, 0x80, 0x0 ;  /* 0x000000000000781c */ /* 0x000fe40003f0f008 */
[----:B------:R-:W-:Y:S02]  /*0f30*/  @!P1 LOP3.LUT R15, RZ, R0, RZ, 0x33, !PT ;  /* 0x00000000ff0f9212 */ /* 0x000fe400078e33ff */
[----:B------:R-:W-:Y:S02]  /*0f40*/  SEL R14, R6, RZ, P3 ;  /* 0x000000ff060e7207 */ /* 0x000fe40001800000 */
[----:B------:R-:W-:Y:S02]  /*0f50*/  SEL R2, R2, RZ, P3 ;  /* 0x000000ff02027207 */ /* 0x000fe40001800000 */
[----:B------:R-:W-:-:S05]  /*0f60*/  SHF.R.S32.HI R0, RZ, 0x1f, R15 ;  /* 0x0000001fff007819 */ /* 0x000fca000001140f */
        /* <DEDUP_REMOVED lines=9> */
.L_x_556:
[----:B------:R-:W-:Y:S01]  /*1000*/  UIMAD UR34, UR15, UR28, UR16 ;  /* 0x0000001c0f2272a4 */ /* 0x000fe2000f8e0210 */
[----:B------:R-:W-:-:S03]  /*1010*/  ULDC UR26, c[0x0][0x2d4] ;  /* 0x0000b500001a7ab9 */ /* 0x000fc60000000800 */
[----:B------:R-:W-:-:S12]  /*1020*/  UIMAD UR34, UR34, UR26, URZ ;  /* 0x0000001a222272a4 */ /* 0x000fd8000f8e023f */
.L_x_557:
        /* <DEDUP_REMOVED lines=11> */
[----:B------:R-:W-:Y:S01]  /*10e0*/  IMAD.WIDE.U32 R26, R191, UR4, RZ ;  /* 0x00000004bf1a7c25 */ /* 0x000fe2000f8e00ff */
[----:B------:R-:W-:Y:S01]  /*10f0*/  UIMAD UR45, UR20, UR10, URZ ;  /* 0x0000000a142d72a4 */ /* 0x000fe2000f8e023f */
[----:B------:R-:W-:Y:S01]  /*1100*/  LEA R215, R189, UR6, 0x1 ;  /* 0x00000006bdd77c11 */ /* 0x000fe2000f8e08ff */
[----:B------:R-:W-:Y:S01]  /*1110*/  UIADD3 UR24, UP0, UR38, UR24, URZ ;  /* 0x0000001826187290 */ /* 0x000fe2000ff1e03f */
[C---:B------:R-:W-:Y:S01]  /*1120*/  IMAD R17, R191.reuse, UR5, R4 ;  /* 0x00000005bf117c24 */ /* 0x040fe2000f8e0204 */
[----:B------:R-:W3:Y:S01]  /*1130*/  LDC.64 R12, c[0x0][0x228] ;  /* 0x00008a00ff0c7b82 */ /* 0x000ee20000000a00 */
[----:B------:R-:W-:Y:S01]  /*1140*/  IMAD.WIDE.U32 R28, R191, UR8, RZ ;  /* 0x00000008bf1c7c25 */ /* 0x000fe2000f8e00ff */
[----:B------:R-:W-:Y:S01]  /*1150*/  UIMAD UR45, UR16, UR11, UR45 ;  /* 0x0000000b102d72a4 */ /* 0x000fe2000f8e022d */
[----:B------:R-:W-:-:S02]  /*1160*/  ULDC.64 UR12, c[0x0][0x428] ;  /* 0x00010a00000c7ab9 */ /* 0x000fc40000000a00 */
[----:B------:R-:W-:Y:S01]  /*1170*/  IMAD R24, R191, UR9, R24 ;  /* 0x00000009bf187c24 */ /* 0x000fe2000f8e0218 */
[----:B------:R-:W-:Y:S01]  /*1180*/  UIMAD UR46, UR20, UR12, URZ ;  /* 0x0000000c142e72a4 */ /* 0x000fe2000f8e023f */
[----:B------:R-:W-:Y:S01]  /*1190*/  IMAD.IADD R17, R27, 0x1, R17 ;  /* 0x000000011b117824 */ /* 0x000fe200078e0211 */
[----:B------:R-:W4:Y:S01]  /*11a0*/  LDC.64 R6, c[0x0][0x420] ;  /* 0x00010800ff067b82 */ /* 0x000f220000000a00 */
[-C--:B-1----:R-:W-:Y:S01]  /*11b0*/  IMAD R16, R21, R8.reuse, RZ ;  /* 0x0000000815107224 */ /* 0x082fe200078e02ff */
[----:B------:R-:W-:Y:S01]  /*11c0*/  UIADD3.X UR44, UR47, UR44, URZ, UP0, !UPT ;  /* 0x0000002c2f2c7290 */ /* 0x000fe200087fe43f */
[C---:B------:R-:W-:Y:S01]  /*11d0*/  IMAD.WIDE.U32 R30, R23.reuse, R8, R192 ;  /* 0x00000008171e7225 */ /* 0x040fe200078e00c0 */
[----:B------:R-:W-:Y:S02]  /*11e0*/  UIMAD UR46, UR16, UR13, UR46 ;  /* 0x0000000d102e72a4 */ /* 0x000fe4000f8e022e */
[----:B------:R-:W-:Y:S01]  /*11f0*/  UIMAD UR47, UR44, UR8, URZ ;  /* 0x000000082c2f72a4 */ /* 0x000fe2000f8e023f */
[----:B------:R-:W-:Y:S01]  /*1200*/  IMAD R19, R23, R9, R16 ;  /* 0x0000000917137224 */ /* 0x000fe200078e0210 */
[----:B------:R-:W1:Y:S01]  /*1210*/  LDC.64 R4, c[0x0][0x238] ;  /* 0x00008e00ff047b82 */ /* 0x000e620000000a00 */
[C---:B--2---:R-:W-:Y:S01]  /*1220*/  IMAD R18, R10.reuse, UR21, RZ ;  /* 0x000000150a127c24 */ /* 0x044fe2000f8e02ff */
[----:B------:R-:W-:Y:S01]  /*1230*/  UIMAD UR47, UR24, UR9, UR47 ;  /* 0x00000009182f72a4 */ /* 0x000fe2000f8e022f */
[----:B------:R-:W-:Y:S01]  /*1240*/  IMAD.MOV.U32 R16, RZ, RZ, R26 ;  /* 0x000000ffff107224 */ /* 0x000fe200078e001a */
[----:B------:R-:W-:Y:S01]  /*1250*/  UIADD3 UR35, UR42, UR35, URZ ;  /* 0x000000232a237290 */ /* 0x000fe2000fffe03f */
[----:B------:R-:W-:-:S04]  /*1260*/  IMAD.WIDE.U32 R26, R10, UR15, R192 ;  /* 0x0000000f0a1a7c25 */ /* 0x000fc8000f8e00c0 */
        /* <DEDUP_REMOVED lines=13> */
[----:B------:R-:W-:Y:S01]  /*1340*/  IMAD.U32 R20, RZ, RZ, UR10 ;  /* 0x0000000aff147e24 */ /* 0x000fe2000f8e00ff */
[----:B------:R-:W-:Y:S01]  /*1350*/  ULDC.64 UR10, c[0x0][0x268] ;  /* 0x00009a00000a7ab9 */ /* 0x000fe20000000a00 */
[----:B------:R-:W-:Y:S02]  /*1360*/  IMAD R5, R5, UR15, R10 ;  /* 0x0000000f05057c24 */ /* 0x000fe4000f8e020a */
[----:B------:R-:W-:Y:S02]  /*1370*/  IMAD.IADD R27, R27, 0x1, R11 ;  /* 0x000000011b1b7824 */ /* 0x000fe400078e020b */
[----:B------:R-:W-:-:S04]  /*1380*/  IMAD.WIDE.U32 R10, R4, UR15, R192 ;  /* 0x0000000f040a7c25 */ /* 0x000fc8000f8e00c0 */
[----:B------:R-:W-:Y:S02]  /*1390*/  IMAD R4, R0, UR10, RZ ;  /* 0x0000000a00047c24 */ /* 0x000fe4000f8e02ff */
[----:B------:R-:W-:Y:S02]  /*13a0*/  IMAD.IADD R11, R11, 0x1, R5 ;  /* 0x000000010b0b7824 */ /* 0x000fe400078e0205 */
[----:B------:R-:W-:Y:S02]  /*13b0*/  IMAD R13, R15, UR11, R4 ;  /* 0x0000000b0f0d7c24 */ /* 0x000fe4000f8e0204 */
[----:B------:R-:W1:Y:S01]  /*13c0*/  LDC.64 R4, c[0x0][0x230] ;  /* 0x00008c00ff047b82 */ /* 0x000e620000000a00 */
[----:B------:R-:W-:Y:S02]  /*13d0*/  IMAD.U32 R19, RZ, RZ, UR8 ;  /* 0x00000008ff137e24 */ /* 0x000fe4000f8e00ff */
[----:B------:R-:W-:Y:S01]  /*13e0*/  IMAD.U32 R22, RZ, RZ, UR12 ;  /* 0x0000000cff167e24 */ /* 0x000fe2000f8e00ff */
[----:B------:R-:W-:Y:S01]  /*13f0*/  ULDC.64 UR12, c[0x0][0x210] ;  /* 0x00008400000c7ab9 */ /* 0x000fe20000000a00 */
[----:B------:R-:W-:-:S04]  /*1400*/  IMAD.WIDE.U32 R24, R19, UR24, R24 ;  /* 0x0000001813187c25 */ /* 0x000fc8000f8e0018 */
[----:B------:R-:W-:-:S04]  /*1410*/  IMAD.WIDE.U32 R20, R20, UR16, R28 ;  /* 0x0000001014147c25 */ /* 0x000fc8000f8e001c */
[----:B------:R-:W-:Y:S01]  /*1420*/  IMAD.WIDE.U32 R22, R22, UR16, R26 ;  /* 0x0000001016167c25 */ /* 0x000fe2000f8e001a */
[----:B------:R-:W-:Y:S01]  /*1430*/  LEA R224, P2, R20, UR12, 0x1 ;  /* 0x0000000c14e07c11 */ /* 0x000fe2000f8408ff */
[----:B------:R-:W-:Y:S02]  /*1440*/  UIADD3 UR12, UR37, -0x1, URZ ;  /* 0xffffffff250c7890 */ /* 0x000fe4000fffe03f */
[----:B------:R-:W-:Y:S01]  /*1450*/  IMAD.WIDE.U32 R18, R15, UR10, R10 ;  /* 0x0000000a0f127c25 */ /* 0x000fe2000f8e000a */
[----:B------:R-:W-:Y:S02]  /*1460*/  ULDC.64 UR10, c[0x0][0x3e0] ;  /* 0x0000f800000a7ab9 */ /* 0x000fe40000000a00 */
[----:B------:R-:W-:Y:S01]  /*1470*/  LEA R222, P1, R22, UR10, 0x1 ;  /* 0x0000000a16de7c11 */ /* 0x000fe2000f8208ff */
[----:B------:R-:W-:Y:S01]  /*1480*/  VIADD R12, R23, UR46 ;  /* 0x0000002e170c7c36 */ /* 0x000fe20008000000 */
[----:B------:R-:W-:Y:S01]  /*1490*/  IADD3 R18, P0, R18, R24, RZ ;  /* 0x0000001812127210 */ /* 0x000fe20007f1e0ff */
[----:B------:R-:W-:Y:S01]  /*14a0*/  VIADD R10, R21, UR45 ;  /* 0x0000002d150a7c36 */ /* 0x000fe20008000000 */
[----:B------:R-:W-:Y:S01]  /*14b0*/  USHF.L.U64.HI UR45, UR8, 0x6, UR9 ;  /* 0x00000006082d7899 */ /* 0x000fe20008010209 */
[----:B------:R-:W-:Y:S01]  /*14c0*/  IMAD.IADD R13, R19, 0x1, R13 ;  /* 0x00000001130d7824 */ /* 0x000fe200078e020d */
[----:B------:R-:W-:Y:S01]  /*14d0*/  LEA.HI.X R223, R22, UR11, R12, 0x1, P1 ;  /* 0x0000000b16df7c11 */ /* 0x000fe200088f0c0c */
[----:B------:R-:W-:Y:S01]  /*14e0*/  IMAD.U32 R11, RZ, RZ, UR4 ;  /* 0x00000004ff0b7e24 */ /* 0x000fe2000f8e00ff */
[----:B------:R-:W-:Y:S01]  /*14f0*/  LEA.HI.X R225, R20, UR13, R10, 0x1, P2 ;  /* 0x0000000d14e17c11 */ /* 0x000fe200090f0c0a */
[----:B------:R-:W-:Y:S01]  /*1500*/  ULDC.64 UR10, c[0x0][0x220] ;  /* 0x00008800000a7ab9 */ /* 0x000fe20000000a00 */
[----:B------:R-:W-:Y:S01]  /*1510*/  IADD3.X R13, R13, UR47, R25, P0, !PT ;  /* 0x0000002f0d0d7c10 */ /* 0x000fe200087fe419 */
[----:B------:R-:W-:Y:S01]  /*1520*/  USHF.L.U32 UR13, UR8, 0x6, URZ ;  /* 0x00000006080d7899 */ /* 0x000fe2000800063f */
[----:B------:R-:W-:Y:S01]  /*1530*/  LEA R10, P0, R8, R224, 0x6 ;  /* 0x000000e0080a7211 */ /* 0x000fe200078030ff */
[----:B------:R-:W-:Y:S01]  /*1540*/  IMAD.WIDE.U32 R16, R11, UR24, R16 ;  /* 0x000000180b107c25 */ /* 0x000fe2000f8e0010 */
[----:B------:R-:W-:Y:S01]  /*1550*/  LEA R20, P1, R6, R222, 0x6 ;  /* 0x000000de06147211 */ /* 0x000fe200078230ff */
[----:B------:R-:W-:Y:S01]  /*1560*/  ULEA.HI UR46, UR12, UR12, URZ, 0x1 ;  /* 0x0000000c0c2e7291 */ /* 0x000fe2000f8f083f */
[----:B------:R-:W-:Y:S01]  /*1570*/  LEA R12, P2, R18, UR10, 0x1 ;  /* 0x0000000a120c7c11 */ /* 0x000fe2000f8408ff */
[----:B------:R-:W-:Y:S01]  /*1580*/  ULDC.64 UR8, c[0x0][0x218] ;  /* 0x0000860000087ab9 */ /* 0x000fe20000000a00 */
[----:B------:R-:W-:Y:S01]  /*1590*/  LEA.HI.X R11, R8, R225, R9, 0x6, P0 ;  /* 0x000000e1080b7211 */ /* 0x000fe200000f3409 */
[----:B------:R-:W-:Y:S01]  /*15a0*/  ULOP3.LUT UR46, UR46, 0xfffffffe, URZ, 0xc0, !UPT ;  /* 0xfffffffe2e2e7892 */ /* 0x000fe2000f8ec03f */
[----:B------:R-:W-:Y:S01]  /*15b0*/  LEA.HI.X R21, R6, R223, R7, 0x6, P1 ;  /* 0x000000df06157211 */ /* 0x000fe200008f3407 */
[----:B-1----:R-:W-:Y:S01]  /*15c0*/  IMAD R6, R4, UR21, RZ ;  /* 0x0000001504067c24 */ /* 0x002fe2000f8e02ff */
[----:B------:R-:W-:Y:S01]  /*15d0*/  LEA.HI.X R13, R18, UR11, R13, 0x1, P2 ;  /* 0x0000000b120d7c11 */ /* 0x000fe200090f0c0d */
[----:B------:R-:W-:Y:S01]  /*15e0*/  @P3 BAR.SYNC.DEFER_BLOCKING 0x0 ;  /* 0x0000000000003b1d */ /* 0x000fe20000010000 */
[----:B------:R-:W-:Y:S01]  /*15f0*/  IADD3 R8, P0, R12, UR13, RZ ;  /* 0x0000000d0c087c10 */ /* 0x000fe2000ff1e0ff */
[----:B------:R-:W-:Y:S01]  /*1600*/  IMAD R5, R5, UR15, R6 ;  /* 0x0000000f05057c24 */ /* 0x000fe2000f8e0206 */
[----:B------:R-:W-:Y:S01]  /*1610*/  UIADD3 UR46, UR12, -UR46, URZ ;  /* 0x8000002e0c2e7290 */ /* 0x000fe2000fffe03f */
[----:B------:R-:W-:Y:S01]  /*1620*/  IMAD.WIDE.U32 R18, R4, UR15, R192 ;  /* 0x0000000f04127c25 */ /* 0x000fe2000f8e00c0 */
[----:B------:R-:W-:Y:S01]  /*1630*/  IADD3.X R9, R13, UR45, RZ, P0, !PT ;  /* 0x0000002d0d097c10 */ /* 0x000fe200087fe4ff */
[----:B------:R-:W-:Y:S01]  /*1640*/  ULDC.64 UR10, c[0x0][0x260] ;  /* 0x00009800000a7ab9 */ /* 0x000fe20000000a00 */
[----:B------:R-:W-:Y:S01]  /*1650*/  IADD3 R6, P0, R8, UR13, RZ ;  /* 0x0000000d08067c10 */ /* 0x000fe2000ff1e0ff */
[----:B------:R-:W-:Y:S01]  /*1660*/  IMAD.IADD R19, R19, 0x1, R5 ;  /* 0x0000000113137824 */ /* 0x000fe200078e0205 */
[----:B------:R-:W-:Y:S01]  /*1670*/  UISETP.NE.AND UP0, UPT, UR46, 0x1, UPT ;  /* 0x000000012e00788c */ /* 0x000fe2000bf05270 */
[----:B------:R-:W-:Y:S01]  /*1680*/  IMAD R0, R0, UR10, RZ ;  /* 0x0000000a00007c24 */ /* 0x000fe2000f8e02ff */
[----:B------:R-:W-:Y:S01]  /*1690*/  IADD3.X R7, R9, UR45, RZ, P0, !PT ;  /* 0x0000002d09077c10 */ /* 0x000fe200087fe4ff */
[----:B------:R-:W-:Y:S01]  /*16a0*/  IMAD.WIDE.U32 R18, R15, UR10, R18 ;  /* 0x0000000a0f127c25 */ /* 0x000fe2000f8e0012 */
[----:B------:R-:W-:-:S02]  /*16b0*/  UIMAD UR10, UR44, UR4, URZ ;  /* 0x000000042c0a72a4 */ /* 0x000fc4000f8e023f */
[----:B------:R-:W-:Y:S01]  /*16c0*/  PLOP3.LUT P2, PT, PT, PT, UP0, 0x80, 0x0 ;  /* 0x000000000000781c */ /* 0x000fe20003f4f008 */
[----:B------:R-:W-:Y:S01]  /*16d0*/  IMAD R0, R15, UR11, R0 ;  /* 0x0000000b0f007c24 */ /* 0x000fe2000f8e0200 */
[----:B------:R-:W-:Y:S01]  /*16e0*/  UIMAD UR10, UR24, UR5, UR10 ;  /* 0x00000005180a72a4 */ /* 0x000fe2000f8e020a */
[----:B------:R-:W-:Y:S02]  /*16f0*/  VIADD R214, R189, 0x1000 ;  /* 0x00001000bdd67836 */ /* 0x000fe40000000000 */
[----:B------:R-:W-:-:S03]  /*1700*/  IMAD.IADD R5, R19, 0x1, R0 ;  /* 0x0000000113057824 */ /* 0x000fc600078e0200 */
[----:B------:R-:W-:Y:S01]  /*1710*/  SEL R214, R214, R189, !P2 ;  /* 0x000000bdd6d67207 */ /* 0x000fe20005000000 */
[----:B------:R-:W-:Y:S01]  /*1720*/  @!PT LDS RZ, [RZ] ;  /* 0x00000000fffff984 */ /* 0x000fe20000000800 */
[----:B------:R-:W-:Y:S01]  /*1730*/  @!PT LDS RZ, [RZ] ;  /* 0x00000000fffff984 */ /* 0x000fe20000000800 */
[----:B------:R-:W-:Y:S01]  /*1740*/  @!PT LDS RZ, [RZ] ;  /* 0x00000000fffff984 */ /* 0x000fe20000000800 */
[----:B------:R1:W-:Y:S03]  /*1750*/  LDGSTS.E.BYPASS.LTC128B.128 [R215+0xa000], desc[UR40][R12.64] ;  /* 0x0a0000000cd77fae */ /* 0x0003e6000b901d68 */
[----:B------:R-:W-:Y:S01]  /*1760*/  LEA R214, R214, UR6, 0x1 ;  /* 0x00000006d6d67c11 */ /* 0x000fe2000f8e08ff */
[----:B------:R-:W-:Y:S04]  /*1770*/  LDGSTS.E.BYPASS.LTC128B.128 [R215+0xb000], desc[UR40][R8.64] ;  /* 0x0b00000008d77fae */ /* 0x000fe8000b901d68 */
[----:B------:R2:W-:Y:S01]  /*1780*/  LDGSTS.E.BYPASS.LTC128B.128 [R215+0xc000], desc[UR40][R6.64] ;  /* 0x0c00000006d77fae */ /* 0x0005e2000b901d68 */
[----:B-1----:R-:W-:Y:S01]  /*1790*/  IADD3 R12, P0, R6, UR13, RZ ;  /* 0x0000000d060c7c10 */ /* 0x002fe2000ff1e0ff */
[----:B------:R-:W-:-:S02]  /*17a0*/  USHF.L.U32 UR13, UR4, 0x6, URZ ;  /* 0x00000006040d7899 */ /* 0x000fc4000800063f */
[----:B------:R-:W-:Y:S01]  /*17b0*/  USHF.L.U64.HI UR4, UR4, 0x6, UR5 ;  /* 0x0000000604047899 */ /* 0x000fe20008010205 */
[----:B------:R-:W-:Y:S02]  /*17c0*/  IADD3.X R13, R7, UR45, RZ, P0, !PT ;  /* 0x0000002d070d7c10 */ /* 0x000fe400087fe4ff */
[----:B------:R-:W-:Y:S01]  /*17d0*/  IADD3 R0, P0, R18, R16, RZ ;  /* 0x0000001012007210 */ /* 0x000fe20007f1e0ff */
[----:B--2---:R-:W1:Y:S03]  /*17e0*/  S2R R7, SR_TID.X ;  /* 0x0000000000077919 */ /* 0x004e660000002100 */
[----:B------:R-:W-:Y:S01]  /*17f0*/  IADD3.X R5, R5, UR10, R17, P0, !PT ;  /* 0x0000000a05057c10 */ /* 0x000fe200087fe411 */
[----:B------:R-:W-:Y:S01]  /*1800*/  ULDC.64 UR10, c[0x0][0x2b0] ;  /* 0x0000ac00000a7ab9 */ /* 0x000fe20000000a00 */
[C---:B------:R-:W-:Y:S01]  /*1810*/  LEA R8, P0, R0.reuse, UR8, 0x1 ;  /* 0x0000000800087c11 */ /* 0x040fe2000f8008ff */
[----:B------:R-:W-:Y:S01]  /*1820*/  UIMAD.WIDE UR10, UR35, 0x4, UR10 ;  /* 0x00000004230a78a5 */ /* 0x000fe2000f8e020a */
[----:B------:R2:W-:Y:S02]  /*1830*/  LDGSTS.E.BYPASS.LTC128B.128 [R215+0xd000], desc[UR40][R12.64] ;  /* 0x0d0000000cd77fae */ /* 0x0005e4000b901d68 */
[----:B------:R-:W-:Y:S01]  /*1840*/  LEA.HI.X R9, R0, UR9, R5, 0x1, P0 ;  /* 0x0000000900097c11 */ /* 0x000fe200080f0c05 */
[----:B------:R-:W-:Y:S01]  /*1850*/  IMAD.MOV.U32 R5, RZ, RZ, 0x4 ;  /* 0x00000004ff057424 */ /* 0x000fe200078e00ff */
[----:B------:R-:W0:Y:S03]  /*1860*/  LDGDEPBAR ;  /* 0x00000000000079af */ /* 0x000e260000000000 */
[----:B------:R-:W-:Y:S01]  /*1870*/  IMAD.WIDE R18, R186, R5, UR10 ;  /* 0x0000000aba127e25 */ /* 0x000fe2000f8e0205 */
[----:B------:R-:W-:Y:S04]  /*1880*/  LDGSTS.E.BYPASS.LTC128B.128 [R215+0x4000], desc[UR40][R222.64] ;  /* 0x04000000ded77fae */ /* 0x000fe8000b901d68 */
[----:B------:R3:W-:Y:S04]  /*1890*/  LDGSTS.E.BYPASS.LTC128B.128 [R215+0x5000], desc[UR40][R20.64] ;  /* 0x0500000014d77fae */ /* 0x0007e8000b901d68 */
[----:B------:R-:W-:Y:S04]  /*18a0*/  LDGSTS.E.BYPASS.LTC128B.128 [R214], desc[UR40][R224.64] ;  /* 0x00000000e0d67fae */ /* 0x000fe8000b901d68 */
[----:B------:R-:W-:Y:S04]  /*18b0*/  LDGSTS.E.BYPASS.LTC128B.128 [R214+0x1000], desc[UR40][R10.64] ;  /* 0x010000000ad67fae */ /* 0x000fe8000b901d68 */
[----:B------:R4:W-:Y:S01]  /*18c0*/  LDGSTS.E.BYPASS.LTC128B.128 [R215+0x6000], desc[UR40][R8.64] ;  /* 0x0600000008d77fae */ /* 0x0009e2000b901d68 */
[----:B-1----:R-:W-:-:S02]  /*18d0*/  SHF.R.S32.HI R0, RZ, 0x1f, R7 ;  /* 0x0000001fff007819 */ /* 0x002fc40000011407 */
[----:B--2---:R-:W-:Y:S01]  /*18e0*/  IADD3 R12, P0, R8, UR13, RZ ;  /* 0x0000000d080c7c10 */ /* 0x004fe2000ff1e0ff */
[----:B------:R-:W-:Y:S01]  /*18f0*/  UIMAD UR8, UR28, UR27, URZ ;  /* 0x0000001b1c0872a4 */ /* 0x000fe2000f8e023f */
[----:B------:R-:W-:Y:S01]  /*1900*/  LEA.HI R5, R0, R7, RZ, 0x5 ;  /* 0x0000000700057211 */ /* 0x000fe200078f28ff */
[----:B------:R-:W-:Y:S01]  /*1910*/  IMAD.U32 R4, RZ, RZ, UR32 ;  /* 0x00000020ff047e24 */ /* 0x000fe2000f8e00ff */
[----:B------:R-:W-:Y:S01]  /*1920*/  IADD3.X R13, R9, UR4, RZ, P0, !PT ;  /* 0x00000004090d7c10 */ /* 0x000fe200087fe4ff */
[----:B------:R-:W-:Y:S01]  /*1930*/  UIMAD.WIDE UR46, UR15, UR26, UR42 ;  /* 0x0000001a0f2e72a5 */ /* 0x000fe2000f8e022a */
[----:B------:R-:W-:Y:S01]  /*1940*/  IADD3 R16, P0, R12, UR13, RZ ;  /* 0x0000000d0c107c10 */ /* 0x000fe2000ff1e0ff */
[----:B------:R-:W-:Y:S01]  /*1950*/  UIMAD.WIDE.U32 UR48, UR27, UR28, URZ ;  /* 0x0000001c1b3072a5 */ /* 0x000fe2000f8e003f */
[----:B------:R-:W-:Y:S01]  /*1960*/  LOP3.LUT R218, R5, 0xffffffe0, RZ, 0xc0, !PT ;  /* 0xffffffe005da7812 */ /* 0x000fe200078ec0ff */
[----:B------:R-:W-:Y:S01]  /*1970*/  USHF.L.U32 UR5, UR8, 0x6, URZ ;  /* 0x0000000608057899 */ /* 0x000fe2000800063f */
[----:B------:R-:W-:Y:S01]  /*1980*/  IADD3.X R17, R13, UR4, RZ, P0, !PT ;  /* 0x000000040d117c10 */ /* 0x000fe200087fe4ff */
[----:B------:R1:W-:Y:S01]  /*1990*/  LDGSTS.E.BYPASS.LTC128B.128 [R215+0x7000], desc[UR40][R12.64] ;  /* 0x070000000cd77fae */ /* 0x0003e2000b901d68 */
[----:B---3--:R-:W-:Y:S01]  /*19a0*/  IADD3 R20, P0, R16, UR13, RZ ;  /* 0x0000000d10147c10 */ /* 0x008fe2000ff1e0ff */
[----:B------:R-:W-:Y:S01]  /*19b0*/  IMAD.IADD R218, R7, 0x1, -R218 ;  /* 0x0000000107da7824 */ /* 0x000fe200078e0ada */
[----:B------:R-:W-:Y:S01]  /*19c0*/  SHF.R.S32.HI R5, RZ, 0x5, R5 ;  /* 0x00000005ff057819 */ /* 0x000fe20000011405 */
[----:B------:R-:W-:Y:S01]  /*19d0*/  USHF.R.S32.HI UR9, URZ, 0x1f, UR5 ;  /* 0x0000001f3f097899 */ /* 0x000fe20008011405 */
[----:B------:R-:W-:Y:S01]  /*19e0*/  IADD3.X R21, R17, UR4, RZ, P0, !PT ;  /* 0x0000000411157c10 */ /* 0x000fe200087fe4ff */
[----:B------:R-:W-:Y:S01]  /*19f0*/  USHF.R.S32.HI UR4, URZ, 0x1f, UR27 ;  /* 0x0000001f3f047899 */ /* 0x000fe2000801141b */
[----:B------:R1:W-:Y:S01]  /*1a00*/  LDGSTS.E.BYPASS.LTC128B.128 [R215+0x8000], desc[UR40][R16.64] ;  /* 0x0800000010d77fae */ /* 0x0003e2000b901d68 */
[----:B------:R-:W-:-:S02]  /*1a10*/  IMAD R6, R5, UR8, R218 ;  /* 0x0000000805067c24 */ /* 0x000fc4000f8e02da */
[----:B------:R-:W-:Y:S01]  /*1a20*/  IMAD.U32 R5, RZ, RZ, UR36 ;  /* 0x00000024ff057e24 */ /* 0x000fe2000f8e00ff */
[----:B------:R-:W-:Y:S01]  /*1a30*/  UIMAD UR4, UR4, UR28, URZ ;  /* 0x0000001c040472a4 */ /* 0x000fe2000f8e023f */
[----:B------:R1:W-:Y:S01]  /*1a40*/  LDGSTS.E.BYPASS.LTC128B.128 [R215+0x9000], desc[UR40][R20.64] ;  /* 0x0900000014d77fae */ /* 0x0003e2000b901d68 */
[----:B----4-:R-:W-:Y:S02]  /*1a50*/  SHF.R.S32.HI R9, RZ, 0x1f, R6 ;  /* 0x0000001fff097819 */ /* 0x010fe40000011406 */
[----:B------:R-:W-:Y:S01]  /*1a60*/  IADD3 R5, P1, P0, R6, UR5, R5 ;  /* 0x0000000506057c10 */ /* 0x000fe2000f83e005 */
[----:B------:R-:W-:Y:S01]  /*1a70*/  UIMAD UR4, UR33, UR27, UR4 ;  /* 0x0000001b210472a4 */ /* 0x000fe2000f8e0204 */
[----:B------:R-:W0:Y:S01]  /*1a80*/  LDGDEPBAR ;  /* 0x00000000000079af */ /* 0x000e220000000000 */
[----:B------:R-:W-:Y:S01]  /*1a90*/  UIADD3 UR31, UP0, UR46, UR31, URZ ;  /* 0x0000001f2e1f7290 */ /* 0x000fe2000ff1e03f */
[----:B------:R-:W-:Y:S01]  /*1aa0*/  IADD3.X R9, R9, UR9, R4, P1, P0 ;  /* 0x0000000909097c10 */ /* 0x000fe20008fe0404 */
[----:B------:R-:W-:Y:S01]  /*1ab0*/  UIADD3 UR4, UR49, UR4, URZ ;  /* 0x0000000431047290 */ /* 0x000fe2000fffe03f */
[----:B------:R-:W-:Y:S01]  /*1ac0*/  IADD3 R14, P0, R5, R14, RZ ;  /* 0x0000000e050e7210 */ /* 0x000fe20007f1e0ff */
[----:B------:R-:W-:Y:S01]  /*1ad0*/  UIADD3.X UR30, UR47, UR30, URZ, UP0, !UPT ;  /* 0x0000001e2f1e7290 */ /* 0x000fe200087fe43f */
[----:B------:R1:W5:Y:S01]  /*1ae0*/  LDG.E R213, desc[UR40][R18.64] ;  /* 0x0000002812d57981 */ /* 0x000362000c1e1900 */
[----:B------:R-:W-:Y:S01]  /*1af0*/  UIMAD UR4, UR4, UR31, URZ ;  /* 0x0000001f040472a4 */ /* 0x000fe2000f8e023f */
[----:B------:R-:W-:Y:S01]  /*1b00*/  IMAD.U32 R4, RZ, RZ, UR48 ;  /* 0x00000030ff047e24 */ /* 0x000fe2000f8e00ff */
[----:B------:R-:W-:Y:S01]  /*1b10*/  UIADD3 UR34, UR42, UR34, URZ ;  /* 0x000000222a227290 */ /* 0x000fe2000fffe03f */
[----:B------:R-:W-:Y:S01]  /*1b20*/  IMAD.X R15, R9, 0x1, R2, P0 ;  /* 0x00000001090f7824 */ /* 0x000fe200000e0602 */
[----:B------:R-:W-:Y:S01]  /*1b30*/  UIMAD UR30, UR30, UR48, UR4 ;  /* 0x000000301e1e72a4 */ /* 0x000fe2000f8e0204 */
[----:B------:R1:W5:Y:S01]  /*1b40*/  LDG.E R212, desc[UR40][R18.64+0x20] ;  /* 0x0000202812d47981 */ /* 0x000362000c1e1900 */
[----:B------:R-:W-:Y:S01]  /*1b50*/  ULDC.64 UR26, c[0x0][0x478] ;  /* 0x00011e00001a7ab9 */ /* 0x000fe20000000a00 */
[----:B------:R-:W-:Y:S01]  /*1b60*/  IMAD.WIDE.U32 R14, R4, UR31, R14 ;  /* 0x0000001f040e7c25 */ /* 0x000fe2000f8e000e */
[----:B------:R-:W-:Y:S01]  /*1b70*/  ULDC.64 UR4, c[0x0][0x400] ;  /* 0x0001000000047ab9 */ /* 0x000fe20000000a00 */
[----:B------:R1:W5:Y:S02]  /*1b80*/  LDG.E R211, desc[UR40][R18.64+0x80] ;  /* 0x0000802812d37981 */ /* 0x000364000c1e1900 */
[----:B------:R-:W-:Y:S01]  /*1b90*/  VIADD R2, R15, UR30 ;  /* 0x0000001e0f027c36 */ /* 0x000fe20008000000 */
[C---:B------:R-:W-:Y:S01]  /*1ba0*/  LEA R220, P0, R14.reuse, UR4, 0x2 ;  /* 0x000000040edc7c11 */ /* 0x040fe2000f8010ff */
[----:B------:R-:W-:Y:S01]  /*1bb0*/  UIADD3 UR4, -UR39, UR29, UR38 ;  /* 0x0000001d27047290 */ /* 0x000fe2000fffe126 */
[----:B------:R1:W5:Y:S01]  /*1bc0*/  LDG.E R210, desc[UR40][R18.64+0xa0] ;  /* 0x0000a02812d27981 */ /* 0x000362000c1e1900 */
[----:B------:R-:W-:Y:S01]  /*1bd0*/  IMAD.U32 R5, RZ, RZ, UR49 ;  /* 0x00000031ff057e24 */ /* 0x000fe2000f8e00ff */
[----:B------:R-:W-:Y:S01]  /*1be0*/  LEA.HI.X R221, R14, UR5, R2, 0x2, P0 ;  /* 0x000000050edd7c11 */ /* 0x000fe200080f1402 */
[----:B------:R-:W-:Y:S01]  /*1bf0*/  ULDC UR5, c[0x0][0x398] ;  /* 0x0000e60000057ab9 */ /* 0x000fe20000000800 */
[----:B------:R-:W-:-:S04]  /*1c00*/  DEPBAR.LE SB0, 0x1 ;  /* 0x000080400000791a */ /* 0x000fc80000000000 */
[----:B------:R-:W-:Y:S01]  /*1c10*/  UIADD3 UR5, UR4, -UR5, URZ ;  /* 0x8000000504057290 */ /* 0x000fe2000fffe03f */
[----:B------:R-:W-:Y:S01]  /*1c20*/  BAR.SYNC.DEFER_BLOCKING 0x0 ;  /* 0x0000000000007b1d */ /* 0x000fe20000010000 */
[----:B------:R-:W-:Y:S01]  /*1c30*/  UIMAD.WIDE UR34, UR34, 0x4, UR26 ;  /* 0x00000004222278a5 */ /* 0x000fe2000f8e021a */
[----:B------:R-:W-:Y:S01]  /*1c40*/  CS2R R94, SRZ ;  /* 0x00000000005e7805 */ /* 0x000fe2000001ff00 */
[----:B------:R-:W-:Y:S01]  /*1c50*/  USHF.R.S32.HI UR4, URZ, 0x1f, UR5 ;  /* 0x0000001f3f047899 */ /* 0x000fe20008011405 */
[----:B------:R-:W-:Y:S02]  /*1c60*/  CS2R R92, SRZ ;  /* 0x00000000005c7805 */ /* 0x000fe4000001ff00 */
[----:B------:R-:W-:Y:S02]  /*1c70*/  CS2R R98, SRZ ;  /* 0x0000000000627805 */ /* 0x000fe4000001ff00 */
[----:B------:R-:W-:Y:S01]  /*1c80*/  CS2R R96, SRZ ;  /* 0x0000000000607805 */ /* 0x000fe2000001ff00 */
[----:B------:R-:W-:Y:S01]  /*1c90*/  ULEA.HI UR4, UR4, UR5, URZ, 0x6 ;  /* 0x0000000504047291 */ /* 0x000fe2000f8f303f */
[----:B------:R-:W-:-:S02]  /*1ca0*/  CS2R R90, SRZ ;  /* 0x00000000005a7805 */ /* 0x000fc4000001ff00 */
[----:B------:R-:W-:Y:S02]  /*1cb0*/  CS2R R88, SRZ ;  /* 0x0000000000587805 */ /* 0x000fe4000001ff00 */
[----:B------:R-:W-:Y:S01]  /*1cc0*/  CS2R R86, SRZ ;  /* 0x0000000000567805 */ /* 0x000fe2000001ff00 */
[----:B------:R-:W-:Y:S01]  /*1cd0*/  USHF.R.S32.HI UR4, URZ, 0x6, UR4 ;  /* 0x000000063f047899 */ /* 0x000fe20008011404 */
[----:B------:R-:W-:Y:S02]  /*1ce0*/  CS2R R84, SRZ ;  /* 0x0000000000547805 */ /* 0x000fe4000001ff00 */
[----:B------:R-:W-:Y:S02]  /*1cf0*/  CS2R R78, SRZ ;  /* 0x00000000004e7805 */ /* 0x000fe4000001ff00 */
[----:B------:R-:W-:Y:S01]  /*1d00*/  CS2R R76, SRZ ;  /* 0x00000000004c7805 */ /* 0x000fe2000001ff00 */
[----:B------:R-:W-:Y:S01]  /*1d10*/  UISETP.LT.AND UP0, UPT, URZ, UR4, UPT ;  /* 0x000000043f00728c */ /* 0x000fe2000bf01270 */
[----:B------:R-:W-:-:S02]  /*1d20*/  CS2R R82, SRZ ;  /* 0x0000000000527805 */ /* 0x000fc4000001ff00 */
[----:B------:R-:W-:Y:S02]  /*1d30*/  CS2R R80, SRZ ;  /* 0x0000000000507805 */ /* 0x000fe4000001ff00 */
[----:B------:R-:W-:Y:S01]  /*1d40*/  CS2R R74, SRZ ;  /* 0x00000000004a7805 */ /* 0x000fe2000001ff00 */
[----:B------:R-:W-:Y:S01]  /*1d50*/  USEL UR4, URZ, UR4, !UP0 ;  /* 0x000000043f047287 */ /* 0x000fe2000c000000 */
[----:B------:R-:W-:Y:S02]  /*1d60*/  CS2R R72, SRZ ;  /* 0x0000000000487805 */ /* 0x000fe4000001ff00 */
[----:B------:R-:W-:Y:S02]  /*1d70*/  CS2R R70, SRZ ;  /* 0x0000000000467805 */ /* 0x000fe4000001ff00 */
[----:B------:R-:W-:Y:S01]  /*1d80*/  CS2R R68, SRZ ;  /* 0x0000000000447805 */ /* 0x000fe2000001ff00 */
[----:B------:R-:W-:Y:S01]  /*1d90*/  UISETP.GT.AND UP0, UPT, UR37, UR4, UPT ;  /* 0x000000042500728c */ /* 0x000fe2000bf04270 */
[----:B------:R1:W2:Y:S01]  /*1da0*/  LDSM.16.M88.4 R140, [R174+0xa000] ;  /* 0x00a00000ae8c783b */ /* 0x0002a20000000200 */
[----:B------:R-:W-:-:S02]  /*1db0*/  CS2R R62, SRZ ;  /* 0x00000000003e7805 */ /* 0x000fc4000001ff00 */
[----:B------:R-:W-:Y:S02]  /*1dc0*/  CS2R R60, SRZ ;  /* 0x00000000003c7805 */ /* 0x000fe4000001ff00 */
[----:B------:R-:W-:Y:S01]  /*1dd0*/  CS2R R66, SRZ ;  /* 0x0000000000427805 */ /* 0x000fe2000001ff00 */
[----:B------:R1:W3:Y:S01]  /*1de0*/  LDSM.16.M88.4 R144, [R174+0xa800] ;  /* 0x00a80000ae90783b */ /* 0x0002e20000000200 */
[----:B------:R-:W-:Y:S02]  /*1df0*/  PLOP3.LUT P0, PT, PT, PT, UP0, 0x80, 0x0 ;  /* 0x000000000000781c */ /* 0x000fe40003f0f008 */
        /* <DEDUP_REMOVED lines=8> */
[----:B------:R-:W-:Y:S02]  /*1e80*/  CS2R R44, SRZ ;  /* 0x00000000002c7805 */ /* 0x000fe4000001ff00 */
[----:B------:R-:W-:Y:S01]  /*1e90*/  CS2R R50, SRZ ;  /* 0x0000000000327805 */ /* 0x000fe2000001ff00 */
[----:B------:R1:W1:Y:S01]  /*1ea0*/  LDSM.16.M88.4 R156, [R172+0xa000] ;  /* 0x00a00000ac9c783b */ /* 0x0002620000000200 */
[----:B------:R-:W-:-:S02]  /*1eb0*/  CS2R R48, SRZ ;  /* 0x0000000000307805 */ /* 0x000fc4000001ff00 */
[----:B------:R-:W-:Y:S02]  /*1ec0*/  CS2R R42, SRZ ;  /* 0x00000000002a7805 */ /* 0x000fe4000001ff00 */
[----:B------:R-:W-:Y:S01]  /*1ed0*/  CS2R R40, SRZ ;  /* 0x0000000000287805 */ /* 0x000fe2000001ff00 */
[----:B------:R1:W1:Y:S01]  /*1ee0*/  LDSM.16.M88.4 R160, [R172+0xa800] ;  /* 0x00a80000aca0783b */ /* 0x0002620000000200 */
[----:B------:R-:W-:Y:S02]  /*1ef0*/  CS2R R38, SRZ ;  /* 0x0000000000267805 */ /* 0x000fe4000001ff00 */
[----:B------:R-:W-:Y:S01]  /*1f00*/  CS2R R36, SRZ ;  /* 0x0000000000247805 */ /* 0x000fe2000001ff00 */
[----:B------:R1:W1:Y:S04]  /*1f10*/  LDSM.16.M88.4 R164, [R3+0xa000] ;  /* 0x00a0000003a4783b */ /* 0x0002680000000200 */
[----:B------:R1:W1:Y:S01]  /*1f20*/  LDSM.16.M88.4 R168, [R3+0xa800] ;  /* 0x00a8000003a8783b */ /* 0x0002620000000200 */
[----:B------:R-:W-:Y:S05]  /*1f30*/  @!P0 BRA `(.L_x_558) ;  /* 0x0000003c00b48947 */ /* 0x000fea0003800000 */
[----:B------:R-:W2:Y:S01]  /*1f40*/  LDC.64 R8, c[0x0][0x3b8] ;  /* 0x0000ee00ff087b82 */ /* 0x000ea20000000a00 */
[----:B------:R-:W-:Y:S01]  /*1f50*/  LEA.HI R0, R0, R7, RZ, 0x4 ;  /* 0x0000000700007211 */ /* 0x000fe200078f20ff */
[----:B------:R-:W-:-:S06]  /*1f60*/  UIMAD UR5, UR15, UR28, UR16 ;  /* 0x0000001c0f0572a4 */ /* 0x000fcc000f8e0210 */
[----:B------:R-:W1:Y:S01]  /*1f70*/  LDC R207, c[0x0][0x2dc] ;  /* 0x0000b700ffcf7b82 */ /* 0x000e620000000800 */
[----:B--2---:R-:W2:Y:S04]  /*1f80*/  LDG.E.64 R4, desc[UR40][R8.64] ;  /* 0x0000002808047981 */ /* 0x004ea8000c1e1b00 */
[----:B------:R-:W3:Y:S01]  /*1f90*/  LDG.E.64 R216, desc[UR40][R8.64+0x8] ;  /* 0x0000082808d87981 */ /* 0x000ee2000c1e1b00 */
[----:B------:R-:W-:Y:S01]  /*1fa0*/  LOP3.LUT R0, R0, 0xfffffff0, RZ, 0xc0, !PT ;  /* 0xfffffff000007812 */ /* 0x000fe200078ec0ff */
[----:B------:R-:W-:Y:S01]  /*1fb0*/  USHF.L.U32 UR5, UR5, 0x5, URZ ;  /* 0x0000000505057899 */ /* 0x000fe2000800063f */
[----:B------:R-:W-:Y:S01]  /*1fc0*/  VIADD R2, R187, 0x1000 ;  /* 0x00001000bb027836 */ /* 0x000fe20000000000 */
[----:B------:R-:W-:Y:S01]  /*1fd0*/  USHF.L.U32 UR31, UR8, 0x4, URZ ;  /* 0x00000004081f7899 */ /* 0x000fe2000800063f */
[----:B------:R-:W-:Y:S01]  /*1fe0*/  VIADD R176, R181, 0x1000 ;  /* 0x00001000b5b07836 */ /* 0x000fe20000000000 */
[----:B------:R-:W-:Y:S01]  /*1ff0*/  USHF.R.S32.HI UR27, URZ, 0x1f, UR5 ;  /* 0x0000001f3f1b7899 */ /* 0x000fe20008011405 */
[----:B------:R-:W-:Y:S01]  /*2000*/  IMAD.IADD R7, R7, 0x1, -R0 ;  /* 0x0000000107077824 */ /* 0x000fe200078e0a00 */
[----:B------:R-:W-:Y:S01]  /*2010*/  USHF.L.U32 UR32, UR8, 0x3, URZ ;  /* 0x0000000308207899 */ /* 0x000fe2000800063f */
[----:B------:R-:W-:Y:S01]  /*2020*/  IMAD.MOV.U32 R175, RZ, RZ, 0x20 ;  /* 0x00000020ffaf7424 */ /* 0x000fe200078e00ff */
[----:B------:R-:W-:Y:S01]  /*2030*/  UIADD3 UR47, UR31, 0x20, URZ ;  /* 0x000000201f2f7890 */ /* 0x000fe2000fffe03f */
[----:B------:R-:W-:Y:S01]  /*2040*/  IMAD.MOV.U32 R183, RZ, RZ, 0x40 ;  /* 0x00000040ffb77424 */ /* 0x000fe200078e00ff */
[----:B------:R-:W-:Y:S01]  /*2050*/  SHF.R.S32.HI R0, RZ, 0x1f, R7 ;  /* 0x0000001fff007819 */ /* 0x000fe20000011407 */
[----:B------:R-:W-:Y:S01]  /*2060*/  UIADD3 UR37, UR38, UR29, URZ ;  /* 0x0000001d26257290 */ /* 0x000fe2000fffe03f */
[----:B------:R-:W-:Y:S01]  /*2070*/  SHF.L.U32 R206, R190, 0x5, RZ ;  /* 0x00000005bece7819 */ /* 0x000fe200000006ff */
[----:B------:R-:W-:Y:S01]  /*2080*/  UIADD3 UR46, UR32, UR47, URZ ;  /* 0x0000002f202e7290 */ /* 0x000fe2000fffe03f */
[----:B------:R-:W-:Y:S01]  /*2090*/  LEA.HI R0, R0, R7, RZ, 0x3 ;  /* 0x0000000700007211 */ /* 0x000fe200078f18ff */
[----:B------:R-:W-:Y:S01]  /*20a0*/  IMAD.MOV.U32 R205, RZ, RZ, 0x8 ;  /* 0x00000008ffcd7424 */ /* 0x000fe200078e00ff */
[----:B------:R-:W-:Y:S01]  /*20b0*/  MOV R202, 0x4 ;  /* 0x0000000400ca7802 */ /* 0x000fe20000000f00 */
[----:B------:R-:W-:Y:S01]  /*20c0*/  UIADD3 UR45, UR32, UR46, URZ ;  /* 0x0000002e202d7290 */ /* 0x000fe2000fffe03f */
[----:B------:R-:W-:Y:S01]  /*20d0*/  LOP3.LUT R0, R0, 0xfffffff8, RZ, 0xc0, !PT ;  /* 0xfffffff800007812 */ /* 0x000fe200078ec0ff */
[----:B------:R-:W-:Y:S01]  /*20e0*/  IMAD.MOV.U32 R204, RZ, RZ, 0x20 ;  /* 0x00000020ffcc7424 */ /* 0x000fe200078e00ff */
[----:B------:R-:W-:Y:S01]  /*20f0*/  SEL R177, R2, R187, !P2 ;  /* 0x000000bb02b17207 */ /* 0x000fe20005000000 */
[----:B------:R-:W-:Y:S01]  /*2100*/  IMAD.MOV.U32 R203, RZ, RZ, 0x28 ;  /* 0x00000028ffcb7424 */ /* 0x000fe200078e00ff */
[----:B------:R-:W-:Y:S01]  /*2110*/  SEL R176, R176, R181, !P2 ;  /* 0x000000b5b0b07207 */ /* 0x000fe20005000000 */
[----:B------:R-:W-:Y:S01]  /*2120*/  IMAD.IADD R0, R7, 0x1, -R0 ;  /* 0x0000000107007824 */ /* 0x000fe200078e0a00 */
[----:B------:R-:W-:Y:S01]  /*2130*/  UMOV UR26, UR34 ;  /* 0x00000022001a7c82 */ /* 0x000fe20008000000 */
[----:B------:R-:W-:Y:S01]  /*2140*/  IMAD.MOV.U32 R208, RZ, RZ, 0x40 ;  /* 0x00000040ffd07424 */ /* 0x000fe200078e00ff */
[----:B------:R-:W-:Y:S01]  /*2150*/  UIMAD UR30, UR8, 0x18, URZ ;  /* 0x00000018081e78a4 */ /* 0x000fe2000f8e023f */
[----:B------:R-:W-:Y:S01]  /*2160*/  IMAD.MOV.U32 R95, RZ, RZ, RZ ;  /* 0x000000ffff5f7224 */ /* 0x000fe200078e00ff */
[C---:B------:R-:W-:Y:S01]  /*2170*/  LOP3.LUT P0, RZ, R0.reuse, 0x2, RZ, 0xc0, !PT ;  /* 0x0000000200ff7812 */ /* 0x040fe2000780c0ff */
[----:B------:R-:W-:Y:S01]  /*2180*/  USHF.L.U32 UR29, UR8, 0x5, URZ ;  /* 0x00000005081d7899 */ /* 0x000fe2000800063f */
[----:B------:R-:W-:Y:S01]  /*2190*/  LOP3.LUT P1, RZ, R0, 0x4, RZ, 0xc0, !PT ;  /* 0x0000000400ff7812 */ /* 0x000fe2000782c0ff */
[----:B------:R-:W-:Y:S01]  /*21a0*/  IMAD.SHL.U32 R0, R181, 0x2, RZ ;  /* 0x00000002b5007824 */ /* 0x000fe200078e00ff */
[----:B------:R-:W-:-:S02]  /*21b0*/  UIMAD UR28, UR8, 0x28, URZ ;  /* 0x00000028081c78a4 */ /* 0x000fc4000f8e023f */
[----:B------:R-:W-:Y:S01]  /*21c0*/  UIMAD UR48, UR8, 0x38, URZ ;  /* 0x00000038083078a4 */ /* 0x000fe2000f8e023f */
[----:B------:R-:W-:Y:S01]  /*21d0*/  ULDC UR34, c[0x0][0x270] ;  /* 0x00009c0000227ab9 */ /* 0x000fe20000000800 */
[----:B------:R-:W-:Y:S02]  /*21e0*/  UIADD3 UR37, -UR39, 0x80, UR37 ;  /* 0x0000008027257890 */ /* 0x000fe4000fffe125 */
[----:B------:R-:W-:Y:S01]  /*21f0*/  UIADD3 UR43, UR32, UR45, URZ ;  /* 0x0000002d202b7290 */ /* 0x000fe2000fffe03f */
[----:B--2---:R-:W-:Y:S02]  /*2200*/  R2UR UR9, R5 ;  /* 0x00000000050972ca */ /* 0x004fe400000e0000 */
[--C-:B------:R-:W-:Y:S02]  /*2210*/  SHF.R.S32.HI R5, RZ, 0x1f, R218.reuse ;  /* 0x0000001fff057819 */ /* 0x100fe400000114da */
[----:B---3--:R-:W-:Y:S01]  /*2220*/  IADD3 R218, P4, P3, R216, UR5, R218 ;  /* 0x00000005d8da7c10 */ /* 0x008fe2000fb9e0da */
[----:B------:R-:W-:Y:S01]  /*2230*/  UMOV UR5, UR35 ;  /* 0x0000002300057c82 */ /* 0x000fe20008000000 */
[----:B------:R-:W-:-:S02]  /*2240*/  R2UR UR13, R4 ;  /* 0x00000000040d72ca */ /* 0x000fc400000e0000 */
[----:B------:R-:W-:Y:S01]  /*2250*/  IADD3.X R216, R217, UR27, R5, P4, P3 ;  /* 0x0000001bd9d87c10 */ /* 0x000fe2000a7e6405 */
[----:B------:R-:W-:Y:S01]  /*2260*/  IMAD.U32 R5, RZ, RZ, UR17 ;  /* 0x00000011ff057e24 */ /* 0x000fe2000f8e00ff */
[----:B------:R-:W-:Y:S01]  /*2270*/  UIMAD UR27, UR8, 0x30, URZ ;  /* 0x00000030081b78a4 */ /* 0x000fe2000f8e023f */
[----:B------:R-:W-:-:S04]  /*2280*/  IMAD.WIDE.U32 R218, R218, -0x2daee0ad, RZ ;  /* 0xd2511f53dada7825 */ /* 0x000fc800078e00ff */
[----:B------:R-:W-:-:S05]  /*2290*/  IMAD R5, R5, 0x4, R190 ;  /* 0x0000000405057824 */ /* 0x000fca00078e02be */
[----:B------:R-:W-:-:S04]  /*22a0*/  LOP3.LUT R5, R5, UR9, RZ, 0x3c, !PT ;  /* 0x0000000905057c12 */ /* 0x000fc8000f8e3cff */
[----:B------:R-:W-:Y:S01]  /*22b0*/  LOP3.LUT R226, R219, R5, RZ, 0x3c, !PT ;  /* 0x00000005dbe27212 */ /* 0x000fe200078e3cff */
[----:B------:R-:W-:Y:S01]  /*22c0*/  UIADD3 UR33, UR32, UR43, URZ ;  /* 0x0000002b20217290 */ /* 0x000fe2000fffe03f */
[----:B------:R-:W-:Y:S01]  /*22d0*/  SEL R175, R175, 0xffffffe0, !P0 ;  /* 0xffffffe0afaf7807 */ /* 0x000fe20004000000 */
[----:B------:R-:W-:Y:S01]  /*22e0*/  ULDC.U8 UR42, c[0x0][0x388] ;  /* 0x0000e200002a7ab9 */ /* 0x000fe20000000000 */
[----:B------:R-:W-:Y:S01]  /*22f0*/  LEA R177, R177, UR6, 0x1 ;  /* 0x00000006b1b17c11 */ /* 0x000fe2000f8e08ff */
[----:B------:R-:W-:Y:S01]  /*2300*/  IMAD.WIDE.U32 R226, R226, -0x326172a9, RZ ;  /* 0xcd9e8d57e2e27825 */ /* 0x000fe200078e00ff */
[----:B------:R-:W-:Y:S01]  /*2310*/  LEA R176, R176, UR6, 0x1 ;  /* 0x00000006b0b07c11 */ /* 0x000fe2000f8e08ff */
[----:B------:R-:W-:Y:S01]  /*2320*/  UIADD3 UR8, UR32, UR33, URZ ;  /* 0x0000002120087290 */ /* 0x000fe2000fffe03f */
[----:B------:R-:W-:Y:S01]  /*2330*/  LOP3.LUT R216, R216, UR13, RZ, 0x3c, !PT ;  /* 0x0000000dd8d87c12 */ /* 0x000fe2000f8e3cff */
[----:B------:R-:W-:Y:S01]  /*2340*/  IMAD.IADD R2, R182, 0x1, R175 ;  /* 0x00000001b6027824 */ /* 0x000fe200078e02af */
[----:B------:R-:W-:Y:S01]  /*2350*/  SEL R183, R183, 0xffffffc0, !P1 ;  /* 0xffffffc0b7b77807 */ /* 0x000fe20004800000 */
[----:B-1----:R-:W-:-:S08]  /*2360*/  ULDC UR38, c[0x0][0x2ec] ;  /* 0x0000bb0000267ab9 */ /* 0x002fd00000000800 */
.L_x_561:
[----:B-----5:R-:W-:Y:S01]  /*2370*/  FSETP.NEU.FTZ.AND P5, PT, R213, -INF , PT ;  /* 0xff800000d500780b */ /* 0x020fe20003fbd000 */
[----:B------:R-:W0:Y:S01]  /*2380*/  LDGDEPBAR ;  /* 0x00000000000079af */ /* 0x000e220000000000 */
[----:B------:R-:W-:Y:S01]  /*2390*/  FSETP.NEU.FTZ.AND P4, PT, R212, -INF , PT ;  /* 0xff800000d400780b */ /* 0x000fe20003f9d000 */
[C---:B------:R-:W-:Y:S01]  /*23a0*/  IMAD.IADD R184, R176.reuse, 0x1, R175 ;  /* 0x00000001b0b87824 */ /* 0x040fe200078e02af */
[----:B------:R-:W-:Y:S01]  /*23b0*/  FSETP.NEU.FTZ.AND P3, PT, R211, -INF , PT ;  /* 0xff800000d300780b */ /* 0x000fe20003f7d000 */
[--C-:B------:R-:W-:Y:S01]  /*23c0*/  IMAD.IADD R185, R176, 0x1, R183.reuse ;  /* 0x00000001b0b97824 */ /* 0x100fe200078e02b7 */
[----:B------:R-:W-:Y:S01]  /*23d0*/  USHF.L.U32 UR36, UR12, 0x6, URZ ;  /* 0x000000060c247899 */ /* 0x000fe2000800063f */
[----:B------:R-:W-:Y:S01]  /*23e0*/  IMAD.IADD R183, R184, 0x1, R183 ;  /* 0x00000001b8b77824 */ /* 0x000fe200078e02b7 */
[----:B------:R-:W-:Y:S01]  /*23f0*/  UIADD3 UR49, UR13, -0x61c88647, URZ ;  /* 0x9e3779b90d317890 */ /* 0x000fe2000fffe03f */
[----:B------:R-:W-:Y:S01]  /*2400*/  IMAD.U32 R228, RZ, RZ, UR26 ;  /* 0x0000001affe47e24 */ /* 0x000fe2000f8e00ff */
[----:B------:R-:W-:Y:S01]  /*2410*/  UISETP.GE.AND UP0, UPT, UR36, UR37, UPT ;  /* 0x000000252400728c */ /* 0x000fe2000bf06270 */
[----:B------:R-:W-:Y:S01]  /*2420*/  IMAD.U32 R229, RZ, RZ, UR5 ;  /* 0x00000005ffe57e24 */ /* 0x000fe2000f8e00ff */
[----:B------:R-:W-:Y:S01]  /*2430*/  UIADD3 UR51, UR9, 0x76cf5d0a, URZ ;  /* 0x76cf5d0a09337890 */ /* 0x000fe2000fffe03f */
[----:B------:R-:W-:Y:S01]  /*2440*/  IMAD.U32 R232, RZ, RZ, UR36 ;  /* 0x00000024ffe87e24 */ /* 0x000fe2000f8e00ff */
[C---:B------:R-:W-:Y:S01]  /*2450*/  LEA R244, P2, R186.reuse, R228, 0x2 ;  /* 0x000000e4baf47211 */ /* 0x040fe200078410ff */
[----:B------:R-:W-:Y:S01]  /*2460*/  IMAD.U32 R217, RZ, RZ, UR12 ;  /* 0x0000000cffd97e24 */ /* 0x000fe2000f8e00ff */
[----:B------:R-:W-:Y:S01]  /*2470*/  PLOP3.LUT P0, PT, PT, PT, UP0, 0x80, 0x0 ;  /* 0x000000000000781c */ /* 0x000fe20003f0f008 */
[----:B------:R-:W-:Y:S01]  /*2480*/  UIADD3 UR36, UR13, -0x255992d5, URZ ;  /* 0xdaa66d2b0d247890 */ /* 0x000fe2000fffe03f */
[----:B------:R-:W-:Y:S01]  /*2490*/  LEA.HI.X.SX32 R245, R186, R229, 0x2, P2 ;  /* 0x000000e5baf57211 */ /* 0x000fe200010f16ff */
[----:B------:R-:W-:Y:S01]  /*24a0*/  IMAD R217, R217, 0x4, R188 ;  /* 0x00000004d9d97824 */ /* 0x000fe200078e02bc */
[----:B------:R-:W-:Y:S01]  /*24b0*/  FSETP.NEU.FTZ.AND P2, PT, R210, -INF , PT ;  /* 0xff800000d200780b */ /* 0x000fe20003f5d000 */
[----:B------:R-:W-:Y:S02]  /*24c0*/  @!UP0 ULDC UR35, c[0x0][0x2c4] ;  /* 0x0000b10000238ab9 */ /* 0x000fe40000000800 */
[----:B------:R-:W-:Y:S01]  /*24d0*/  IMAD.WIDE.U32 R236, R217, -0x326172a9, RZ ;  /* 0xcd9e8d57d9ec7825 */ /* 0x000fe200078e00ff */
[----:B------:R-:W-:Y:S04]  /*24e0*/  DEPBAR.LE SB0, 0x0 ;  /* 0x000080000000791a */ /* 0x000fe80000000000 */
[-C--:B------:R-:W-:Y:S01]  /*24f0*/  LOP3.LUT R228, R237, R216.reuse, RZ, 0x3c, !PT ;  /* 0x000000d8ede47212 */ /* 0x080fe200078e3cff */
[----:B------:R-:W-:Y:S01]  /*2500*/  BAR.SYNC.DEFER_BLOCKING 0x0 ;  /* 0x0000000000007b1d */ /* 0x000fe20000010000 */
[----:B------:R-:W-:Y:S01]  /*2510*/  LOP3.LUT R236, R227, UR49, R236, 0x96, !PT ;  /* 0x00000031e3ec7c12 */ /* 0x000fe2000f8e96ec */
[----:B------:R-:W-:Y:S01]  /*2520*/  IMAD.U32 R229, RZ, RZ, UR35 ;  /* 0x00000023ffe57e24 */ /* 0x000fe2000f8e00ff */
[----:B------:R-:W-:Y:S01]  /*2530*/  UIADD3 UR50, UR9, -0x4498517b, URZ ;  /* 0xbb67ae8509327890 */ /* 0x000fe2000fffe03f */
[----:B------:R-:W-:Y:S01]  /*2540*/  VIADD R217, R217, 0x2 ;  /* 0x00000002d9d97836 */ /* 0x000fe20000000000 */
[----:B------:R-:W-:Y:S01]  /*2550*/  UIADD3 UR35, UR13, 0x3c6ef372, URZ ;  /* 0x3c6ef3720d237890 */ /* 0x000fe2000fffe03f */
[----:B------:R-:W-:Y:S01]  /*2560*/  IMAD.WIDE.U32 R240, R228, -0x2daee0ad, RZ ;  /* 0xd2511f53e4f07825 */ /* 0x000fe200078e00ff */
[----:B------:R-:W-:Y:S02]  /*2570*/  UISETP.GT.AND UP3, UPT, UR12, UR4, UPT ;  /* 0x000000040c00728c */ /* 0x000fe4000bf64270 */
[----:B------:R-:W-:Y:S01]  /*2580*/  LOP3.LUT R234, R218, UR50, RZ, 0x3c, !PT ;  /* 0x00000032daea7c12 */ /* 0x000fe2000f8e3cff */
[----:B------:R-:W-:Y:S01]  /*2590*/  IMAD.WIDE.U32 R242, R217, -0x326172a9, RZ ;  /* 0xcd9e8d57d9f27825 */ /* 0x000fe200078e00ff */
[----:B------:R-:W-:Y:S02]  /*25a0*/  @!P0 IADD3 R217, R186, 0x1, -R229 ;  /* 0x00000001bad98810 */ /* 0x000fe40007ffe8e5 */
[----:B------:R-:W-:Y:S01]  /*25b0*/  LOP3.LUT R233, R234, R241, RZ, 0x3c, !PT ;  /* 0x000000f1eae97212 */ /* 0x000fe200078e3cff */
[----:B------:R-:W-:Y:S01]  /*25c0*/  IMAD.WIDE.U32 R236, R236, -0x2daee0ad, RZ ;  /* 0xd2511f53ecec7825 */ /* 0x000fe200078e00ff */
[----:B------:R-:W-:Y:S02]  /*25d0*/  @!P0 IADD3 R232, R232, UR39, R217 ;  /* 0x00000027e8e88c10 */ /* 0x000fe4000fffe0d9 */
[----:B------:R-:W-:Y:S01]  /*25e0*/  LOP3.LUT R238, R243, R216, RZ, 0x3c, !PT ;  /* 0x000000d8f3ee7212 */ /* 0x000fe200078e3cff */
[----:B------:R-:W-:Y:S01]  /*25f0*/  IMAD.WIDE.U32 R248, R233, -0x326172a9, RZ ;  /* 0xcd9e8d57e9f87825 */ /* 0x000fe200078e00ff */
[----:B------:R-:W-:Y:S02]  /*2600*/  LOP3.LUT R240, R237, UR51, R240, 0x96, !PT ;  /* 0x00000033edf07c12 */ /* 0x000fe4000f8e96f0 */
[----:B------:R-:W-:Y:S01]  /*2610*/  LOP3.LUT R242, R227, UR49, R242, 0x96, !PT ;  /* 0x00000031e3f27c12 */ /* 0x000fe2000f8e96f2 */
[----:B------:R-:W-:Y:S01]  /*2620*/  IMAD.WIDE.U32 R238, R238, -0x2daee0ad, RZ ;  /* 0xd2511f53eeee7825 */ /* 0x000fe200078e00ff */
[----:B------:R-:W-:Y:S01]  /*2630*/  @!P0 VIADDMNMX R250, R232, R204, UR39, PT ;  /* 0x00000027e8fa8e46 */ /* 0x000fe2000b8001cc */
[----:B------:R-:W-:Y:S01]  /*2640*/  LDSM.16.M88.4 R100, [R176] ;  /* 0x00000000b064783b */ /* 0x000fe20000000200 */
[----:B------:R-:W-:Y:S01]  /*2650*/  LOP3.LUT R235, R226, UR35, RZ, 0x3c, !PT ;  /* 0x00000023e2eb7c12 */ /* 0x000fe2000f8e3cff */
[----:B------:R-:W-:Y:S01]  /*2660*/  IMAD.WIDE.U32 R242, R242, -0x2daee0ad, RZ ;  /* 0xd2511f53f2f27825 */ /* 0x000fe200078e00ff */
[----:B------:R-:W-:Y:S01]  /*2670*/  LOP3.LUT R234, R234, R239, RZ, 0x3c, !PT ;  /* 0x000000efeaea7212 */ /* 0x000fe200078e3cff */
[----:B------:R-:W-:Y:S01]  /*2680*/  UIADD3 UR35, UR9, 0x32370b8f, URZ ;  /* 0x32370b8f09237890 */ /* 0x000fe2000fffe03f */
[----:B------:R-:W-:Y:S01]  /*2690*/  LOP3.LUT R239, R235, R249, RZ, 0x3c, !PT ;  /* 0x000000f9ebef7212 */ /* 0x000fe200078e3cff */
[----:B------:R-:W-:Y:S01]  /*26a0*/  IMAD.WIDE.U32 R240, R240, -0x326172a9, RZ ;  /* 0xcd9e8d57f0f07825 */ /* 0x000fe200078e00ff */
[----:B------:R-:W-:Y:S01]  /*26b0*/  UIADD3 UR49, UR9, -0x126145ec, URZ ;  /* 0xed9eba1409317890 */ /* 0x000fe2000fffe03f */
        /* <DEDUP_REMOVED lines=14> */
[C---:B------:R-:W-:Y:S01]  /*27a0*/  HMMA.16816.F32 R24, R108.reuse, R112, RZ ;  /* 0x000000706c18723c */ /* 0x040fe200000018ff */
[----:B------:R-:W3:Y:S05]  /*27b0*/  LDSM.16.M88.4 R136, [R185+0x1000] ;  /* 0x00100000b988783b */ /* 0x000eea0000000200 */
[-C--:B------:R-:W-:Y:S03]  /*27c0*/  HMMA.16816.F32 R28, R108, R114.reuse, RZ ;  /* 0x000000726c1c723c */ /* 0x080fe600000018ff */
[----:B------:R-:W-:Y:S03]  /*27d0*/  LDSM.16.M88.4 R108, [R183] ;  /* 0x00000000b76c783b */ /* 0x000fe60000000200 */
[----:B------:R-:W-:Y:S05]  /*27e0*/  HMMA.16816.F32 R32, R100, R114, RZ ;  /* 0x000000726420723c */ /* 0x000fea00000018ff */
[----:B------:R-:W3:Y:S01]  /*27f0*/  LDSM.16.M88.4 R100, [R172+0x6800] ;  /* 0x00680000ac64783b */ /* 0x000ee20000000200 */
[-C--:B----4-:R-:W-:Y:S06]  /*2800*/  HMMA.16816.F32 R4, R116, R120.reuse, R4 ;  /* 0x000000787404723c */ /* 0x090fec0000001804 */
[C---:B-1----:R-:W-:Y:S01]  /*2810*/  HMMA.16816.F32 R8, R124.reuse, R120, R8 ;  /* 0x000000787c08723c */ /* 0x042fe20000001808 */
[----:B------:R-:W1:Y:S05]  /*2820*/  LDSM.16.M88.4 R112, [R3+0x6000] ;  /* 0x006000000370783b */ /* 0x000e6a0000000200 */
[-C--:B------:R-:W-:Y:S01]  /*2830*/  HMMA.16816.F32 R12, R124, R122.reuse, R12 ;  /* 0x0000007a7c0c723c */ /* 0x080fe2000000180c */
[----:B------:R-:W4:Y:S05]  /*2840*/  @!P0 S2R R231, SR_TID.X ;  /* 0x0000000000e78919 */ /* 0x000f2a0000002100 */
[C---:B------:R-:W-:Y:S01]  /*2850*/  HMMA.16816.F32 R16, R116.reuse, R122, R16 ;  /* 0x0000007a7410723c */ /* 0x040fe20000001810 */
[----:B------:R-:W3:Y:S04]  /*2860*/  LDG.E R230, desc[UR40][R244.64] ;  /* 0x00000028f4e67981 */ /* 0x000ee8000c1e1900 */
[----:B------:R-:W3:Y:S01]  /*2870*/  LDG.E R229, desc[UR40][R244.64+0x20] ;  /* 0x00002028f4e57981 */ /* 0x000ee2000c1e1900 */
[-C--:B--2---:R-:W-:Y:S03]  /*2880*/  HMMA.16816.F32 R20, R116, R128.reuse, R20 ;  /* 0x000000807414723c */ /* 0x084fe60000001814 */
[----:B------:R-:W5:Y:S03]  /*2890*/  LDG.E R228, desc[UR40][R244.64+0x80] ;  /* 0x00008028f4e47981 */ /* 0x000f66000c1e1900 */
[C---:B------:R-:W-:Y:S01]  /*28a0*/  HMMA.16816.F32 R24, R124.reuse, R128, R24 ;  /* 0x000000807c18723c */ /* 0x040fe20000001818 */
[----:B------:R2:W5:Y:S05]  /*28b0*/  LDG.E R217, desc[UR40][R244.64+0xa0] ;  /* 0x0000a028f4d97981 */ /* 0x00056a000c1e1900 */
[-C--:B------:R-:W-:Y:S06]  /*28c0*/  HMMA.16816.F32 R28, R124, R130.reuse, R28 ;  /* 0x000000827c1c723c */ /* 0x080fec000000181c */
[----:B------:R-:W-:Y:S01]  /*28d0*/  HMMA.16816.F32 R32, R116, R130, R32 ;  /* 0x000000827420723c */ /* 0x000fe20000001820 */
[----:B------:R1:W1:Y:S04]  /*28e0*/  LDSM.16.M88.4 R116, [R183+0x1000] ;  /* 0x00100000b774783b */ /* 0x0002680000000200 */
[----:B----4-:R-:W-:Y:S01]  /*28f0*/  @!P0 IMAD.SHL.U32 R237, R231, 0x2, RZ ;  /* 0x00000002e7ed8824 */ /* 0x010fe200078e00ff */
[-C--:B------:R-:W-:Y:S01]  /*2900*/  HMMA.16816.F32 R4, R104, R132.reuse, R4 ;  /* 0x000000846804723c */ /* 0x080fe20000001804 */
[----:B------:R-:W-:Y:S04]  /*2910*/  IMAD.U32 R231, RZ, RZ, UR17 ;  /* 0x00000011ffe77e24 */ /* 0x000fe8000f8e00ff */
[----:B------:R-:W-:Y:S01]  /*2920*/  @!P0 LOP3.LUT R246, R206, 0x6, R237, 0xf8, !PT ;  /* 0x00000006cef68812 */ /* 0x000fe200078ef8ed */
[C---:B---3--:R-:W-:Y:S05]  /*2930*/  HMMA.16816.F32 R8, R136.reuse, R132, R8 ;  /* 0x000000848808723c */ /* 0x048fea0000001808 */
[----:B------:R-:W-:Y:S01]  /*2940*/  LOP3.LUT R237, R243, UR51, R238, 0x96, !PT ;  /* 0x00000033f3ed7c12 */ /* 0x000fe2000f8e96ee */
[-C--:B------:R-:W-:Y:S05]  /*2950*/  HMMA.16816.F32 R12, R136, R134.reuse, R12 ;  /* 0x00000086880c723c */ /* 0x080fea000000180c */
[----:B------:R-:W-:Y:S01]  /*2960*/  LOP3.LUT R238, R241, UR36, R248, 0x96, !PT ;  /* 0x00000024f1ee7c12 */ /* 0x000fe2000f8e96f8 */
[C---:B------:R-:W-:Y:S05]  /*2970*/  HMMA.16816.F32 R16, R104.reuse, R134, R16 ;  /* 0x000000866810723c */ /* 0x040fea0000001810 */
[C---:B------:R-:W-:Y:S01]  /*2980*/  @!P0 VIADDMNMX R248, R232.reuse, R203, UR39, PT ;  /* 0x00000027e8f88e46 */ /* 0x040fe2000b8001cb */
[-C--:B------:R-:W-:Y:S05]  /*2990*/  HMMA.16816.F32 R20, R104, R100.reuse, R20 ;  /* 0x000000646814723c */ /* 0x080fea0000001814 */
[----:B------:R-:W-:Y:S01]  /*29a0*/  @!P0 IMAD R233, R231, 0x80, R246 ;  /* 0x00000080e7e98824 */ /* 0x000fe200078e02f6 */
[----:B------:R-:W-:Y:S01]  /*29b0*/  @!P0 VIMNMX R246, R232, UR39, PT ;  /* 0x00000027e8f68c48 */ /* 0x000fe2000bfe0100 */
[C---:B------:R-:W-:Y:S04]  /*29c0*/  HMMA.16816.F32 R24, R136.reuse, R100, R24 ;  /* 0x000000648818723c */ /* 0x040fe80000001818 */
[----:B------:R-:W-:Y:S01]  /*29d0*/  FMUL.FTZ R231, R210, 1.4426950216293334961 ;  /* 0x3fb8aa3bd2e77820 */ /* 0x000fe20000410000 */
[----:B--2---:R-:W-:Y:S01]  /*29e0*/  FMUL.FTZ R244, R213, 1.4426950216293334961 ;  /* 0x3fb8aa3bd5f47820 */ /* 0x004fe20000410000 */
[-C--:B------:R-:W-:Y:S05]  /*29f0*/  HMMA.16816.F32 R28, R136, R102.reuse, R28 ;  /* 0x00000066881c723c */ /* 0x080fea000000181c */
[----:B-1----:R-:W-:Y:S01]  /*2a00*/  FSEL R183, R231, RZ, P2 ;  /* 0x000000ffe7b77208 */ /* 0x002fe20001000000 */
[----:B------:R-:W-:Y:S01]  /*2a10*/  HMMA.16816.F32 R32, R104, R102, R32 ;  /* 0x000000666820723c */ /* 0x000fe20000001820 */
[----:B------:R-:W1:Y:S04]  /*2a20*/  LDSM.16.M88.4 R100, [R3+0x6800] ;  /* 0x006800000364783b */ /* 0x000e680000000200 */
[----:B------:R-:W-:Y:S01]  /*2a30*/  FSEL R137, R244, RZ, P5 ;  /* 0x000000fff4897208 */ /* 0x000fe20002800000 */
[-C--:B------:R-:W-:Y:S01]  /*2a40*/  HMMA.16816.F32 R4, R108, R112.reuse, R4 ;  /* 0x000000706c04723c */ /* 0x080fe20000001804 */
[----:B------:R-:W-:Y:S04]  /*2a50*/  IMAD.U32 R105, RZ, RZ, UR6 ;  /* 0x00000006ff697e24 */ /* 0x000fe8000f8e00ff */
[----:B------:R-:W-:Y:S01]  /*2a60*/  @!P0 VIADDMNMX R244, R232, R205, UR39, PT ;  /* 0x00000027e8f48e46 */ /* 0x000fe2000b8001cd */
[C---:B------:R-:W-:Y:S04]  /*2a70*/  HMMA.16816.F32 R8, R116.reuse, R112, R8 ;  /* 0x000000707408723c */ /* 0x040fe80000001808 */
[----:B------:R-:W-:Y:S01]  /*2a80*/  @!P0 ISETP.GE.AND P5, PT, R233, R246, PT ;  /* 0x000000f6e900820c */ /* 0x000fe20003fa6270 */
[----:B------:R-:W-:Y:S01]  /*2a90*/  FMUL.FTZ R243, R212, 1.4426950216293334961 ;  /* 0x3fb8aa3bd4f37820 */ /* 0x000fe20000410000 */
[-C--:B------:R-:W-:Y:S05]  /*2aa0*/  HMMA.16816.F32 R12, R116, R114.reuse, R12 ;  /* 0x00000072740c723c */ /* 0x080fea000000180c */
[----:B------:R-:W-:Y:S01]  /*2ab0*/  FSEL R129, R243, RZ, P4 ;  /* 0x000000fff3817208 */ /* 0x000fe20002000000 */
[C---:B------:R-:W-:Y:S05]  /*2ac0*/  HMMA.16816.F32 R16, R108.reuse, R114, R16 ;  /* 0x000000726c10723c */ /* 0x040fea0000001810 */
[----:B------:R-:W-:Y:S01]  /*2ad0*/  @!P0 VIADD R231, R233, 0x1 ;  /* 0x00000001e9e78836 */ /* 0x000fe20000000000 */
[----:B------:R-:W-:Y:S01]  /*2ae0*/  @!P0 FSEL R4, R4, -INF , !P5 ;  /* 0xff80000004048808 */ /* 0x000fe20006800000 */
[----:B------:R-:W-:Y:S01]  /*2af0*/  FMUL.FTZ R241, R211, 1.4426950216293334961 ;  /* 0x3fb8aa3bd3f17820 */ /* 0x000fe20000410000 */
[----:B------:R-:W-:Y:S02]  /*2b00*/  @!P0 ISETP.GE.AND P5, PT, R233, R244, PT ;  /* 0x000000f4e900820c */ /* 0x000fe40003fa6270 */
[----:B------:R-:W-:Y:S01]  /*2b10*/  @!P0 ISETP.GE.AND P4, PT, R231, R246, PT ;  /* 0x000000f6e700820c */ /* 0x000fe20003f86270 */
[----:B------:R-:W-:Y:S01]  /*2b20*/  @!P0 VIADD R243, R233, 0x18 ;  /* 0x00000018e9f38836 */ /* 0x000fe20000000000 */
[----:B------:R-:W-:Y:S01]  /*2b30*/  FSEL R134, R241, RZ, P3 ;  /* 0x000000fff1867208 */ /* 0x000fe20001800000 */
[----:B------:R-:W-:Y:S01]  /*2b40*/  @!P0 VIADD R241, R233, 0x8 ;  /* 0x00000008e9f18836 */ /* 0x000fe20000000000 */
[----:B------:R-:W-:Y:S01]  /*2b50*/  @!P0 ISETP.GE.AND P3, PT, R231, R244, PT ;  /* 0x000000f4e700820c */ /* 0x000fe20003f66270 */
[----:B------:R-:W-:Y:S01]  /*2b60*/  IMAD.WIDE.U32 R130, R237, -0x326172a9, RZ ;  /* 0xcd9e8d57ed827825 */ /* 0x000fe200078e00ff */
[C---:B------:R-:W-:Y:S01]  /*2b70*/  @!P0 ISETP.GE.AND P6, PT, R231.reuse, R250, PT ;  /* 0x000000fae700820c */ /* 0x040fe20003fc6270 */
[-C--:B-1----:R-:W-:Y:S03]  /*2b80*/  HMMA.16816.F32 R20, R108, R100.reuse, R20 ;  /* 0x000000646c14723c */ /* 0x082fe60000001814 */
[----:B------:R-:W-:Y:S01]  /*2b90*/  @!P0 ISETP.GE.AND P2, PT, R231, R248, PT ;  /* 0x000000f8e700820c */ /* 0x000fe20003f46270 */
[----:B------:R-:W-:Y:S01]  /*2ba0*/  @!P0 VIADD R231, R233, 0x9 ;  /* 0x00000009e9e78836 */ /* 0x000fe20000000000 */
[----:B------:R-:W-:Y:S01]  /*2bb0*/  @!P0 FSEL R5, R5, -INF , !P4 ;  /* 0xff80000005058808 */ /* 0x000fe20006000000 */
[C---:B------:R-:W-:Y:S04]  /*2bc0*/  HMMA.16816.F32 R24, R116.reuse, R100, R24 ;  /* 0x000000647418723c */ /* 0x040fe80000001818 */
[----:B------:R-:W-:Y:S01]  /*2bd0*/  @!P0 ISETP.GE.AND P4, PT, R233, R250, PT ;  /* 0x000000fae900820c */ /* 0x000fe20003f86270 */
[----:B------:R-:W-:Y:S01]  /*2be0*/  FFMA.FTZ R232, R5, UR38, -R137 ;  /* 0x0000002605e87c23 */ /* 0x000fe20008010889 */
[----:B------:R-:W-:Y:S01]  /*2bf0*/  @!P0 FSEL R6, R6, -INF , !P5 ;  /* 0xff80000006068808 */ /* 0x000fe20006800000 */
[-C--:B------:R-:W-:Y:S03]  /*2c00*/  HMMA.16816.F32 R28, R116, R102.reuse, R28 ;  /* 0x00000066741c723c */ /* 0x080fe6000000181c */
[----:B------:R-:W-:Y:S01]  /*2c10*/  @!P0 ISETP.GE.AND P5, PT, R233, R248, PT ;  /* 0x000000f8e900820c */ /* 0x000fe20003fa6270 */
[----:B------:R-:W-:Y:S01]  /*2c20*/  MUFU.EX2 R232, R232 ;  /* 0x000000e800e87308 */ /* 0x000fe20000000800 */
[----:B------:R-:W-:Y:S01]  /*2c30*/  @!P0 FSEL R7, R7, -INF , !P3 ;  /* 0xff80000007078808 */ /* 0x000fe20005800000 */
[----:B------:R-:W-:Y:S04]  /*2c40*/  HMMA.16816.F32 R32, R108, R102, R32 ;  /* 0x000000666c20723c */ /* 0x000fe80000001820 */
[-C--:B------:R-:W-:Y:S01]  /*2c50*/  @!P0 ISETP.GE.AND P3, PT, R241, R250.reuse, PT ;  /* 0x000000faf100820c */ /* 0x080fe20003f66270 */
[----:B------:R-:W-:Y:S01]  /*2c60*/  FFMA.FTZ R245, R7, UR38, -R129 ;  /* 0x0000002607f57c23 */ /* 0x000fe20008010881 */
[----:B------:R-:W-:Y:S02]  /*2c70*/  @!P0 FSEL R8, R8, -INF , !P4 ;  /* 0xff80000008088808 */ /* 0x000fe40006000000 */
[----:B------:R-:W-:Y:S02]  /*2c80*/  @!P0 FSEL R9, R9, -INF , !P6 ;  /* 0xff80000009098808 */ /* 0x000fe40007000000 */
[----:B------:R-:W-:Y:S02]  /*2c90*/  @!P0 ISETP.GE.AND P4, PT, R231, R250, PT ;  /* 0x000000fae700820c */ /* 0x000fe40003f86270 */
[----:B------:R-:W-:Y:S02]  /*2ca0*/  @!P0 ISETP.GE.AND P6, PT, R241, R248, PT ;  /* 0x000000f8f100820c */ /* 0x000fe40003fc6270 */
[----:B------:R-:W-:Y:S02]  /*2cb0*/  @!P0 FSEL R10, R10, -INF , !P5 ;  /* 0xff8000000a0a8808 */ /* 0x000fe40006800000 */
[----:B------:R-:W-:Y:S02]  /*2cc0*/  @!P0 FSEL R11, R11, -INF , !P2 ;  /* 0xff8000000b0b8808 */ /* 0x000fe40005000000 */
[----:B------:R-:W-:Y:S02]  /*2cd0*/  @!P0 FSEL R12, R12, -INF , !P3 ;  /* 0xff8000000c0c8808 */ /* 0x000fe40005800000 */
[----:B------:R-:W-:Y:S02]  /*2ce0*/  @!P0 FSEL R13, R13, -INF , !P4 ;  /* 0xff8000000d0d8808 */ /* 0x000fe40006000000 */
[----:B------:R-:W-:Y:S02]  /*2cf0*/  @!P0 FSEL R14, R14, -INF , !P6 ;  /* 0xff8000000e0e8808 */ /* 0x000fe40007000000 */
[C---:B------:R-:W-:Y:S02]  /*2d00*/  @!P0 ISETP.GE.AND P5, PT, R241.reuse, R246, PT ;  /* 0x000000f6f100820c */ /* 0x040fe40003fa6270 */
[----:B------:R-:W-:Y:S01]  /*2d10*/  @!P0 ISETP.GE.AND P2, PT, R241, R244, PT ;  /* 0x000000f4f100820c */ /* 0x000fe20003f46270 */
[----:B------:R-:W-:Y:S01]  /*2d20*/  @!P0 VIADD R241, R233, 0x11 ;  /* 0x00000011e9f18836 */ /* 0x000fe20000000000 */
[C---:B------:R-:W-:Y:S02]  /*2d30*/  @!P0 ISETP.GE.AND P3, PT, R231.reuse, R248, PT ;  /* 0x000000f8e700820c */ /* 0x040fe40003f66270 */
[C---:B------:R-:W-:Y:S02]  /*2d40*/  @!P0 ISETP.GE.AND P4, PT, R231.reuse, R246, PT ;  /* 0x000000f6e700820c */ /* 0x040fe40003f86270 */
[----:B------:R-:W-:Y:S01]  /*2d50*/  @!P0 ISETP.GE.AND P6, PT, R231, R244, PT ;  /* 0x000000f4e700820c */ /* 0x000fe20003fc6270 */
[----:B------:R-:W-:Y:S01]  /*2d60*/  @!P0 VIADD R231, R233, 0x10 ;  /* 0x00000010e9e78836 */ /* 0x000fe20000000000 */
[----:B------:R-:W-:Y:S02]  /*2d70*/  @!P0 FSEL R15, R15, -INF , !P3 ;  /* 0xff8000000f0f8808 */ /* 0x000fe40005800000 */
[----:B------:R-:W-:Y:S02]  /*2d80*/  @!P0 FSEL R16, R16, -INF , !P5 ;  /* 0xff80000010108808 */ /* 0x000fe40006800000 */
[----:B------:R-:W-:Y:S02]  /*2d90*/  @!P0 FSEL R19, R19, -INF , !P6 ;  /* 0xff80000013138808 */ /* 0x000fe40007000000 */
[C---:B------:R-:W-:Y:S02]  /*2da0*/  @!P0 ISETP.GE.AND P3, PT, R231.reuse, R246, PT ;  /* 0x000000f6e700820c */ /* 0x040fe40003f66270 */
[----:B------:R-:W-:Y:S02]  /*2db0*/  @!P0 ISETP.GE.AND P5, PT, R231, R244, PT ;  /* 0x000000f4e700820c */ /* 0x000fe40003fa6270 */
[----:B------:R-:W-:Y:S02]  /*2dc0*/  @!P0 ISETP.GE.AND P6, PT, R241, R246, PT ;  /* 0x000000f6f100820c */ /* 0x000fe40003fc6270 */
[----:B------:R-:W-:Y:S02]  /*2dd0*/  @!P0 FSEL R20, R20, -INF , !P3 ;  /* 0xff80000014148808 */ /* 0x000fe40005800000 */
[----:B------:R-:W-:Y:S02]  /*2de0*/  @!P0 FSEL R21, R21, -INF , !P6 ;  /* 0xff80000015158808 */ /* 0x000fe40007000000 */
[----:B------:R-:W-:Y:S02]  /*2df0*/  @!P0 FSEL R22, R22, -INF , !P5 ;  /* 0xff80000016168808 */ /* 0x000fe40006800000 */
[----:B------:R-:W-:Y:S01]  /*2e00*/  @!P0 FSEL R18, R18, -INF , !P2 ;  /* 0xff80000012128808 */ /* 0x000fe20005000000 */
[----:B------:R-:W-:Y:S01]  /*2e10*/  FFMA.FTZ R21, R21, UR38, -R137 ;  /* 0x0000002615157c23 */ /* 0x000fe20008010889 */
[C---:B------:R-:W-:Y:S01]  /*2e20*/  @!P0 ISETP.GE.AND P3, PT, R241.reuse, R244, PT ;  /* 0x000000f4f100820c */ /* 0x040fe20003f66270 */
[--C-:B------:R-:W-:Y:S01]  /*2e30*/  FFMA.FTZ R22, R22, UR38, -R129.reuse ;  /* 0x0000002616167c23 */ /* 0x100fe20008010881 */
[C---:B------:R-:W-:Y:S02]  /*2e40*/  @!P0 ISETP.GE.AND P6, PT, R241.reuse, R250, PT ;  /* 0x000000faf100820c */ /* 0x040fe40003fc6270 */
[-C--:B------:R-:W-:Y:S01]  /*2e50*/  @!P0 ISETP.GE.AND P5, PT, R241, R248.reuse, PT ;  /* 0x000000f8f100820c */ /* 0x080fe20003fa6270 */
[----:B------:R-:W-:Y:S01]  /*2e60*/  @!P0 VIADD R241, R233, 0x19 ;  /* 0x00000019e9f18836 */ /* 0x000fe20000000000 */
[----:B------:R-:W-:Y:S01]  /*2e70*/  @!P0 ISETP.GE.AND P2, PT, R231, R248, PT ;  /* 0x000000f8e700820c */ /* 0x000fe20003f46270 */
[--C-:B------:R-:W-:Y:S01]  /*2e80*/  FFMA.FTZ R233, R6, UR38, -R129.reuse ;  /* 0x0000002606e97c23 */ /* 0x100fe20008010881 */
[----:B------:R-:W-:Y:S02]  /*2e90*/  @!P0 FSEL R17, R17, -INF , !P4 ;  /* 0xff80000011118808 */ /* 0x000fe40006000000 */
[----:B------:R-:W-:Y:S02]  /*2ea0*/  @!P0 FSEL R23, R23, -INF , !P3 ;  /* 0xff80000017178808 */ /* 0x000fe40005800000 */
[----:B------:R-:W-:Y:S01]  /*2eb0*/  @!P0 FSEL R25, R25, -INF , !P6 ;  /* 0xff80000019198808 */ /* 0x000fe20007000000 */
[----:B------:R-:W-:Y:S01]  /*2ec0*/  MUFU.EX2 R233, R233 ;  /* 0x000000e900e97308 */ /* 0x000fe20000000800 */
[----:B------:R-:W-:Y:S01]  /*2ed0*/  @!P0 FSEL R26, R26, -INF , !P2 ;  /* 0xff8000001a1a8808 */ /* 0x000fe20005000000 */
[----:B------:R-:W-:Y:S01]  /*2ee0*/  FFMA.FTZ R23, R23, UR38, -R129 ;  /* 0x0000002617177c23 */ /* 0x000fe20008010881 */
[-C--:B------:R-:W-:Y:S01]  /*2ef0*/  @!P0 ISETP.GE.AND P4, PT, R231, R250.reuse, PT ;  /* 0x000000fae700820c */ /* 0x080fe20003f86270 */
[----:B------:R-:W-:Y:S01]  /*2f00*/  FFMA.FTZ R231, R4, UR38, -R137 ;  /* 0x0000002604e77c23 */ /* 0x000fe20008010889 */
[C---:B------:R-:W-:Y:S02]  /*2f10*/  @!P0 ISETP.GE.AND P3, PT, R243.reuse, R250, PT ;  /* 0x000000faf300820c */ /* 0x040fe40003f66270 */
[-C--:B------:R-:W-:Y:S02]  /*2f20*/  @!P0 ISETP.GE.AND P6, PT, R243, R248.reuse, PT ;  /* 0x000000f8f300820c */ /* 0x080fe40003fc6270 */
[C---:B------:R-:W-:Y:S01]  /*2f30*/  @!P0 ISETP.GE.AND P2, PT, R241.reuse, R248, PT ;  /* 0x000000f8f100820c */ /* 0x040fe20003f46270 */
[----:B------:R-:W-:Y:S01]  /*2f40*/  IMAD.WIDE.U32 R248, R234, -0x326172a9, RZ ;  /* 0xcd9e8d57eaf87825 */ /* 0x000fe200078e00ff */
[----:B------:R-:W-:Y:S01]  /*2f50*/  @!P0 FSEL R24, R24, -INF , !P4 ;  /* 0xff80000018188808 */ /* 0x000fe20006000000 */
[----:B------:R1:W-:Y:S01]  /*2f60*/  MUFU.EX2 R234, R245 ;  /* 0x000000f500ea7308 */ /* 0x0003e20000000800 */
[----:B------:R-:W-:Y:S02]  /*2f70*/  @!P0 FSEL R28, R28, -INF , !P3 ;  /* 0xff8000001c1c8808 */ /* 0x000fe40005800000 */
[----:B------:R-:W-:Y:S02]  /*2f80*/  @!P0 FSEL R30, R30, -INF , !P6 ;  /* 0xff8000001e1e8808 */ /* 0x000fe40007000000 */
[C---:B------:R-:W-:Y:S01]  /*2f90*/  @!P0 ISETP.GE.AND P4, PT, R241.reuse, R250, PT ;  /* 0x000000faf100820c */ /* 0x040fe20003f86270 */
[----:B------:R-:W-:Y:S01]  /*2fa0*/  IMAD.WIDE.U32 R250, R238, -0x2daee0ad, RZ ;  /* 0xd2511f53eefa7825 */ /* 0x000fe200078e00ff */
[C---:B------:R-:W-:Y:S03]  /*2fb0*/  @!P0 ISETP.GE.AND P3, PT, R241.reuse, R246, PT ;  /* 0x000000f6f100820c */ /* 0x040fe60003f66270 */
[----:B------:R-:W2:Y:S01]  /*2fc0*/  MUFU.EX2 R231, R231 ;  /* 0x000000e700e77308 */ /* 0x000ea20000000800 */
[----:B------:R-:W-:Y:S01]  /*2fd0*/  @!P0 ISETP.GE.AND P6, PT, R241, R244, PT ;  /* 0x000000f4f100820c */ /* 0x000fe20003fc6270 */
[--C-:B------:R-:W-:Y:S01]  /*2fe0*/  FFMA.FTZ R30, R30, UR38, -R183.reuse ;  /* 0x000000261e1e7c23 */ /* 0x100fe200080108b7 */
[----:B------:R-:W-:Y:S02]  /*2ff0*/  @!P0 FSEL R27, R27, -INF , !P5 ;  /* 0xff8000001b1b8808 */ /* 0x000fe40006800000 */
[----:B------:R-:W-:Y:S01]  /*3000*/  LOP3.LUT R241, R235, R249, RZ, 0x3c, !PT ;  /* 0x000000f9ebf17212 */ /* 0x000fe200078e3cff */
[----:B------:R-:W-:Y:S01]  /*3010*/  FFMA.FTZ R235, R8, UR38, -R134 ;  /* 0x0000002608eb7c23 */ /* 0x000fe20008010886 */
[----:B------:R-:W-:Y:S01]  /*3020*/  @!P0 ISETP.GE.AND P5, PT, R243, R246, PT ;  /* 0x000000f6f300820c */ /* 0x000fe20003fa6270 */
[----:B------:R-:W-:Y:S01]  /*3030*/  IMAD.WIDE.U32 R246, R239, -0x2daee0ad, RZ ;  /* 0xd2511f53eff67825 */ /* 0x000fe200078e00ff */
[----:B------:R-:W-:Y:S01]  /*3040*/  LOP3.LUT R248, R131, UR36, R248, 0x96, !PT ;  /* 0x0000002483f87c12 */ /* 0x000fe2000f8e96f8 */
[----:B------:R-:W-:Y:S01]  /*3050*/  UIADD3 UR36, UR13, 0x1715609d, URZ ;  /* 0x1715609d0d247890 */ /* 0x000fe2000fffe03f */
[----:B------:R-:W-:Y:S01]  /*3060*/  @!P0 FSEL R29, R29, -INF , !P4 ;  /* 0xff8000001d1d8808 */ /* 0x000fe20006000000 */
[----:B------:R-:W-:Y:S01]  /*3070*/  IMAD.WIDE.U32 R238, R241, -0x2daee0ad, RZ ;  /* 0xd2511f53f1ee7825 */ /* 0x000fe200078e00ff */
[----:B------:R-:W-:Y:S01]  /*3080*/  LOP3.LUT R237, R247, UR35, R236, 0x96, !PT ;  /* 0x00000023f7ed7c12 */ /* 0x000fe2000f8e96ec */
[----:B------:R-:W-:Y:S01]  /*3090*/  MUFU.EX2 R235, R235 ;  /* 0x000000eb00eb7308 */ /* 0x000fe20000000800 */
[----:B------:R-:W-:Y:S01]  /*30a0*/  @!P0 ISETP.GE.AND P4, PT, R243, R244, PT ;  /* 0x000000f4f300820c */ /* 0x000fe20003f86270 */
[----:B------:R-:W-:Y:S01]  /*30b0*/  IMAD.WIDE.U32 R248, R248, -0x2daee0ad, RZ ;  /* 0xd2511f53f8f87825 */ /* 0x000fe200078e00ff */
[----:B------:R-:W-:Y:S01]  /*30c0*/  LOP3.LUT R242, R239, UR35, R242, 0x96, !PT ;  /* 0x00000023eff27c12 */ /* 0x000fe2000f8e96f2 */
[----:B------:R-:W-:Y:S01]  /*30d0*/  UIADD3 UR35, UR13, 0x78dde6e4, URZ ;  /* 0x78dde6e40d237890 */ /* 0x000fe2000fffe03f */
[----:B------:R-:W-:Y:S01]  /*30e0*/  LOP3.LUT R246, R251, UR49, R246, 0x96, !PT ;  /* 0x00000031fbf67c12 */ /* 0x000fe2000f8e96f6 */
[----:B------:R-:W-:Y:S01]  /*30f0*/  IMAD.WIDE.U32 R138, R237, -0x326172a9, RZ ;  /* 0xcd9e8d57ed8a7825 */ /* 0x000fe200078e00ff */
[----:B------:R-:W-:Y:S01]  /*3100*/  LOP3.LUT R244, R249, UR49, R238, 0x96, !PT ;  /* 0x00000031f9f47c12 */ /* 0x000fe2000f8e96ee */
[----:B------:R-:W-:Y:S01]  /*3110*/  UIADD3 UR49, UR9, 0x646e171e, URZ ;  /* 0x646e171e09317890 */ /* 0x000fe2000fffe03f */
[----:B------:R-:W-:Y:S01]  /*3120*/  @!P0 FSEL R33, R33, -INF , !P3 ;  /* 0xff80000021218808 */ /* 0x000fe20005800000 */
[----:B------:R-:W-:Y:S01]  /*3130*/  IMAD.WIDE.U32 R242, R242, -0x326172a9, RZ ;  /* 0xcd9e8d57f2f27825 */ /* 0x000fe200078e00ff */
[----:B------:R-:W-:Y:S02]  /*3140*/  LOP3.LUT R241, R139, UR35, R240, 0x96, !PT ;  /* 0x000000238bf17c12 */ /* 0x000fe4000f8e96f0 */
[----:B------:R-:W-:Y:S01]  /*3150*/  @!P0 FSEL R32, R32, -INF , !P5 ;  /* 0xff80000020208808 */ /* 0x000fe20006800000 */
[----:B------:R-:W-:Y:S01]  /*3160*/  IMAD.WIDE.U32 R246, R246, -0x326172a9, RZ ;  /* 0xcd9e8d57f6f67825 */ /* 0x000fe200078e00ff */
[----:B------:R-:W-:Y:S01]  /*3170*/  LOP3.LUT R240, R243, UR35, R130, 0x96, !PT ;  /* 0x00000023f3f07c12 */ /* 0x000fe2000f8e9682 */
[----:B------:R-:W-:Y:S01]  /*3180*/  UIADD3 UR35, UR9, -0x56f99767, URZ ;  /* 0xa906689909237890 */ /* 0x000fe2000fffe03f */
[----:B------:R-:W-:Y:S01]  /*3190*/  @!P0 FSEL R35, R35, -INF , !P6 ;  /* 0xff80000023238808 */ /* 0x000fe20007000000 */
[----:B-1----:R-:W-:Y:S01]  /*31a0*/  IMAD.WIDE.U32 R244, R244, -0x326172a9, RZ ;  /* 0xcd9e8d57f4f47825 */ /* 0x002fe200078e00ff */
[----:B------:R-:W-:Y:S02]  /*31b0*/  LOP3.LUT R239, R247, UR36, R138, 0x96, !PT ;  /* 0x00000024f7ef7c12 */ /* 0x000fe4000f8e968a */
[----:B------:R-:W-:Y:S01]  /*31c0*/  @!P0 FSEL R34, R34, -INF , !P4 ;  /* 0xff80000022228808 */ /* 0x000fe20006000000 */
[----:B------:R-:W-:Y:S01]  /*31d0*/  IMAD.WIDE.U32 R130, R241, -0x2daee0ad, RZ ;  /* 0xd2511f53f1827825 */ /* 0x000fe200078e00ff */
[----:B------:R-:W-:Y:S02]  /*31e0*/  LOP3.LUT R241, R245, UR36, R242, 0x96, !PT ;  /* 0x00000024f5f17c12 */ /* 0x000fe4000f8e96f2 */
[----:B------:R-:W-:Y:S01]  /*31f0*/  @!P0 FSEL R31, R31, -INF , !P2 ;  /* 0xff8000001f1f8808 */ /* 0x000fe20005000000 */
[----:B------:R-:W-:Y:S01]  /*3200*/  FFMA.FTZ R247, R15, UR38, -R183 ;  /* 0x000000260ff77c23 */ /* 0x000fe200080108b7 */
[----:B------:R-:W-:Y:S01]  /*3210*/  LOP3.LUT R242, R131, UR35, R250, 0x96, !PT ;  /* 0x0000002383f27c12 */ /* 0x000fe2000f8e96fa */
[----:B------:R-:W-:Y:S01]  /*3220*/  IMAD.WIDE.U32 R138, R239, -0x2daee0ad, RZ ;  /* 0xd2511f53ef8a7825 */ /* 0x000fe200078e00ff */
[----:B------:R-:W-:Y:S03]  /*3230*/  IADD3 R116, R0, 0x4000, R105 ;  /* 0x0000400000747810 */ /* 0x000fe60007ffe069 */
[----:B------:R-:W-:Y:S01]  /*3240*/  FFMA.FTZ R236, R9, UR38, -R134 ;  /* 0x0000002609ec7c23 */ /* 0x000fe20008010886 */
[----:B------:R-:W-:Y:S01]  /*3250*/  IMAD.WIDE.U32 R132, R240, -0x2daee0ad, RZ ;  /* 0xd2511f53f0847825 */ /* 0x000fe200078e00ff */
[----:B------:R-:W-:Y:S02]  /*3260*/  LOP3.LUT R131, R139, UR49, R130, 0x96, !PT ;  /* 0x000000318b837c12 */ /* 0x000fe4000f8e9682 */
[----:B------:R-:W-:Y:S01]  /*3270*/  LOP3.LUT R243, R138, 0xff, RZ, 0xc0, !PT ;  /* 0x000000ff8af37812 */ /* 0x000fe200078ec0ff */
[----:B------:R-:W-:Y:S01]  /*3280*/  IMAD.WIDE.U32 R250, R241, -0x2daee0ad, RZ ;  /* 0xd2511f53f1fa7825 */ /* 0x000fe200078e00ff */
[--C-:B------:R-:W-:Y:S01]  /*3290*/  SHF.R.U32.HI R245, RZ, 0x18, R138.reuse ;  /* 0x00000018fff57819 */ /* 0x100fe2000001168a */
[----:B------:R-:W-:Y:S01]  /*32a0*/  MUFU.EX2 R236, R236 ;  /* 0x000000ec00ec7308 */ /* 0x000fe20000000800 */
[----:B------:R-:W-:Y:S01]  /*32b0*/  SHF.R.U32.HI R9, RZ, 0x10, R138 ;  /* 0x00000010ff097819 */ /* 0x000fe2000001168a */
[----:B------:R-:W-:Y:S01]  /*32c0*/  IMAD.IADD R120, R116, 0x1, R175 ;  /* 0x0000000174787824 */ /* 0x000fe200078e02af */
[----:B------:R-:W-:Y:S01]  /*32d0*/  LOP3.LUT R6, R138, 0xffff, RZ, 0xc0, !PT ;  /* 0x0000ffff8a067812 */ /* 0x000fe200078ec0ff */
[----:B------:R-:W-:Y:S01]  /*32e0*/  FFMA.FTZ R239, R12, UR38, -R134 ;  /* 0x000000260cef7c23 */ /* 0x000fe20008010886 */
[----:B------:R-:W-:Y:S01]  /*32f0*/  LOP3.LUT R248, R133, UR35, R248, 0x96, !PT ;  /* 0x0000002385f87c12 */ /* 0x000fe2000f8e96f8 */
[----:B------:R-:W-:Y:S01]  /*3300*/  FFMA.FTZ R240, R13, UR38, -R134 ;  /* 0x000000260df07c23 */ /* 0x000fe20008010886 */
[----:B------:R-:W-:Y:S01]  /*3310*/  LOP3.LUT R135, R251, UR49, R132, 0x96, !PT ;  /* 0x00000031fb877c12 */ /* 0x000fe2000f8e9684 */
[--C-:B------:R-:W-:Y:S01]  /*3320*/  FFMA.FTZ R241, R14, UR38, -R183.reuse ;  /* 0x000000260ef17c23 */ /* 0x100fe200080108b7 */
[----:B------:R-:W-:Y:S01]  /*3330*/  LOP3.LUT R138, R250, 0xff, RZ, 0xc0, !PT ;  /* 0x000000fffa8a7812 */ /* 0x000fe200078ec0ff */
[--C-:B------:R-:W-:Y:S01]  /*3340*/  FFMA.FTZ R27, R27, UR38, -R183.reuse ;  /* 0x000000261b1b7c23 */ /* 0x100fe200080108b7 */
[--C-:B------:R-:W-:Y:S01]  /*3350*/  SHF.R.U32.HI R7, RZ, 0x18, R250.reuse ;  /* 0x00000018ff077819 */ /* 0x100fe200000116fa */
[--C-:B------:R-:W-:Y:S01]  /*3360*/  FFMA.FTZ R237, R10, UR38, -R183.reuse ;  /* 0x000000260aed7c23 */ /* 0x100fe200080108b7 */
[----:B------:R-:W-:Y:S01]  /*3370*/  SHF.R.U32.HI R5, RZ, 0x10, R250 ;  /* 0x00000010ff057819 */ /* 0x000fe200000116fa */
[----:B------:R-:W-:Y:S01]  /*3380*/  FFMA.FTZ R238, R11, UR38, -R183 ;  /* 0x000000260bee7c23 */ /* 0x000fe200080108b7 */
[----:B------:R-:W-:Y:S01]  /*3390*/  LOP3.LUT R139, R250, 0xffff, RZ, 0xc0, !PT ;  /* 0x0000fffffa8b7812 */ /* 0x000fe200078ec0ff */
[----:B------:R-:W-:Y:S01]  /*33a0*/  UIADD3 UR35, UR13, -0x4ab325aa, URZ ;  /* 0xb54cda560d237890 */ /* 0x000fe2000fffe03f */
[----:B------:R-:W-:Y:S01]  /*33b0*/  ISETP.LE.U32.AND P5, PT, R245, UR42, PT ;  /* 0x0000002af5007c0c */ /* 0x000fe2000bfa3070 */
[----:B------:R-:W-:Y:S01]  /*33c0*/  IMAD.WIDE.U32 R250, R242, -0x326172a9, RZ ;  /* 0xcd9e8d57f2fa7825 */ /* 0x000fe200078e00ff */
[----:B------:R-:W-:Y:S01]  /*33d0*/  ISETP.LE.U32.AND P2, PT, R243, UR42, PT ;  /* 0x0000002af3007c0c */ /* 0x000fe2000bf43070 */
[----:B------:R1:W-:Y:S02]  /*33e0*/  MUFU.EX2 R242, R247 ;  /* 0x000000f700f27308 */ /* 0x0003e40000000800 */
[--C-:B------:R-:W-:Y:S01]  /*33f0*/  FFMA.FTZ R243, R16, UR38, -R137.reuse ;  /* 0x0000002610f37c23 */ /* 0x100fe20008010889 */
[----:B------:R-:W-:Y:S01]  /*3400*/  IMAD.WIDE.U32 R10, R248, -0x326172a9, RZ ;  /* 0xcd9e8d57f80a7825 */ /* 0x000fe200078e00ff */
[----:B------:R-:W-:Y:S02]  /*3410*/  LOP3.LUT R246, R251, UR35, R246, 0x96, !PT ;  /* 0x00000023fbf67c12 */ /* 0x000fe4000f8e96f6 */
[----:B------:R-:W-:Y:S02]  /*3420*/  LOP3.LUT R251, R250, 0xffff, RZ, 0xc0, !PT ;  /* 0x0000fffffafb7812 */ /* 0x000fe400078ec0ff */
[----:B------:R-:W-:Y:S02]  /*3430*/  LOP3.LUT R249, R11, UR35, R244, 0x96, !PT ;  /* 0x000000230bf97c12 */ /* 0x000fe4000f8e96f4 */
[----:B------:R-:W-:Y:S01]  /*3440*/  MUFU.EX2 R238, R238 ;  /* 0x000000ee00ee7308 */ /* 0x000fe20000000800 */
[C---:B------:R-:W-:Y:S02]  /*3450*/  LOP3.LUT R244, R246.reuse, 0xff, RZ, 0xc0, !PT ;  /* 0x000000fff6f47812 */ /* 0x040fe400078ec0ff */
[----:B------:R-:W-:Y:S02]  /*3460*/  LOP3.LUT R245, R246, 0xffff, RZ, 0xc0, !PT ;  /* 0x0000fffff6f57812 */ /* 0x000fe400078ec0ff */
[----:B------:R-:W-:Y:S02]  /*3470*/  ISETP.LE.U32.AND P3, PT, R244, UR42, PT ;  /* 0x0000002af4007c0c */ /* 0x000fe4000bf63070 */
[--C-:B------:R-:W-:Y:S03]  /*3480*/  SHF.R.U32.HI R248, RZ, 0x10, R246.reuse ;  /* 0x00000010fff87819 */ /* 0x100fe600000116f6 */
[----:B------:R-:W-:Y:S01]  /*3490*/  MUFU.EX2 R237, R237 ;  /* 0x000000ed00ed7308 */ /* 0x000fe20000000800 */
[----:B------:R-:W-:Y:S01]  /*34a0*/  SHF.R.U32.HI R246, RZ, 0x18, R246 ;  /* 0x00000018fff67819 */ /* 0x000fe200000116f6 */
[----:B-1----:R-:W-:Y:S01]  /*34b0*/  FFMA.FTZ R247, R17, UR38, -R137 ;  /* 0x0000002611f77c23 */ /* 0x002fe20008010889 */
[----:B------:R-:W-:Y:S02]  /*34c0*/  LOP3.LUT R133, R250, 0xff, RZ, 0xc0, !PT ;  /* 0x000000fffa857812 */ /* 0x000fe400078ec0ff */
[----:B------:R-:W-:Y:S02]  /*34d0*/  ISETP.LE.U32.AND P6, PT, R246, UR42, PT ;  /* 0x0000002af6007c0c */ /* 0x000fe4000bfc3070 */
[----:B------:R-:W-:Y:S03]  /*34e0*/  LOP3.LUT R246, R10, 0xff, RZ, 0xc0, !PT ;  /* 0x000000ff0af67812 */ /* 0x000fe600078ec0ff */
[----:B------:R1:W-:Y:S01]  /*34f0*/  MUFU.EX2 R244, R247 ;  /* 0x000000f700f47308 */ /* 0x0003e20000000800 */
[--C-:B------:R-:W-:Y:S01]  /*3500*/  SHF.R.U32.HI R252, RZ, 0x10, R250.reuse ;  /* 0x00000010fffc7819 */ /* 0x100fe200000116fa */
[----:B--2---:R-:W-:Y:S01]  /*3510*/  @!P3 FADD.FTZ R231, -R231, -RZ ;  /* 0x800000ffe7e7b221 */ /* 0x004fe20000010100 */
[----:B------:R-:W-:Y:S01]  /*3520*/  SHF.R.U32.HI R130, RZ, 0x18, R250 ;  /* 0x00000018ff827819 */ /* 0x000fe200000116fa */
[----:B------:R-:W-:Y:S01]  /*3530*/  FFMA.FTZ R250, R19, UR38, -R129 ;  /* 0x0000002613fa7c23 */ /* 0x000fe20008010881 */
[----:B------:R-:W-:Y:S02]  /*3540*/  ISETP.LE.U32.AND P3, PT, R246, UR42, PT ;  /* 0x0000002af6007c0c */ /* 0x000fe4000bf63070 */
[----:B------:R-:W-:Y:S03]  /*3550*/  SHF.R.U32.HI R245, RZ, 0x8, R245 ;  /* 0x00000008fff57819 */ /* 0x000fe600000116f5 */
[----:B------:R2:W-:Y:S01]  /*3560*/  MUFU.EX2 R246, R250 ;  /* 0x000000fa00f67308 */ /* 0x0005e20000000800 */
[----:B------:R-:W-:Y:S01]  /*3570*/  LOP3.LUT R248, R248, 0xff, RZ, 0xc0, !PT ;  /* 0x000000fff8f87812 */ /* 0x000fe200078ec0ff */
[----:B------:R-:W-:Y:S01]  /*3580*/  @!P6 FADD.FTZ R234, -R234, -RZ ;  /* 0x800000ffeaeae221 */ /* 0x000fe20000010100 */
[----:B------:R-:W-:Y:S02]  /*3590*/  LOP3.LUT R245, R245, 0xffff, RZ, 0xc0, !PT ;  /* 0x0000fffff5f57812 */ /* 0x000fe400078ec0ff */
[----:B------:R-:W-:Y:S02]  /*35a0*/  ISETP.LE.U32.AND P0, PT, R248, UR42, PT ;  /* 0x0000002af8007c0c */ /* 0x000fe4000bf03070 */
[----:B------:R-:W-:Y:S03]  /*35b0*/  ISETP.LE.U32.AND P4, PT, R245, UR42, PT ;  /* 0x0000002af5007c0c */ /* 0x000fe6000bf83070 */
[----:B------:R-:W3:Y:S01]  /*35c0*/  MUFU.EX2 R239, R239 ;  /* 0x000000ef00ef7308 */ /* 0x000ee20000000800 */
[C---:B------:R-:W-:Y:S01]  /*35d0*/  LOP3.LUT R248, R249.reuse, 0xffff, RZ, 0xc0, !PT ;  /* 0x0000fffff9f87812 */ /* 0x040fe200078ec0ff */
[----:B-1----:R-:W-:Y:S01]  /*35e0*/  FFMA.FTZ R247, R18, UR38, -R129 ;  /* 0x0000002612f77c23 */ /* 0x002fe20008010881 */
[----:B------:R-:W-:Y:S02]  /*35f0*/  SHF.R.U32.HI R251, RZ, 0x8, R251 ;  /* 0x00000008fffb7819 */ /* 0x000fe400000116fb */
[----:B------:R-:W-:Y:S05]  /*3600*/  SHF.R.U32.HI R248, RZ, 0x8, R248 ;  /* 0x00000008fff87819 */ /* 0x000fea00000116f8 */
[----:B------:R-:W1:Y:S01]  /*3610*/  MUFU.EX2 R240, R240 ;  /* 0x000000f000f07308 */ /* 0x000e620000000800 */
[----:B--2---:R-:W-:Y:S01]  /*3620*/  LOP3.LUT R250, R249, 0xff, RZ, 0xc0, !PT ;  /* 0x000000fff9fa7812 */ /* 0x004fe200078ec0ff */
[----:B------:R-:W-:Y:S01]  /*3630*/  @!P0 FADD.FTZ R233, -R233, -RZ ;  /* 0x800000ffe9e98221 */ /* 0x000fe20000010100 */
[----:B------:R-:W-:Y:S01]  /*3640*/  LOP3.LUT R248, R248, 0xffff, RZ, 0xc0, !PT ;  /* 0x0000fffff8f87812 */ /* 0x000fe200078ec0ff */
[----:B------:R-:W-:Y:S01]  /*3650*/  @!P4 FADD.FTZ R232, -R232, -RZ ;  /* 0x800000ffe8e8c221 */ /* 0x000fe20000010100 */
[----:B------:R-:W-:Y:S02]  /*3660*/  ISETP.LE.U32.AND P4, PT, R250, UR42, PT ;  /* 0x0000002afa007c0c */ /* 0x000fe4000bf83070 */
[--C-:B------:R-:W-:Y:S03]  /*3670*/  SHF.R.U32.HI R250, RZ, 0x10, R249.reuse ;  /* 0x00000010fffa7819 */ /* 0x100fe600000116f9 */
[----:B------:R2:W-:Y:S01]  /*3680*/  MUFU.EX2 R245, R247 ;  /* 0x000000f700f57308 */ /* 0x0005e20000000800 */
[----:B------:R-:W-:Y:S01]  /*3690*/  ISETP.LE.U32.AND P0, PT, R248, UR42, PT ;  /* 0x0000002af8007c0c */ /* 0x000fe2000bf03070 */
[----:B---3--:R-:W-:Y:S01]  /*36a0*/  @!P3 FADD.FTZ R239, -R239, -RZ ;  /* 0x800000ffefefb221 */ /* 0x008fe20000010100 */
[----:B------:R-:W-:Y:S02]  /*36b0*/  LOP3.LUT R248, R250, 0xff, RZ, 0xc0, !PT ;  /* 0x000000fffaf87812 */ /* 0x000fe400078ec0ff */
[----:B------:R-:W-:Y:S02]  /*36c0*/  SHF.R.U32.HI R249, RZ, 0x18, R249 ;  /* 0x00000018fff97819 */ /* 0x000fe400000116f9 */
[----:B------:R-:W-:Y:S03]  /*36d0*/  LOP3.LUT R250, R10, 0xffff, RZ, 0xc0, !PT ;  /* 0x0000ffff0afa7812 */ /* 0x000fe600078ec0ff */
[----:B------:R-:W3:Y:S01]  /*36e0*/  MUFU.EX2 R241, R241 ;  /* 0x000000f100f17308 */ /* 0x000ee20000000800 */
[----:B------:R-:W-:Y:S01]  /*36f0*/  ISETP.LE.U32.AND P6, PT, R248, UR42, PT ;  /* 0x0000002af8007c0c */ /* 0x000fe2000bfc3070 */
[----:B------:R-:W-:Y:S01]  /*3700*/  @!P4 FADD.FTZ R235, -R235, -RZ ;  /* 0x800000ffebebc221 */ /* 0x000fe20000010100 */
[----:B------:R-:W-:Y:S02]  /*3710*/  ISETP.LE.U32.AND P4, PT, R249, UR42, PT ;  /* 0x0000002af9007c0c */ /* 0x000fe4000bf83070 */
[----:B------:R-:W-:Y:S01]  /*3720*/  SHF.R.U32.HI R250, RZ, 0x8, R250 ;  /* 0x00000008fffa7819 */ /* 0x000fe200000116fa */
[----:B------:R-:W-:Y:S01]  /*3730*/  @!P0 FADD.FTZ R236, -R236, -RZ ;  /* 0x800000ffecec8221 */ /* 0x000fe20000010100 */
[--C-:B------:R-:W-:Y:S03]  /*3740*/  SHF.R.U32.HI R11, RZ, 0x10, R10.reuse ;  /* 0x00000010ff0b7819 */ /* 0x100fe6000001160a */
[----:B------:R-:W4:Y:S01]  /*3750*/  MUFU.EX2 R243, R243 ;  /* 0x000000f300f37308 */ /* 0x000f220000000800 */
[----:B------:R-:W-:Y:S01]  /*3760*/  LOP3.LUT R250, R250, 0xffff, RZ, 0xc0, !PT ;  /* 0x0000fffffafa7812 */ /* 0x000fe200078ec0ff */
[----:B--2---:R-:W-:Y:S01]  /*3770*/  FFMA.FTZ R247, R20, UR38, -R137 ;  /* 0x0000002614f77c23 */ /* 0x004fe20008010889 */
[----:B------:R-:W-:Y:S02]  /*3780*/  SHF.R.U32.HI R10, RZ, 0x18, R10 ;  /* 0x00000018ff0a7819 */ /* 0x000fe4000001160a */
[----:B------:R-:W-:Y:S01]  /*3790*/  ISETP.LE.U32.AND P0, PT, R250, UR42, PT ;  /* 0x0000002afa007c0c */ /* 0x000fe2000bf03070 */
[----:B------:R-:W-:Y:S01]  /*37a0*/  @!P6 FADD.FTZ R237, -R237, -RZ ;  /* 0x800000ffedede221 */ /* 0x000fe20000010100 */
[----:B------:R-:W-:Y:S01]  /*37b0*/  LOP3.LUT R250, R11, 0xff, RZ, 0xc0, !PT ;  /* 0x000000ff0bfa7812 */ /* 0x000fe200078ec0ff */
[----:B------:R-:W-:Y:S01]  /*37c0*/  @!P4 FADD.FTZ R238, -R238, -RZ ;  /* 0x800000ffeeeec221 */ /* 0x000fe20000010100 */
[----:B------:R-:W-:Y:S01]  /*37d0*/  ISETP.LE.U32.AND P4, PT, R10, UR42, PT ;  /* 0x0000002a0a007c0c */ /* 0x000fe2000bf83070 */
[----:B------:R-:W2:Y:S01]  /*37e0*/  MUFU.EX2 R247, R247 ;  /* 0x000000f700f77308 */ /* 0x000ea20000000800 */
[----:B------:R-:W-:Y:S01]  /*37f0*/  LOP3.LUT R10, R251, 0xffff, RZ, 0xc0, !PT ;  /* 0x0000fffffb0a7812 */ /* 0x000fe200078ec0ff */
[--C-:B------:R-:W-:Y:S01]  /*3800*/  FFMA.FTZ R11, R24, UR38, -R134.reuse ;  /* 0x00000026180b7c23 */ /* 0x100fe20008010886 */
[----:B------:R-:W-:Y:S02]  /*3810*/  ISETP.LE.U32.AND P6, PT, R250, UR42, PT ;  /* 0x0000002afa007c0c */ /* 0x000fe4000bfc3070 */
[----:B------:R-:W-:Y:S02]  /*3820*/  ISETP.LE.U32.AND P3, PT, R133, UR42, PT ;  /* 0x0000002a85007c0c */ /* 0x000fe4000bf63070 */
[----:B------:R-:W-:Y:S01]  /*3830*/  LOP3.LUT R133, R131, 0xff, RZ, 0xc0, !PT ;  /* 0x000000ff83857812 */ /* 0x000fe200078ec0ff */
[----:B-1----:R-:W-:Y:S01]  /*3840*/  @!P0 FADD.FTZ R240, -R240, -RZ ;  /* 0x800000fff0f08221 */ /* 0x002fe20000010100 */
[----:B------:R-:W-:Y:S01]  /*3850*/  ISETP.LE.U32.AND P0, PT, R10, UR42, PT ;  /* 0x0000002a0a007c0c */ /* 0x000fe2000bf03070 */
[----:B------:R-:W-:Y:S01]  /*3860*/  FFMA.FTZ R10, R25, UR38, -R134 ;  /* 0x00000026190a7c23 */ /* 0x000fe20008010886 */
[----:B------:R-:W-:Y:S01]  /*3870*/  LOP3.LUT R25, R252, 0xff, RZ, 0xc0, !PT ;  /* 0x000000fffc197812 */ /* 0x000fe200078ec0ff */
[----:B------:R-:W-:Y:S01]  /*3880*/  @!P4 FADD.FTZ R242, -R242, -RZ ;  /* 0x800000fff2f2c221 */ /* 0x000fe20000010100 */
[----:B------:R-:W1:Y:S02]  /*3890*/  MUFU.EX2 R248, R21 ;  /* 0x0000001500f87308 */ /* 0x000e640000000800 */
[----:B------:R-:W-:Y:S01]  /*38a0*/  ISETP.LE.U32.AND P4, PT, R25, UR42, PT ;  /* 0x0000002a19007c0c */ /* 0x000fe2000bf83070 */
[----:B---3--:R-:W-:Y:S01]  /*38b0*/  @!P6 FADD.FTZ R241, -R241, -RZ ;  /* 0x800000fff1f1e221 */ /* 0x008fe20000010100 */
[----:B------:R-:W-:Y:S01]  /*38c0*/  LOP3.LUT R25, R131, 0xffff, RZ, 0xc0, !PT ;  /* 0x0000ffff83197812 */ /* 0x000fe200078ec0ff */
[----:B----4-:R-:W-:Y:S01]  /*38d0*/  @!P3 FADD.FTZ R243, -R243, -RZ ;  /* 0x800000fff3f3b221 */ /* 0x010fe20000010100 */
[----:B------:R-:W-:Y:S01]  /*38e0*/  ISETP.LE.U32.AND P6, PT, R133, UR42, PT ;  /* 0x0000002a85007c0c */ /* 0x000fe2000bfc3070 */
[----:B------:R-:W-:Y:S01]  /*38f0*/  FFMA.FTZ R133, R26, UR38, -R183 ;  /* 0x000000261a857c23 */ /* 0x000fe200080108b7 */
[----:B------:R-:W-:Y:S01]  /*3900*/  SHF.R.U32.HI R25, RZ, 0x8, R25 ;  /* 0x00000008ff197819 */ /* 0x000fe20000011619 */
[----:B------:R-:W-:Y:S01]  /*3910*/  @!P0 FADD.FTZ R244, -R244, -RZ ;  /* 0x800000fff4f48221 */ /* 0x000fe20000010100 */
[----:B------:R-:W-:Y:S01]  /*3920*/  ISETP.LE.U32.AND P3, PT, R130, UR42, PT ;  /* 0x0000002a82007c0c */ /* 0x000fe2000bf63070 */
[----:B------:R-:W-:Y:S01]  /*3930*/  MUFU.EX2 R249, R22 ;  /* 0x0000001600f97308 */ /* 0x000fe20000000800 */
[----:B------:R-:W-:Y:S01]  /*3940*/  SHF.R.U32.HI R26, RZ, 0x18, R131 ;  /* 0x00000018ff1a7819 */ /* 0x000fe20000011683 */
[----:B------:R-:W-:Y:S01]  /*3950*/  FFMA.FTZ R183, R31, UR38, -R183 ;  /* 0x000000261fb77c23 */ /* 0x000fe200080108b7 */
[----:B------:R-:W-:Y:S01]  /*3960*/  LOP3.LUT R25, R25, 0xffff, RZ, 0xc0, !PT ;  /* 0x0000ffff19197812 */ /* 0x000fe200078ec0ff */
[----:B------:R-:W-:Y:S01]  /*3970*/  @!P4 FADD.FTZ R245, -R245, -RZ ;  /* 0x800000fff5f5c221 */ /* 0x000fe20000010100 */
[----:B------:R-:W-:Y:S02]  /*3980*/  ISETP.LE.U32.AND P0, PT, R26, UR42, PT ;  /* 0x0000002a1a007c0c */ /* 0x000fe4000bf03070 */
[----:B------:R-:W-:Y:S03]  /*3990*/  SHF.R.U32.HI R26, RZ, 0x10, R131 ;  /* 0x00000010ff1a7819 */ /* 0x000fe60000011683 */
[----:B------:R-:W3:Y:S01]  /*39a0*/  MUFU.EX2 R250, R23 ;  /* 0x0000001700fa7308 */ /* 0x000ee20000000800 */
[----:B------:R-:W-:Y:S01]  /*39b0*/  ISETP.LE.U32.AND P4, PT, R25, UR42, PT ;  /* 0x0000002a19007c0c */ /* 0x000fe2000bf83070 */
[----:B--2---:R-:W-:Y:S01]  /*39c0*/  @!P6 FADD.FTZ R247, -R247, -RZ ;  /* 0x800000fff7f7e221 */ /* 0x004fe20000010100 */
[C---:B------:R-:W-:Y:S01]  /*39d0*/  LOP3.LUT R25, R135.reuse, 0xffff, RZ, 0xc0, !PT ;  /* 0x0000ffff87197812 */ /* 0x040fe200078ec0ff */
[----:B------:R-:W-:Y:S01]  /*39e0*/  @!P3 FADD.FTZ R246, -R246, -RZ ;  /* 0x800000fff6f6b221 */ /* 0x000fe20000010100 */
[----:B------:R-:W-:Y:S02]  /*39f0*/  LOP3.LUT R26, R26, 0xff, RZ, 0xc0, !PT ;  /* 0x000000ff1a1a7812 */ /* 0x000fe400078ec0ff */
[----:B------:R-:W-:Y:S03]  /*3a00*/  SHF.R.U32.HI R25, RZ, 0x8, R25 ;  /* 0x00000008ff197819 */ /* 0x000fe60000011619 */
[----:B------:R-:W2:Y:S01]  /*3a10*/  MUFU.EX2 R251, R11 ;  /* 0x0000000b00fb7308 */ /* 0x000ea20000000800 */
[----:B------:R-:W-:Y:S02]  /*3a20*/  ISETP.LE.U32.AND P3, PT, R26, UR42, PT ;  /* 0x0000002a1a007c0c */ /* 0x000fe4000bf63070 */
[----:B------:R-:W-:Y:S02]  /*3a30*/  LOP3.LUT R26, R135, 0xff, RZ, 0xc0, !PT ;  /* 0x000000ff871a7812 */ /* 0x000fe400078ec0ff */
[----:B------:R-:W-:Y:S01]  /*3a40*/  LOP3.LUT R25, R25, 0xffff, RZ, 0xc0, !PT ;  /* 0x0000ffff19197812 */ /* 0x000fe200078ec0ff */
[----:B-1----:R-:W-:Y:S01]  /*3a50*/  @!P4 FADD.FTZ R248, -R248, -RZ ;  /* 0x800000fff8f8c221 */ /* 0x002fe20000010100 */
[----:B------:R-:W-:Y:S03]  /*3a60*/  ISETP.LE.U32.AND P6, PT, R26, UR42, PT ;  /* 0x0000002a1a007c0c */ /* 0x000fe6000bfc3070 */
[----:B------:R1:W4:Y:S01]  /*3a70*/  MUFU.EX2 R130, R133 ;  /* 0x0000008500827308 */ /* 0x0003220000000800 */
[--C-:B------:R-:W-:Y:S01]  /*3a80*/  SHF.R.U32.HI R26, RZ, 0x10, R135.reuse ;  /* 0x00000010ff1a7819 */ /* 0x100fe20000011687 */
[----:B---3--:R-:W-:Y:S01]  /*3a90*/  @!P0 FADD.FTZ R250, -R250, -RZ ;  /* 0x800000fffafa8221 */ /* 0x008fe20000010100 */
[----:B------:R-:W-:Y:S02]  /*3aa0*/  ISETP.LE.U32.AND P4, PT, R25, UR42, PT ;  /* 0x0000002a19007c0c */ /* 0x000fe4000bf83070 */
[----:B------:R-:W-:Y:S01]  /*3ab0*/  SHF.R.U32.HI R25, RZ, 0x18, R135 ;  /* 0x00000018ff197819 */ /* 0x000fe20000011687 */
[--C-:B------:R-:W-:Y:S01]  /*3ac0*/  FFMA.FTZ R135, R32, UR38, -R137.reuse ;  /* 0x0000002620877c23 */ /* 0x100fe20008010889 */
[----:B------:R-:W-:Y:S01]  /*3ad0*/  LOP3.LUT R26, R26, 0xff, RZ, 0xc0, !PT ;  /* 0x000000ff1a1a7812 */ /* 0x000fe200078ec0ff */
[----:B------:R-:W-:Y:S01]  /*3ae0*/  @!P3 FADD.FTZ R249, -R249, -RZ ;  /* 0x800000fff9f9b221 */ /* 0x000fe20000010100 */
[----:B------:R-:W-:Y:S01]  /*3af0*/  ISETP.LE.U32.AND P0, PT, R25, UR42, PT ;  /* 0x0000002a19007c0c */ /* 0x000fe2000bf03070 */
[----:B------:R-:W3:Y:S01]  /*3b00*/  MUFU.EX2 R252, R10 ;  /* 0x0000000a00fc7308 */ /* 0x000ee20000000800 */
[----:B------:R-:W-:Y:S01]  /*3b10*/  ISETP.LE.U32.AND P3, PT, R26, UR42, PT ;  /* 0x0000002a1a007c0c */ /* 0x000fe2000bf63070 */
[----:B--2---:R-:W-:Y:S01]  /*3b20*/  @!P6 FADD.FTZ R251, -R251, -RZ ;  /* 0x800000fffbfbe221 */ /* 0x004fe20000010100 */
[----:B------:R-:W-:Y:S01]  /*3b30*/  SHF.R.U32.HI R26, RZ, 0x8, R6 ;  /* 0x00000008ff1a7819 */ /* 0x000fe20000011606 */
[----:B------:R-:W-:Y:S01]  /*3b40*/  FFMA.FTZ R137, R33, UR38, -R137 ;  /* 0x0000002621897c23 */ /* 0x000fe20008010889 */
[----:B------:R-:W-:Y:S02]  /*3b50*/  LOP3.LUT R25, R9, 0xff, RZ, 0xc0, !PT ;  /* 0x000000ff09197812 */ /* 0x000fe400078ec0ff */
[----:B------:R-:W-:Y:S03]  /*3b60*/  LOP3.LUT R26, R26, 0xffff, RZ, 0xc0, !PT ;  /* 0x0000ffff1a1a7812 */ /* 0x000fe600078ec0ff */
[----:B------:R-:W2:Y:S01]  /*3b70*/  MUFU.EX2 R135, R135 ;  /* 0x0000008700877308 */ /* 0x000ea20000000800 */
[----:B------:R-:W-:Y:S01]  /*3b80*/  ISETP.LE.U32.AND P6, PT, R25, UR42, PT ;  /* 0x0000002a19007c0c */ /* 0x000fe2000bfc3070 */
[--C-:B-1----:R-:W-:Y:S01]  /*3b90*/  FFMA.FTZ R133, R28, UR38, -R134.reuse ;  /* 0x000000261c857c23 */ /* 0x102fe20008010886 */
[----:B------:R-:W-:Y:S01]  /*3ba0*/  LOP3.LUT R25, R5, 0xff, RZ, 0xc0, !PT ;  /* 0x000000ff05197812 */ /* 0x000fe200078ec0ff */
[----:B------:R-:W-:Y:S01]  /*3bb0*/  FFMA.FTZ R134, R29, UR38, -R134 ;  /* 0x000000261d867c23 */ /* 0x000fe20008010886 */
[----:B------:R-:W-:Y:S01]  /*3bc0*/  F2FP.RELU.F16.F32.PACK_AB R33, R246, R245 ;  /* 0x000000f5f621723e */ /* 0x000fe200000008ff */
[----:B----4-:R-:W-:Y:S01]  /*3bd0*/  @!P3 FADD.FTZ R130, -R130, -RZ ;  /* 0x800000ff8282b221 */ /* 0x010fe20000010100 */
[----:B------:R-:W-:Y:S03]  /*3be0*/  ISETP.LE.U32.AND P3, PT, R26, UR42, PT ;  /* 0x0000002a1a007c0c */ /* 0x000fe6000bf63070 */
[----:B------:R-:W1:Y:S01]  /*3bf0*/  MUFU.EX2 R131, R27 ;  /* 0x0000001b00837308 */ /* 0x000e620000000800 */
[----:B------:R-:W-:Y:S01]  /*3c00*/  SHF.R.U32.HI R26, RZ, 0x8, R139 ;  /* 0x00000008ff1a7819 */ /* 0x000fe2000001168b */
[----:B---3--:R-:W-:Y:S01]  /*3c10*/  @!P4 FADD.FTZ R252, -R252, -RZ ;  /* 0x800000fffcfcc221 */ /* 0x008fe20000010100 */
[----:B------:R-:W-:Y:S01]  /*3c20*/  ISETP.LE.U32.AND P4, PT, R138, UR42, PT ;  /* 0x0000002a8a007c0c */ /* 0x000fe2000bf83070 */
[--C-:B------:R-:W-:Y:S01]  /*3c30*/  FFMA.FTZ R139, R34, UR38, -R129.reuse ;  /* 0x00000026228b7c23 */ /* 0x100fe20008010881 */
[----:B------:R-:W-:Y:S01]  /*3c40*/  F2FP.RELU.F16.F32.PACK_AB R34, R232, R231 ;  /* 0x000000e7e822723e */ /* 0x000fe200000008ff */
[----:B------:R-:W-:Y:S01]  /*3c50*/  FFMA.FTZ R129, R35, UR38, -R129 ;  /* 0x0000002623817c23 */ /* 0x000fe20008010881 */
[----:B------:R-:W-:Y:S03]  /*3c60*/  F2FP.RELU.F16.F32.PACK_AB R35, R244, R243 ;  /* 0x000000f3f423723e */ /* 0x000fe600000008ff */
[----:B------:R-:W3:Y:S01]  /*3c70*/  MUFU.EX2 R137, R137 ;  /* 0x0000008900897308 */ /* 0x000ee20000000800 */
[----:B--2---:R-:W-:Y:S01]  /*3c80*/  @!P2 FADD.FTZ R135, -R135, -RZ ;  /* 0x800000ff8787a221 */ /* 0x004fe20000010100 */
[----:B------:R-:W-:Y:S01]  /*3c90*/  ISETP.LE.U32.AND P2, PT, R25, UR42, PT ;  /* 0x0000002a19007c0c */ /* 0x000fe2000bf43070 */
[----:B------:R-:W-:Y:S01]  /*3ca0*/  STS [R195+0xe000], R34 ;  /* 0x00e00022c3007388 */ /* 0x000fe20000000800 */
[----:B------:R-:W-:Y:S02]  /*3cb0*/  LOP3.LUT R25, R26, 0xffff, RZ, 0xc0, !PT ;  /* 0x0000ffff1a197812 */ /* 0x000fe400078ec0ff */
[----:B------:R-:W-:Y:S04]  /*3cc0*/  F2FP.RELU.F16.F32.PACK_AB R26, R234, R233 ;  /* 0x000000e9ea1a723e */ /* 0x000fe800000008ff */
[----:B------:R2:W4:Y:S01]  /*3cd0*/  MUFU.EX2 R138, R30 ;  /* 0x0000001e008a7308 */ /* 0x0005220000000800 */
[----:B------:R-:W-:Y:S01]  /*3ce0*/  F2FP.RELU.F16.F32.PACK_AB R6, R236, R235 ;  /* 0x000000ebec06723e */ /* 0x000fe200000008ff */
[----:B-1----:R-:W-:Y:S01]  /*3cf0*/  @!P0 FADD.FTZ R131, -R131, -RZ ;  /* 0x800000ff83838221 */ /* 0x002fe20000010100 */
[----:B------:R1:W-:Y:S01]  /*3d00*/  STS [R195+0xe400], R26 ;  /* 0x00e4001ac3007388 */ /* 0x0003e20000000800 */
[----:B------:R-:W-:Y:S02]  /*3d10*/  F2FP.RELU.F16.F32.PACK_AB R31, R238, R237 ;  /* 0x000000edee1f723e */ /* 0x000fe400000008ff */
[----:B------:R-:W-:Y:S01]  /*3d20*/  F2FP.RELU.F16.F32.PACK_AB R29, R240, R239 ;  /* 0x000000eff01d723e */ /* 0x000fe200000008ff */
[----:B------:R-:W-:Y:S01]  /*3d30*/  STS [R200+0xe000], R35 ;  /* 0x00e00023c8007388 */ /* 0x000fe20000000800 */
[----:B------:R-:W-:Y:S01]  /*3d40*/  F2FP.RELU.F16.F32.PACK_AB R27, R242, R241 ;  /* 0x000000f1f21b723e */ /* 0x000fe200000008ff */
[----:B---3--:R-:W-:Y:S01]  /*3d50*/  @!P3 FADD.FTZ R137, -R137, -RZ ;  /* 0x800000ff8989b221 */ /* 0x008fe20000010100 */
[----:B------:R-:W-:Y:S01]  /*3d60*/  ISETP.LE.U32.AND P3, PT, R25, UR42, PT ;  /* 0x0000002a19007c0c */ /* 0x000fe2000bf63070 */
[----:B------:R-:W-:Y:S01]  /*3d70*/  STS [R200+0xe400], R33 ;  /* 0x00e40021c8007388 */ /* 0x000fe20000000800 */
[----:B------:R-:W-:Y:S01]  /*3d80*/  F2FP.RELU.F16.F32.PACK_AB R25, R248, R247 ;  /* 0x000000f7f819723e */ /* 0x000fe200000008ff */
[----:B------:R-:W3:Y:S01]  /*3d90*/  MUFU.EX2 R139, R139 ;  /* 0x0000008b008b7308 */ /* 0x000ee20000000800 */
[----:B------:R-:W-:Y:S01]  /*3da0*/  ISETP.LE.U32.AND P0, PT, R7, UR42, PT ;  /* 0x0000002a07007c0c */ /* 0x000fe2000bf03070 */
[----:B------:R-:W-:Y:S01]  /*3db0*/  STS [R195+0xf000], R6 ;  /* 0x00f00006c3007388 */ /* 0x000fe20000000800 */
[----:B--2---:R-:W-:Y:S01]  /*3dc0*/  F2FP.RELU.F16.F32.PACK_AB R30, R250, R249 ;  /* 0x000000f9fa1e723e */ /* 0x004fe200000008ff */
[----:B----4-:R-:W-:Y:S02]  /*3dd0*/  @!P2 FADD.FTZ R138, -R138, -RZ ;  /* 0x800000ff8a8aa221 */ /* 0x010fe40000010100 */
[----:B------:R-:W-:Y:S01]  /*3de0*/  STS [R195+0xf400], R31 ;  /* 0x00f4001fc3007388 */ /* 0x000fe20000000800 */
[----:B------:R-:W-:Y:S03]  /*3df0*/  FSETP.GE.FTZ.AND P2, PT, R248, RZ, PT ;  /* 0x000000fff800720b */ /* 0x000fe60003f56000 */
[----:B------:R-:W2:Y:S01]  /*3e00*/  MUFU.EX2 R129, R129 ;  /* 0x0000008100817308 */ /* 0x000ea20000000800 */
[----:B------:R-:W-:Y:S04]  /*3e10*/  STS [R200+0xf000], R29 ;  /* 0x00f0001dc8007388 */ /* 0x000fe80000000800 */
[----:B------:R4:W-:Y:S01]  /*3e20*/  STS [R200+0xf400], R27 ;  /* 0x00f4001bc8007388 */ /* 0x0009e20000000800 */
[----:B-1----:R-:W-:Y:S04]  /*3e30*/  F2FP.RELU.F16.F32.PACK_AB R26, R137, R135 ;  /* 0x00000087891a723e */ /* 0x002fe800000008ff */
[----:B------:R-:W1:Y:S01]  /*3e40*/  MUFU.EX2 R133, R133 ;  /* 0x0000008500857308 */ /* 0x000e620000000800 */
[----:B---3--:R-:W-:Y:S01]  /*3e50*/  @!P6 FADD.FTZ R139, -R139, -RZ ;  /* 0x800000ff8b8be221 */ /* 0x008fe20000010100 */
[----:B------:R3:W-:Y:S01]  /*3e60*/  STS [R199+0xe000], R25 ;  /* 0x00e00019c7007388 */ /* 0x0007e20000000800 */
[----:B------:R-:W-:Y:S03]  /*3e70*/  FSETP.GE.FTZ.AND P6, PT, R232, RZ, PT ;  /* 0x000000ffe800720b */ /* 0x000fe60003fd6000 */
[----:B------:R3:W-:Y:S04]  /*3e80*/  STS [R199+0xe400], R30 ;  /* 0x00e4001ec7007388 */ /* 0x0007e80000000800 */
[----:B------:R-:W3:Y:S01]  /*3e90*/  MUFU.EX2 R134, R134 ;  /* 0x0000008600867308 */ /* 0x000ee20000000800 */
[----:B--2---:R-:W-:Y:S01]  /*3ea0*/  @!P5 FADD.FTZ R129, -R129, -RZ ;  /* 0x800000ff8181d221 */ /* 0x004fe20000010100 */
[----:B------:R2:W-:Y:S01]  /*3eb0*/  STS [R201+0xe000], R26 ;  /* 0x00e0001ac9007388 */ /* 0x0005e20000000800 */
[----:B------:R-:W-:Y:S03]  /*3ec0*/  FSETP.GE.FTZ.AND P5, PT, R243, RZ, PT ;  /* 0x000000fff300720b */ /* 0x000fe60003fb6000 */
[----:B------:R-:W-:Y:S04]  /*3ed0*/  F2FP.RELU.F16.F32.PACK_AB R34, R129, R139 ;  /* 0x0000008b8122723e */ /* 0x000fe800000008ff */
[----:B------:R-:W2:Y:S01]  /*3ee0*/  MUFU.EX2 R122, R183 ;  /* 0x000000b7007a7308 */ /* 0x000ea20000000800 */
[----:B-1----:R-:W-:Y:S01]  /*3ef0*/  @!P4 FADD.FTZ R133, -R133, -RZ ;  /* 0x800000ff8585c221 */ /* 0x002fe20000010100 */
[----:B------:R-:W-:Y:S01]  /*3f00*/  FSETP.GE.FTZ.AND P4, PT, R244, RZ, PT ;  /* 0x000000fff400720b */ /* 0x000fe20003f96000 */
[----:B------:R-:W-:Y:S01]  /*3f10*/  STS [R201+0xe400], R34 ;  /* 0x00e40022c9007388 */ /* 0x000fe20000000800 */
[----:B----4-:R-:W-:Y:S01]  /*3f20*/  F2FP.RELU.F16.F32.PACK_AB R27, R252, R251 ;  /* 0x000000fbfc1b723e */ /* 0x010fe200000008ff */
[----:B---3--:R-:W-:Y:S01]  /*3f30*/  @!P3 FADD.FTZ R134, -R134, -RZ ;  /* 0x800000ff8686b221 */ /* 0x008fe20000010100 */
[----:B------:R-:W-:Y:S02]  /*3f40*/  FSETP.GE.FTZ.AND P3, PT, R247, RZ, PT ;  /* 0x000000fff700720b */ /* 0x000fe40003f76000 */
[----:B------:R-:W-:Y:S01]  /*3f50*/  F2FP.RELU.F16.F32.PACK_AB R25, R131, R130 ;  /* 0x000000828319723e */ /* 0x000fe200000008ff */
[----:B------:R-:W-:Y:S01]  /*3f60*/  STS [R199+0xf000], R27 ;  /* 0x00f0001bc7007388 */ /* 0x000fe20000000800 */
[----:B------:R-:W-:Y:S01]  /*3f70*/  F2FP.RELU.F16.F32.PACK_AB R30, R134, R133 ;  /* 0x00000085861e723e */ /* 0x000fe200000008ff */
[----:B--2---:R-:W-:Y:S02]  /*3f80*/  @!P0 FADD.FTZ R122, -R122, -RZ ;  /* 0x800000ff7a7a8221 */ /* 0x004fe40000010100 */
[----:B------:R-:W-:Y:S01]  /*3f90*/  STS [R199+0xf400], R25 ;  /* 0x00f40019c7007388 */ /* 0x000fe20000000800 */
[----:B------:R-:W-:Y:S02]  /*3fa0*/  SEL R183, R208, 0xffffffc0, !P1 ;  /* 0xffffffc0d0b77807 */ /* 0x000fe40004800000 */
[----:B------:R-:W-:Y:S01]  /*3fb0*/  FSETP.GE.FTZ.AND P0, PT, R231, RZ, PT ;  /* 0x000000ffe700720b */ /* 0x000fe20003f16000 */
[----:B------:R-:W-:Y:S01]  /*3fc0*/  STS [R201+0xf000], R30 ;  /* 0x00f0001ec9007388 */ /* 0x000fe20000000800 */
[----:B------:R-:W-:Y:S01]  /*3fd0*/  F2FP.RELU.F16.F32.PACK_AB R26, R122, R138 ;  /* 0x0000008a7a1a723e */ /* 0x000fe200000008ff */
[----:B------:R-:W-:Y:S04]  /*3fe0*/  IMAD.IADD R121, R116, 0x1, R183 ;  /* 0x0000000174797824 */ /* 0x000fe800078e02b7 */
[----:B------:R-:W-:Y:S04]  /*3ff0*/  STS [R201+0xf400], R26 ;  /* 0x00f4001ac9007388 */ /* 0x000fe80000000800 */
[----:B------:R-:W1:Y:S08]  /*4000*/  LDSM.16.M88.4 R100, [R0+UR6+0x4000] ;  /* 0x004000060064783b */ /* 0x000e700008000200 */
[----:B------:R-:W2:Y:S08]  /*4010*/  LDSM.16.M88.4 R104, [R0+UR6+0x5000] ;  /* 0x005000060068783b */ /* 0x000eb00008000200 */
[----:B------:R-:W3:Y:S08]  /*4020*/  LDSM.16.M88.4 R108, [R120] ;  /* 0x00000000786c783b */ /* 0x000ef00000000200 */
[----:B------:R4:W3:Y:S08]  /*4030*/  LDSM.16.M88.4 R112, [R120+0x1000] ;  /* 0x001000007870783b */ /* 0x0008f00000000200 */
[----:B------:R-:W3:Y:S01]  /*4040*/  LDSM.16.M88.4 R116, [R121] ;  /* 0x000000007974783b */ /* 0x000ee20000000200 */
[-C--:B-1----:R-:W-:Y:S03]  /*4050*/  HMMA.16816.F32 R4, R100, R140.reuse, RZ ;  /* 0x0000008c6404723c */ /* 0x082fe600000018ff */
[----:B----4-:R-:W-:Y:S03]  /*4060*/  IMAD.IADD R120, R183, 0x1, R120 ;  /* 0x00000001b7787824 */ /* 0x010fe600078e0278 */
[C---:B--2---:R-:W-:Y:S06]  /*4070*/  HMMA.16816.F32 R8, R104.reuse, R140, RZ ;  /* 0x0000008c6808723c */ /* 0x044fec00000018ff */
[-C--:B------:R-:W-:Y:S06]  /*4080*/  HMMA.16816.F32 R12, R104, R142.reuse, RZ ;  /* 0x0000008e680c723c */ /* 0x080fec00000018ff */
[C---:B------:R-:W-:Y:S06]  /*4090*/  HMMA.16816.F32 R16, R100.reuse, R142, RZ ;  /* 0x0000008e6410723c */ /* 0x040fec00000018ff */
[-C--:B------:R-:W-:Y:S06]  /*40a0*/  HMMA.16816.F32 R20, R100, R144.reuse, RZ ;  /* 0x000000906414723c */ /* 0x080fec00000018ff */
[C---:B------:R-:W-:Y:S06]  /*40b0*/  HMMA.16816.F32 R24, R104.reuse, R144, RZ ;  /* 0x000000906818723c */ /* 0x040fec00000018ff */
[-C--:B------:R-:W-:Y:S01]  /*40c0*/  HMMA.16816.F32 R28, R104, R146.reuse, RZ ;  /* 0x00000092681c723c */ /* 0x080fe200000018ff */
[----:B------:R-:W-:Y:S05]  /*40d0*/  LDSM.16.M88.4 R104, [R120] ;  /* 0x000000007868783b */ /* 0x000fea0000000200 */
[----:B------:R-:W-:Y:S03]  /*40e0*/  HMMA.16816.F32 R32, R100, R146, RZ ;  /* 0x000000926420723c */ /* 0x000fe600000018ff */
[----:B------:R-:W1:Y:S03]  /*40f0*/  LDSM.16.M88.4 R100, [R121+0x1000] ;  /* 0x001000007964783b */ /* 0x000e660000000200 */
        /* <DEDUP_REMOVED lines=8> */
[----:B------:R-:W2:Y:S05]  /*4180*/  LDSM.16.M88.4 R108, [R120+0x1000] ;  /* 0x00100000786c783b */ /* 0x000eaa0000000200 */
        /* <DEDUP_REMOVED lines=8> */
[-C--:B------:R-:W-:Y:S06]  /*4210*/  HMMA.16816.F32 R4, R104, R164.reuse, R4 ;  /* 0x000000a46804723c */ /* 0x080fec0000001804 */
[C---:B--2---:R-:W-:Y:S06]  /*4220*/  HMMA.16816.F32 R8, R108.reuse, R164, R8 ;  /* 0x000000a46c08723c */ /* 0x044fec0000001808 */
[-C--:B------:R-:W-:Y:S06]  /*4230*/  HMMA.16816.F32 R12, R108, R166.reuse, R12 ;  /* 0x000000a66c0c723c */ /* 0x080fec000000180c */
[C---:B------:R-:W-:Y:S06]  /*4240*/  HMMA.16816.F32 R16, R104.reuse, R166, R16 ;  /* 0x000000a66810723c */ /* 0x040fec0000001810 */
[-C--:B------:R-:W-:Y:S05]  /*4250*/  HMMA.16816.F32 R20, R104, R168.reuse, R20 ;  /* 0x000000a86814723c */ /* 0x080fea0000001814 */
[C---:B------:R-:W-:Y:S01]  /*4260*/  FADD.FTZ R113, -R230.reuse, R4 ;  /* 0x00000004e6717221 */ /* 0x040fe20000010100 */
[C---:B------:R-:W-:Y:S05]  /*4270*/  HMMA.16816.F32 R24, R108.reuse, R168, R24 ;  /* 0x000000a86c18723c */ /* 0x040fea0000001818 */
[-C--:B------:R-:W-:Y:S01]  /*4280*/  FSEL R114, R113, R230.reuse, P0 ;  /* 0x000000e671727208 */ /* 0x080fe20000000000 */
[-C--:B------:R-:W-:Y:S03]  /*4290*/  HMMA.16816.F32 R28, R108, R170.reuse, R28 ;  /* 0x000000aa6c1c723c */ /* 0x080fe6000000181c */
[----:B------:R-:W-:Y:S02]  /*42a0*/  FSETP.GE.FTZ.AND P0, PT, R137, RZ, PT ;  /* 0x000000ff8900720b */ /* 0x000fe40003f16000 */
[C---:B------:R-:W-:Y:S01]  /*42b0*/  FADD.FTZ R5, -R230.reuse, R5 ;  /* 0x00000005e6057221 */ /* 0x040fe20000010100 */
[----:B------:R-:W-:Y:S05]  /*42c0*/  HMMA.16816.F32 R32, R104, R170, R32 ;  /* 0x000000aa6820723c */ /* 0x000fea0000001820 */
[----:B------:R-:W-:Y:S01]  /*42d0*/  FSEL R5, R5, R230, P6 ;  /* 0x000000e605057208 */ /* 0x000fe20003000000 */
[C---:B------:R-:W-:Y:S01]  /*42e0*/  FADD.FTZ R113, -R230.reuse, R16 ;  /* 0x00000010e6717221 */ /* 0x040fe20000010100 */
[C---:B------:R-:W-:Y:S01]  /*42f0*/  FADD.FTZ R17, -R230.reuse, R17 ;  /* 0x00000011e6117221 */ /* 0x040fe20000010100 */
[----:B------:R-:W-:Y:S03]  /*4300*/  FMUL.FTZ R231, R231, R114 ;  /* 0x00000072e7e77220 */ /* 0x000fe60000410000 */
[-C--:B------:R-:W-:Y:S01]  /*4310*/  FSEL R114, R113, R230.reuse, P5 ;  /* 0x000000e671727208 */ /* 0x080fe20002800000 */
[----:B------:R-:W-:Y:S01]  /*4320*/  FADD.FTZ R21, -R230, R21 ;  /* 0x00000015e6157221 */ /* 0x000fe20000010100 */
[----:B------:R-:W-:Y:S01]  /*4330*/  FSEL R17, R17, R230, P4 ;  /* 0x000000e611117208 */ /* 0x000fe20002000000 */
[----:B------:R-:W-:Y:S01]  /*4340*/  FMUL.FTZ R232, R232, R5 ;  /* 0x00000005e8e87220 */ /* 0x000fe20000410000 */
[----:B------:R-:W-:Y:S01]  /*4350*/  FADD.FTZ R115, -R230, R20 ;  /* 0x00000014e6737221 */ /* 0x000fe20000010100 */
[----:B------:R-:W-:Y:S01]  /*4360*/  FMUL.FTZ R243, R243, R114 ;  /* 0x00000072f3f37220 */ /* 0x000fe20000410000 */
[-C--:B------:R-:W-:Y:S01]  /*4370*/  FSEL R21, R21, R230.reuse, P2 ;  /* 0x000000e615157208 */ /* 0x080fe20001000000 */
[----:B------:R-:W-:Y:S01]  /*4380*/  FMUL.FTZ R244, R244, R17 ;  /* 0x00000011f4f47220 */ /* 0x000fe20000410000 */
[----:B------:R-:W-:Y:S02]  /*4390*/  FSETP.GE.FTZ.AND P2, PT, R135, RZ, PT ;  /* 0x000000ff8700720b */ /* 0x000fe40003f56000 */
[----:B------:R-:W-:Y:S01]  /*43a0*/  FSEL R126, R115, R230, P3 ;  /* 0x000000e6737e7208 */ /* 0x000fe20001800000 */
[----:B------:R-:W-:Y:S01]  /*43b0*/  FMUL.FTZ R248, R248, R21 ;  /* 0x00000015f8f87220 */ /* 0x000fe20000410000 */
[----:B------:R-:W-:Y:S01]  /*43c0*/  F2FP.F16.F32.PACK_AB R243, R244, R243 ;  /* 0x000000f3f4f3723e */ /* 0x000fe200000000ff */
[----:B------:R-:W-:Y:S01]  /*43d0*/  FADD.FTZ R5, -R230, R32 ;  /* 0x00000020e6057221 */ /* 0x000fe20000010100 */
[----:B------:R-:W-:Y:S01]  /*43e0*/  F2FP.F16.F32.PACK_AB R232, R232, R231 ;  /* 0x000000e7e8e8723e */ /* 0x000fe200000000ff */
[----:B------:R-:W-:Y:S01]  /*43f0*/  FMUL.FTZ R247, R247, R126 ;  /* 0x0000007ef7f77220 */ /* 0x000fe20000410000 */
[----:B------:R-:W-:Y:S01]  /*4400*/  FSETP.GE.FTZ.AND P3, PT, R233, RZ, PT ;  /* 0x000000ffe900720b */ /* 0x000fe20003f76000 */
[----:B------:R-:W-:Y:S01]  /*4410*/  FADD.FTZ R231, -R229, R6 ;  /* 0x00000006e5e77221 */ /* 0x000fe20000010100 */
[----:B------:R-:W-:Y:S01]  /*4420*/  FSEL R244, R5, R230, P2 ;  /* 0x000000e605f47208 */ /* 0x000fe20001000000 */
[----:B------:R-:W-:Y:S01]  /*4430*/  @P0 FADD.FTZ R230, -R230, R33 ;  /* 0x00000021e6e60221 */ /* 0x000fe20000010100 */
[----:B------:R-:W-:Y:S02]  /*4440*/  PLOP3.LUT P0, PT, PT, PT, UP3, 0x80, 0x0 ;  /* 0x000000000000781c */ /* 0x000fe40003f0f038 */
[----:B------:R-:W-:Y:S01]  /*4450*/  F2FP.F16.F32.PACK_AB R248, R248, R247 ;  /* 0x000000f7f8f8723e */ /* 0x000fe200000000ff */
[----:B------:R-:W-:Y:S01]  /*4460*/  FADD.FTZ R247, -R229, R7 ;  /* 0x00000007e5f77221 */ /* 0x000fe20000010100 */
[----:B------:R-:W-:Y:S01]  /*4470*/  FSETP.GE.FTZ.AND P2, PT, R234, RZ, PT ;  /* 0x000000ffea00720b */ /* 0x000fe20003f56000 */
[----:B------:R-:W-:Y:S01]  /*4480*/  FMUL.FTZ R244, R135, R244 ;  /* 0x000000f487f47220 */ /* 0x000fe20000410000 */
[-C--:B------:R-:W-:Y:S01]  /*4490*/  FSEL R231, R231, R229.reuse, P3 ;  /* 0x000000e5e7e77208 */ /* 0x080fe20001800000 */
[----:B------:R-:W-:Y:S01]  /*44a0*/  FMUL.FTZ R230, R137, R230 ;  /* 0x000000e689e67220 */ /* 0x000fe20000410000 */
[----:B------:R-:W-:Y:S05]  /*44b0*/  FSEL R247, R247, R229, P2 ;  /* 0x000000e5f7f77208 */ /* 0x000fea0001000000 */
[----:B------:R-:W-:Y:S05]  /*44c0*/  @!P0 BRA `(.L_x_559) ;  /* 0x0000000000488947 */ /* 0x000fea0003800000 */
        /* <DEDUP_REMOVED lines=18> */
.L_x_559:
[C---:B-1----:R-:W-:Y:S01]  /*45f0*/  FADD.FTZ R4, -R229.reuse, R19 ;  /* 0x00000013e5047221 */ /* 0x042fe20000010100 */
[----:B------:R-:W-:Y:S01]  /*4600*/  FADD.FTZ R18, -R229, R18 ;  /* 0x00000012e5127221 */ /* 0x000fe20000010100 */
[----:B------:R-:W-:Y:S01]  /*4610*/  FSETP.GE.FTZ.AND P2, PT, R245, RZ, PT ;  /* 0x000000fff500720b */ /* 0x000fe20003f56000 */
[----:B------:R-:W-:Y:S01]  /*4620*/  FMUL.FTZ R231, R233, R231 ;  /* 0x000000e7e9e77220 */ /* 0x000fe20000410000 */
[----:B------:R-:W-:Y:S01]  /*4630*/  FSETP.GE.FTZ.AND P5, PT, R246, RZ, PT ;  /* 0x000000fff600720b */ /* 0x000fe20003fb6000 */
[----:B------:R-:W-:Y:S01]  /*4640*/  FMUL.FTZ R234, R234, R247 ;  /* 0x000000f7eaea7220 */ /* 0x000fe20000410000 */
[-C--:B------:R-:W-:Y:S01]  /*4650*/  FSEL R18, R18, R229.reuse, P2 ;  /* 0x000000e512127208 */ /* 0x080fe20001000000 */
[----:B------:R-:W-:Y:S01]  /*4660*/  STS [R195+0xa000], R232 ;  /* 0x00a000e8c3007388 */ /* 0x000fe20000000800 */
[----:B------:R-:W-:Y:S01]  /*4670*/  FSEL R5, R4, R229, P5 ;  /* 0x000000e504057208 */ /* 0x000fe20002800000 */
[----:B------:R-:W-:Y:S01]  /*4680*/  FADD.FTZ R6, -R229, R23 ;  /* 0x00000017e5067221 */ /* 0x000fe20000010100 */
[----:B------:R-:W-:Y:S01]  /*4690*/  F2FP.F16.F32.PACK_AB R234, R234, R231 ;  /* 0x000000e7eaea723e */ /* 0x000fe200000000ff */
[----:B------:R-:W-:Y:S01]  /*46a0*/  FMUL.FTZ R18, R245, R18 ;  /* 0x00000012f5127220 */ /* 0x000fe20000410000 */
[----:B------:R-:W-:Y:S01]  /*46b0*/  FADD.FTZ R22, -R229, R22 ;  /* 0x00000016e5167221 */ /* 0x000fe20000010100 */
[----:B------:R-:W-:Y:S01]  /*46c0*/  FMUL.FTZ R5, R246, R5 ;  /* 0x00000005f6057220 */ /* 0x000fe20000410000 */
[----:B------:R-:W-:Y:S01]  /*46d0*/  FSETP.GE.FTZ.AND P2, PT, R129, RZ, PT ;  /* 0x000000ff8100720b */ /* 0x000fe20003f56000 */
[----:B------:R-:W-:Y:S01]  /*46e0*/  STS [R195+0xa400], R234 ;  /* 0x00a400eac3007388 */ /* 0x000fe20000000800 */
[----:B------:R-:W-:Y:S01]  /*46f0*/  FSETP.GE.FTZ.AND P4, PT, R249, RZ, PT ;  /* 0x000000fff900720b */ /* 0x000fe20003f96000 */
[----:B------:R-:W-:Y:S01]  /*4700*/  FADD.FTZ R34, -R229, R34 ;  /* 0x00000022e5227221 */ /* 0x000fe20000010100 */
[----:B------:R-:W-:Y:S01]  /*4710*/  F2FP.F16.F32.PACK_AB R5, R5, R18 ;  /* 0x000000120505723e */ /* 0x000fe200000000ff */
[----:B-----5:R-:W-:Y:S01]  /*4720*/  FADD.FTZ R17, -R228, R12 ;  /* 0x0000000ce4117221 */ /* 0x020fe20000010100 */
[----:B------:R-:W-:Y:S01]  /*4730*/  FSETP.GE.FTZ.AND P3, PT, R250, RZ, PT ;  /* 0x000000fffa00720b */ /* 0x000fe20003f76000 */
[----:B------:R-:W-:Y:S01]  /*4740*/  FADD.FTZ R9, -R228, R9 ;  /* 0x00000009e4097221 */ /* 0x000fe20000010100 */
[-C--:B------:R-:W-:Y:S01]  /*4750*/  FSEL R22, R22, R229.reuse, P4 ;  /* 0x000000e516167208 */ /* 0x080fe20002000000 */
[----:B------:R1:W-:Y:S01]  /*4760*/  STS [R200+0xa400], R5 ;  /* 0x00a40005c8007388 */ /* 0x0003e20000000800 */
[----:B------:R-:W-:Y:S01]  /*4770*/  FSEL R7, R6, R229, P3 ;  /* 0x000000e506077208 */ /* 0x000fe20001800000 */
[----:B------:R-:W-:Y:S01]  /*4780*/  FADD.FTZ R25, -R228, R25 ;  /* 0x00000019e4197221 */ /* 0x000fe20000010100 */
[----:B------:R-:W-:Y:S01]  /*4790*/  FSETP.GE.FTZ.AND P3, PT, R139, RZ, PT ;  /* 0x000000ff8b00720b */ /* 0x000fe20003f76000 */
[----:B------:R-:W-:Y:S01]  /*47a0*/  FMUL.FTZ R22, R249, R22 ;  /* 0x00000016f9167220 */ /* 0x000fe20000410000 */
[----:B------:R-:W-:Y:S01]  /*47b0*/  FSETP.GE.FTZ.AND P4, PT, R235, RZ, PT ;  /* 0x000000ffeb00720b */ /* 0x000fe20003f96000 */
[----:B------:R-:W-:Y:S01]  /*47c0*/  FMUL.FTZ R7, R250, R7 ;  /* 0x00000007fa077220 */ /* 0x000fe20000410000 */
[----:B------:R-:W-:Y:S01]  /*47d0*/  FSEL R34, R34, R229, P3 ;  /* 0x000000e522227208 */ /* 0x000fe20001800000 */
[----:B------:R-:W-:Y:S01]  /*47e0*/  @P2 FADD.FTZ R229, -R229, R35 ;  /* 0x00000023e5e52221 */ /* 0x000fe20000010100 */
[----:B------:R-:W-:Y:S01]  /*47f0*/  FSETP.GE.FTZ.AND P2, PT, R239, RZ, PT ;  /* 0x000000ffef00720b */ /* 0x000fe20003f56000 */
[----:B------:R-:W-:Y:S01]  /*4800*/  FADD.FTZ R10, -R217, R10 ;  /* 0x0000000ad90a7221 */ /* 0x000fe20000010100 */
[----:B------:R-:W-:Y:S01]  /*4810*/  F2FP.F16.F32.PACK_AB R22, R7, R22 ;  /* 0x000000160716723e */ /* 0x000fe200000000ff */
[----:B------:R-:W-:Y:S01]  /*4820*/  FADD.FTZ R7, -R228, R8 ;  /* 0x00000008e4077221 */ /* 0x000fe20000010100 */
[----:B------:R-:W-:Y:S01]  /*4830*/  FSETP.GE.FTZ.AND P3, PT, R236, RZ, PT ;  /* 0x000000ffec00720b */ /* 0x000fe20003f76000 */
[----:B------:R-:W-:Y:S01]  /*4840*/  FADD.FTZ R16, -R217, R11 ;  /* 0x0000000bd9107221 */ /* 0x000fe20000010100 */
[-C--:B------:R-:W-:Y:S01]  /*4850*/  FSEL R6, R17, R228.reuse, P2 ;  /* 0x000000e411067208 */ /* 0x080fe20001000000 */
[----:B------:R-:W-:Y:S01]  /*4860*/  FADD.FTZ R14, -R217, R14 ;  /* 0x0000000ed90e7221 */ /* 0x000fe20000010100 */
[----:B------:R-:W-:Y:S01]  /*4870*/  FSETP.GE.FTZ.AND P2, PT, R134, RZ, PT ;  /* 0x000000ff8600720b */ /* 0x000fe20003f56000 */
[----:B------:R-:W-:Y:S01]  /*4880*/  STS [R200+0xa000], R243 ;  /* 0x00a000f3c8007388 */ /* 0x000fe20000000800 */
[-C--:B------:R-:W-:Y:S01]  /*4890*/  FSEL R4, R7, R228.reuse, P4 ;  /* 0x000000e407047208 */ /* 0x080fe20002000000 */
[C---:B------:R-:W-:Y:S01]  /*48a0*/  FADD.FTZ R7, -R228.reuse, R13 ;  /* 0x0000000de4077221 */ /* 0x040fe20000010100 */
[----:B------:R-:W-:Y:S01]  /*48b0*/  FSEL R9, R9, R228, P3 ;  /* 0x000000e409097208 */ /* 0x000fe20001800000 */
[----:B------:R-:W-:Y:S01]  /*48c0*/  FADD.FTZ R13, -R228, R24 ;  /* 0x00000018e40d7221 */ /* 0x000fe20000010100 */
[----:B------:R-:W-:Y:S01]  /*48d0*/  FSETP.GE.FTZ.AND P3, PT, R240, RZ, PT ;  /* 0x000000fff000720b */ /* 0x000fe20003f76000 */
[----:B------:R-:W-:Y:S01]  /*48e0*/  FMUL.FTZ R6, R239, R6 ;  /* 0x00000006ef067220 */ /* 0x000fe20000410000 */
[----:B-1----:R-:W-:Y:S01]  /*48f0*/  FADD.FTZ R5, -R228, R28 ;  /* 0x0000001ce4057221 */ /* 0x002fe20000010100 */
[----:B------:R-:W-:Y:S01]  /*4900*/  FSETP.GE.FTZ.AND P5, PT, R251, RZ, PT ;  /* 0x000000fffb00720b */ /* 0x000fe20003fb6000 */
[----:B------:R-:W-:Y:S01]  /*4910*/  FMUL.FTZ R4, R235, R4 ;  /* 0x00000004eb047220 */ /* 0x000fe20000410000 */
[-C--:B------:R-:W-:Y:S01]  /*4920*/  FSEL R7, R7, R228.reuse, P3 ;  /* 0x000000e407077208 */ /* 0x080fe20001800000 */
[----:B------:R-:W-:Y:S01]  /*4930*/  FMUL.FTZ R9, R236, R9 ;  /* 0x00000009ec097220 */ /* 0x000fe20000410000 */
[----:B------:R-:W-:Y:S01]  /*4940*/  FSETP.GE.FTZ.AND P4, PT, R252, RZ, PT ;  /* 0x000000fffc00720b */ /* 0x000fe20003f96000 */
[----:B------:R-:W-:Y:S01]  /*4950*/  FADD.FTZ R26, -R217, R26 ;  /* 0x0000001ad91a7221 */ /* 0x000fe20000010100 */
[----:B------:R-:W-:Y:S01]  /*4960*/  FSETP.GE.FTZ.AND P3, PT, R133, RZ, PT ;  /* 0x000000ff8500720b */ /* 0x000fe20003f76000 */
[----:B------:R-:W-:Y:S01]  /*4970*/  FMUL.FTZ R7, R240, R7 ;  /* 0x00000007f0077220 */ /* 0x000fe20000410000 */
[-C--:B------:R-:W-:Y:S01]  /*4980*/  FSEL R8, R13, R228.reuse, P5 ;  /* 0x000000e40d087208 */ /* 0x080fe20002800000 */
[----:B------:R-:W-:Y:S01]  /*4990*/  FADD.FTZ R30, -R217, R30 ;  /* 0x0000001ed91e7221 */ /* 0x000fe20000010100 */
[----:B------:R-:W-:Y:S01]  /*49a0*/  FSEL R25, R25, R228, P4 ;  /* 0x000000e419197208 */ /* 0x000fe20002000000 */
[----:B------:R-:W-:Y:S01]  /*49b0*/  FMUL.FTZ R34, R139, R34 ;  /* 0x000000228b227220 */ /* 0x000fe20000410000 */
[----:B------:R-:W-:Y:S01]  /*49c0*/  FSEL R12, R5, R228, P3 ;  /* 0x000000e4050c7208 */ /* 0x000fe20001800000 */
[----:B------:R-:W-:Y:S01]  /*49d0*/  @P2 FADD.FTZ R228, -R228, R29 ;  /* 0x0000001de4e42221 */ /* 0x000fe20000010100 */
[----:B------:R-:W-:Y:S01]  /*49e0*/  FSETP.GE.FTZ.AND P3, PT, R237, RZ, PT ;  /* 0x000000ffed00720b */ /* 0x000fe20003f76000 */
[----:B------:R-:W-:Y:S01]  /*49f0*/  FMUL.FTZ R25, R252, R25 ;  /* 0x00000019fc197220 */ /* 0x000fe20000410000 */
[----:B------:R-:W-:Y:S01]  /*4a00*/  FSETP.GE.FTZ.AND P2, PT, R238, RZ, PT ;  /* 0x000000ffee00720b */ /* 0x000fe20003f56000 */
[----:B------:R-:W-:Y:S01]  /*4a10*/  FMUL.FTZ R12, R133, R12 ;  /* 0x0000000c850c7220 */ /* 0x000fe20000410000 */
[----:B------:R-:W-:Y:S01]  /*4a20*/  F2FP.F16.F32.PACK_AB R7, R7, R6 ;  /* 0x000000060707723e */ /* 0x000fe200000000ff */
[----:B------:R-:W-:Y:S01]  /*4a30*/  FMUL.FTZ R5, R134, R228 ;  /* 0x000000e486057220 */ /* 0x000fe20000410000 */
[----:B------:R-:W-:Y:S01]  /*4a40*/  F2FP.F16.F32.PACK_AB R4, R9, R4 ;  /* 0x000000040904723e */ /* 0x000fe200000000ff */
[----:B------:R-:W-:Y:S01]  /*4a50*/  FADD.FTZ R6, -R217, R15 ;  /* 0x0000000fd9067221 */ /* 0x000fe20000010100 */
[-C--:B------:R-:W-:Y:S01]  /*4a60*/  FSEL R10, R10, R217.reuse, P3 ;  /* 0x000000d90a0a7208 */ /* 0x080fe20001800000 */
[----:B------:R-:W-:Y:S01]  /*4a70*/  FMUL.FTZ R8, R251, R8 ;  /* 0x00000008fb087220 */ /* 0x000fe20000410000 */
[----:B------:R-:W-:Y:S01]  /*4a80*/  FSEL R9, R16, R217, P2 ;  /* 0x000000d910097208 */ /* 0x000fe20001000000 */
[----:B------:R-:W-:Y:S01]  /*4a90*/  STS [R195+0xb000], R4 ;  /* 0x00b00004c3007388 */ /* 0x000fe20000000800 */
[----:B------:R-:W-:Y:S01]  /*4aa0*/  FSETP.GE.FTZ.AND P6, PT, R242, RZ, PT ;  /* 0x000000fff200720b */ /* 0x000fe20003fd6000 */
[----:B------:R-:W-:Y:S01]  /*4ab0*/  FMUL.FTZ R10, R237, R10 ;  /* 0x0000000aed0a7220 */ /* 0x000fe20000410000 */
[----:B------:R-:W-:Y:S01]  /*4ac0*/  FSETP.GE.FTZ.AND P3, PT, R241, RZ, PT ;  /* 0x000000fff100720b */ /* 0x000fe20003f76000 */
[----:B------:R-:W-:Y:S01]  /*4ad0*/  FMUL.FTZ R9, R238, R9 ;  /* 0x00000009ee097220 */ /* 0x000fe20000410000 */
[----:B------:R-:W-:Y:S01]  /*4ae0*/  F2FP.F16.F32.PACK_AB R102, R5, R12 ;  /* 0x0000000c0566723e */ /* 0x000fe200000000ff */
[----:B------:R-:W-:Y:S01]  /*4af0*/  FMUL.FTZ R129, R129, R229 ;  /* 0x000000e581817220 */ /* 0x000fe20000410000 */
[-C--:B------:R-:W-:Y:S01]  /*4b00*/  FSEL R5, R6, R217.reuse, P6 ;  /* 0x000000d906057208 */ /* 0x080fe20003000000 */
[C---:B------:R-:W-:Y:S01]  /*4b10*/  VIADD R100, R179.reuse, 0x40 ;  /* 0x00000040b3647836 */ /* 0x040fe20000000000 */
[----:B------:R-:W-:Y:S01]  /*4b20*/  FSEL R14, R14, R217, P3 ;  /* 0x000000d90e0e7208 */ /* 0x000fe20001800000 */
[----:B------:R-:W-:Y:S01]  /*4b30*/  @P1 VIADD R100, R179, 0xffffffc0 ;  /* 0xffffffc0b3641836 */ /* 0x000fe20000000000 */
[----:B------:R-:W-:Y:S01]  /*4b40*/  FSETP.GE.FTZ.AND P2, PT, R122, RZ, PT ;  /* 0x000000ff7a00720b */ /* 0x000fe20003f56000 */
[----:B------:R-:W-:Y:S01]  /*4b50*/  FMUL.FTZ R5, R242, R5 ;  /* 0x00000005f2057220 */ /* 0x000fe20000410000 */
[----:B------:R-:W-:Y:S01]  /*4b60*/  F2FP.F16.F32.PACK_AB R24, R25, R8 ;  /* 0x000000081918723e */ /* 0x000fe200000000ff */
[----:B------:R-:W-:Y:S01]  /*4b70*/  FMUL.FTZ R14, R241, R14 ;  /* 0x0000000ef10e7220 */ /* 0x000fe20000410000 */
[----:B------:R-:W-:Y:S01]  /*4b80*/  F2FP.F16.F32.PACK_AB R10, R9, R10 ;  /* 0x0000000a090a723e */ /* 0x000fe200000000ff */
[----:B------:R-:W-:Y:S01]  /*4b90*/  FADD.FTZ R8, -R217, R27 ;  /* 0x0000001bd9087221 */ /* 0x000fe20000010100 */
[----:B------:R-:W-:Y:S02]  /*4ba0*/  FSETP.GE.FTZ.AND P5, PT, R130, RZ, PT ;  /* 0x000000ff8200720b */ /* 0x000fe40003fb6000 */
[----:B------:R-:W-:Y:S01]  /*4bb0*/  FSETP.GE.FTZ.AND P4, PT, R131, RZ, PT ;  /* 0x000000ff8300720b */ /* 0x000fe20003f96000 */
[----:B------:R-:W-:Y:S01]  /*4bc0*/  STS [R195+0xb400], R10 ;  /* 0x00b4000ac3007388 */ /* 0x000fe20000000800 */
[----:B------:R-:W-:Y:S02]  /*4bd0*/  F2FP.F16.F32.PACK_AB R5, R5, R14 ;  /* 0x0000000e0505723e */ /* 0x000fe400000000ff */
[-C--:B------:R-:W-:Y:S01]  /*4be0*/  FSEL R11, R26, R217.reuse, P5 ;  /* 0x000000d91a0b7208 */ /* 0x080fe20002800000 */
[----:B------:R-:W-:Y:S01]  /*4bf0*/  STS [R200+0xb000], R7 ;  /* 0x00b00007c8007388 */ /* 0x000fe20000000800 */
[----:B------:R-:W-:Y:S02]  /*4c00*/  FSETP.GE.FTZ.AND P3, PT, R138, RZ, PT ;  /* 0x000000ff8a00720b */ /* 0x000fe40003f76000 */
[-C--:B------:R-:W-:Y:S01]  /*4c10*/  FSEL R8, R8, R217.reuse, P4 ;  /* 0x000000d908087208 */ /* 0x080fe20002000000 */
[----:B------:R-:W-:Y:S01]  /*4c20*/  STS [R200+0xb400], R5 ;  /* 0x00b40005c8007388 */ /* 0x000fe20000000800 */
[----:B------:R-:W-:Y:S01]  /*4c30*/  FSEL R13, R30, R217, P3 ;  /* 0x000000d91e0d7208 */ /* 0x000fe20001800000 */
[----:B------:R-:W-:Y:S01]  /*4c40*/  @P2 FADD.FTZ R217, -R217, R31 ;  /* 0x0000001fd9d92221 */ /* 0x000fe20000010100 */
        /* <DEDUP_REMOVED lines=8> */
[----:B------:R-:W-:Y:S03]  /*4cd0*/  F2FP.F16.F32.PACK_AB R28, R8, R11 ;  /* 0x0000000b081c723e */ /* 0x000fe600000000ff */
[----:B------:R-:W-:Y:S01]  /*4ce0*/  STS [R201+0xa000], R230 ;  /* 0x00a000e6c9007388 */ /* 0x000fe20000000800 */
[----:B------:R-:W-:Y:S03]  /*4cf0*/  F2FP.F16.F32.PACK_AB R122, R122, R13 ;  /* 0x0000000d7a7a723e */ /* 0x000fe600000000ff */
[----:B------:R-:W-:Y:S04]  /*4d00*/  STS [R201+0xa400], R34 ;  /* 0x00a40022c9007388 */ /* 0x000fe80000000800 */
[----:B------:R-:W-:Y:S04]  /*4d10*/  STS [R199+0xb000], R24 ;  /* 0x00b00018c7007388 */ /* 0x000fe80000000800 */
[----:B------:R-:W-:Y:S04]  /*4d20*/  STS [R199+0xb400], R28 ;  /* 0x00b4001cc7007388 */ /* 0x000fe80000000800 */
        /* <DEDUP_REMOVED lines=47> */
[----:B------:R-:W-:Y:S01]  /*5020*/  IMAD.U32 R5, R5, -0x40, RZ ;  /* 0xffffffc005057824 */ /* 0x000fe200078e00ff */
        /* <DEDUP_REMOVED lines=24> */
.L_x_560:
[----:B------:R-:W-:Y:S01]  /*51b0*/  LDSM.16.M88.4 R20, [R182] ;  /* 0x00000000b614783b */ /* 0x000fe20000000200 */
[--C-:B------:R-:W-:Y:S01]  /*51c0*/  IMAD.IADD R116, R178, 0x1, R183.reuse ;  /* 0x00000001b2747824 */ /* 0x100fe200078e02b7 */
[----:B------:R-:W-:Y:S01]  /*51d0*/  ULOP3.LUT UR35, UR12, 0x1, URZ, 0xc0, !UPT ;  /* 0x000000010c237892 */ /* 0x000fe2000f8ec03f */
[----:B------:R-:W-:Y:S01]  /*51e0*/  IMAD.IADD R118, R182, 0x1, R183 ;  /* 0x00000001b6767824 */ /* 0x000fe200078e02b7 */
[----:B-1----:R-:W1:Y:S01]  /*51f0*/  LDSM.16.MT88.4 R8, [R179+0x2000] ;  /* 0x00200000b308783b */ /* 0x002e620000004200 */
[C---:B------:R-:W-:Y:S01]  /*5200*/  IMAD.IADD R117, R183.reuse, 0x1, R2 ;  /* 0x00000001b7757824 */ /* 0x040fe200078e0202 */
[----:B------:R-:W-:Y:S02]  /*5210*/  UISETP.NE.U32.AND UP0, UPT, UR35, 0x1, UPT ;  /* 0x000000012300788c */ /* 0x000fe4000bf05070 */
[----:B------:R-:W2:Y:S01]  /*5220*/  LDSM.16.MT88.4 R16, [R116] ;  /* 0x000000007410783b */ /* 0x000ea20000004200 */
[----:B------:R-:W-:Y:S02]  /*5230*/  UISETP.GT.AND UP2, UPT, UR12, UR4, UPT ;  /* 0x000000040c00728c */ /* 0x000fe4000bf44270 */
[----:B------:R-:W-:Y:S01]  /*5240*/  @UP3 UIADD3 UR36, UP1, UR10, -0x100, URZ ;  /* 0xffffff000a243890 */ /* 0x000fe2000ff3e03f */
[----:B------:R-:W-:Y:S01]  /*5250*/  LDSM.16.M88.4 R24, [R2] ;  /* 0x000000000218783b */ /* 0x000fe20000000200 */
[----:B------:R-:W-:Y:S02]  /*5260*/  UIADD3 UR12, UR12, -0x1, URZ ;  /* 0xffffffff0c0c7890 */ /* 0x000fe4000fffe03f */
[----:B------:R-:W-:Y:S01]  /*5270*/  @UP3 UIADD3.X UR35, UR11, -0x1, URZ, UP1, !UPT ;  /* 0xffffffff0b233890 */ /* 0x000fe20008ffe43f */
        /* <DEDUP_REMOVED lines=44> */
[C---:B------:R-:W-:Y:S05]  /*5540*/  HMMA.16816.F32 R4, R108.reuse, R112, R4 ;  /* 0x000000706c04723c */ /* 0x040fea0000001804 */
[----:B------:R-:W-:Y:S01]  /*5550*/  @P0 VIADD R101, R186, 0xffffffc0 ;  /* 0xffffffc0ba650836 */ /* 0x000fe20000000000 */
[C---:B------:R-:W-:Y:S06]  /*5560*/  HMMA.16816.F32 R8, R108.reuse, R114, R8 ;  /* 0x000000726c08723c */ /* 0x040fec0000001808 */
[C---:B-1----:R-:W-:Y:S06]  /*5570*/  HMMA.16816.F32 R12, R108.reuse, R20, R12 ;  /* 0x000000146c0c723c */ /* 0x042fec000000180c */
[----:B------:R-:W-:Y:S06]  /*5580*/  HMMA.16816.F32 R16, R108, R22, R16 ;  /* 0x000000166c10723c */ /* 0x000fec0000001810 */
[C---:B---3--:R-:W-:Y:S05]  /*5590*/  HMMA.16816.F32 R4, R28.reuse, R32, R4 ;  /* 0x000000201c04723c */ /* 0x048fea0000001804 */
[----:B------:R-:W-:Y:S01]  /*55a0*/  IADD3 R108, R183, R177, RZ ;  /* 0x000000b1b76c7210 */ /* 0x000fe20007ffe0ff */
[C---:B------:R-:W-:Y:S04]  /*55b0*/  HMMA.16816.F32 R8, R28.reuse, R34, R8 ;  /* 0x000000221c08723c */ /* 0x040fe80000001808 */
[----:B------:R-:W-:Y:S01]  /*55c0*/  LDSM.16.MT88.4 R20, [R108] ;  /* 0x000000006c14783b */ /* 0x000fe20000004200 */
[----:B------:R-:W-:Y:S01]  /*55d0*/  @P0 IMAD.WIDE R32, R101, R202, UR10 ;  /* 0x0000000a65200e25 */ /* 0x000fe2000f8e02ca */
[C---:B--2---:R-:W-:Y:S01]  /*55e0*/  HMMA.16816.F32 R12, R28.reuse, R24, R12 ;  /* 0x000000181c0c723c */ /* 0x044fe2000000180c */
[----:B------:R-:W-:Y:S01]  /*55f0*/  @UP3 UMOV UR10, UR36 ;  /* 0x00000024000a3c82 */ /* 0x000fe20008000000 */
[----:B------:R-:W-:Y:S02]  /*5600*/  @UP3 UMOV UR11, UR35 ;  /* 0x00000023000b3c82 */ /* 0x000fe40008000000 */
[----:B------:R-:W5:Y:S01]  /*5610*/  @P0 LDG.E R213, desc[UR40][R32.64] ;  /* 0x0000002820d50981 */ /* 0x000f62000c1e1900 */
[----:B------:R-:W-:Y:S01]  /*5620*/  IMAD.U32 R35, RZ, RZ, UR31 ;  /* 0x0000001fff237e24 */ /* 0x000fe2000f8e00ff */
[----:B------:R-:W-:Y:S01]  /*5630*/  HMMA.16816.F32 R16, R28, R26, R16 ;  /* 0x0000001a1c10723c */ /* 0x000fe20000001810 */
[----:B------:R-:W-:Y:S01]  /*5640*/  IMAD.U32 R25, RZ, RZ, UR32 ;  /* 0x00000020ff197e24 */ /* 0x000fe2000f8e00ff */
[----:B------:R-:W5:Y:S03]  /*5650*/  @P0 LDG.E R212, desc[UR40][R32.64+0x20] ;  /* 0x0000202820d40981 */ /* 0x000f66000c1e1900 */
[----:B------:R-:W-:Y:S01]  /*5660*/  IMAD.U32 R101, RZ, RZ, UR32 ;  /* 0x00000020ff657e24 */ /* 0x000fe2000f8e00ff */
[----:B------:R-:W5:Y:S01]  /*5670*/  @P0 LDG.E R211, desc[UR40][R32.64+0x80] ;  /* 0x0000802820d30981 */ /* 0x000f62000c1e1900 */
[-C--:B------:R-:W-:Y:S01]  /*5680*/  LEA R102, P3, R35, R220.reuse, 0x2 ;  /* 0x000000dc23667211 */ /* 0x080fe200078610ff */
[----:B------:R-:W-:Y:S02]  /*5690*/  IMAD.U32 R31, RZ, RZ, UR31 ;  /* 0x0000001fff1f7e24 */ /* 0x000fe4000f8e00ff */
[----:B------:R1:W5:Y:S01]  /*56a0*/  @P0 LDG.E R210, desc[UR40][R32.64+0xa0] ;  /* 0x0000a02820d20981 */ /* 0x000362000c1e1900 */
[-C--:B------:R-:W-:Y:S01]  /*56b0*/  LEA R34, P0, R25, R220.reuse, 0x2 ;  /* 0x000000dc19227211 */ /* 0x080fe200078010ff */
[----:B------:R-:W-:Y:S01]  /*56c0*/  IMAD.U32 R25, RZ, RZ, UR30 ;  /* 0x0000001eff197e24 */ /* 0x000fe2000f8e00ff */
[----:B------:R-:W-:Y:S01]  /*56d0*/  MOV R29, UR30 ;  /* 0x0000001e001d7c02 */ /* 0x000fe20008000f00 */
[----:B------:R-:W-:Y:S01]  /*56e0*/  REDG.E.ADD.F32.FTZ.RN.STRONG.GPU desc[UR40][R220.64], R4 ;  /* 0x00000004dc0079a6 */ /* 0x000fe2000c10f3a8 */
[-C--:B------:R-:W-:Y:S01]  /*56f0*/  LEA.HI.X.SX32 R35, R101, R221.reuse, 0x2, P0 ;  /* 0x000000dd65237211 */ /* 0x080fe200000f16ff */
[----:B------:R-:W-:Y:S01]  /*5700*/  IMAD.U32 R27, RZ, RZ, UR29 ;  /* 0x0000001dff1b7e24 */ /* 0x000fe2000f8e00ff */
[-C--:B------:R-:W-:Y:S01]  /*5710*/  LEA R104, P2, R29, R220.reuse, 0x2 ;  /* 0x000000dc1d687211 */ /* 0x080fe200078410ff */
[----:B------:R-:W-:Y:S01]  /*5720*/  IMAD.U32 R29, RZ, RZ, UR29 ;  /* 0x0000001dff1d7e24 */ /* 0x000fe2000f8e00ff */
[-C--:B------:R-:W-:Y:S01]  /*5730*/  LEA.HI.X.SX32 R103, R31, R221.reuse, 0x2, P3 ;  /* 0x000000dd1f677211 */ /* 0x080fe200018f16ff */
[----:B------:R2:W-:Y:S01]  /*5740*/  REDG.E.ADD.F32.FTZ.RN.STRONG.GPU desc[UR40][R34.64], R5 ;  /* 0x00000005220079a6 */ /* 0x0005e2000c10f3a8 */
[-C--:B------:R-:W-:Y:S01]  /*5750*/  LEA.HI.X.SX32 R105, R25, R221.reuse, 0x2, P2 ;  /* 0x000000dd19697211 */ /* 0x080fe200010f16ff */
[----:B------:R-:W-:Y:S01]  /*5760*/  IMAD.U32 R101, RZ, RZ, UR28 ;  /* 0x0000001cff657e24 */ /* 0x000fe2000f8e00ff */
[-C--:B------:R-:W-:Y:S01]  /*5770*/  LEA R106, P0, R27, R220.reuse, 0x2 ;  /* 0x000000dc1b6a7211 */ /* 0x080fe200078010ff */
[----:B------:R3:W-:Y:S01]  /*5780*/  REDG.E.ADD.F32.FTZ.RN.STRONG.GPU desc[UR40][R102.64], R6 ;  /* 0x00000006660079a6 */ /* 0x0007e2000c10f3a8 */
[----:B------:R-:W-:Y:S01]  /*5790*/  MOV R25, UR28 ;  /* 0x0000001c00197c02 */ /* 0x000fe20008000f00 */
[----:B------:R-:W-:Y:S01]  /*57a0*/  IMAD.U32 R31, RZ, RZ, UR27 ;  /* 0x0000001bff1f7e24 */ /* 0x000fe2000f8e00ff */
[-C--:B------:R-:W-:Y:S01]  /*57b0*/  LEA.HI.X.SX32 R107, R29, R221.reuse, 0x2, P0 ;  /* 0x000000dd1d6b7211 */ /* 0x080fe200000f16ff */
[----:B------:R4:W-:Y:S01]  /*57c0*/  REDG.E.ADD.F32.FTZ.RN.STRONG.GPU desc[UR40][R104.64], R7 ;  /* 0x00000007680079a6 */ /* 0x0009e2000c10f3a8 */
[-C--:B------:R-:W-:Y:S01]  /*57d0*/  LEA R24, P3, R25, R220.reuse, 0x2 ;  /* 0x000000dc19187211 */ /* 0x080fe200078610ff */
[----:B------:R-:W-:Y:S02]  /*57e0*/  IMAD.U32 R29, RZ, RZ, UR48 ;  /* 0x00000030ff1d7e24 */ /* 0x000fe4000f8e00ff */
[----:B------:R-:W-:Y:S01]  /*57f0*/  REDG.E.ADD.F32.FTZ.RN.STRONG.GPU desc[UR40][R106.64], R8 ;  /* 0x000000086a0079a6 */ /* 0x000fe2000c10f3a8 */
[-C--:B------:R-:W-:Y:S01]  /*5800*/  LEA.HI.X.SX32 R25, R101, R221.reuse, 0x2, P3 ;  /* 0x000000dd65197211 */ /* 0x080fe200018f16ff */
[----:B------:R-:W-:Y:S01]  /*5810*/  IMAD.U32 R27, RZ, RZ, UR47 ;  /* 0x0000002fff1b7e24 */ /* 0x000fe2000f8e00ff */
[-C--:B------:R-:W-:Y:S01]  /*5820*/  LEA R100, P0, R29, R220.reuse, 0x2 ;  /* 0x000000dc1d647211 */ /* 0x080fe200078010ff */
[----:B-1----:R-:W-:Y:S02]  /*5830*/  IMAD.U32 R33, RZ, RZ, UR27 ;  /* 0x0000001bff217e24 */ /* 0x002fe4000f8e00ff */
[----:B------:R1:W-:Y:S03]  /*5840*/  REDG.E.ADD.F32.FTZ.RN.STRONG.GPU desc[UR40][R24.64], R9 ;  /* 0x00000009180079a6 */ /* 0x0003e6000c10f3a8 */
[-C--:B------:R-:W-:Y:S01]  /*5850*/  LEA R28, P2, R33, R220.reuse, 0x2 ;  /* 0x000000dc211c7211 */ /* 0x080fe200078410ff */
[----:B------:R-:W-:Y:S03]  /*5860*/  IMAD.U32 R33, RZ, RZ, UR46 ;  /* 0x0000002eff217e24 */ /* 0x000fe6000f8e00ff */
[-C--:B------:R-:W-:Y:S01]  /*5870*/  LEA.HI.X.SX32 R29, R31, R221.reuse, 0x2, P2 ;  /* 0x000000dd1f1d7211 */ /* 0x080fe200010f16ff */
[----:B------:R-:W-:Y:S01]  /*5880*/  IMAD.U32 R31, RZ, RZ, UR45 ;  /* 0x0000002dff1f7e24 */ /* 0x000fe2000f8e00ff */
[----:B--2---:R-:W-:Y:S03]  /*5890*/  MOV R5, UR48 ;  /* 0x0000003000057c02 */ /* 0x004fe60008000f00 */
[----:B------:R2:W-:Y:S01]  /*58a0*/  REDG.E.ADD.F32.FTZ.RN.STRONG.GPU desc[UR40][R28.64], R10 ;  /* 0x0000000a1c0079a6 */ /* 0x0005e2000c10f3a8 */
[-C--:B------:R-:W-:Y:S01]  /*58b0*/  LEA.HI.X.SX32 R101, R5, R221.reuse, 0x2, P0 ;  /* 0x000000dd05657211 */ /* 0x080fe200000f16ff */
[----:B------:R-:W-:Y:S01]  /*58c0*/  IMAD.U32 R5, RZ, RZ, UR46 ;  /* 0x0000002eff057e24 */ /* 0x000fe2000f8e00ff */
[-C--:B---3--:R-:W-:Y:S01]  /*58d0*/  LEA R102, P2, R27, R220.reuse, 0x2 ;  /* 0x000000dc1b667211 */ /* 0x088fe200078410ff */
[----:B------:R-:W-:Y:S01]  /*58e0*/  IMAD.U32 R27, RZ, RZ, UR43 ;  /* 0x0000002bff1b7e24 */ /* 0x000fe2000f8e00ff */
[-C--:B------:R-:W-:Y:S01]  /*58f0*/  LEA R32, P4, R31, R220.reuse, 0x2 ;  /* 0x000000dc1f207211 */ /* 0x080fe200078810ff */
[----:B------:R3:W-:Y:S01]  /*5900*/  REDG.E.ADD.F32.FTZ.RN.STRONG.GPU desc[UR40][R100.64], R11 ;  /* 0x0000000b640079a6 */ /* 0x0007e2000c10f3a8 */
[----:B----4-:R-:W-:Y:S01]  /*5910*/  IMAD.U32 R7, RZ, RZ, UR47 ;  /* 0x0000002fff077e24 */ /* 0x010fe2000f8e00ff */
[-C--:B------:R-:W-:Y:S01]  /*5920*/  LEA R30, P0, R5, R220.reuse, 0x2 ;  /* 0x000000dc051e7211 */ /* 0x080fe200078010ff */
[----:B------:R-:W-:Y:S01]  /*5930*/  IMAD.U32 R5, RZ, RZ, UR8 ;  /* 0x00000008ff057e24 */ /* 0x000fe2000f8e00ff */
[----:B------:R-:W-:Y:S02]  /*5940*/  REDG.E.ADD.F32.FTZ.RN.STRONG.GPU desc[UR40][R220.64+0x80], R12 ;  /* 0x0000800cdc0079a6 */ /* 0x000fe4000c10f3a8 */
[-C--:B------:R-:W-:Y:S01]  /*5950*/  LEA.HI.X.SX32 R103, R7, R221.reuse, 0x2, P2 ;  /* 0x000000dd07677211 */ /* 0x080fe200010f16ff */
[----:B------:R-:W-:Y:S01]  /*5960*/  IMAD.U32 R7, RZ, RZ, UR8 ;  /* 0x00000008ff077e24 */ /* 0x000fe2000f8e00ff */
[----:B------:R-:W-:Y:S01]  /*5970*/  REDG.E.ADD.F32.FTZ.RN.STRONG.GPU desc[UR40][R34.64+0x80], R13 ;  /* 0x0000800d220079a6 */ /* 0x000fe2000c10f3a8 */
[-C--:B------:R-:W-:Y:S01]  /*5980*/  LEA.HI.X.SX32 R31, R33, R221.reuse, 0x2, P0 ;  /* 0x000000dd211f7211 */ /* 0x080fe200000f16ff */
[----:B-1----:R-:W-:Y:S01]  /*5990*/  IMAD.U32 R9, RZ, RZ, UR33 ;  /* 0x00000021ff097e24 */ /* 0x002fe2000f8e00ff */
[----:B------:R-:W-:Y:S01]  /*59a0*/  MOV R25, UR33 ;  /* 0x0000002100197c02 */ /* 0x000fe20008000f00 */
[----:B------:R-:W-:Y:S01]  /*59b0*/  REDG.E.ADD.F32.FTZ.RN.STRONG.GPU desc[UR40][R102.64], R14 ;  /* 0x0000000e660079a6 */ /* 0x000fe2000c10f3a8 */
[-C--:B------:R-:W-:Y:S02]  /*59c0*/  LEA R106, P0, R7, R220.reuse, 0x2 ;  /* 0x000000dc076a7211 */ /* 0x080fe400078010ff */
[-C--:B------:R-:W-:Y:S01]  /*59d0*/  LEA R104, P2, R25, R220.reuse, 0x2 ;  /* 0x000000dc19687211 */ /* 0x080fe200078410ff */
[----:B------:R-:W-:Y:S01]  /*59e0*/  REDG.E.ADD.F32.FTZ.RN.STRONG.GPU desc[UR40][R30.64], R15 ;  /* 0x0000000f1e0079a6 */ /* 0x000fe2000c10f3a8 */
[-C--:B------:R-:W-:Y:S02]  /*59f0*/  LEA.HI.X.SX32 R107, R5, R221.reuse, 0x2, P0 ;  /* 0x000000dd056b7211 */ /* 0x080fe400000f16ff */
[-C--:B------:R-:W-:Y:S01]  /*5a00*/  LEA.HI.X.SX32 R105, R9, R221.reuse, 0x2, P2 ;  /* 0x000000dd09697211 */ /* 0x080fe200010f16ff */
[----:B------:R-:W-:Y:S01]  /*5a10*/  LDSM.16.MT88.4 R4, [R180+0xa000] ;  /* 0x00a00000b404783b */ /* 0x000fe20000004200 */
[----:B--2---:R-:W-:Y:S01]  /*5a20*/  IMAD.U32 R29, RZ, RZ, UR45 ;  /* 0x0000002dff1d7e24 */ /* 0x004fe2000f8e00ff */
[----:B------:R-:W-:Y:S01]  /*5a30*/  PLOP3.LUT P2, PT, PT, PT, UP0, 0x80, 0x0 ;  /* 0x000000000000781c */ /* 0x000fe20003f4f008 */
[----:B------:R-:W-:Y:S01]  /*5a40*/  @UP3 UIADD3 UR26, UP0, UR26, -0x100, URZ ;  /* 0xffffff001a1a3890 */ /* 0x000fe2000ff1e03f */
[----:B------:R-:W-:Y:S01]  /*5a50*/  LDSM.16.MT88.4 R12, [R180+0xc000] ;  /* 0x00c00000b40c783b */ /* 0x000fe20000004200 */
[----:B------:R-:W-:Y:S01]  /*5a60*/  PLOP3.LUT P0, PT, PT, PT, UP2, 0x80, 0x0 ;  /* 0x000000000000781c */ /* 0x000fe20003f0f028 */
[----:B---3--:R-:W-:Y:S01]  /*5a70*/  IMAD.U32 R11, RZ, RZ, UR43 ;  /* 0x0000002bff0b7e24 */ /* 0x008fe2000f8e00ff */
[----:B------:R-:W-:Y:S01]  /*5a80*/  LEA R100, P3, R27, R220, 0x2 ;  /* 0x000000dc1b647211 */ /* 0x000fe200078610ff */
[----:B------:R-:W-:Y:S01]  /*5a90*/  @UP3 UIADD3.X UR5, UR5, -0x1, URZ, UP0, !UPT ;  /* 0xffffffff05053890 */ /* 0x000fe200087fe43f */
[-C--:B------:R-:W-:Y:S01]  /*5aa0*/  LEA.HI.X.SX32 R33, R29, R221.reuse, 0x2, P4 ;  /* 0x000000dd1d217211 */ /* 0x080fe200020f16ff */
[----:B------:R-:W-:Y:S01]  /*5ab0*/  LDSM.16.MT88.4 R24, [R180+0xa800] ;  /* 0x00a80000b418783b */ /* 0x000fe20000004200 */
[----:B------:R-:W-:Y:S03]  /*5ac0*/  LEA.HI.X.SX32 R101, R11, R221, 0x2, P3 ;  /* 0x000000dd0b657211 */ /* 0x000fe600018f16ff */
[----:B------:R-:W-:Y:S04]  /*5ad0*/  REDG.E.ADD.F32.FTZ.RN.STRONG.GPU desc[UR40][R32.64], R16 ;  /* 0x00000010200079a6 */ /* 0x000fe8000c10f3a8 */
[----:B------:R-:W-:Y:S04]  /*5ae0*/  REDG.E.ADD.F32.FTZ.RN.STRONG.GPU desc[UR40][R100.64], R17 ;  /* 0x00000011640079a6 */ /* 0x000fe8000c10f3a8 */
[----:B------:R-:W-:Y:S04]  /*5af0*/  REDG.E.ADD.F32.FTZ.RN.STRONG.GPU desc[UR40][R104.64], R18 ;  /* 0x00000012680079a6 */ /* 0x000fe8000c10f3a8 */
        /* <DEDUP_REMOVED lines=15> */
[----:B------:R-:W1:Y:S05]  /*5bf0*/  LDSM.16.MT88.4 R12, [R108+0x1000] ;  /* 0x001000006c0c783b */ /* 0x000e6a0000004200 */
[----:B------:R-:W-:Y:S01]  /*5c00*/  HMMA.16816.F32 R96, R4, R22, R96 ;  /* 0x000000160460723c */ /* 0x000fe20000001860 */
[----:B------:R-:W-:Y:S04]  /*5c10*/  LDSM.16.MT88.4 R4, [R180+0xb800] ;  /* 0x00b80000b404783b */ /* 0x000fe80000004200 */
[----:B------:R-:W1:Y:S01]  /*5c20*/  LDSM.16.MT88.4 R20, [R177+0x1800] ;  /* 0x00180000b114783b */ /* 0x000e620000004200 */
[-C--:B--2---:R-:W-:Y:S06]  /*5c30*/  HMMA.16816.F32 R68, R24, R28.reuse, R68 ;  /* 0x0000001c1844723c */ /* 0x084fec0000001844 */
[C---:B---3--:R-:W-:Y:S06]  /*5c40*/  HMMA.16816.F32 R72, R32.reuse, R28, R72 ;  /* 0x0000001c2048723c */ /* 0x048fec0000001848 */
[-C--:B------:R-:W-:Y:S06]  /*5c50*/  HMMA.16816.F32 R76, R32, R30.reuse, R76 ;  /* 0x0000001e204c723c */ /* 0x080fec000000184c */
[C---:B------:R-:W-:Y:S01]  /*5c60*/  HMMA.16816.F32 R80, R24.reuse, R30, R80 ;  /* 0x0000001e1850723c */ /* 0x040fe20000001850 */
[----:B------:R-:W2:Y:S05]  /*5c70*/  LDSM.16.MT88.4 R28, [R180+0xd800] ;  /* 0x00d80000b41c783b */ /* 0x000eaa0000004200 */
[-C--:B----4-:R-:W-:Y:S06]  /*5c80*/  HMMA.16816.F32 R84, R24, R100.reuse, R84 ;  /* 0x000000641854723c */ /* 0x090fec0000001854 */
[C---:B------:R-:W-:Y:S06]  /*5c90*/  HMMA.16816.F32 R88, R32.reuse, R100, R88 ;  /* 0x000000642058723c */ /* 0x040fec0000001858 */
[-C--:B------:R-:W-:Y:S01]  /*5ca0*/  HMMA.16816.F32 R92, R32, R102.reuse, R92 ;  /* 0x00000066205c723c */ /* 0x080fe2000000185c */
[----:B------:R-:W3:Y:S05]  /*5cb0*/  LDSM.16.MT88.4 R32, [R108+0x1800] ;  /* 0x001800006c20783b */ /* 0x000eea0000004200 */
[----:B------:R-:W-:Y:S06]  /*5cc0*/  HMMA.16816.F32 R96, R24, R102, R96 ;  /* 0x000000661860723c */ /* 0x000fec0000001860 */
[-C--:B-1----:R-:W-:Y:S06]  /*5cd0*/  HMMA.16816.F32 R68, R8, R16.reuse, R68 ;  /* 0x000000100844723c */ /* 0x082fec0000001844 */
[C---:B------:R-:W-:Y:S06]  /*5ce0*/  HMMA.16816.F32 R72, R104.reuse, R16, R72 ;  /* 0x000000106848723c */ /* 0x040fec0000001848 */
        /* <DEDUP_REMOVED lines=10> */
[-C--:B---3--:R-:W-:Y:S06]  /*5d90*/  HMMA.16816.F32 R84, R4, R32.reuse, R84 ;  /* 0x000000200454723c */ /* 0x088fec0000001854 */
[C---:B------:R-:W-:Y:S06]  /*5da0*/  HMMA.16816.F32 R88, R28.reuse, R32, R88 ;  /* 0x000000201c58723c */ /* 0x040fec0000001858 */
[-C--:B------:R-:W-:Y:S06]  /*5db0*/  HMMA.16816.F32 R92, R28, R34.reuse, R92 ;  /* 0x000000221c5c723c */ /* 0x080fec000000185c */
[----:B------:R-:W-:Y:S07]  /*5dc0*/  HMMA.16816.F32 R96, R4, R34, R96 ;  /* 0x000000220460723c */ /* 0x000fee0000001860 */
[C---:B------:R-:W-:Y:S04]  /*5dd0*/  VIADD R4, R177.reuse, 0xffffe000 ;  /* 0xffffe000b1047836 */ /* 0x040fe80000000000 */
[----:B------:R-:W-:Y:S04]  /*5de0*/  @P2 VIADD R4, R177, 0x2000 ;  /* 0x00002000b1042836 */ /* 0x000fe80000000000 */
[----:B------:R-:W-:Y:S01]  /*5df0*/  IMAD.MOV.U32 R177, RZ, RZ, R4 ;  /* 0x000000ffffb17224 */ /* 0x000fe200078e0004 */
[----:B------:R-:W-:Y:S08]  /*5e00*/  @P0 BRA `(.L_x_561) ;  /* 0xffffffc400580947 */ /* 0x000ff0000383ffff */
.L_x_558:
[----:B------:R-:W-:Y:S01]  /*5e10*/  BAR.SYNC.DEFER_BLOCKING 0x0 ;  /* 0x0000000000007b1d */ /* 0x000fe20000010000 */
[----:B------:R-:W-:Y:S02]  /*5e20*/  SHF.R.S32.HI R0, RZ, 0x1f, R191 ;  /* 0x0000001fff007819 */ /* 0x000fe400000114bf */
[----:B-1----:R-:W-:Y:S02]  /*5e30*/  SHF.R.S32.HI R13, RZ, 0x1f, R192 ;  /* 0x0000001fff0d7819 */ /* 0x002fe400000114c0 */
[----:B------:R-:W-:Y:S01]  /*5e40*/  MOV R12, R192 ;  /* 0x000000c0000c7202 */ /* 0x000fe20000000f00 */
[----:B------:R-:W-:Y:S01]  /*5e50*/  ULDC UR5, c[0x0][0x38c] ;  /* 0x0000e30000057ab9 */ /* 0x000fe20000000800 */
[----:B------:R-:W-:Y:S01]  /*5e60*/  ULDC UR4, c[0x0][0x390] ;  /* 0x0000e40000047ab9 */ /* 0x000fe20000000800 */
        /* <DEDUP_REMOVED lines=64> */
[----:B------:R-:W-:Y:S01]  /*6270*/  ULDC.64 UR4, c[0x0][0x458] ;  /* 0x0001160000047ab9 */ /* 0x000fe20000000a00 */
[----:B------:R-:W-:Y:S01]  /*6280*/  F2FP.F16.F32.PACK_AB R69, R69, R68 ;  /* 0x000000444545723e */ /* 0x000fe200000000ff */
[C---:B------:R-:W-:Y:S01]  /*6290*/  IMAD R10, R0.reuse, UR4, RZ ;  /* 0x00000004000a7c24 */ /* 0x040fe2000f8e02ff */
[----:B------:R-:W-:Y:S01]  /*62a0*/  F2FP.F16.F32.PACK_AB R71, R71, R70 ;  /* 0x000000464747723e */ /* 0x000fe200000000ff */
[----:B------:R-:W-:Y:S01]  /*62b0*/  IMAD.WIDE.U32 R4, R191, UR4, RZ ;  /* 0x00000004bf047c25 */ /* 0x000fe2000f8e00ff */
[----:B------:R-:W-:Y:S01]  /*62c0*/  ULDC.64 UR8, c[0x0][0x450] ;  /* 0x0001140000087ab9 */ /* 0x000fe20000000a00 */
[----:B------:R-:W-:Y:S01]  /*62d0*/  F2FP.F16.F32.PACK_AB R81, R81, R80 ;  /* 0x000000505151723e */ /* 0x000fe200000000ff */
[----:B------:R-:W-:Y:S01]  /*62e0*/  STS [R194], R69 ;  /* 0x00000045c2007388 */ /* 0x000fe20000000800 */
[----:B------:R-:W-:Y:S01]  /*62f0*/  IMAD R10, R191, UR5, R10 ;  /* 0x00000005bf0a7c24 */ /* 0x000fe2000f8e020a */
[----:B------:R-:W-:Y:S01]  /*6300*/  F2FP.F16.F32.PACK_AB R82, R83, R82 ;  /* 0x000000525352723e */ /* 0x000fe200000000ff */
[----:B------:R-:W-:Y:S01]  /*6310*/  IMAD R2, R0, UR8, RZ ;  /* 0x0000000800027c24 */ /* 0x000fe2000f8e02ff */
[----:B------:R-:W-:Y:S01]  /*6320*/  F2FP.F16.F32.PACK_AB R73, R73, R72 ;  /* 0x000000484949723e */ /* 0x000fe200000000ff */
[----:B------:R-:W-:Y:S01]  /*6330*/  STS [R194+0x400], R71 ;  /* 0x00040047c2007388 */ /* 0x000fe20000000800 */
[----:B------:R-:W-:Y:S01]  /*6340*/  IADD3 R11, R5, R10, RZ ;  /* 0x0000000a050b7210 */ /* 0x000fe20007ffe0ff */
[----:B------:R-:W-:Y:S01]  /*6350*/  IMAD.WIDE.U32 R6, R191, UR8, RZ ;  /* 0x00000008bf067c25 */ /* 0x000fe2000f8e00ff */
[----:B------:R-:W-:Y:S01]  /*6360*/  MOV R10, R4 ;  /* 0x00000004000a7202 */ /* 0x000fe20000000f00 */
[----:B------:R-:W-:Y:S01]  /*6370*/  STS [R198], R81 ;  /* 0x00000051c6007388 */ /* 0x000fe20000000800 */
[----:B------:R-:W1:Y:S01]  /*6380*/  LDC.64 R4, c[0x0][0x438] ;  /* 0x00010e00ff047b82 */ /* 0x000e620000000a00 */
[----:B------:R-:W-:Y:S01]  /*6390*/  F2FP.F16.F32.PACK_AB R75, R75, R74 ;  /* 0x0000004a4b4b723e */ /* 0x000fe200000000ff */
[----:B------:R-:W-:Y:S01]  /*63a0*/  IMAD R0, R191, UR9, R2 ;  /* 0x00000009bf007c24 */ /* 0x000fe2000f8e0202 */
[----:B------:R-:W-:Y:S01]  /*63b0*/  F2FP.F16.F32.PACK_AB R77, R77, R76 ;  /* 0x0000004c4d4d723e */ /* 0x000fe200000000ff */
[----:B------:R-:W-:Y:S01]  /*63c0*/  STS [R197], R82 ;  /* 0x00000052c5007388 */ /* 0x000fe20000000800 */
[----:B------:R-:W-:Y:S01]  /*63d0*/  F2FP.F16.F32.PACK_AB R79, R79, R78 ;  /* 0x0000004e4f4f723e */ /* 0x000fe200000000ff */
[----:B------:R-:W-:Y:S01]  /*63e0*/  UIMAD UR10, UR44, UR8, URZ ;  /* 0x000000082c0a72a4 */ /* 0x000fe2000f8e023f */
[----:B------:R-:W-:Y:S01]  /*63f0*/  F2FP.F16.F32.PACK_AB R85, R85, R84 ;  /* 0x000000545555723e */ /* 0x000fe200000000ff */
[----:B------:R-:W-:Y:S01]  /*6400*/  STS [R194+0x2000], R73 ;  /* 0x00200049c2007388 */ /* 0x000fe20000000800 */
[----:B------:R-:W-:Y:S01]  /*6410*/  F2FP.F16.F32.PACK_AB R87, R87, R86 ;  /* 0x000000565757723e */ /* 0x000fe200000000ff */
[----:B------:R-:W2:Y:S01]  /*6420*/  LDC.64 R8, c[0x0][0x468] ;  /* 0x00011a00ff087b82 */ /* 0x000ea20000000a00 */
[----:B------:R-:W-:Y:S01]  /*6430*/  F2FP.F16.F32.PACK_AB R96, R97, R96 ;  /* 0x000000606160723e */ /* 0x000fe200000000ff */
[----:B------:R-:W-:Y:S01]  /*6440*/  STS [R194+0x2400], R75 ;  /* 0x0024004bc2007388 */ /* 0x000fe20000000800 */
        /* <DEDUP_REMOVED lines=8> */
[----:B------:R-:W-:Y:S01]  /*64d0*/  F2FP.F16.F32.PACK_AB R94, R95, R94 ;  /* 0x0000005e5f5e723e */ /* 0x000fe200000000ff */
[----:B------:R-:W-:Y:S01]  /*64e0*/  USHF.L.U32 UR12, UR4, 0x6, URZ ;  /* 0x00000006040c7899 */ /* 0x000fe2000800063f */
[----:B------:R-:W-:Y:S01]  /*64f0*/  F2FP.F16.F32.PACK_AB R37, R37, R36 ;  /* 0x000000242525723e */ /* 0x000fe200000000ff */
[----:B------:R-:W-:Y:S01]  /*6500*/  STS [R196], R85 ;  /* 0x00000055c4007388 */ /* 0x000fe20000000800 */
[----:B------:R-:W-:Y:S01]  /*6510*/  F2FP.F16.F32.PACK_AB R39, R39, R38 ;  /* 0x000000262727723e */ /* 0x000fe200000000ff */
[----:B-1----:R-:W-:Y:S01]  /*6520*/  IMAD.WIDE.U32 R14, R4, UR7, R12 ;  /* 0x00000007040e7c25 */ /* 0x002fe2000f8e000c */
[----:B------:R-:W-:Y:S01]  /*6530*/  F2FP.F16.F32.PACK_AB R49, R49, R48 ;  /* 0x000000303131723e */ /* 0x000fe200000000ff */
[----:B------:R-:W-:Y:S01]  /*6540*/  STS [R196+0x400], R87 ;  /* 0x00040057c4007388 */ /* 0x000fe20000000800 */
[----:B------:R-:W-:-:S02]  /*6550*/  F2FP.F16.F32.PACK_AB R50, R51, R50 ;  /* 0x000000323332723e */ /* 0x000fc400000000ff */
[----:B------:R-:W-:Y:S01]  /*6560*/  IADD3 R7, R7, R0, RZ ;  /* 0x0000000007077210 */ /* 0x000fe20007ffe0ff */
[----:B------:R-:W-:Y:S01]  /*6570*/  STS [R209], R96 ;  /* 0x00000060d1007388 */ /* 0x000fe20000000800 */
[----:B------:R-:W-:Y:S01]  /*6580*/  MOV R24, UR8 ;  /* 0x0000000800187c02 */ /* 0x000fe20008000f00 */
[----:B------:R-:W-:Y:S01]  /*6590*/  IMAD R0, R4, UR18, RZ ;  /* 0x0000001204007c24 */ /* 0x000fe2000f8e02ff */
[----:B------:R-:W-:Y:S01]  /*65a0*/  F2FP.F16.F32.PACK_AB R41, R41, R40 ;  /* 0x000000282929723e */ /* 0x000fe200000000ff */
[----:B------:R-:W-:Y:S01]  /*65b0*/  STS [R209+0x400], R98 ;  /* 0x00040062d1007388 */ /* 0x000fe20000000800 */
[----:B------:R-:W-:Y:S01]  /*65c0*/  F2FP.F16.F32.PACK_AB R43, R43, R42 ;  /* 0x0000002a2b2b723e */ /* 0x000fe200000000ff */
[----:B------:R-:W-:Y:S01]  /*65d0*/  IMAD.WIDE.U32 R24, R24, UR24, R6 ;  /* 0x0000001818187c25 */ /* 0x000fe2000f8e0006 */
[----:B------:R-:W-:Y:S01]  /*65e0*/  F2FP.F16.F32.PACK_AB R45, R45, R44 ;  /* 0x0000002c2d2d723e */ /* 0x000fe200000000ff */
[----:B------:R-:W-:Y:S01]  /*65f0*/  STS [R196+0x2000], R89 ;  /* 0x00200059c4007388 */ /* 0x000fe20000000800 */
[----:B------:R-:W-:Y:S01]  /*6600*/  F2FP.F16.F32.PACK_AB R47, R47, R46 ;  /* 0x0000002e2f2f723e */ /* 0x000fe200000000ff */
[----:B------:R-:W1:Y:S01]  /*6610*/  LDC.64 R6, c[0x0][0x440] ;  /* 0x00011000ff067b82 */ /* 0x000e620000000a00 */
[----:B------:R-:W-:Y:S01]  /*6620*/  F2FP.F16.F32.PACK_AB R53, R53, R52 ;  /* 0x000000343535723e */ /* 0x000fe200000000ff */
[----:B------:R-:W-:Y:S01]  /*6630*/  STS [R196+0x2400], R91 ;  /* 0x0024005bc4007388 */ /* 0x000fe20000000800 */
[----:B------:R-:W-:Y:S01]  /*6640*/  F2FP.F16.F32.PACK_AB R55, R55, R54 ;  /* 0x000000363737723e */ /* 0x000fe200000000ff */
[----:B------:R-:W-:Y:S01]  /*6650*/  IMAD R0, R5, UR7, R0 ;  /* 0x0000000705007c24 */ /* 0x000fe2000f8e0200 */
[----:B------:R-:W-:Y:S01]  /*6660*/  F2FP.F16.F32.PACK_AB R64, R65, R64 ;  /* 0x000000404140723e */ /* 0x000fe200000000ff */
[----:B------:R-:W-:Y:S01]  /*6670*/  STS [R209+0x2000], R92 ;  /* 0x0020005cd1007388 */ /* 0x000fe20000000800 */
[----:B------:R-:W-:Y:S01]  /*6680*/  F2FP.F16.F32.PACK_AB R66, R67, R66 ;  /* 0x000000424342723e */ /* 0x000fe200000000ff */
[----:B------:R-:W3:Y:S01]  /*6690*/  LDC.64 R4, c[0x0][0x470] ;  /* 0x00011c00ff047b82 */ /* 0x000ee20000000a00 */
[----:B------:R-:W-:Y:S01]  /*66a0*/  F2FP.F16.F32.PACK_AB R57, R57, R56 ;  /* 0x000000383939723e */ /* 0x000fe200000000ff */
[----:B------:R-:W-:Y:S01]  /*66b0*/  STS [R209+0x2400], R94 ;  /* 0x0024005ed1007388 */ /* 0x000fe20000000800 */
[----:B------:R-:W-:-:S02]  /*66c0*/  F2FP.F16.F32.PACK_AB R59, R59, R58 ;  /* 0x0000003a3b3b723e */ /* 0x000fc400000000ff */
[----:B------:R-:W-:Y:S01]  /*66d0*/  F2FP.F16.F32.PACK_AB R60, R61, R60 ;  /* 0x0000003c3d3c723e */ /* 0x000fe200000000ff */
[----:B------:R4:W-:Y:S01]  /*66e0*/  STS [R194+0x4000], R37 ;  /* 0x00400025c2007388 */ /* 0x0009e20000000800 */
[----:B------:R-:W-:Y:S02]  /*66f0*/  F2FP.F16.F32.PACK_AB R62, R63, R62 ;  /* 0x0000003e3f3e723e */ /* 0x000fe400000000ff */
[----:B------:R-:W-:Y:S01]  /*6700*/  IADD3 R15, R15, R0, RZ ;  /* 0x000000000f0f7210 */ /* 0x000fe20007ffe0ff */
[----:B------:R4:W-:Y:S01]  /*6710*/  STS [R194+0x4400], R39 ;  /* 0x00440027c2007388 */ /* 0x0009e20000000800 */
[----:B--2---:R-:W-:-:S03]  /*6720*/  IMAD R0, R8, UR19, RZ ;  /* 0x0000001308007c24 */ /* 0x004fc6000f8e02ff */
[----:B------:R-:W-:Y:S01]  /*6730*/  STS [R198+0x4000], R49 ;  /* 0x00400031c6007388 */ /* 0x000fe20000000800 */
[----:B------:R-:W-:Y:S02]  /*6740*/  IMAD R9, R9, UR14, R0 ;  /* 0x0000000e09097c24 */ /* 0x000fe4000f8e0200 */
[----:B-1----:R-:W-:Y:S01]  /*6750*/  IMAD R0, R6, UR18, RZ ;  /* 0x0000001206007c24 */ /* 0x002fe2000f8e02ff */
[----:B------:R-:W-:Y:S01]  /*6760*/  STS [R197+0x4000], R50 ;  /* 0x00400032c5007388 */ /* 0x000fe20000000800 */
[----:B------:R-:W-:-:S03]  /*6770*/  IMAD.WIDE.U32 R14, R8, UR14, R14 ;  /* 0x0000000e080e7c25 */ /* 0x000fc6000f8e000e */
[----:B------:R1:W-:Y:S01]  /*6780*/  STS [R194+0x6000], R41 ;  /* 0x00600029c2007388 */ /* 0x0003e20000000800 */
[----:B------:R-:W-:-:S03]  /*6790*/  IMAD.WIDE.U32 R26, R6, UR7, R12 ;  /* 0x00000007061a7c25 */ /* 0x000fc6000f8e000c */
[----:B------:R2:W-:Y:S01]  /*67a0*/  STS [R194+0x6400], R43 ;  /* 0x0064002bc2007388 */ /* 0x0005e20000000800 */
[----:B------:R-:W-:Y:S01]  /*67b0*/  IMAD R7, R7, UR7, R0 ;  /* 0x0000000707077c24 */ /* 0x000fe2000f8e0200 */
[----:B------:R-:W-:Y:S01]  /*67c0*/  IADD3 R0, P0, R14, R24, RZ ;  /* 0x000000180e007210 */ /* 0x000fe20007f1e0ff */
[----:B---3--:R-:W-:Y:S01]  /*67d0*/  IMAD R2, R4, UR19, RZ ;  /* 0x0000001304027c24 */ /* 0x008fe2000f8e02ff */
[----:B------:R-:W-:Y:S01]  /*67e0*/  STS [R198+0x6000], R45 ;  /* 0x0060002dc6007388 */ /* 0x000fe20000000800 */
[----:B----4-:R-:W-:Y:S02]  /*67f0*/  IADD3 R37, R15, R9, RZ ;  /* 0x000000090f257210 */ /* 0x010fe40007ffe0ff */
[----:B------:R-:W-:Y:S01]  /*6800*/  IADD3 R7, R27, R7, RZ ;  /* 0x000000071b077210 */ /* 0x000fe20007ffe0ff */
[----:B------:R3:W-:Y:S01]  /*6810*/  STS [R198+0x6400], R47 ;  /* 0x0064002fc6007388 */ /* 0x0007e20000000800 */
[----:B------:R-:W-:Y:S01]  /*6820*/  MOV R39, UR4 ;  /* 0x0000000400277c02 */ /* 0x000fe20008000f00 */
[----:B------:R-:W-:Y:S01]  /*6830*/  IMAD R2, R5, UR14, R2 ;  /* 0x0000000e05027c24 */ /* 0x000fe2000f8e0202 */
[----:B------:R-:W-:Y:S01]  /*6840*/  MOV R6, R26 ;  /* 0x0000001a00067202 */ /* 0x000fe20000000f00 */
[----:B------:R-:W-:Y:S01]  /*6850*/  STS [R196+0x4000], R53 ;  /* 0x00400035c4007388 */ /* 0x000fe20000000800 */
[----:B------:R-:W-:Y:S01]  /*6860*/  IADD3.X R37, R37, UR10, R25, P0, !PT ;  /* 0x0000000a25257c10 */ /* 0x000fe200087fe419 */
[----:B------:R-:W-:Y:S01]  /*6870*/  IMAD.WIDE.U32 R38, R39, UR24, R10 ;  /* 0x0000001827267c25 */ /* 0x000fe2000f8e000a */
[----:B------:R-:W-:Y:S01]  /*6880*/  ULDC.64 UR10, c[0x0][0x3f0] ;  /* 0x0000fc00000a7ab9 */ /* 0x000fe20000000a00 */
[----:B------:R-:W-:Y:S01]  /*6890*/  STS [R196+0x4400], R55 ;  /* 0x00440037c4007388 */ /* 0x000fe20000000800 */
[----:B------:R-:W-:Y:S01]  /*68a0*/  LEA R40, P1, R0, UR10, 0x1 ;  /* 0x0000000a00287c11 */ /* 0x000fe2000f8208ff */
[----:B------:R-:W-:-:S02]  /*68b0*/  UIMAD UR24, UR24, UR5, UR44 ;  /* 0x00000005181872a4 */ /* 0x000fc4000f8e022c */
[----:B------:R-:W-:Y:S01]  /*68c0*/  STS [R209+0x4000], R64 ;  /* 0x00400040d1007388 */ /* 0x000fe20000000800 */
[----:B------:R-:W-:Y:S01]  /*68d0*/  USHF.L.U32 UR10, UR8, 0x6, URZ ;  /* 0x00000006080a7899 */ /* 0x000fe2000800063f */
[----:B-1----:R-:W-:Y:S01]  /*68e0*/  LEA.HI.X R41, R0, UR11, R37, 0x1, P1 ;  /* 0x0000000b00297c11 */ /* 0x002fe200088f0c25 */
[----:B------:R-:W-:Y:S01]  /*68f0*/  USHF.L.U64.HI UR11, UR8, 0x6, UR9 ;  /* 0x00000006080b7899 */ /* 0x000fe20008010209 */
[----:B------:R-:W-:Y:S01]  /*6900*/  STS [R209+0x4400], R66 ;  /* 0x00440042d1007388 */ /* 0x000fe20000000800 */
[----:B--2---:R-:W-:Y:S01]  /*6910*/  IMAD.WIDE.U32 R42, R4, UR14, R6 ;  /* 0x0000000e042a7c25 */ /* 0x004fe2000f8e0006 */
[----:B------:R-:W-:Y:S01]  /*6920*/  ULDC.64 UR8, c[0x0][0x3f8] ;  /* 0x0000fe0000087ab9 */ /* 0x000fe20000000a00 */
[----:B------:R-:W-:Y:S01]  /*6930*/  USHF.L.U64.HI UR4, UR4, 0x6, UR5 ;  /* 0x0000000604047899 */ /* 0x000fe20008010205 */
[----:B------:R-:W-:Y:S02]  /*6940*/  STS [R196+0x6000], R57 ;  /* 0x00600039c4007388 */ /* 0x000fe40000000800 */
[----:B------:R-:W-:-:S02]  /*6950*/  IADD3 R2, R43, R2, RZ ;  /* 0x000000022b027210 */ /* 0x000fc40007ffe0ff */
[----:B------:R-:W-:Y:S01]  /*6960*/  STS [R196+0x6400], R59 ;  /* 0x0064003bc4007388 */ /* 0x000fe20000000800 */
[----:B------:R-:W-:Y:S02]  /*6970*/  IADD3 R36, P0, R42, R38, RZ ;  /* 0x000000262a247210 */ /* 0x000fe40007f1e0ff */
[----:B------:R-:W-:Y:S01]  /*6980*/  IADD3 R42, P1, R40, UR10, RZ ;  /* 0x0000000a282a7c10 */ /* 0x000fe2000ff3e0ff */
[----:B------:R-:W-:Y:S01]  /*6990*/  STS [R209+0x6000], R60 ;  /* 0x0060003cd1007388 */ /* 0x000fe20000000800 */
[----:B------:R-:W-:Y:S02]  /*69a0*/  IADD3.X R37, R2, UR24, R39, P0, !PT ;  /* 0x0000001802257c10 */ /* 0x000fe400087fe427 */
[C---:B------:R-:W-:Y:S01]  /*69b0*/  LEA R38, P0, R36.reuse, UR8, 0x1 ;  /* 0x0000000824267c11 */ /* 0x040fe2000f8008ff */
[----:B------:R-:W-:Y:S01]  /*69c0*/  STS [R209+0x6400], R62 ;  /* 0x0064003ed1007388 */ /* 0x000fe20000000800 */
[----:B------:R-:W-:Y:S02]  /*69d0*/  IADD3.X R43, R41, UR11, RZ, P1, !PT ;  /* 0x0000000b292b7c10 */ /* 0x000fe40008ffe4ff */
[----:B------:R-:W-:Y:S01]  /*69e0*/  LEA.HI.X R39, R36, UR9, R37, 0x1, P0 ;  /* 0x0000000924277c11 */ /* 0x000fe200080f0c25 */
[----:B------:R-:W-:Y:S01]  /*69f0*/  BAR.SYNC.DEFER_BLOCKING 0x0 ;  /* 0x0000000000007b1d */ /* 0x000fe20000010000 */
[----:B------:R-:W-:-:S02]  /*6a00*/  IADD3 R36, P0, R38, UR12, RZ ;  /* 0x0000000c26247c10 */ /* 0x000fc4000ff1e0ff */
[----:B------:R-:W-:Y:S02]  /*6a10*/  IADD3 R46, P1, R42, UR10, RZ ;  /* 0x0000000a2a2e7c10 */ /* 0x000fe4000ff3e0ff */
[----:B------:R-:W-:Y:S02]  /*6a20*/  IADD3.X R37, R39, UR4, RZ, P0, !PT ;  /* 0x0000000427257c10 */ /* 0x000fe400087fe4ff */
[----:B---3--:R-:W-:Y:S02]  /*6a30*/  IADD3.X R47, R43, UR11, RZ, P1, !PT ;  /* 0x0000000b2b2f7c10 */ /* 0x008fe40008ffe4ff */
        /* <DEDUP_REMOVED lines=22> */
.L_x_555:
        /* <DEDUP_REMOVED lines=11> */
.L_x_562:
[----:B------:R-:W-:Y:S05]  /*6c50*/  EXIT ;  /* 0x000000000000794d */ /* 0x000fea0003800000 */
.L_x_564:
        /* <DEDUP_REMOVED lines=10> */
.L_x_1266:


//--------------------- .text._ZN5flash44flash_bwd_dq_dk_dv_loop_seqk_parallel_kernelI23Flash_bwd_kernel_traitsILi64ELi64ELi128ELi8ELi2ELi4ELi4ELb1ELb0EN7cutlass6half_tE19Flash_kernel_traitsILi64ELi64ELi128ELi8ES3_EELb0ELb1ELb0ELb0ELb1ELb1ELb1EEEvNS_16Flash_bwd_paramsE --------------------------
	.section	.text._ZN5flash44flash_bwd_dq_dk_dv_loop_seqk_parallel_kernelI23Flash_bwd_kernel_traitsILi64ELi64ELi128ELi8ELi2ELi4ELi4ELb1ELb0EN7cutlass6half_tE19Flash_kernel_traitsILi64ELi64ELi128ELi8ES3_EELb0ELb1ELb0ELb0ELb1ELb1ELb1EEEvNS_16Flash_bwd_paramsE,"ax",@progbits
	.align	128
        .global         _ZN5flash44flash_bwd_dq_dk_dv_loop_seqk_parallel_kernelI23Flash_bwd_kernel_traitsILi64ELi64ELi128ELi8ELi2ELi4ELi4ELb1ELb0EN7cutlass6half_tE19Flash_kernel_traitsILi64ELi64ELi128ELi8ES3_EELb0ELb1ELb0ELb0ELb1ELb1ELb1EEEvNS_16Flash_bwd_paramsE
        .type           _ZN5flash44flash_bwd_dq_dk_dv_loop_seqk_parallel_kernelI23Flash_bwd_kernel_traitsILi64ELi64ELi128ELi8ELi2ELi4ELi4ELb1ELb0EN7cutlass6half_tE19Flash_kernel_traitsILi64ELi64ELi128ELi8ES3_EELb0ELb1ELb0ELb0ELb1ELb1ELb1EEEvNS_16Flash_bwd_paramsE,@function
        .size           _ZN5flash44flash_bwd_dq_dk_dv_loop_seqk_parallel_kernelI23Flash_bwd_kernel_traitsILi64ELi64ELi128ELi8ELi2ELi4ELi4ELb1ELb0EN7cutlass6half_tE19Flash_kernel_traitsILi64ELi64ELi128ELi8ES3_EELb0ELb1ELb0ELb0ELb1ELb1ELb1EEEvNS_16Flash_bwd_paramsE,(.L_x_1267 - _ZN5flash44flash_bwd_dq_dk_dv_loop_seqk_parallel_kernelI23Flash_bwd_kernel_traitsILi64ELi64ELi128ELi8ELi2ELi4ELi4ELb1ELb0EN7cutlass6half_tE19Flash_kernel_traitsILi64ELi64ELi128ELi8ES3_EELb0ELb1ELb0ELb0ELb1ELb1ELb1EEEvNS_16Flash_bwd_paramsE)
        .other          _ZN5flash44flash_bwd_dq_dk_dv_loop_seqk_parallel_kernelI23Flash_bwd_kernel_traitsILi64ELi64ELi128ELi8ELi2ELi4ELi4ELb1ELb0EN7cutlass6half_tE19Flash_kernel_traitsILi64ELi64ELi128ELi8ES3_EELb0ELb1ELb0ELb0ELb1ELb1ELb1EEEvNS_16Flash_bwd_paramsE,@"STO_CUDA_ENTRY STV_DEFAULT"
_ZN5flash44flash_bwd_dq_dk_dv_loop_seqk_parallel_kernelI23Flash_bwd_kernel_traitsILi64ELi64ELi128ELi8ELi2ELi4ELi4ELb1ELb0EN7cutlass6half_tE19Flash_kernel_traitsILi64ELi64ELi128ELi8ES3_EELb0ELb1ELb0ELb0ELb1ELb1ELb1EEEvNS_16Flash_bwd_paramsE:
.text._ZN5flash44flash_bwd_dq_dk_dv_loop_seqk_parallel_kernelI23Flash_bwd_kernel_traitsILi64ELi64ELi128ELi8ELi2ELi4ELi4ELb1ELb0EN7cutlass6half_tE19Flash_kernel_traitsILi64ELi64ELi128ELi8ES3_EELb0ELb1ELb0ELb0ELb1ELb1ELb1EEEvNS_16Flash_bwd_paramsE:
        /* <DEDUP_REMOVED lines=17> */
[----:B------:R-:W3:Y:S08]  /*0110*/  S2UR UR16, SR_CTAID.Y ;  /* 0x00000000001079c3 */ /* 0x000ef00000002600 */
[----:B------:R-:W4:Y:S08]  /*0120*/  S2UR UR17, SR_CTAID.Z ;  /* 0x00000000001179c3 */ /* 0x000f300000002700 */
[----:B------:R-:W5:Y:S01]  /*0130*/  S2UR UR15, SR_CTAID.Z ;  /* 0x00000000000f79c3 */ /* 0x000f620000002700 */
[----:B--2---:R-:W-:-:S04]  /*0140*/  ULEA UR5, UR5, UR4, 0x18 ;  /* 0x0000000405057291 */ /* 0x004fc8000f8ec03f */
[----:B------:R-:W-:Y:S01]  /*0150*/  UIADD3 UR6, UR5, 0x6000, URZ ;  /* 0x0000600005067890 */ /* 0x000fe2000fffe03f */
[----:B-1----:R-:W-:Y:S01]  /*0160*/  SHF.R.S32.HI R15, RZ, 0x1f, R13 ;  /* 0x0000001fff0f7819 */ /* 0x002fe2000001140d */
[----:B------:R-:W-:Y:S01]  /*0170*/  IMAD.SHL.U32 R243, R13, 0x2, RZ ;  /* 0x000000020df37824 */ /* 0x000fe200078e00ff */
[----:B------:R-:W1:Y:S01]  /*0180*/  S2UR UR14, SR_CTAID.Y ;  /* 0x00000000000e79c3 */ /* 0x000e620000002600 */
[----:B------:R-:W-:Y:S01]  /*0190*/  UIADD3 UR4, UR5, 0xa000, URZ ;  /* 0x0000a00005047890 */ /* 0x000fe2000fffe03f */
[CC--:B------:R-:W-:Y:S01]  /*01a0*/  LEA.HI R9, R15.reuse, R13.reuse, RZ, 0x5 ;  /* 0x0000000d0f097211 */ /* 0x0c0fe200078f28ff */
[----:B---3--:R-:W-:Y:S01]  /*01b0*/  USHF.R.S32.HI UR22, URZ, 0x1f, UR16 ;  /* 0x0000001f3f167899 */ /* 0x008fe20008011410 */
[----:B------:R-:W-:Y:S01]  /*01c0*/  LEA.HI R14, R15, R13, RZ, 0x3 ;  /* 0x0000000d0f0e7211 */ /* 0x000fe200078f18ff */
[----:B------:R-:W-:Y:S01]  /*01d0*/  UIMAD.WIDE UR34, UR16, 0x80, URZ ;  /* 0x00000080102278a5 */ /* 0x000fe2000f8e023f */
[--C-:B------:R-:W-:Y:S01]  /*01e0*/  SHF.R.S32.HI R3, RZ, 0x5, R9.reuse ;  /* 0x00000005ff037819 */ /* 0x100fe20000011409 */
[----:B----4-:R-:W-:Y:S01]  /*01f0*/  USHF.R.S32.HI UR21, URZ, 0x1f, UR17 ;  /* 0x0000001f3f157899 */ /* 0x010fe20008011411 */
[----:B------:R-:W-:-:S02]  /*0200*/  SHF.R.S32.HI R0, RZ, 0x1f, R9 ;  /* 0x0000001fff007819 */ /* 0x000fc40000011409 */
[-C--:B------:R-:W-:Y:S02]  /*0210*/  LEA.HI R2, R9, R3.reuse, RZ, 0x1 ;  /* 0x0000000309027211 */ /* 0x080fe400078f08ff */
[----:B------:R-:W-:Y:S02]  /*0220*/  LEA.HI R0, R0, R3, RZ, 0x2 ;  /* 0x0000000300007211 */ /* 0x000fe400078f10ff */
[----:B------:R-:W-:Y:S01]  /*0230*/  LOP3.LUT R2, R2, 0xfffffffe, RZ, 0xc0, !PT ;  /* 0xfffffffe02027812 */ /* 0x000fe200078ec0ff */
[----:B-----5:R-:W-:Y:S01]  /*0240*/  USHF.R.S32.HI UR20, URZ, 0x1f, UR15 ;  /* 0x0000001f3f147899 */ /* 0x020fe2000801140f */
[----:B------:R-:W-:Y:S02]  /*0250*/  LOP3.LUT R0, R0, 0xfffffffc, RZ, 0xc0, !PT ;  /* 0xfffffffc00007812 */ /* 0x000fe400078ec0ff */
[-C--:B------:R-:W-:Y:S01]  /*0260*/  LEA.HI R5, R15, R13.reuse, RZ, 0x4 ;  /* 0x0000000d0f057211 */ /* 0x080fe200078f20ff */
[----:B------:R-:W-:Y:S01]  /*0270*/  IMAD.IADD R181, R3, 0x1, -R2 ;  /* 0x0000000103b57824 */ /* 0x000fe200078e0a02 */
[----:B------:R-:W-:Y:S01]  /*0280*/  LEA.HI R16, R15, R13, RZ, 0x2 ;  /* 0x0000000d0f107211 */ /* 0x000fe200078f10ff */
[----:B------:R-:W-:Y:S01]  /*0290*/  IMAD.IADD R175, R3, 0x1, -R0 ;  /* 0x0000000103af7824 */ /* 0x000fe200078e0a00 */
[----:B------:R-:W-:-:S02]  /*02a0*/  SHF.R.S32.HI R4, RZ, 0x4, R5 ;  /* 0x00000004ff047819 */ /* 0x000fc40000011405 */
[----:B------:R-:W-:Y:S01]  /*02b0*/  SHF.R.S32.HI R6, RZ, 0x3, R14 ;  /* 0x00000003ff067819 */ /* 0x000fe2000001140e */
[----:B-1----:R-:W-:Y:S01]  /*02c0*/  USHF.R.S32.HI UR19, URZ, 0x1f, UR14 ;  /* 0x0000001f3f137899 */ /* 0x002fe2000801140e */
[--C-:B------:R-:W-:Y:S02]  /*02d0*/  SHF.R.S32.HI R10, RZ, 0x2, R16.reuse ;  /* 0x00000002ff0a7819 */ /* 0x100fe40000011410 */
[----:B------:R-:W-:Y:S01]  /*02e0*/  SHF.R.S32.HI R2, RZ, 0x1f, R16 ;  /* 0x0000001fff027819 */ /* 0x000fe20000011410 */
[----:B------:R-:W-:Y:S01]  /*02f0*/  IMAD.SHL.U32 R6, R6, 0x40, RZ ;  /* 0x0000004006067824 */ /* 0x000fe200078e00ff */
[----:B------:R-:W-:Y:S02]  /*0300*/  LOP3.LUT R0, R14, 0xfffffff8, RZ, 0xc0, !PT ;  /* 0xfffffff80e007812 */ /* 0x000fe400078ec0ff */
[----:B------:R-:W-:Y:S02]  /*0310*/  LEA.HI R3, R5, R4, RZ, 0x1 ;  /* 0x0000000405037211 */ /* 0x000fe400078f08ff */
[----:B------:R-:W-:Y:S01]  /*0320*/  LEA.HI R2, R2, R10, RZ, 0x3 ;  /* 0x0000000a02027211 */ /* 0x000fe200078f18ff */
[----:B------:R-:W-:Y:S01]  /*0330*/  IMAD.IADD R0, R13, 0x1, -R0 ;  /* 0x000000010d007824 */ /* 0x000fe200078e0a00 */
[----:B------:R-:W-:-:S02]  /*0340*/  LOP3.LUT R7, R5, 0xfffffff0, RZ, 0xc0, !PT ;  /* 0xfffffff005077812 */ /* 0x000fc400078ec0ff */
[----:B------:R-:W-:Y:S02]  /*0350*/  LOP3.LUT R5, R3, 0xfffffffe, RZ, 0xc0, !PT ;  /* 0xfffffffe03057812 */ /* 0x000fe400078ec0ff */
[----:B------:R-:W-:Y:S02]  /*0360*/  LOP3.LUT R3, R2, 0xfffffff8, RZ, 0xc0, !PT ;  /* 0xfffffff802037812 */ /* 0x000fe400078ec0ff */
[----:B------:R-:W-:Y:S01]  /*0370*/  LOP3.LUT R2, R6, 0x1c0, RZ, 0xc0, !PT ;  /* 0x000001c006027812 */ /* 0x000fe200078ec0ff */
[C---:B------:R-:W-:Y:S01]  /*0380*/  IMAD.SHL.U32 R6, R0.reuse, 0x8, RZ ;  /* 0x0000000800067824 */ /* 0x040fe200078e00ff */
[----:B------:R-:W-:Y:S01]  /*0390*/  LOP3.LUT P4, RZ, R0, 0x2, RZ, 0xc0, !PT ;  /* 0x0000000200ff7812 */ /* 0x000fe2000788c0ff */
[----:B------:R-:W-:Y:S01]  /*03a0*/  IMAD.IADD R10, R10, 0x1, -R3 ;  /* 0x000000010a0a7824 */ /* 0x000fe200078e0a03 */
[----:B------:R-:W-:Y:S01]  /*03b0*/  LOP3.LUT P3, RZ, R0, 0x4, RZ, 0xc0, !PT ;  /* 0x0000000400ff7812 */ /* 0x000fe2000786c0ff */
[----:B------:R-:W-:Y:S01]  /*03c0*/  IMAD.IADD R11, R4, 0x1, -R5 ;  /* 0x00000001040b7824 */ /* 0x000fe200078e0a05 */
[----:B------:R-:W-:Y:S01]  /*03d0*/  LOP3.LUT R3, R2, 0x38, R6, 0xf8, !PT ;  /* 0x0000003802037812 */ /* 0x000fe200078ef806 */
[----:B------:R-:W-:Y:S01]  /*03e0*/  IMAD.IADD R5, R13, 0x1, -R7 ;  /* 0x000000010d057824 */ /* 0x000fe200078e0a07 */
[----:B------:R-:W-:Y:S01]  /*03f0*/  SHF.R.U32.HI R2, RZ, 0x3, R2 ;  /* 0x00000003ff027819 */ /* 0x000fe20000011602 */
[----:B------:R-:W-:Y:S01]  /*0400*/  IMAD.SHL.U32 R0, R0, 0x40, RZ ;  /* 0x0000004000007824 */ /* 0x000fe200078e00ff */
[----:B------:R-:W-:Y:S01]  /*0410*/  LEA.HI R6, R15, R13, RZ, 0x6 ;  /* 0x0000000d0f067211 */ /* 0x000fe200078f30ff */
[----:B------:R-:W-:Y:S01]  /*0420*/  IMAD.SHL.U32 R4, R11, 0x200, RZ ;  /* 0x000002000b047824 */ /* 0x000fe200078e00ff */
[----:B------:R-:W-:Y:S01]  /*0430*/  LOP3.LUT R240, R3, R2, RZ, 0x3c, !PT ;  /* 0x0000000203f07212 */ /* 0x000fe200078e3cff */
[----:B------:R-:W-:Y:S01]  /*0440*/  IMAD.SHL.U32 R2, R175, 0x10, RZ ;  /* 0x00000010af027824 */ /* 0x000fe200078e00ff */
[----:B------:R-:W-:-:S02]  /*0450*/  SHF.R.S32.HI R3, RZ, 0x1f, R5 ;  /* 0x0000001fff037819 */ /* 0x000fc40000011405 */
[----:B------:R-:W-:Y:S02]  /*0460*/  LOP3.LUT R0, R0, 0x1c0, RZ, 0xc0, !PT ;  /* 0x000001c000007812 */ /* 0x000fe400078ec0ff */
[----:B------:R-:W-:Y:S02]  /*0470*/  LEA.HI R12, R3, R5, RZ, 0x3 ;  /* 0x00000005030c7211 */ /* 0x000fe400078f18ff */
[C---:B------:R-:W-:Y:S02]  /*0480*/  LOP3.LUT R177, R0.reuse, 0x8, R14, 0xf8, !PT ;  /* 0x0000000800b17812 */ /* 0x040fe400078ef80e */
[----:B------:R-:W-:Y:S02]  /*0490*/  LOP3.LUT R3, R0, 0x30, R2, 0xf8, !PT ;  /* 0x0000003000037812 */ /* 0x000fe400078ef802 */
[----:B------:R-:W-:Y:S02]  /*04a0*/  SHF.R.S32.HI R6, RZ, 0x6, R6 ;  /* 0x00000006ff067819 */ /* 0x000fe40000011406 */
[----:B------:R-:W-:-:S02]  /*04b0*/  SHF.R.U32.HI R0, RZ, 0x3, R0 ;  /* 0x00000003ff007819 */ /* 0x000fc40000011600 */
[----:B------:R-:W-:Y:S01]  /*04c0*/  LOP3.LUT R3, R3, 0x8, R14, 0xf8, !PT ;  /* 0x0000000803037812 */ /* 0x000fe200078ef80e */
[C---:B------:R-:W-:Y:S01]  /*04d0*/  IMAD R2, R6.reuse, 0x800, R4 ;  /* 0x0000080006027824 */ /* 0x040fe200078e0204 */
[----:B------:R-:W-:Y:S01]  /*04e0*/  LOP3.LUT R177, R177, R0, RZ, 0x3c, !PT ;  /* 0x00000000b1b17212 */ /* 0x000fe200078e3cff */
[----:B------:R-:W-:Y:S01]  /*04f0*/  IMAD R240, R6, 0x200, R240 ;  /* 0x0000020006f07824 */ /* 0x000fe200078e02f0 */
[----:B------:R-:W-:Y:S02]  /*0500*/  LOP3.LUT R4, R4, R3, R0, 0xf6, !PT ;  /* 0x0000000304047212 */ /* 0x000fe400078ef600 */
[----:B------:R-:W-:Y:S01]  /*0510*/  LOP3.LUT R0, R16, 0x7ffffffc, RZ, 0xc0, !PT ;  /* 0x7ffffffc10007812 */ /* 0x000fe200078ec0ff */
[----:B------:R-:W-:Y:S01]  /*0520*/  IMAD.IADD R177, R2, 0x1, R177 ;  /* 0x0000000102b17824 */ /* 0x000fe200078e02b1 */
[----:B------:R-:W-:Y:S02]  /*0530*/  LOP3.LUT R2, R9, 0xffffffe0, RZ, 0xc0, !PT ;  /* 0xffffffe009027812 */ /* 0x000fe400078ec0ff */
[----:B------:R-:W-:Y:S01]  /*0540*/  LEA.HI R3, R15, R13, RZ, 0x7 ;  /* 0x0000000d0f037211 */ /* 0x000fe200078f38ff */
[C---:B------:R-:W-:Y:S01]  /*0550*/  IMAD.IADD R0, R13.reuse, 0x1, -R0 ;  /* 0x000000010d007824 */ /* 0x040fe200078e0a00 */
[----:B------:R-:W-:Y:S01]  /*0560*/  LOP3.LUT R7, R10, 0x1, RZ, 0xc0, !PT ;  /* 0x000000010a077812 */ /* 0x000fe200078ec0ff */
[----:B------:R-:W-:Y:S01]  /*0570*/  IMAD.IADD R251, R13, 0x1, -R2 ;  /* 0x000000010dfb7824 */ /* 0x000fe200078e0a02 */
[----:B------:R-:W-:Y:S01]  /*0580*/  LOP3.LUT R8, R12, 0xfffffff8, RZ, 0xc0, !PT ;  /* 0xfffffff80c087812 */ /* 0x000fe200078ec0ff */
[----:B------:R-:W-:Y:S01]  /*0590*/  IMAD.SHL.U32 R9, R0, 0x2, RZ ;  /* 0x0000000200097824 */ /* 0x000fe200078e00ff */
[----:B------:R-:W-:Y:S01]  /*05a0*/  SHF.R.S32.HI R3, RZ, 0x7, R3 ;  /* 0x00000007ff037819 */ /* 0x000fe20000011403 */
[----:B------:R-:W-:Y:S01]  /*05b0*/  IMAD.SHL.U32 R0, R10, 0x40, RZ ;  /* 0x000000400a007824 */ /* 0x000fe200078e00ff */
[----:B------:R-:W-:Y:S01]  /*05c0*/  ISETP.NE.U32.AND P0, PT, R7, 0x1, PT ;  /* 0x000000010700780c */ /* 0x000fe20003f05070 */
[----:B------:R-:W-:Y:S01]  /*05d0*/  IMAD.IADD R14, R5, 0x1, -R8 ;  /* 0x00000001050e7824 */ /* 0x000fe200078e0a08 */
[----:B------:R-:W-:Y:S01]  /*05e0*/  SHF.R.S32.HI R7, RZ, 0x1f, R251 ;  /* 0x0000001fff077819 */ /* 0x000fe200000114fb */
[----:B------:R-:W-:Y:S01]  /*05f0*/  IMAD.SHL.U32 R2, R6, 0x20, RZ ;  /* 0x0000002006027824 */ /* 0x000fe200078e00ff */
[----:B------:R-:W-:Y:S01]  /*0600*/  LOP3.LUT R0, R0, 0x1c0, RZ, 0xc0, !PT ;  /* 0x000001c000007812 */ /* 0x000fe200078ec0ff */
[C---:B------:R-:W-:Y:S01]  /*0610*/  IMAD.SHL.U32 R6, R3.reuse, 0x8, RZ ;  /* 0x0000000803067824 */ /* 0x040fe200078e00ff */
[----:B------:R-:W-:Y:S01]  /*0620*/  R2P PR, R10, 0x6 ;  /* 0x000000060a007804 */ /* 0x000fe20000000000 */
[----:B------:R-:W-:Y:S01]  /*0630*/  IMAD R5, R3, 0x1000, R9 ;  /* 0x0000100003057824 */ /* 0x000fe200078e0209 */
[----:B------:R-:W-:Y:S01]  /*0640*/  LEA.HI R3, R7, R251, RZ, 0x2 ;  /* 0x000000fb07037211 */ /* 0x000fe200078f10ff */
[----:B------:R-:W-:Y:S01]  /*0650*/  IMAD.SHL.U32 R10, R11, 0x10, RZ ;  /* 0x000000100b0a7824 */ /* 0x000fe200078e00ff */
[----:B------:R-:W-:Y:S01]  /*0660*/  LOP3.LUT R243, R2, 0x6, R243, 0xf8, !PT ;  /* 0x0000000602f37812 */ /* 0x000fe200078ef8f3 */
[----:B------:R-:W-:Y:S01]  /*0670*/  IMAD R7, R181, 0x400, R5 ;  /* 0x00000400b5077824 */ /* 0x000fe200078e0205 */
[----:B------:R-:W-:-:S02]  /*0680*/  SHF.R.S32.HI R3, RZ, 0x2, R3 ;  /* 0x00000002ff037819 */ /* 0x000fc40000011403 */
[----:B------:R-:W-:Y:S02]  /*0690*/  LOP3.LUT R8, R0, 0x20, R2, 0xf8, !PT ;  /* 0x0000002000087812 */ /* 0x000fe400078ef802 */
[----:B------:R-:W-:Y:S01]  /*06a0*/  SHF.R.U32.HI R2, RZ, 0x3, R0 ;  /* 0x00000003ff027819 */ /* 0x000fe20000011600 */
[----:B------:R-:W-:Y:S01]  /*06b0*/  IMAD R247, R181, 0x10, R3 ;  /* 0x00000010b5f77824 */ /* 0x000fe200078e0203 */
[----:B------:R-:W-:Y:S01]  /*06c0*/  LOP3.LUT R6, R6, 0x8, RZ, 0xc0, !PT ;  /* 0x0000000806067812 */ /* 0x000fe200078ec0ff */
[----:B------:R-:W-:Y:S01]  /*06d0*/  IMAD.SHL.U32 R3, R14, 0x40, RZ ;  /* 0x000000400e037824 */ /* 0x000fe200078e00ff */
[----:B------:R-:W-:Y:S02]  /*06e0*/  LOP3.LUT R5, R8, R2, RZ, 0x3c, !PT ;  /* 0x0000000208057212 */ /* 0x000fe400078e3cff */
[----:B------:R-:W-:Y:S01]  /*06f0*/  LOP3.LUT R8, R2, R0, R6, 0x1e, !PT ;  /* 0x0000000002087212 */ /* 0x000fe200078e1e06 */
[----:B------:R-:W-:Y:S01]  /*0700*/  VIADD R0, R247, 0xffffffc0 ;  /* 0xffffffc0f7007836 */ /* 0x000fe20000000000 */
[----:B------:R-:W-:Y:S01]  /*0710*/  LOP3.LUT R10, R6, 0x10, R10, 0xf8, !PT ;  /* 0x00000010060a7812 */ /* 0x000fe200078ef80a */
[----:B------:R-:W-:Y:S01]  /*0720*/  IMAD R6, R175, 0x400, R9 ;  /* 0x00000400af067824 */ /* 0x000fe200078e0209 */
[----:B------:R-:W-:Y:S01]  /*0730*/  LOP3.LUT R3, R3, 0x1c0, RZ, 0xc0, !PT ;  /* 0x000001c003037812 */ /* 0x000fe200078ec0ff */
[----:B------:R-:W-:Y:S01]  /*0740*/  IMAD.IADD R194, R5, 0x1, R7 ;  /* 0x0000000105c27824 */ /* 0x000fe200078e0207 */
[----:B------:R-:W-:Y:S01]  /*0750*/  SHF.R.S32.HI R2, RZ, 0x1f, R0 ;  /* 0x0000001fff027819 */ /* 0x000fe20000011400 */
[----:B------:R-:W-:Y:S01]  /*0760*/  IMAD.SHL.U32 R7, R11, 0x8, RZ ;  /* 0x000000080b077824 */ /* 0x000fe200078e00ff */
[----:B------:R-:W-:Y:S01]  /*0770*/  SHF.R.U32.HI R5, RZ, 0x3, R3 ;  /* 0x00000003ff057819 */ /* 0x000fe20000011603 */
[----:B------:R-:W-:Y:S01]  /*0780*/  IMAD.IADD R6, R6, 0x1, R8 ;  /* 0x0000000106067824 */ /* 0x000fe200078e0208 */
[----:B------:R-:W-:Y:S01]  /*0790*/  SHF.L.U64.HI R242, R0, 0x2, R2 ;  /* 0x0000000200f27819 */ /* 0x000fe20000010202 */
[----:B------:R-:W-:Y:S01]  /*07a0*/  IMAD.SHL.U32 R0, R12, 0x40, RZ ;  /* 0x000000400c007824 */ /* 0x000fe200078e00ff */
[----:B------:R-:W1:Y:S01]  /*07b0*/  LDC R8, c[0x0][0x2c4] ;  /* 0x0000b100ff087b82 */ /* 0x000e620000000800 */
[----:B------:R-:W-:-:S02]  /*07c0*/  LOP3.LUT R2, R3, 0x8, R7, 0xf8, !PT ;  /* 0x0000000803027812 */ /* 0x000fc400078ef807 */
[----:B------:R-:W-:Y:S02]  /*07d0*/  LOP3.LUT R3, R5, R10, R3, 0x1e, !PT ;  /* 0x0000000a05037212 */ /* 0x000fe400078e1e03 */
[----:B------:R-:W-:Y:S02]  /*07e0*/  LOP3.LUT R0, R0, 0xfffffe00, RZ, 0xc0, !PT ;  /* 0xfffffe0000007812 */ /* 0x000fe400078ec0ff */
[----:B------:R-:W-:Y:S02]  /*07f0*/  LOP3.LUT R2, R2, R5, RZ, 0x3c, !PT ;  /* 0x0000000502027212 */ /* 0x000fe400078e3cff */
[----:B------:R-:W-:Y:S01]  /*0800*/  LOP3.LUT R182, R3, R0, RZ, 0xfc, !PT ;  /* 0x0000000003b67212 */ /* 0x000fe200078efcff */
[--C-:B------:R-:W-:Y:S01]  /*0810*/  IMAD R181, R181, 0x400, R0.reuse ;  /* 0x00000400b5b57824 */ /* 0x100fe200078e0200 */
[----:B------:R-:W-:Y:S01]  /*0820*/  LEA R244, R6, UR6, 0x1 ;  /* 0x0000000606f47c11 */ /* 0x000fe2000f8e08ff */
[----:B------:R-:W-:Y:S01]  /*0830*/  IMAD R175, R175, 0x400, R0 ;  /* 0x00000400afaf7824 */ /* 0x000fe200078e0200 */
[----:B------:R-:W-:Y:S01]  /*0840*/  SEL R178, R178, 0xffffffc0, !P3 ;  /* 0xffffffc0b2b27807 */ /* 0x000fe20005800000 */
[----:B------:R-:W-:Y:S01]  /*0850*/  IMAD.MOV.U32 R0, RZ, RZ, 0x20 ;  /* 0x00000020ff007424 */ /* 0x000fe200078e00ff */
[----:B------:R-:W-:Y:S01]  /*0860*/  LEA R177, R177, UR5, 0x1 ;  /* 0x00000005b1b17c11 */ /* 0x000fe2000f8e08ff */
[----:B------:R-:W-:Y:S01]  /*0870*/  IMAD.IADD R175, R2, 0x1, R175 ;  /* 0x0000000102af7824 */ /* 0x000fe200078e02af */
[----:B------:R-:W-:Y:S01]  /*0880*/  LEA R194, R194, UR5, 0x1 ;  /* 0x00000005c2c27c11 */ /* 0x000fe2000f8e08ff */
[----:B------:R-:W-:Y:S01]  /*0890*/  VIADD R245, R244, 0x40 ;  /* 0x00000040f4f57836 */ /* 0x000fe20000000000 */
[----:B------:R-:W-:Y:S01]  /*08a0*/  SEL R179, R0, 0xffffffe0, !P4 ;  /* 0xffffffe000b37807 */ /* 0x000fe20006000000 */
[--C-:B------:R-:W-:Y:S01]  /*08b0*/  IMAD.IADD R178, R178, 0x1, R177.reuse ;  /* 0x00000001b2b27824 */ /* 0x100fe200078e02b1 */
[----:B------:R-:W-:Y:S01]  /*08c0*/  SEL R0, R0, 0xffffffe0, !P1 ;  /* 0xffffffe000007807 */ /* 0x000fe20004800000 */
[----:B------:R-:W-:Y:S01]  /*08d0*/  @P2 VIADD R245, R244, 0xffffffc0 ;  /* 0xffffffc0f4f52836 */ /* 0x000fe20000000000 */
[----:B------:R-:W-:Y:S01]  /*08e0*/  SEL R192, R192, 0x10, !P0 ;  /* 0x00000010c0c07807 */ /* 0x000fe20004000000 */
[----:B------:R-:W-:Y:S01]  /*08f0*/  IMAD.IADD R180, R179, 0x1, R177 ;  /* 0x00000001b3b47824 */ /* 0x000fe200078e02b1 */
[----:B-1----:R-:W-:Y:S01]  /*0900*/  IADD3 R241, R247, 0x1, -R8 ;  /* 0x00000001f7f17810 */ /* 0x002fe20007ffe808 */
[----:B------:R-:W-:Y:S01]  /*0910*/  IMAD.IADD R193, R194, 0x1, R0 ;  /* 0x00000001c2c17824 */ /* 0x000fe200078e0200 */
[----:B------:R-:W-:Y:S01]  /*0920*/  LEA R3, R4, UR5, 0x1 ;  /* 0x0000000504037c11 */ /* 0x000fe2000f8e08ff */
[----:B------:R-:W-:Y:S01]  /*0930*/  VIADD R250, R244, 0x420 ;  /* 0x00000420f4fa7836 */ /* 0x000fe20000000000 */
[----:B------:R-:W-:Y:S01]  /*0940*/  LEA R175, R175, UR4, 0x1 ;  /* 0x00000004afaf7c11 */ /* 0x000fe2000f8e08ff */
[----:B------:R-:W-:-:S02]  /*0950*/  IMAD.IADD R195, R194, 0x1, R192 ;  /* 0x00000001c2c37824 */ /* 0x000fc400078e02c0 */
[----:B------:R-:W-:Y:S02]  /*0960*/  IMAD.IADD R181, R181, 0x1, R2 ;  /* 0x00000001b5b57824 */ /* 0x000fe400078e0202 */
[----:B------:R-:W-:Y:S02]  /*0970*/  IMAD.IADD R179, R179, 0x1, R178 ;  /* 0x00000001b3b37824 */ /* 0x000fe400078e02b2 */
[----:B------:R-:W-:Y:S02]  /*0980*/  IMAD.IADD R248, R0, 0x1, R244 ;  /* 0x0000000100f87824 */ /* 0x000fe400078e02f4 */
[----:B------:R-:W-:Y:S02]  /*0990*/  @P1 VIADD R250, R244, 0x3e0 ;  /* 0x000003e0f4fa1836 */ /* 0x000fe40000000000 */
[----:B------:R-:W-:Y:S02]  /*09a0*/  IMAD.IADD R192, R192, 0x1, R193 ;  /* 0x00000001c0c07824 */ /* 0x000fe400078e02c1 */
[----:B------:R-:W-:-:S07]  /*09b0*/  IMAD.IADD R246, R0, 0x1, R245 ;  /* 0x0000000100f67824 */ /* 0x000fce00078e02f5 */
.L_x_573:
        /* <DEDUP_REMOVED lines=38> */
[----:B------:R-:W-:Y:S02]  /*0c20*/  UIADD3 UR9, UR4, 0x3f, URZ ;  /* 0x0000003f04097890 */ /* 0x000fe4000fffe03f */
[----:B------:R-:W3:Y:S01]  /*0c30*/  LDC.64 R6, c[0x0][0x488] ;  /* 0x00012200ff067b82 */ /* 0x000ee20000000a00 */
[----:B------:R-:W-:Y:S01]  /*0c40*/  ULDC.U8 UR6, c[0x0][0x3d8] ;  /* 0x0000f60000067ab9 */ /* 0x000fe20000000000 */
[----:B------:R-:W-:-:S02]  /*0c50*/  USHF.R.S32.HI UR36, URZ, 0x1f, UR9 ;  /* 0x0000001f3f247899 */ /* 0x000fc40008011409 */
[----:B------:R-:W-:Y:S02]  /*0c60*/  UISETP.NE.AND UP0, UPT, UR6, URZ, UPT ;  /* 0x0000003f0600728c */ /* 0x000fe4000bf05270 */
[----:B------:R-:W-:Y:S01]  /*0c70*/  ULEA.HI UR36, UR36, UR9, URZ, 0x6 ;  /* 0x0000000924247291 */ /* 0x000fe2000f8f303f */
[----:B------:R-:W-:Y:S01]  /*0c80*/  ULDC UR27, c[0x0][0x270] ;  /* 0x00009c00001b7ab9 */ /* 0x000fe20000000800 */
[----:B------:R-:W-:Y:S02]  /*0c90*/  ULDC UR26, c[0x0][0x2dc] ;  /* 0x0000b700001a7ab9 */ /* 0x000fe40000000800 */
[----:B------:R-:W-:Y:S02]  /*0ca0*/  ULOP3.LUT UR42, UR36, 0xffffffc0, URZ, 0xc0, !UPT ;  /* 0xffffffc0242a7892 */ /* 0x000fe4000f8ec03f */
[----:B------:R-:W-:Y:S02]  /*0cb0*/  UISETP.NE.AND.EX UP1, UPT, UR7, URZ, UPT, UP1 ;  /* 0x0000003f0700728c */ /* 0x000fe4000bf25310 */
[----:B------:R-:W-:Y:S01]  /*0cc0*/  UIMAD UR33, UR17, UR26, URZ ;  /* 0x0000001a112172a4 */ /* 0x000fe2000f8e023f */
        /* <DEDUP_REMOVED lines=26> */
[----:B------:R-:W-:-:S05]  /*0e70*/  MOV R4, R2 ;  /* 0x0000000200047202 */ /* 0x000fca0000000f00 */
[----:B------:R-:W-:-:S04]  /*0e80*/  IMAD.HI.U32 R0, R0, R4, RZ ;  /* 0x0000000400007227 */ /* 0x000fc800078e00ff */
[----:B------:R-:W-:-:S04]  /*0e90*/  IMAD.MOV R2, RZ, RZ, -R0 ;  /* 0x000000ffff027224 */ /* 0x000fc800078e0a00 */
[----:B------:R-:W-:Y:S02]  /*0ea0*/  IMAD R2, R8, R2, R4 ;  /* 0x0000000208027224 */ /* 0x000fe400078e0204 */
[----:B---3--:R-:W-:-:S03]  /*0eb0*/  IMAD.WIDE.U32 R4, R10, R6, RZ ;  /* 0x000000060a047225 */ /* 0x008fc600078e00ff */
[----:B------:R-:W-:-:S13]  /*0ec0*/  ISETP.GT.U32.AND P2, PT, R8, R2, PT ;  /* 0x000000020800720c */ /* 0x000fda0003f44070 */
[----:B------:R-:W-:Y:S01]  /*0ed0*/  @!P2 IMAD.IADD R2, R2, 0x1, -R8 ;  /* 0x000000010202a824 */ /* 0x000fe200078e0a08 */
[----:B------:R-:W-:-:S04]  /*0ee0*/  @!P2 IADD3 R0, R0, 0x1, RZ ;  /* 0x000000010000a810 */ /* 0x000fc80007ffe0ff */
[----:B------:R-:W-:Y:S02]  /*0ef0*/  ISETP.GE.U32.AND P3, PT, R2, R8, PT ;  /* 0x000000080200720c */ /* 0x000fe40003f66070 */
[----:B------:R-:W-:-:S04]  /*0f00*/  LOP3.LUT R2, R9, UR17, RZ, 0x3c, !PT ;  /* 0x0000001109027c12 */ /* 0x000fc8000f8e3cff */
[----:B------:R-:W-:Y:S01]  /*0f10*/  ISETP.GE.AND P0, PT, R2, RZ, PT ;  /* 0x000000ff0200720c */ /* 0x000fe20003f06270 */
[----:B------:R-:W-:-:S06]  /*0f20*/  IMAD R2, R10, R7, R5 ;  /* 0x000000070a027224 */ /* 0x000fcc00078e0205 */
[----:B------:R-:W-:Y:S01]  /*0f30*/  @P3 VIADD R0, R0, 0x1 ;  /* 0x0000000100003836 */ /* 0x000fe20000000000 */
[----:B------:R-:W-:-:S03]  /*0f40*/  ISETP.NE.AND P3, PT, RZ, UR7, PT ;  /* 0x00000007ff007c0c */ /* 0x000fc6000bf65270 */
[----:B------:R-:W-:Y:S01]  /*0f50*/  IMAD.MOV.U32 R16, RZ, RZ, R0 ;  /* 0x000000ffff107224 */ /* 0x000fe200078e0000 */
[----:B------:R-:W-:Y:S02]  /*0f60*/  SEL R31, R4, RZ, P3 ;  /* 0x000000ff041f7207 */ /* 0x000fe40001800000 */
[----:B------:R-:W-:Y:S02]  /*0f70*/  SEL R32, R2, RZ, P3 ;  /* 0x000000ff02207207 */ /* 0x000fe40001800000 */
        /* <DEDUP_REMOVED lines=13> */
.L_x_566:
[----:B------:R-:W-:Y:S01]  /*1050*/  UIMAD UR32, UR16, UR27, UR17 ;  /* 0x0000001b102072a4 */ /* 0x000fe2000f8e0211 */
[----:B------:R-:W-:-:S03]  /*1060*/  ULDC UR25, c[0x0][0x2d4] ;  /* 0x0000b50000197ab9 */ /* 0x000fc60000000800 */
[----:B------:R-:W-:-:S12]  /*1070*/  UIMAD UR32, UR32, UR25, URZ ;  /* 0x00000019202072a4 */ /* 0x000fd8000f8e023f */
.L_x_567:
[----:B------:R-:W1:Y:S01]  /*1080*/  S2R R34, SR_TID.X ;  /* 0x0000000000227919 */ /* 0x000e620000002100 */
[----:B------:R-:W2:Y:S01]  /*1090*/  LDC.64 R24, c[0x0][0x240] ;  /* 0x00009000ff187b82 */ /* 0x000ea20000000a00 */
[----:B------:R-:W-:Y:S01]  /*10a0*/  ULDC.64 UR8, c[0x0][0x250] ;  /* 0x0000940000087ab9 */ /* 0x000fe20000000a00 */
[----:B------:R-:W-:Y:S01]  /*10b0*/  ULDC.64 UR6, c[0x0][0x248] ;  /* 0x0000920000067ab9 */ /* 0x000fe20000000a00 */
[----:B------:R-:W-:Y:S01]  /*10c0*/  UIADD3 UR23, UP0, UR37, UR23, URZ ;  /* 0x0000001725177290 */ /* 0x000fe2000ff1e03f */
[----:B------:R-:W-:Y:S01]  /*10d0*/  ULDC.64 UR10, c[0x0][0x258] ;  /* 0x00009600000a7ab9 */ /* 0x000fe20000000a00 */
[----:B------:R-:W-:Y:S01]  /*10e0*/  ULDC.64 UR12, c[0x0][0x428] ;  /* 0x00010a00000c7ab9 */ /* 0x000fe20000000a00 */
[----:B------:R-:W-:Y:S02]  /*10f0*/  UIMAD UR45, UR21, UR10, URZ ;  /* 0x0000000a152d72a4 */ /* 0x000fe4000f8e023f */
[----:B------:R-:W3:Y:S01]  /*1100*/  LDC.64 R18, c[0x0][0x418] ;  /* 0x00010600ff127b82 */ /* 0x000ee20000000a00 */
[----:B------:R-:W-:-:S02]  /*1110*/  UIMAD UR46, UR21, UR12, URZ ;  /* 0x0000000c152e72a4 */ /* 0x000fc4000f8e023f */
[----:B------:R-:W-:Y:S02]  /*1120*/  UIMAD UR45, UR17, UR11, UR45 ;  /* 0x0000000b112d72a4 */ /* 0x000fe4000f8e022d */
[----:B------:R-:W-:Y:S02]  /*1130*/  UIADD3.X UR39, UR47, UR39, URZ, UP0, !UPT ;  /* 0x000000272f277290 */ /* 0x000fe400087fe43f */
[----:B------:R-:W-:Y:S01]  /*1140*/  UIMAD UR46, UR17, UR13, UR46 ;  /* 0x0000000d112e72a4 */ /* 0x000fe2000f8e022e */
[----:B------:R-:W4:Y:S01]  /*1150*/  LDC.64 R22, c[0x0][0x228] ;  /* 0x00008a00ff167b82 */ /* 0x000f220000000a00 */
[----:B------:R-:W-:Y:S01]  /*1160*/  UIMAD UR47, UR39, UR8, URZ ;  /* 0x00000008272f72a4 */ /* 0x000fe2000f8e023f */
[----:B------:R-:W-:-:S03]  /*1170*/  ULDC.64 UR48, c[0x0][0x2b0] ;  /* 0x0000ac0000307ab9 */ /* 0x000fc60000000a00 */
[----:B------:R-:W-:-:S03]  /*1180*/  UIMAD UR47, UR23, UR9, UR47 ;  /* 0x00000009172f72a4 */ /* 0x000fc6000f8e022f */
[----:B------:R-:W2:Y:S01]  /*1190*/  LDC.64 R26, c[0x0][0x420] ;  /* 0x00010800ff1a7b82 */ /* 0x000ea20000000a00 */
[----:B-1----:R-:W-:-:S07]  /*11a0*/  SHF.R.S32.HI R33, RZ, 0x1f, R34 ;  /* 0x0000001fff217819 */ /* 0x002fce0000011422 */
[----:B------:R-:W1:Y:S01]  /*11b0*/  LDC.64 R28, c[0x0][0x238] ;  /* 0x00008e00ff1c7b82 */ /* 0x000e620000000a00 */
[----:B---3--:R-:W-:Y:S01]  /*11c0*/  IMAD R11, R18, UR22, RZ ;  /* 0x00000016120b7c24 */ /* 0x008fe2000f8e02ff */
[----:B------:R-:W-:-:S03]  /*11d0*/  LEA.HI R2, R33, R34, RZ, 0x3 ;  /* 0x0000002221027211 */ /* 0x000fc600078f18ff */
[----:B------:R-:W-:Y:S01]  /*11e0*/  IMAD R19, R19, UR16, R11 ;  /* 0x0000001013137c24 */ /* 0x000fe2000f8e020b */
[----:B------:R-:W-:Y:S01]  /*11f0*/  SHF.R.S32.HI R0, RZ, 0x3, R2 ;  /* 0x00000003ff007819 */ /* 0x000fe20000011402 */
[----:B----4-:R-:W-:Y:S01]  /*1200*/  IMAD R20, R22, UR22, RZ ;  /* 0x0000001616147c24 */ /* 0x010fe2000f8e02ff */
[----:B------:R-:W-:Y:S02]  /*1210*/  LOP3.LUT R2, R2, 0xfffffff8, RZ, 0xc0, !PT ;  /* 0xfffffff802027812 */ /* 0x000fe400078ec0ff */
[----:B------:R-:W-:Y:S01]  /*1220*/  SHF.R.S32.HI R17, RZ, 0x1f, R0 ;  /* 0x0000001fff117819 */ /* 0x000fe20000011400 */
[----:B------:R-:W-:-:S04]  /*1230*/  IMAD.WIDE.U32 R6, R0, UR8, RZ ;  /* 0x0000000800067c25 */ /* 0x000fc8000f8e00ff */
[----:B------:R-:W-:Y:S01]  /*1240*/  IMAD.IADD R4, R34, 0x1, -R2 ;  /* 0x0000000122047824 */ /* 0x000fe200078e0a02 */
[----:B------:R-:W-:Y:S01]  /*1250*/  IADD3 R2, P0, R0, UR42, RZ ;  /* 0x0000002a00027c10 */ /* 0x000fe2000ff1e0ff */
[C---:B------:R-:W-:Y:S02]  /*1260*/  IMAD R8, R17.reuse, UR8, RZ ;  /* 0x0000000811087c24 */ /* 0x040fe4000f8e02ff */
[C---:B------:R-:W-:Y:S01]  /*1270*/  IMAD R5, R17.reuse, UR6, RZ ;  /* 0x0000000611057c24 */ /* 0x040fe2000f8e02ff */
[----:B------:R-:W-:Y:S01]  /*1280*/  IADD3.X R17, R17, UR43, RZ, P0, !PT ;  /* 0x0000002b11117c10 */ /* 0x000fe200087fe4ff */
[----:B------:R-:W-:Y:S02]  /*1290*/  IMAD.SHL.U32 R4, R4, 0x8, RZ ;  /* 0x0000000804047824 */ /* 0x000fe400078e00ff */
[C---:B------:R-:W-:Y:S02]  /*12a0*/  IMAD R10, R0.reuse, UR9, R8 ;  /* 0x00000009000a7c24 */ /* 0x040fe4000f8e0208 */
[C---:B------:R-:W-:Y:S01]  /*12b0*/  IMAD R14, R0.reuse, UR7, R5 ;  /* 0x00000007000e7c24 */ /* 0x040fe2000f8e0205 */
[----:B------:R-:W-:Y:S01]  /*12c0*/  SHF.R.S32.HI R5, RZ, 0x1f, R4 ;  /* 0x0000001fff057819 */ /* 0x000fe20000011404 */
[----:B------:R-:W-:-:S04]  /*12d0*/  IMAD.WIDE.U32 R8, R0, UR6, RZ ;  /* 0x0000000600087c25 */ /* 0x000fc8000f8e00ff */
[-C--:B--2---:R-:W-:Y:S02]  /*12e0*/  IMAD R0, R17, R24.reuse, RZ ;  /* 0x0000001811007224 */ /* 0x084fe400078e02ff */
[----:B------:R-:W-:-:S04]  /*12f0*/  IMAD.WIDE.U32 R12, R2, R24, R4 ;  /* 0x00000018020c7225 */ /* 0x000fc800078e0004 */
[----:B------:R-:W-:Y:S02]  /*1300*/  IMAD R0, R2, R25, R0 ;  /* 0x0000001902007224 */ /* 0x000fe400078e0200 */
[----:B------:R-:W-:Y:S02]  /*1310*/  IMAD.IADD R15, R9, 0x1, R14 ;  /* 0x00000001090f7824 */ /* 0x000fe400078e020e */
[----:B------:R-:W-:Y:S02]  /*1320*/  IMAD.MOV.U32 R14, RZ, RZ, R8 ;  /* 0x000000ffff0e7224 */ /* 0x000fe400078e0008 */
[----:B------:R-:W-:Y:S02]  /*1330*/  IMAD.IADD R9, R13, 0x1, R0 ;  /* 0x000000010d097824 */ /* 0x000fe400078e0200 */
[----:B------:R-:W-:Y:S02]  /*1340*/  IMAD.MOV.U32 R8, RZ, RZ, R12 ;  /* 0x000000ffff087224 */ /* 0x000fe400078e000c */
[----:B------:R-:W-:-:S02]  /*1350*/  IMAD.IADD R7, R7, 0x1, R10 ;  /* 0x0000000107077824 */ /* 0x000fc400078e020a */
[----:B------:R-:W-:-:S04]  /*1360*/  IMAD.WIDE.U32 R10, R18, UR16, R4 ;  /* 0x00000010120a7c25 */ /* 0x000fc8000f8e0004 */
[----:B------:R-:W-:Y:S02]  /*1370*/  IMAD.U32 R18, RZ, RZ, UR8 ;  /* 0x00000008ff127e24 */ /* 0x000fe4000f8e00ff */
[----:B------:R-:W-:Y:S02]  /*1380*/  IMAD R20, R23, UR16, R20 ;  /* 0x0000001017147c24 */ /* 0x000fe4000f8e0214 */
[----:B------:R-:W-:Y:S02]  /*1390*/  IMAD.WIDE.U32 R12, R22, UR16, R8 ;  /* 0x00000010160c7c25 */ /* 0x000fe4000f8e0008 */
[----:B------:R-:W2:Y:S02]  /*13a0*/  LDC.64 R22, c[0x0][0x230] ;  /* 0x00008c00ff167b82 */ /* 0x000ea40000000a00 */
[----:B------:R-:W-:Y:S02]  /*13b0*/  IMAD.IADD R11, R11, 0x1, R19 ;  /* 0x000000010b0b7824 */ /* 0x000fe400078e0213 */
[----:B------:R-:W-:-:S04]  /*13c0*/  IMAD.WIDE.U32 R18, R18, UR23, R6 ;  /* 0x0000001712127c25 */ /* 0x000fc8000f8e0006 */
[-C--:B------:R-:W-:Y:S02]  /*13d0*/  IMAD R0, R17, R26.reuse, RZ ;  /* 0x0000001a11007224 */ /* 0x080fe400078e02ff */
[----:B------:R-:W-:Y:S02]  /*13e0*/  IMAD.IADD R7, R13, 0x1, R20 ;  /* 0x000000010d077824 */ /* 0x000fe400078e0214 */
[----:B------:R-:W-:Y:S01]  /*13f0*/  IMAD.U32 R17, RZ, RZ, UR10 ;  /* 0x0000000aff117e24 */ /* 0x000fe2000f8e00ff */
[----:B------:R-:W-:Y:S01]  /*1400*/  ULDC.64 UR10, c[0x0][0x268] ;  /* 0x00009a00000a7ab9 */ /* 0x000fe20000000a00 */
[----:B------:R-:W-:Y:S02]  /*1410*/  IMAD.MOV.U32 R6, RZ, RZ, R12 ;  /* 0x000000ffff067224 */ /* 0x000fe400078e000c */
[----:B-1----:R-:W-:Y:S02]  /*1420*/  IMAD R20, R28, UR22, RZ ;  /* 0x000000161c147c24 */ /* 0x002fe4000f8e02ff */
[----:B------:R-:W-:-:S04]  /*1430*/  IMAD.WIDE.U32 R8, R2, R26, R10 ;  /* 0x0000001a02087225 */ /* 0x000fc800078e000a */
[----:B------:R-:W-:Y:S02]  /*1440*/  IMAD R13, R2, R27, R0 ;  /* 0x0000001b020d7224 */ /* 0x000fe400078e0200 */
[----:B------:R-:W-:-:S04]  /*1450*/  IMAD.WIDE.U32 R10, R17, UR17, R6 ;  /* 0x00000011110a7c25 */ /* 0x000fc8000f8e0006 */
[----:B------:R-:W-:Y:S02]  /*1460*/  IMAD R0, R29, UR16, R20 ;  /* 0x000000101d007c24 */ /* 0x000fe4000f8e0214 */
[----:B------:R-:W-:-:S04]  /*1470*/  IMAD.WIDE.U32 R6, R28, UR16, R4 ;  /* 0x000000101c067c25 */ /* 0x000fc8000f8e0004 */
[----:B------:R-:W-:Y:S02]  /*1480*/  IMAD.IADD R9, R9, 0x1, R13 ;  /* 0x0000000109097824 */ /* 0x000fe400078e020d */
[----:B------:R-:W-:Y:S01]  /*1490*/  IMAD.U32 R2, RZ, RZ, UR12 ;  /* 0x0000000cff027e24 */ /* 0x000fe2000f8e00ff */
[----:B------:R-:W-:Y:S01]  /*14a0*/  ULDC.64 UR12, c[0x0][0x210] ;  /* 0x00008400000c7ab9 */ /* 0x000fe20000000a00 */
[----:B------:R-:W-:Y:S01]  /*14b0*/  IMAD.IADD R7, R7, 0x1, R0 ;  /* 0x0000000107077824 */ /* 0x000fe200078e0200 */
[----:B------:R-:W-:Y:S01]  /*14c0*/  LEA R198, P2, R10, UR12, 0x1 ;  /* 0x0000000c0ac67c11 */ /* 0x000fe2000f8408ff */
[----:B------:R-:W-:Y:S01]  /*14d0*/  IMAD R0, R30, UR10, RZ ;  /* 0x0000000a1e007c24 */ /* 0x000fe2000f8e02ff */
[----:B------:R-:W-:Y:S01]  /*14e0*/  USHF.L.U32 UR12, UR8, 0x6, URZ ;  /* 0x00000006080c7899 */ /* 0x000fe2000800063f */
[----:B------:R-:W-:-:S04]  /*14f0*/  IMAD.WIDE.U32 R8, R2, UR17, R8 ;  /* 0x0000001102087c25 */ /* 0x000fc8000f8e0008 */
[C---:B------:R-:W-:Y:S02]  /*1500*/  IMAD R12, R16.reuse, UR11, R0 ;  /* 0x0000000b100c7c24 */ /* 0x040fe4000f8e0200 */
        /* <DEDUP_REMOVED lines=9> */
[----:B------:R-:W-:Y:S01]  /*15a0*/  ULDC.64 UR10, c[0x0][0x220] ;  /* 0x00008800000a7ab9 */ /* 0x000fe20000000a00 */
[----:B------:R-:W-:Y:S01]  /*15b0*/  LEA.HI.X R199, R10, UR13, R0, 0x1, P2 ;  /* 0x0000000d0ac77c11 */ /* 0x000fe200090f0c00 */
[----:B--2---:R-:W-:Y:S01]  /*15c0*/  IMAD R2, R22, UR22, RZ ;  /* 0x0000001616027c24 */ /* 0x004fe2000f8e02ff */
[----:B------:R-:W-:Y:S01]  /*15d0*/  IADD3.X R18, R12, UR47, R19, P0, !PT ;  /* 0x0000002f0c127c10 */ /* 0x000fe200087fe413 */
[----:B------:R-:W-:Y:S01]  /*15e0*/  UIADD3 UR13, UR36, -0x1, URZ ;  /* 0xffffffff240d7890 */ /* 0x000fe2000fffe03f */
[----:B------:R-:W-:Y:S01]  /*15f0*/  LEA R20, P0, R24, R198, 0x6 ;  /* 0x000000c618147211 */ /* 0x000fe200078030ff */
[----:B------:R-:W-:Y:S01]  /*1600*/  IMAD R2, R23, UR16, R2 ;  /* 0x0000001017027c24 */ /* 0x000fe2000f8e0202 */
[----:B------:R-:W-:Y:S01]  /*1610*/  LEA R8, P2, R6, UR10, 0x1 ;  /* 0x0000000a06087c11 */ /* 0x000fe2000f8408ff */
[----:B------:R-:W-:Y:S01]  /*1620*/  IMAD.U32 R13, RZ, RZ, UR6 ;  /* 0x00000006ff0d7e24 */ /* 0x000fe2000f8e00ff */
[----:B------:R-:W-:Y:S01]  /*1630*/  LEA.HI.X R21, R24, R199, R25, 0x6, P0 ;  /* 0x000000c718157211 */ /* 0x000fe200000f3419 */
[----:B------:R-:W-:Y:S01]  /*1640*/  UIADD3 UR46, UR42, UR44, URZ ;  /* 0x0000002c2a2e7290 */ /* 0x000fe2000fffe03f */
[----:B------:R-:W-:Y:S01]  /*1650*/  LEA.HI.X R9, R6, UR11, R18, 0x1, P2 ;  /* 0x0000000b06097c11 */ /* 0x000fe200090f0c12 */
[----:B------:R-:W-:Y:S01]  /*1660*/  ULDC.64 UR10, c[0x0][0x260] ;  /* 0x00009800000a7ab9 */ /* 0x000fe20000000a00 */
[----:B------:R-:W-:Y:S01]  /*1670*/  LEA R0, R240, UR5, 0x1 ;  /* 0x00000005f0007c11 */ /* 0x000fe2000f8e08ff */
[----:B------:R-:W-:Y:S01]  /*1680*/  @P3 BAR.SYNC.DEFER_BLOCKING 0x0 ;  /* 0x0000000000003b1d */ /* 0x000fe20000010000 */
[----:B------:R-:W-:Y:S01]  /*1690*/  IADD3 R6, P0, R8, UR12, RZ ;  /* 0x0000000c08067c10 */ /* 0x000fe2000ff1e0ff */
[----:B------:R-:W-:Y:S01]  /*16a0*/  IMAD.WIDE.U32 R14, R13, UR23, R14 ;  /* 0x000000170d0e7c25 */ /* 0x000fe2000f8e000e */
[----:B------:R-:W-:Y:S01]  /*16b0*/  USHF.L.U64.HI UR44, UR6, 0x6, UR7 ;  /* 0x00000006062c7899 */ /* 0x000fe20008010207 */
[C---:B------:R-:W-:Y:S01]  /*16c0*/  LEA R12, P1, R26.reuse, R196, 0x6 ;  /* 0x000000c41a0c7211 */ /* 0x040fe200078230ff */
[----:B------:R-:W-:Y:S01]  /*16d0*/  UIMAD.WIDE UR46, UR46, 0x4, UR48 ;  /* 0x000000042e2e78a5 */ /* 0x000fe2000f8e0230 */
[----:B------:R-:W-:Y:S01]  /*16e0*/  IADD3.X R7, R9, UR45, RZ, P0, !PT ;  /* 0x0000002d09077c10 */ /* 0x000fe200087fe4ff */
[----:B------:R-:W-:Y:S01]  /*16f0*/  ULDC.64 UR8, c[0x0][0x218] ;  /* 0x0000860000087ab9 */ /* 0x000fe20000000a00 */
[----:B------:R-:W-:Y:S01]  /*1700*/  LEA.HI.X R13, R26, R197, R27, 0x6, P1 ;  /* 0x000000c51a0d7211 */ /* 0x000fe200008f341b */
[----:B------:R-:W-:Y:S01]  /*1710*/  @!PT LDS RZ, [RZ] ;  /* 0x00000000fffff984 */ /* 0x000fe20000000800 */
[----:B------:R-:W-:Y:S01]  /*1720*/  @!PT LDS RZ, [RZ] ;  /* 0x00000000fffff984 */ /* 0x000fe20000000800 */
[----:B------:R-:W-:Y:S01]  /*1730*/  @!PT LDS RZ, [RZ] ;  /* 0x00000000fffff984 */ /* 0x000fe20000000800 */
[----:B------:R1:W-:Y:S04]  /*1740*/  LDGSTS.E.BYPASS.LTC128B.128 [R0+0xa000], desc[UR40][R8.64] ;  /* 0x0a00000008007fae */ /* 0x0003e8000b901d68 */
[----:B------:R2:W-:Y:S01]  /*1750*/  LDGSTS.E.BYPASS.LTC128B.128 [R0+0xb000], desc[UR40][R6.64] ;  /* 0x0b00000006007fae */ /* 0x0005e2000b901d68 */
[----:B-1----:R-:W-:Y:S01]  /*1760*/  IMAD.WIDE.U32 R8, R22, UR16, R4 ;  /* 0x0000001016087c25 */ /* 0x002fe2000f8e0004 */
[----:B------:R-:W-:-:S03]  /*1770*/  IADD3 R4, P0, R6, UR12, RZ ;  /* 0x0000000c06047c10 */ /* 0x000fc6000ff1e0ff */
[----:B------:R-:W-:Y:S01]  /*1780*/  IMAD.IADD R9, R9, 0x1, R2 ;  /* 0x0000000109097824 */ /* 0x000fe200078e0202 */
[----:B------:R-:W-:Y:S01]  /*1790*/  IADD3.X R5, R7, UR45, RZ, P0, !PT ;  /* 0x0000002d07057c10 */ /* 0x000fe200087fe4ff */
[----:B------:R-:W-:Y:S01]  /*17a0*/  IMAD R2, R30, UR10, RZ ;  /* 0x0000000a1e027c24 */ /* 0x000fe2000f8e02ff */
[----:B--2---:R-:W-:Y:S01]  /*17b0*/  IADD3 R6, P0, R4, UR12, RZ ;  /* 0x0000000c04067c10 */ /* 0x004fe2000ff1e0ff */
[C---:B------:R-:W-:Y:S01]  /*17c0*/  IMAD.WIDE.U32 R8, R16.reuse, UR10, R8 ;  /* 0x0000000a10087c25 */ /* 0x040fe2000f8e0008 */
[----:B------:R-:W-:Y:S01]  /*17d0*/  UIMAD UR10, UR39, UR6, URZ ;  /* 0x00000006270a72a4 */ /* 0x000fe2000f8e023f */
[----:B------:R1:W-:Y:S01]  /*17e0*/  LDGSTS.E.BYPASS.LTC128B.128 [R0+0xc000], desc[UR40][R4.64] ;  /* 0x0c00000004007fae */ /* 0x0003e2000b901d68 */
[----:B------:R-:W-:Y:S01]  /*17f0*/  IADD3.X R7, R5, UR45, RZ, P0, !PT ;  /* 0x0000002d05077c10 */ /* 0x000fe200087fe4ff */
[----:B------:R-:W-:Y:S01]  /*1800*/  IMAD R2, R16, UR11, R2 ;  /* 0x0000000b10027c24 */ /* 0x000fe2000f8e0202 */
[----:B------:R-:W-:Y:S01]  /*1810*/  ULEA.HI UR11, UR13, UR13, URZ, 0x1 ;  /* 0x0000000d0d0b7291 */ /* 0x000fe2000f8f083f */
[----:B------:R-:W-:Y:S01]  /*1820*/  IADD3 R8, P0, R8, R14, RZ ;  /* 0x0000000e08087210 */ /* 0x000fe20007f1e0ff */
[----:B------:R-:W-:Y:S01]  /*1830*/  UIMAD UR10, UR23, UR7, UR10 ;  /* 0x00000007170a72a4 */ /* 0x000fe2000f8e020a */
[----:B------:R-:W-:Y:S01]  /*1840*/  IMAD.IADD R2, R9, 0x1, R2 ;  /* 0x0000000109027824 */ /* 0x000fe200078e0202 */
[----:B------:R-:W-:Y:S01]  /*1850*/  ULOP3.LUT UR11, UR11, 0xfffffffe, URZ, 0xc0, !UPT ;  /* 0xfffffffe0b0b7892 */ /* 0x000fe2000f8ec03f */
[----:B------:R2:W-:Y:S01]  /*1860*/  LDGSTS.E.BYPASS.LTC128B.128 [R0+0xd000], desc[UR40][R6.64] ;  /* 0x0d00000006007fae */ /* 0x0005e2000b901d68 */
[----:B------:R-:W-:-:S02]  /*1870*/  USHF.L.U32 UR6, UR6, 0x6, URZ ;  /* 0x0000000606067899 */ /* 0x000fc4000800063f */
[----:B------:R-:W-:Y:S01]  /*1880*/  UIADD3 UR11, UR13, -UR11, URZ ;  /* 0x8000000b0d0b7290 */ /* 0x000fe2000fffe03f */
[----:B------:R-:W-:Y:S01]  /*1890*/  IADD3.X R14, R2, UR10, R15, P0, !PT ;  /* 0x0000000a020e7c10 */ /* 0x000fe200087fe40f */
[----:B------:R-:W-:Y:S01]  /*18a0*/  VIADD R2, R240, 0x1000 ;  /* 0x00001000f0027836 */ /* 0x000fe20000000000 */
[C---:B------:R-:W-:Y:S01]  /*18b0*/  LEA R10, P0, R8.reuse, UR8, 0x1 ;  /* 0x00000008080a7c11 */ /* 0x040fe2000f8008ff */
[----:B------:R-:W-:Y:S01]  /*18c0*/  UISETP.NE.AND UP0, UPT, UR11, 0x1, UPT ;  /* 0x000000010b00788c */ /* 0x000fe2000bf05270 */
[----:B------:R-:W0:Y:S01]  /*18d0*/  LDGDEPBAR ;  /* 0x00000000000079af */ /* 0x000e220000000000 */
[----:B------:R-:W-:Y:S01]  /*18e0*/  UMOV UR8, UR46 ;  /* 0x0000002e00087c82 */ /* 0x000fe20008000000 */
[----:B------:R-:W-:Y:S01]  /*18f0*/  LEA.HI.X R11, R8, UR9, R14, 0x1, P0 ;  /* 0x00000009080b7c11 */ /* 0x000fe200080f0c0e */
[----:B------:R-:W-:Y:S01]  /*1900*/  UMOV UR9, UR47 ;  /* 0x0000002f00097c82 */ /* 0x000fe20008000000 */
[----:B------:R-:W-:Y:S01]  /*1910*/  IADD3 R8, P0, R10, UR6, RZ ;  /* 0x000000060a087c10 */ /* 0x000fe2000ff1e0ff */
[----:B------:R-:W-:Y:S01]  /*1920*/  LDGSTS.E.BYPASS.LTC128B.128 [R0+0x4000], desc[UR40][R196.64] ;  /* 0x04000000c4007fae */ /* 0x000fe2000b901d68 */
[----:B------:R-:W-:-:S02]  /*1930*/  PLOP3.LUT P2, PT, PT, PT, UP0, 0x80, 0x0 ;  /* 0x000000000000781c */ /* 0x000fc40003f4f008 */
[----:B------:R-:W-:Y:S01]  /*1940*/  IADD3.X R9, R11, UR44, RZ, P0, !PT ;  /* 0x0000002c0b097c10 */ /* 0x000fe200087fe4ff */
[----:B------:R3:W-:Y:S01]  /*1950*/  LDGSTS.E.BYPASS.LTC128B.128 [R0+0x5000], desc[UR40][R12.64] ;  /* 0x050000000c007fae */ /* 0x0007e2000b901d68 */
[----:B------:R-:W-:Y:S01]  /*1960*/  SEL R2, R2, R240, !P2 ;  /* 0x000000f002027207 */ /* 0x000fe20005000000 */
[C---:B-1----:R-:W-:Y:S01]  /*1970*/  IMAD.SHL.U32 R4, R247.reuse, 0x4, RZ ;  /* 0x00000004f7047824 */ /* 0x042fe200078e00ff */
[----:B------:R-:W-:Y:S02]  /*1980*/  SHF.R.S32.HI R14, RZ, 0x1f, R247 ;  /* 0x0000001fff0e7819 */ /* 0x000fe400000114f7 */
[----:B------:R-:W-:Y:S02]  /*1990*/  LEA R226, R2, UR5, 0x1 ;  /* 0x0000000502e27c11 */ /* 0x000fe4000f8e08ff */
[----:B------:R-:W-:Y:S02]  /*19a0*/  SHF.L.U64.HI R5, R247, 0x2, R14 ;  /* 0x00000002f7057819 */ /* 0x000fe4000001020e */
[----:B------:R-:W-:Y:S01]  /*19b0*/  IADD3 R4, P1, R4, UR8, RZ ;  /* 0x0000000804047c10 */ /* 0x000fe2000ff3e0ff */
[----:B------:R-:W-:Y:S01]  /*19c0*/  LDGSTS.E.BYPASS.LTC128B.128 [R226], desc[UR40][R198.64] ;  /* 0x00000000c6e27fae */ /* 0x000fe2000b901d68 */
[----:B--2---:R-:W-:Y:S01]  /*19d0*/  IADD3 R6, P0, R8, UR6, RZ ;  /* 0x0000000608067c10 */ /* 0x004fe2000ff1e0ff */
[----:B------:R-:W-:Y:S01]  /*19e0*/  UIMAD UR10, UR27, UR26, URZ ;  /* 0x0000001a1b0a72a4 */ /* 0x000fe2000f8e023f */
[----:B------:R-:W-:Y:S01]  /*19f0*/  IADD3.X R5, R5, UR9, RZ, P1, !PT ;  /* 0x0000000905057c10 */ /* 0x000fe20008ffe4ff */
[----:B------:R-:W-:Y:S01]  /*1a00*/  LDGSTS.E.BYPASS.LTC128B.128 [R226+0x1000], desc[UR40][R20.64] ;  /* 0x0100000014e27fae */ /* 0x000fe2000b901d68 */
[----:B------:R-:W-:-:S03]  /*1a10*/  IADD3.X R7, R9, UR44, RZ, P0, !PT ;  /* 0x0000002c09077c10 */ /* 0x000fc600087fe4ff */
[----:B------:R-:W-:Y:S04]  /*1a20*/  LDGSTS.E.BYPASS.LTC128B.128 [R0+0x6000], desc[UR40][R10.64] ;  /* 0x060000000a007fae */ /* 0x000fe8000b901d68 */
[----:B------:R-:W-:Y:S04]  /*1a30*/  LDGSTS.E.BYPASS.LTC128B.128 [R0+0x7000], desc[UR40][R8.64] ;  /* 0x0700000008007fae */ /* 0x000fe8000b901d68 */
[----:B------:R-:W-:Y:S01]  /*1a40*/  LDGSTS.E.BYPASS.LTC128B.128 [R0+0x8000], desc[UR40][R6.64] ;  /* 0x0800000006007fae */ /* 0x000fe2000b901d68 */
[----:B---3--:R-:W-:Y:S01]  /*1a50*/  IADD3 R12, P0, R6, UR6, RZ ;  /* 0x00000006060c7c10 */ /* 0x008fe2000ff1e0ff */
[----:B------:R-:W-:-:S02]  /*1a60*/  USHF.L.U32 UR7, UR10, 0x6, URZ ;  /* 0x000000060a077899 */ /* 0x000fc4000800063f */
[----:B------:R-:W5:Y:S01]  /*1a70*/  LDG.E R236, desc[UR40][R4.64] ;  /* 0x0000002804ec7981 */ /* 0x000f62000c1e1900 */
[----:B------:R-:W-:-:S03]  /*1a80*/  IADD3.X R13, R7, UR44, RZ, P0, !PT ;  /* 0x0000002c070d7c10 */ /* 0x000fc600087fe4ff */
[----:B------:R-:W5:Y:S04]  /*1a90*/  LDG.E R235, desc[UR40][R4.64+0x20] ;  /* 0x0000202804eb7981 */ /* 0x000f68000c1e1900 */
[----:B------:R1:W-:Y:S01]  /*1aa0*/  LDGSTS.E.BYPASS.LTC128B.128 [R0+0x9000], desc[UR40][R12.64] ;  /* 0x090000000c007fae */ /* 0x0003e2000b901d68 */
[----:B------:R-:W-:Y:S02]  /*1ab0*/  USHF.R.S32.HI UR6, URZ, 0x1f, UR26 ;  /* 0x0000001f3f067899 */ /* 0x000fe4000801141a */
[----:B------:R-:W-:Y:S01]  /*1ac0*/  USHF.R.S32.HI UR11, URZ, 0x1f, UR7 ;  /* 0x0000001f3f0b7899 */ /* 0x000fe20008011407 */
[----:B------:R-:W0:Y:S01]  /*1ad0*/  LDGDEPBAR ;  /* 0x00000000000079af */ /* 0x000e220000000000 */
[----:B------:R-:W-:-:S03]  /*1ae0*/  UIMAD UR6, UR6, UR27, URZ ;  /* 0x0000001b060672a4 */ /* 0x000fc6000f8e023f */
[----:B------:R-:W5:Y:S04]  /*1af0*/  LDG.E R234, desc[UR40][R4.64+0x80] ;  /* 0x0000802804ea7981 */ /* 0x000f68000c1e1900 */
[----:B------:R2:W5:Y:S01]  /*1b00*/  LDG.E R233, desc[UR40][R4.64+0xa0] ;  /* 0x0000a02804e97981 */ /* 0x000562000c1e1900 */
[----:B------:R-:W-:Y:S01]  /*1b10*/  IMAD.U32 R2, RZ, RZ, UR30 ;  /* 0x0000001eff027e24 */ /* 0x000fe2000f8e00ff */
[----:B-1----:R-:W-:Y:S01]  /*1b20*/  LEA.HI R0, R33, R34, RZ, 0x5 ;  /* 0x0000002221007211 */ /* 0x002fe200078f28ff */
[----:B------:R-:W-:Y:S01]  /*1b30*/  UIMAD.WIDE UR44, UR16, UR25, UR42 ;  /* 0x00000019102c72a5 */ /* 0x000fe2000f8e022a */
[----:B------:R-:W-:-:S04]  /*1b40*/  DEPBAR.LE SB0, 0x1 ;  /* 0x000080400000791a */ /* 0x000fc80000000000 */
[----:B------:R-:W-:Y:S01]  /*1b50*/  SHF.R.S32.HI R0, RZ, 0x5, R0 ;  /* 0x00000005ff007819 */ /* 0x000fe20000011400 */
[----:B--2---:R-:W-:Y:S01]  /*1b60*/  IMAD.U32 R4, RZ, RZ, UR33 ;  /* 0x00000021ff047e24 */ /* 0x004fe2000f8e00ff */
[----:B------:R-:W-:-:S03]  /*1b70*/  UIMAD.WIDE.U32 UR46, UR26, UR27, URZ ;  /* 0x0000001b1a2e72a5 */ /* 0x000fc6000f8e003f */
[----:B------:R-:W-:Y:S01]  /*1b80*/  IMAD R0, R0, UR10, R251 ;  /* 0x0000000a00007c24 */ /* 0x000fe2000f8e02fb */
[----:B------:R-:W-:Y:S01]  /*1b90*/  UIMAD UR6, UR31, UR26, UR6 ;  /* 0x0000001a1f0672a4 */ /* 0x000fe2000f8e0206 */
[----:B------:R-:W-:Y:S03]  /*1ba0*/  BAR.SYNC.DEFER_BLOCKING 0x0 ;  /* 0x0000000000007b1d */ /* 0x000fe60000010000 */
[----:B------:R-:W-:Y:S02]  /*1bb0*/  IADD3 R4, P1, P0, R0, UR7, R4 ;  /* 0x0000000700047c10 */ /* 0x000fe4000f83e004 */
[----:B------:R-:W-:Y:S01]  /*1bc0*/  SHF.R.S32.HI R0, RZ, 0x1f, R0 ;  /* 0x0000001fff007819 */ /* 0x000fe20000011400 */
[----:B------:R-:W-:Y:S02]  /*1bd0*/  UIADD3 UR29, UP0, UR44, UR29, URZ ;  /* 0x0000001d2c1d7290 */ /* 0x000fe4000ff1e03f */
[----:B------:R-:W-:Y:S01]  /*1be0*/  UIADD3 UR6, UR47, UR6, URZ ;  /* 0x000000062f067290 */ /* 0x000fe2000fffe03f */
[----:B------:R-:W-:Y:S01]  /*1bf0*/  IADD3.X R0, R0, UR11, R2, P1, P0 ;  /* 0x0000000b00007c10 */ /* 0x000fe20008fe0402 */
[----:B------:R-:W-:Y:S01]  /*1c00*/  IMAD.U32 R6, RZ, RZ, UR46 ;  /* 0x0000002eff067e24 */ /* 0x000fe2000f8e00ff */
[----:B------:R-:W-:Y:S01]  /*1c10*/  IADD3 R4, P0, R4, R31, RZ ;  /* 0x0000001f04047210 */ /* 0x000fe20007f1e0ff */
[----:B------:R-:W-:-:S02]  /*1c20*/  UIADD3.X UR28, UR45, UR28, URZ, UP0, !UPT ;  /* 0x0000001c2d1c7290 */ /* 0x000fc400087fe43f */
[----:B------:R-:W-:Y:S02]  /*1c30*/  UIMAD UR6, UR6, UR29, URZ ;  /* 0x0000001d060672a4 */ /* 0x000fe4000f8e023f */
[----:B------:R-:W-:Y:S01]  /*1c40*/  IMAD.X R5, R0, 0x1, R32, P0 ;  /* 0x0000000100057824 */ /* 0x000fe200000e0620 */
[----:B------:R-:W-:Y:S02]  /*1c50*/  UIADD3 UR32, UR42, UR32, URZ ;  /* 0x000000202a207290 */ /* 0x000fe4000fffe03f */
[----:B------:R-:W-:Y:S01]  /*1c60*/  UIMAD UR28, UR28, UR46, UR6 ;  /* 0x0000002e1c1c72a4 */ /* 0x000fe2000f8e0206 */
[----:B------:R-:W-:Y:S01]  /*1c70*/  IMAD.WIDE.U32 R4, R6, UR29, R4 ;  /* 0x0000001d06047c25 */ /* 0x000fe2000f8e0004 */
[----:B------:R-:W-:Y:S01]  /*1c80*/  ULDC.64 UR26, c[0x0][0x478] ;  /* 0x00011e00001a7ab9 */ /* 0x000fe20000000a00 */
[----:B------:R-:W-:Y:S02]  /*1c90*/  ULDC.64 UR6, c[0x0][0x400] ;  /* 0x0001000000067ab9 */ /* 0x000fe40000000a00 */
[----:B------:R-:W-:Y:S01]  /*1ca0*/  IMAD.U32 R7, RZ, RZ, UR47 ;  /* 0x0000002fff077e24 */ /* 0x000fe2000f8e00ff */
[C---:B------:R-:W-:Y:S01]  /*1cb0*/  LEA R184, P0, R4.reuse, UR6, 0x2 ;  /* 0x0000000604b87c11 */ /* 0x040fe2000f8010ff */
[----:B------:R-:W-:Y:S01]  /*1cc0*/  VIADD R0, R5, UR28 ;  /* 0x0000001c05007c36 */ /* 0x000fe20008000000 */
[----:B------:R-:W-:Y:S01]  /*1cd0*/  UIADD3 UR6, -UR38, UR4, UR37 ;  /* 0x0000000426067290 */ /* 0x000fe2000fffe125 */
[----:B------:R1:W2:Y:S03]  /*1ce0*/  LDSM.16.M88.4 R140, [R177+0xa000] ;  /* 0x00a00000b18c783b */ /* 0x0002a60000000200 */
[----:B------:R-:W-:Y:S01]  /*1cf0*/  LEA.HI.X R185, R4, UR7, R0, 0x2, P0 ;  /* 0x0000000704b97c11 */ /* 0x000fe200080f1400 */
[----:B------:R-:W-:Y:S01]  /*1d00*/  ULDC UR7, c[0x0][0x398] ;  /* 0x0000e60000077ab9 */ /* 0x000fe20000000800 */
[----:B------:R1:W3:Y:S01]  /*1d10*/  LDSM.16.M88.4 R144, [R177+0xa800] ;  /* 0x00a80000b190783b */ /* 0x0002e20000000200 */
[----:B------:R-:W-:-:S03]  /*1d20*/  UIADD3 UR7, UR6, -UR7, URZ ;  /* 0x8000000706077290 */ /* 0x000fc6000fffe03f */
[----:B------:R1:W4:Y:S01]  /*1d30*/  LDSM.16.M88.4 R148, [R180+0xa000] ;  /* 0x00a00000b494783b */ /* 0x0003220000000200 */
[----:B------:R-:W-:-:S03]  /*1d40*/  USHF.R.S32.HI UR6, URZ, 0x1f, UR7 ;  /* 0x0000001f3f067899 */ /* 0x000fc60008011407 */
[----:B------:R1:W1:Y:S01]  /*1d50*/  LDSM.16.M88.4 R152, [R180+0xa800] ;  /* 0x00a80000b498783b */ /* 0x0002620000000200 */
[----:B------:R-:W-:-:S03]  /*1d60*/  ULEA.HI UR6, UR6, UR7, URZ, 0x6 ;  /* 0x0000000706067291 */ /* 0x000fc6000f8f303f */
[----:B------:R1:W1:Y:S01]  /*1d70*/  LDSM.16.M88.4 R156, [R178+0xa000] ;  /* 0x00a00000b29c783b */ /* 0x0002620000000200 */
[----:B------:R-:W-:-:S03]  /*1d80*/  USHF.R.S32.HI UR6, URZ, 0x6, UR6 ;  /* 0x000000063f067899 */ /* 0x000fc60008011406 */
[----:B------:R1:W1:Y:S01]  /*1d90*/  LDSM.16.M88.4 R160, [R178+0xa800] ;  /* 0x00a80000b2a0783b */ /* 0x0002620000000200 */
[----:B------:R-:W-:-:S03]  /*1da0*/  UISETP.LT.AND UP0, UPT, URZ, UR6, UPT ;  /* 0x000000063f00728c */ /* 0x000fc6000bf01270 */
[----:B------:R1:W1:Y:S01]  /*1db0*/  LDSM.16.M88.4 R164, [R179+0xa000] ;  /* 0x00a00000b3a4783b */ /* 0x0002620000000200 */
[----:B------:R-:W-:-:S03]  /*1dc0*/  USEL UR6, URZ, UR6, !UP0 ;  /* 0x000000063f067287 */ /* 0x000fc6000c000000 */
[----:B------:R1:W1:Y:S01]  /*1dd0*/  LDSM.16.M88.4 R168, [R179+0xa800] ;  /* 0x00a80000b3a8783b */ /* 0x0002620000000200 */
[----:B------:R-:W-:-:S06]  /*1de0*/  UISETP.GT.AND UP0, UPT, UR36, UR6, UPT ;  /* 0x000000062400728c */ /* 0x000fcc000bf04270 */
[----:B------:R-:W-:Y:S01]  /*1df0*/  PLOP3.LUT P0, PT, PT, PT, UP0, 0x80, 0x0 ;  /* 0x000000000000781c */ /* 0x000fe20003f0f008 */
[----:B------:R-:W-:Y:S01]  /*1e00*/  UIMAD.WIDE UR26, UR32, 0x4, UR26 ;  /* 0x00000004201a78a5 */ /* 0x000fe2000f8e021a */
        /* <DEDUP_REMOVED lines=32> */
[----:B-1234-:R-:W-:Y:S06]  /*2010*/  @!P0 BRA `(.L_x_568) ;  /* 0x0000003800988947 */ /* 0x01efec0003800000 */
[----:B------:R-:W-:Y:S01]  /*2020*/  LEA.HI R0, R33, R34, RZ, 0x4 ;  /* 0x0000002221007211 */ /* 0x000fe200078f20ff */
[----:B------:R-:W1:Y:S01]  /*2030*/  LDC R249, c[0x0][0x2dc] ;  /* 0x0000b700fff97b82 */ /* 0x000e620000000800 */
[----:B------:R-:W-:Y:S01]  /*2040*/  UMOV UR7, UR27 ;  /* 0x0000001b00077c82 */ /* 0x000fe20008000000 */
[----:B------:R-:W-:Y:S01]  /*2050*/  USHF.L.U32 UR27, UR10, 0x4, URZ ;  /* 0x000000040a1b7899 */ /* 0x000fe2000800063f */
[----:B------:R-:W-:Y:S01]  /*2060*/  LOP3.LUT R0, R0, 0xfffffff0, RZ, 0xc0, !PT ;  /* 0xfffffff000007812 */ /* 0x000fe200078ec0ff */
[----:B------:R-:W-:Y:S01]  /*2070*/  USHF.L.U32 UR28, UR10, 0x3, URZ ;  /* 0x000000030a1c7899 */ /* 0x000fe2000800063f */
[----:B------:R-:W-:Y:S01]  /*2080*/  VIADD R4, R181, 0x1000 ;  /* 0x00001000b5047836 */ /* 0x000fe20000000000 */
[----:B------:R-:W-:Y:S01]  /*2090*/  UIADD3 UR33, UR27, 0x20, URZ ;  /* 0x000000201b217890 */ /* 0x000fe2000fffe03f */
[C---:B------:R-:W-:Y:S01]  /*20a0*/  SHF.L.U64.HI R238, R247.reuse, 0x2, R14 ;  /* 0x00000002f7ee7819 */ /* 0x040fe2000001020e */
[----:B------:R-:W-:Y:S01]  /*20b0*/  IMAD.IADD R0, R34, 0x1, -R0 ;  /* 0x0000000122007824 */ /* 0x000fe200078e0a00 */
[----:B------:R-:W-:Y:S01]  /*20c0*/  UIADD3 UR42, UR37, UR4, URZ ;  /* 0x00000004252a7290 */ /* 0x000fe2000fffe03f */
[----:B------:R-:W-:Y:S01]  /*20d0*/  IMAD.MOV.U32 R174, RZ, RZ, 0x20 ;  /* 0x00000020ffae7424 */ /* 0x000fe200078e00ff */
[----:B------:R-:W-:Y:S01]  /*20e0*/  UIADD3 UR32, UR28, UR33, URZ ;  /* 0x000000211c207290 */ /* 0x000fe2000fffe03f */
[----:B------:R-:W-:Y:S01]  /*20f0*/  IMAD.MOV.U32 R128, RZ, RZ, 0x40 ;  /* 0x00000040ff807424 */ /* 0x000fe200078e00ff */
[----:B------:R-:W-:Y:S01]  /*2100*/  SHF.R.S32.HI R2, RZ, 0x1f, R0 ;  /* 0x0000001fff027819 */ /* 0x000fe20000011400 */
[----:B------:R-:W-:Y:S01]  /*2110*/  IMAD.SHL.U32 R239, R247, 0x4, RZ ;  /* 0x00000004f7ef7824 */ /* 0x000fe200078e00ff */
[----:B------:R-:W-:Y:S01]  /*2120*/  UIADD3 UR31, UR28, UR32, URZ ;  /* 0x000000201c1f7290 */ /* 0x000fe2000fffe03f */
[----:B------:R-:W-:Y:S01]  /*2130*/  IMAD.MOV.U32 R252, RZ, RZ, 0x28 ;  /* 0x00000028fffc7424 */ /* 0x000fe200078e00ff */
[----:B------:R-:W-:Y:S01]  /*2140*/  LEA.HI R2, R2, R0, RZ, 0x3 ;  /* 0x0000000002027211 */ /* 0x000fe200078f18ff */
[----:B------:R-:W-:Y:S01]  /*2150*/  IMAD.MOV.U32 R95, RZ, RZ, RZ ;  /* 0x000000ffff5f7224 */ /* 0x000fe200078e00ff */
[----:B------:R-:W-:Y:S01]  /*2160*/  UIADD3 UR30, UR28, UR31, URZ ;  /* 0x0000001f1c1e7290 */ /* 0x000fe2000fffe03f */
[----:B------:R-:W-:Y:S01]  /*2170*/  SEL R4, R4, R181, !P2 ;  /* 0x000000b504047207 */ /* 0x000fe20005000000 */
[----:B------:R-:W-:Y:S01]  /*2180*/  UMOV UR12, UR26 ;  /* 0x0000001a000c7c82 */ /* 0x000fe20008000000 */
[----:B------:R-:W-:Y:S01]  /*2190*/  LOP3.LUT R2, R2, 0xfffffff8, RZ, 0xc0, !PT ;  /* 0xfffffff802027812 */ /* 0x000fe200078ec0ff */
[----:B------:R-:W-:-:S02]  /*21a0*/  UIMAD UR26, UR10, 0x18, URZ ;  /* 0x000000180a1a78a4 */ /* 0x000fc4000f8e023f */
[----:B------:R-:W-:Y:S02]  /*21b0*/  USHF.L.U32 UR25, UR10, 0x5, URZ ;  /* 0x000000050a197899 */ /* 0x000fe4000800063f */
[----:B------:R-:W-:Y:S01]  /*21c0*/  IMAD.IADD R0, R0, 0x1, -R2 ;  /* 0x0000000100007824 */ /* 0x000fe200078e0a02 */
[----:B------:R-:W-:Y:S01]  /*21d0*/  UIMAD UR11, UR10, 0x28, URZ ;  /* 0x000000280a0b78a4 */ /* 0x000fe2000f8e023f */
[----:B------:R-:W-:Y:S01]  /*21e0*/  VIADD R2, R182, 0x1000 ;  /* 0x00001000b6027836 */ /* 0x000fe20000000000 */
[----:B------:R-:W-:Y:S02]  /*21f0*/  UIMAD UR4, UR10, 0x30, URZ ;  /* 0x000000300a0478a4 */ /* 0x000fe4000f8e023f */
[C---:B------:R-:W-:Y:S01]  /*2200*/  LOP3.LUT P0, RZ, R0.reuse, 0x2, RZ, 0xc0, !PT ;  /* 0x0000000200ff7812 */ /* 0x040fe2000780c0ff */
[----:B------:R-:W-:Y:S01]  /*2210*/  UIMAD UR45, UR10, 0x38, URZ ;  /* 0x000000380a2d78a4 */ /* 0x000fe2000f8e023f */
[----:B------:R-:W-:Y:S01]  /*2220*/  LOP3.LUT P1, RZ, R0, 0x4, RZ, 0xc0, !PT ;  /* 0x0000000400ff7812 */ /* 0x000fe2000782c0ff */
[----:B------:R-:W-:Y:S01]  /*2230*/  VIADD R0, R247, 0xffffffc0 ;  /* 0xffffffc0f7007836 */ /* 0x000fe20000000000 */
[----:B------:R-:W-:Y:S01]  /*2240*/  SEL R2, R2, R182, !P2 ;  /* 0x000000b602027207 */ /* 0x000fe20005000000 */
[----:B------:R-:W-:Y:S01]  /*2250*/  ULDC UR37, c[0x0][0x270] ;  /* 0x00009c0000257ab9 */ /* 0x000fe20000000800 */
[----:B------:R-:W-:-:S02]  /*2260*/  UIADD3 UR42, -UR38, 0x80, UR42 ;  /* 0x00000080262a7890 */ /* 0x000fc4000fffe12a */
[----:B------:R-:W-:Y:S01]  /*2270*/  UIADD3 UR29, UR28, UR30, URZ ;  /* 0x0000001e1c1d7290 */ /* 0x000fe2000fffe03f */
[----:B------:R-:W-:Y:S01]  /*2280*/  SEL R174, R174, 0xffffffe0, !P0 ;  /* 0xffffffe0aeae7807 */ /* 0x000fe20004000000 */
[----:B------:R-:W-:Y:S01]  /*2290*/  IMAD.SHL.U32 R237, R0, 0x4, RZ ;  /* 0x0000000400ed7824 */ /* 0x000fe200078e00ff */
[----:B------:R-:W-:Y:S01]  /*22a0*/  LEA R172, R2, UR5, 0x1 ;  /* 0x0000000502ac7c11 */ /* 0x000fe2000f8e08ff */
[----:B------:R-:W-:Y:S01]  /*22b0*/  UIADD3 UR10, UR28, UR29, URZ ;  /* 0x0000001d1c0a7290 */ /* 0x000fe2000fffe03f */
[----:B------:R-:W-:Y:S01]  /*22c0*/  LEA R173, R4, UR5, 0x1 ;  /* 0x0000000504ad7c11 */ /* 0x000fe2000f8e08ff */
[----:B------:R-:W-:Y:S01]  /*22d0*/  IMAD.IADD R176, R175, 0x1, R174 ;  /* 0x00000001afb07824 */ /* 0x000fe200078e02ae */
[----:B------:R-:W-:Y:S01]  /*22e0*/  SEL R128, R128, 0xffffffc0, !P1 ;  /* 0xffffffc080807807 */ /* 0x000fe20004800000 */
[----:B------:R-:W-:Y:S01]  /*22f0*/  ULDC UR44, c[0x0][0x39c] ;  /* 0x0000e700002c7ab9 */ /* 0x000fe20000000800 */
[----:B-1----:R-:W-:-:S07]  /*2300*/  ULDC UR43, c[0x0][0x2ec] ;  /* 0x0000bb00002b7ab9 */ /* 0x002fce0000000800 */
.L_x_571:
[----:B------:R-:W0:Y:S01]  /*2310*/  LDGDEPBAR ;  /* 0x00000000000079af */ /* 0x000e220000000000 */
[C---:B------:R-:W-:Y:S01]  /*2320*/  IADD3 R0, R173.reuse, R174, RZ ;  /* 0x000000aead007210 */ /* 0x040fe20007ffe0ff */
[----:B------:R-:W-:Y:S01]  /*2330*/  USHF.L.U32 UR36, UR13, 0x6, URZ ;  /* 0x000000060d247899 */ /* 0x000fe2000800063f */
[-C--:B------:R-:W-:Y:S01]  /*2340*/  IADD3 R2, R173, R128.reuse, RZ ;  /* 0x00000080ad027210 */ /* 0x080fe20007ffe0ff */
[----:B------:R-:W-:Y:S01]  /*2350*/  UISETP.GT.AND UP3, UPT, UR13, UR6, UPT ;  /* 0x000000060d00728c */ /* 0x000fe2000bf64270 */
[----:B-----5:R-:W-:Y:S01]  /*2360*/  FSETP.NEU.FTZ.AND P3, PT, R236, -INF , PT ;  /* 0xff800000ec00780b */ /* 0x020fe20003f7d000 */
[----:B------:R-:W-:Y:S01]  /*2370*/  UISETP.GE.AND UP0, UPT, UR36, UR42, UPT ;  /* 0x0000002a2400728c */ /* 0x000fe2000bf06270 */
[----:B------:R-:W-:Y:S02]  /*2380*/  MOV R183, 0x8 ;  /* 0x0000000800b77802 */ /* 0x000fe40000000f00 */
[----:B------:R-:W-:Y:S03]  /*2390*/  FSETP.NEU.FTZ.AND P2, PT, R235, -INF , PT ;  /* 0xff800000eb00780b */ /* 0x000fe60003f5d000 */
        /* <DEDUP_REMOVED lines=10> */
[----:B------:R1:W4:Y:S01]  /*2440*/  LDSM.16.M88.4 R112, [R0+0x1000] ;  /* 0x001000000070783b */ /* 0x0003220000000200 */
[C---:B--2---:R-:W-:Y:S07]  /*2450*/  HMMA.16816.F32 R8, R28.reuse, R16, RZ ;  /* 0x000000101c08723c */ /* 0x044fee00000018ff */
[----:B------:R-:W2:Y:S01]  /*2460*/  LDSM.16.M88.4 R116, [R180+0x6800] ;  /* 0x00680000b474783b */ /* 0x000ea20000000200 */
[-C--:B------:R-:W-:Y:S07]  /*2470*/  HMMA.16816.F32 R12, R28, R18.reuse, RZ ;  /* 0x000000121c0c723c */ /* 0x080fee00000018ff */
[----:B------:R-:W-:Y:S01]  /*2480*/  LDSM.16.M88.4 R120, [R2] ;  /* 0x000000000278783b */ /* 0x000fe20000000200 */
[C---:B------:R-:W-:Y:S07]  /*2490*/  HMMA.16816.F32 R16, R32.reuse, R18, RZ ;  /* 0x000000122010723c */ /* 0x040fee00000018ff */
[----:B------:R-:W2:Y:S01]  /*24a0*/  LDSM.16.M88.4 R124, [R178+0x6000] ;  /* 0x00600000b27c783b */ /* 0x000ea20000000200 */
[-C--:B---3--:R-:W-:Y:S03]  /*24b0*/  HMMA.16816.F32 R20, R32, R100.reuse, RZ ;  /* 0x000000642014723c */ /* 0x088fe600000018ff */
[----:B-1----:R-:W-:Y:S03]  /*24c0*/  IADD3 R0, R0, R128, RZ ;  /* 0x0000008000007210 */ /* 0x002fe60007ffe0ff */
[C---:B------:R-:W-:Y:S01]  /*24d0*/  HMMA.16816.F32 R24, R28.reuse, R100, RZ ;  /* 0x000000641c18723c */ /* 0x040fe200000018ff */
[----:B------:R-:W-:Y:S05]  /*24e0*/  LDSM.16.M88.4 R128, [R178+0x6800] ;  /* 0x00680000b280783b */ /* 0x000fea0000000200 */
[-C--:B------:R-:W-:Y:S03]  /*24f0*/  HMMA.16816.F32 R28, R28, R102.reuse, RZ ;  /* 0x000000661c1c723c */ /* 0x080fe600000018ff */
[----:B------:R-:W-:Y:S03]  /*2500*/  LDSM.16.M88.4 R132, [R0] ;  /* 0x000000000084783b */ /* 0x000fe60000000200 */
[----:B------:R-:W-:Y:S05]  /*2510*/  HMMA.16816.F32 R32, R32, R102, RZ ;  /* 0x000000662020723c */ /* 0x000fea00000018ff */
[----:B------:R1:W3:Y:S01]  /*2520*/  LDSM.16.M88.4 R100, [R2+0x1000] ;  /* 0x001000000264783b */ /* 0x0002e20000000200 */
[-C--:B----4-:R-:W-:Y:S06]  /*2530*/  HMMA.16816.F32 R4, R104, R108.reuse, R4 ;  /* 0x0000006c6804723c */ /* 0x090fec0000001804 */
[C---:B------:R-:W-:Y:S01]  /*2540*/  HMMA.16816.F32 R8, R112.reuse, R108, R8 ;  /* 0x0000006c7008723c */ /* 0x040fe20000001808 */
[----:B------:R-:W4:Y:S05]  /*2550*/  LDSM.16.M88.4 R136, [R179+0x6000] ;  /* 0x00600000b388783b */ /* 0x000f2a0000000200 */
[-C--:B------:R-:W-:Y:S01]  /*2560*/  HMMA.16816.F32 R12, R112, R110.reuse, R12 ;  /* 0x0000006e700c723c */ /* 0x080fe2000000180c */
[----:B------:R-:W-:Y:S05]  /*2570*/  MOV R108, 0x40 ;  /* 0x00000040006c7802 */ /* 0x000fea0000000f00 */
[C---:B------:R-:W-:Y:S01]  /*2580*/  HMMA.16816.F32 R16, R104.reuse, R110, R16 ;  /* 0x0000006e6810723c */ /* 0x040fe20000001810 */
[----:B-1----:R-:W-:Y:S05]  /*2590*/  MOV R2, UR36 ;  /* 0x0000002400027c02 */ /* 0x002fea0008000f00 */
[-C--:B--2---:R-:W-:Y:S06]  /*25a0*/  HMMA.16816.F32 R20, R104, R116.reuse, R20 ;  /* 0x000000746814723c */ /* 0x084fec0000001814 */
[C---:B------:R-:W-:Y:S06]  /*25b0*/  HMMA.16816.F32 R24, R112.reuse, R116, R24 ;  /* 0x000000747018723c */ /* 0x040fec0000001818 */
[-C--:B------:R-:W-:Y:S06]  /*25c0*/  HMMA.16816.F32 R28, R112, R118.reuse, R28 ;  /* 0x00000076701c723c */ /* 0x080fec000000181c */
[----:B------:R-:W-:Y:S01]  /*25d0*/  HMMA.16816.F32 R32, R104, R118, R32 ;  /* 0x000000766820723c */ /* 0x000fe20000001820 */
[----:B------:R1:W2:Y:S05]  /*25e0*/  LDSM.16.M88.4 R104, [R0+0x1000] ;  /* 0x001000000068783b */ /* 0x0002aa0000000200 */
[-C--:B------:R-:W-:Y:S06]  /*25f0*/  HMMA.16816.F32 R4, R120, R124.reuse, R4 ;  /* 0x0000007c7804723c */ /* 0x080fec0000001804 */
[C---:B---3--:R-:W-:Y:S06]  /*2600*/  HMMA.16816.F32 R8, R100.reuse, R124, R8 ;  /* 0x0000007c6408723c */ /* 0x048fec0000001808 */
[-C--:B------:R-:W-:Y:S06]  /*2610*/  HMMA.16816.F32 R12, R100, R126.reuse, R12 ;  /* 0x0000007e640c723c */ /* 0x080fec000000180c */
[C---:B------:R-:W-:Y:S01]  /*2620*/  HMMA.16816.F32 R16, R120.reuse, R126, R16 ;  /* 0x0000007e7810723c */ /* 0x040fe20000001810 */
[----:B-1----:R-:W-:Y:S04]  /*2630*/  MOV R0, UR18 ;  /* 0x0000001200007c02 */ /* 0x002fe80008000f00 */
[----:B------:R-:W-:Y:S01]  /*2640*/  @!P0 LEA R0, R0, R243, 0x7 ;  /* 0x000000f300008211 */ /* 0x000fe200078e38ff */
[-C--:B------:R-:W-:Y:S06]  /*2650*/  HMMA.16816.F32 R20, R120, R128.reuse, R20 ;  /* 0x000000807814723c */ /* 0x080fec0000001814 */
[C---:B------:R-:W-:Y:S06]  /*2660*/  HMMA.16816.F32 R24, R100.reuse, R128, R24 ;  /* 0x000000806418723c */ /* 0x040fec0000001818 */
[-C--:B------:R-:W-:Y:S05]  /*2670*/  HMMA.16816.F32 R28, R100, R130.reuse, R28 ;  /* 0x00000082641c723c */ /* 0x080fea000000181c */
[----:B------:R-:W-:Y:S01]  /*2680*/  SEL R128, R108, 0xffffffc0, !P1 ;  /* 0xffffffc06c807807 */ /* 0x000fe20004800000 */
[----:B------:R-:W-:Y:S06]  /*2690*/  HMMA.16816.F32 R32, R120, R130, R32 ;  /* 0x000000827820723c */ /* 0x000fec0000001820 */
[-C--:B----4-:R-:W-:Y:S06]  /*26a0*/  HMMA.16816.F32 R4, R132, R136.reuse, R4 ;  /* 0x000000888404723c */ /* 0x090fec0000001804 */
[C---:B--2---:R-:W-:Y:S06]  /*26b0*/  HMMA.16816.F32 R8, R104.reuse, R136, R8 ;  /* 0x000000886808723c */ /* 0x044fec0000001808 */
        /* <DEDUP_REMOVED lines=31> */
[----:B---3--:R-:W1:Y:S09]  /*28b0*/  LDSM.16.M88.4 R4, [R179+0x6800] ;  /* 0x00680000b304783b */ /* 0x008e720000000200 */
        /* <DEDUP_REMOVED lines=14> */
[----:B------:R-:W-:Y:S03]  /*29a0*/  @!P0 IADD3 R5, R2, UR38, R241 ;  /* 0x0000002602058c10 */ /* 0x000fe6000fffe0f1 */
[----:B------:R-:W-:Y:S01]  /*29b0*/  @!P0 VIADD R2, R0, 0x1 ;  /* 0x0000000100028836 */ /* 0x000fe20000000000 */
[----:B------:R-:W-:Y:S01]  /*29c0*/  MOV R4, R209 ;  /* 0x000000d100047202 */ /* 0x000fe20000000f00 */
[----:B------:R-:W-:Y:S04]  /*29d0*/  HMMA.16816.F32 R32, R132, R6, R32 ;  /* 0x000000068420723c */ /* 0x000fe80000001820 */
[C---:B------:R-:W-:Y:S01]  /*29e0*/  @!P0 VIMNMX R12, R5.reuse, UR38, PT ;  /* 0x00000026050c8c48 */ /* 0x040fe2000bfe0100 */
[----:B------:R-:W-:Y:S01]  /*29f0*/  FMUL.FTZ R20, R20, UR44 ;  /* 0x0000002c14147c20 */ /* 0x000fe20008410000 */
[----:B------:R-:W-:Y:S01]  /*2a00*/  @!P0 VIADDMNMX R11, R5, R183, UR38, PT ;  /* 0x00000026050b8e46 */ /* 0x000fe2000b8001b7 */
[----:B------:R-:W-:Y:S01]  /*2a10*/  FMUL.FTZ R21, R21, UR44 ;  /* 0x0000002c15157c20 */ /* 0x000fe20008410000 */
[CC--:B------:R-:W-:Y:S01]  /*2a20*/  @!P0 ISETP.GE.AND P4, PT, R0.reuse, R12.reuse, PT ;  /* 0x0000000c0000820c */ /* 0x0c0fe20003f86270 */
[----:B------:R-:W-:Y:S01]  /*2a30*/  MUFU.TANH R205, R20 ;  /* 0x0000001400cd7308 */ /* 0x000fe20000002400 */
[-C--:B------:R-:W-:Y:S01]  /*2a40*/  @!P0 ISETP.GE.AND P2, PT, R0, R11.reuse, PT ;  /* 0x0000000b0000820c */ /* 0x080fe20003f46270 */
[----:B------:R-:W-:Y:S01]  /*2a50*/  FMUL.FTZ R22, R22, UR44 ;  /* 0x0000002c16167c20 */ /* 0x000fe20008410000 */
[----:B------:R-:W-:Y:S01]  /*2a60*/  @!P0 FSEL R4, R209, -INF , !P4 ;  /* 0xff800000d1048808 */ /* 0x000fe20006000000 */
[----:B------:R-:W-:Y:S01]  /*2a70*/  FMUL.FTZ R23, R23, UR44 ;  /* 0x0000002c17177c20 */ /* 0x000fe20008410000 */
[----:B------:R-:W-:Y:S01]  /*2a80*/  @!P0 ISETP.GE.AND P3, PT, R2, R12, PT ;  /* 0x0000000c0200820c */ /* 0x000fe20003f66270 */
[----:B------:R-:W-:Y:S01]  /*2a90*/  FMUL.FTZ R24, R24, UR44 ;  /* 0x0000002c18187c20 */ /* 0x000fe20008410000 */
[----:B------:R-:W-:Y:S03]  /*2aa0*/  MOV R183, 0x20 ;  /* 0x0000002000b77802 */ /* 0x000fe60000000f00 */
[----:B------:R-:W1:Y:S01]  /*2ab0*/  MUFU.TANH R204, R21 ;  /* 0x0000001500cc7308 */ /* 0x000e620000002400 */
[----:B------:R-:W-:Y:S01]  /*2ac0*/  FFMA.FTZ R4, R4, UR43, -R10 ;  /* 0x0000002b04047c23 */ /* 0x000fe2000801080a */
[----:B------:R-:W-:Y:S01]  /*2ad0*/  FMUL.FTZ R28, R28, UR44 ;  /* 0x0000002c1c1c7c20 */ /* 0x000fe20008410000 */
[----:B------:R-:W-:Y:S01]  /*2ae0*/  FMUL.FTZ R29, R29, UR44 ;  /* 0x0000002c1d1d7c20 */ /* 0x000fe20008410000 */
[----:B------:R-:W-:Y:S01]  /*2af0*/  FMUL.FTZ R30, R30, UR44 ;  /* 0x0000002c1e1e7c20 */ /* 0x000fe20008410000 */
[----:B------:R-:W-:Y:S01]  /*2b00*/  FMUL.FTZ R31, R31, UR44 ;  /* 0x0000002c1f1f7c20 */ /* 0x000fe20008410000 */
[----:B------:R-:W-:Y:S01]  /*2b10*/  LEA R104, R181, UR5, 0x1 ;  /* 0x00000005b5687c11 */ /* 0x000fe2000f8e08ff */
[----:B------:R-:W-:Y:S03]  /*2b20*/  FMUL.FTZ R32, R32, UR44 ;  /* 0x0000002c20207c20 */ /* 0x000fe60008410000 */
[----:B------:R2:W-:Y:S01]  /*2b30*/  MUFU.EX2 R225, R4 ;  /* 0x0000000400e17308 */ /* 0x0005e20000000800 */
[----:B------:R-:W-:Y:S01]  /*2b40*/  @!P0 FSEL R13, R208, -INF , !P3 ;  /* 0xff800000d00d8808 */ /* 0x000fe20005800000 */
[----:B------:R-:W-:Y:S01]  /*2b50*/  FMUL.FTZ R33, R33, UR44 ;  /* 0x0000002c21217c20 */ /* 0x000fe20008410000 */
[----:B------:R-:W-:Y:S01]  /*2b60*/  @!P0 ISETP.GE.AND P3, PT, R2, R11, PT ;  /* 0x0000000b0200820c */ /* 0x000fe20003f66270 */
[----:B------:R-:W-:Y:S01]  /*2b70*/  IMAD.IADD R104, R174, 0x1, R104 ;  /* 0x00000001ae687824 */ /* 0x000fe200078e0268 */
[----:B------:R-:W-:Y:S01]  /*2b80*/  MOV R6, R120 ;  /* 0x0000007800067202 */ /* 0x000fe20000000f00 */
[----:B------:R-:W-:Y:S01]  /*2b90*/  FFMA.FTZ R13, R13, UR43, -R10 ;  /* 0x0000002b0d0d7c23 */ /* 0x000fe2000801080a */
[----:B------:R-:W-:Y:S03]  /*2ba0*/  @!P0 FSEL R8, R214, -INF , !P3 ;  /* 0xff800000d6088808 */ /* 0x000fe60005800000 */
[----:B------:R-:W4:Y:S01]  /*2bb0*/  MUFU.TANH R211, R22 ;  /* 0x0000001600d37308 */ /* 0x000f220000002400 */
[----:B------:R-:W-:Y:S01]  /*2bc0*/  FMUL.FTZ R34, R34, UR44 ;  /* 0x0000002c22227c20 */ /* 0x000fe20008410000 */
[----:B------:R-:W-:Y:S01]  /*2bd0*/  FMUL.FTZ R35, R35, UR44 ;  /* 0x0000002c23237c20 */ /* 0x000fe20008410000 */
[----:B------:R-:W-:Y:S01]  /*2be0*/  FMUL.FTZ R25, R25, UR44 ;  /* 0x0000002c19197c20 */ /* 0x000fe20008410000 */
[----:B------:R-:W-:Y:S01]  /*2bf0*/  FMUL.FTZ R26, R26, UR44 ;  /* 0x0000002c1a1a7c20 */ /* 0x000fe20008410000 */
[----:B------:R-:W-:Y:S05]  /*2c00*/  FMUL.FTZ R27, R27, UR44 ;  /* 0x0000002c1b1b7c20 */ /* 0x000fea0008410000 */
[----:B------:R3:W-:Y:S01]  /*2c10*/  MUFU.EX2 R224, R13 ;  /* 0x0000000d00e07308 */ /* 0x0007e20000000800 */
[----:B--2---:R-:W-:Y:S02]  /*2c20*/  MOV R4, R217 ;  /* 0x000000d900047202 */ /* 0x004fe40000000f00 */
[----:B------:R-:W-:Y:S02]  /*2c30*/  @!P0 FSEL R4, R217, -INF , !P2 ;  /* 0xff800000d9048808 */ /* 0x000fe40005000000 */
[----:B------:R-:W-:Y:S05]  /*2c40*/  FSETP.NEU.FTZ.AND P2, PT, R234, -INF , PT ;  /* 0xff800000ea00780b */ /* 0x000fea0003f5d000 */
[----:B------:R-:W2:Y:S01]  /*2c50*/  MUFU.TANH R210, R23 ;  /* 0x0000001700d27308 */ /* 0x000ea20000002400 */
[--C-:B------:R-:W-:Y:S09]  /*2c60*/  FFMA.FTZ R4, R4, UR43, -R9.reuse ;  /* 0x0000002b04047c23 */ /* 0x100ff20008010809 */
[----:B------:R1:W-:Y:S01]  /*2c70*/  MUFU.EX2 R231, R4 ;  /* 0x0000000400e77308 */ /* 0x0003e20000000800 */
[----:B---3--:R-:W-:Y:S09]  /*2c80*/  MOV R13, R124 ;  /* 0x0000007c000d7202 */ /* 0x008ff20000000f00 */
[----:B------:R-:W3:Y:S10]  /*2c90*/  MUFU.TANH R117, R24 ;  /* 0x0000001800757308 */ /* 0x000ef40000002400 */
[----:B------:R-:W-:Y:S01]  /*2ca0*/  MUFU.TANH R115, R28 ;  /* 0x0000001c00737308 */ /* 0x000fe20000002400 */
[----:B-1----:R-:W-:Y:S01]  /*2cb0*/  FFMA.FTZ R4, R8, UR43, -R9 ;  /* 0x0000002b08047c23 */ /* 0x002fe20008010809 */
[C---:B------:R-:W-:Y:S02]  /*2cc0*/  @!P0 VIADDMNMX R8, R5.reuse, R183, UR38, PT ;  /* 0x0000002605088e46 */ /* 0x040fe4000b8001b7 */
[----:B------:R-:W-:Y:S02]  /*2cd0*/  @!P0 VIADDMNMX R5, R5, R252, UR38, PT ;  /* 0x0000002605058e46 */ /* 0x000fe4000b8001fc */
[-C--:B------:R-:W-:Y:S04]  /*2ce0*/  @!P0 ISETP.GE.AND P4, PT, R0, R8.reuse, PT ;  /* 0x000000080000820c */ /* 0x080fe80003f86270 */
[----:B------:R-:W1:Y:S01]  /*2cf0*/  MUFU.TANH R116, R25 ;  /* 0x0000001900747308 */ /* 0x000e620000002400 */
[C---:B------:R-:W-:Y:S02]  /*2d00*/  @!P0 ISETP.GE.AND P5, PT, R2.reuse, R8, PT ;  /* 0x000000080200820c */ /* 0x040fe40003fa6270 */
[----:B------:R-:W-:Y:S02]  /*2d10*/  @!P0 FSEL R14, R125, -INF , !P4 ;  /* 0xff8000007d0e8808 */ /* 0x000fe40006000000 */
[-C--:B------:R-:W-:Y:S02]  /*2d20*/  @!P0 ISETP.GE.AND P3, PT, R2, R5.reuse, PT ;  /* 0x000000050200820c */ /* 0x080fe40003f66270 */
[----:B------:R-:W-:Y:S03]  /*2d30*/  @!P0 FSEL R13, R124, -INF , !P5 ;  /* 0xff8000007c0d8808 */ /* 0x000fe60006800000 */
[----:B------:R4:W-:Y:S01]  /*2d40*/  MUFU.EX2 R232, R4 ;  /* 0x0000000400e87308 */ /* 0x0009e20000000800 */
[-C--:B------:R-:W-:Y:S09]  /*2d50*/  @!P0 ISETP.GE.AND P4, PT, R0, R5.reuse, PT ;  /* 0x000000050000820c */ /* 0x080ff20003f86270 */
[----:B------:R-:W1:Y:S10]  /*2d60*/  MUFU.TANH R123, R26 ;  /* 0x0000001a007b7308 */ /* 0x000e740000002400 */
[----:B------:R-:W-:Y:S01]  /*2d70*/  MUFU.TANH R114, R29 ;  /* 0x0000001d00727308 */ /* 0x000fe20000002400 */
[----:B----4-:R-:W-:Y:S05]  /*2d80*/  FMUL.FTZ R4, R234, 1.4426950216293334961 ;  /* 0x3fb8aa3bea047820 */ /* 0x010fea0000410000 */
[----:B------:R-:W-:Y:S04]  /*2d90*/  FSEL R4, R4, RZ, P2 ;  /* 0x000000ff04047208 */ /* 0x000fe80001000000 */
[----:B------:R-:W4:Y:S01]  /*2da0*/  MUFU.TANH R122, R27 ;  /* 0x0000001b007a7308 */ /* 0x000f220000002400 */
[----:B------:R-:W-:Y:S01]  /*2db0*/  FSETP.NEU.FTZ.AND P2, PT, R233, -INF , PT ;  /* 0xff800000e900780b */ /* 0x000fe20003f5d000 */
[--C-:B------:R-:W-:Y:S01]  /*2dc0*/  FFMA.FTZ R2, R14, UR43, -R4.reuse ;  /* 0x0000002b0e027c23 */ /* 0x100fe20008010804 */
[----:B------:R-:W-:Y:S01]  /*2dd0*/  IMAD.MOV.U32 R14, RZ, RZ, R137 ;  /* 0x000000ffff0e7224 */ /* 0x000fe200078e0089 */
[----:B------:R-:W-:Y:S01]  /*2de0*/  @!P0 FSEL R14, R137, -INF , !P4 ;  /* 0xff800000890e8808 */ /* 0x000fe20006000000 */
[----:B------:R-:W-:Y:S05]  /*2df0*/  FFMA.FTZ R13, R13, UR43, -R4 ;  /* 0x0000002b0d0d7c23 */ /* 0x000fea0008010804 */
[----:B------:R2:W-:Y:S10]  /*2e00*/  MUFU.EX2 R187, R2 ;  /* 0x0000000200bb7308 */ /* 0x0005f40000000800 */
[----:B------:R3:W-:Y:S10]  /*2e10*/  MUFU.EX2 R186, R13 ;  /* 0x0000000d00ba7308 */ /* 0x0007f40000000800 */
[----:B------:R-:W4:Y:S01]  /*2e20*/  MUFU.TANH R200, R32 ;  /* 0x0000002000c87308 */ /* 0x000f220000002400 */
[----:B--2---:R-:W-:Y:S02]  /*2e30*/  FSEL R2, R15, RZ, P2 ;  /* 0x000000ff0f027208 */ /* 0x004fe40001000000 */
[----:B------:R-:W-:Y:S02]  /*2e40*/  MOV R15, R136 ;  /* 0x00000088000f7202 */ /* 0x000fe40000000f00 */
[----:B------:R-:W-:Y:S05]  /*2e50*/  @!P0 FSEL R15, R136, -INF , !P3 ;  /* 0xff800000880f8808 */ /* 0x000fea0005800000 */
[----:B------:R-:W2:Y:S01]  /*2e60*/  MUFU.TANH R201, R33 ;  /* 0x0000002100c97308 */ /* 0x000ea20000002400 */
[--C-:B---3--:R-:W-:Y:S01]  /*2e70*/  FFMA.FTZ R13, R14, UR43, -R2.reuse ;  /* 0x0000002b0e0d7c23 */ /* 0x108fe20008010802 */
[----:B------:R-:W-:Y:S04]  /*2e80*/  @!P0 IADD3 R14, R0, 0x8, RZ ;  /* 0x00000008000e8810 */ /* 0x000fe80007ffe0ff */
[CC--:B------:R-:W-:Y:S04]  /*2e90*/  @!P0 ISETP.GE.AND P2, PT, R14.reuse, R8.reuse, PT ;  /* 0x000000080e00820c */ /* 0x0c0fe80003f46270 */
[----:B------:R3:W-:Y:S01]  /*2ea0*/  MUFU.EX2 R191, R13 ;  /* 0x0000000d00bf7308 */ /* 0x0007e20000000800 */
[----:B------:R-:W-:Y:S09]  /*2eb0*/  @!P0 ISETP.GE.AND P3, PT, R14, R5, PT ;  /* 0x000000050e00820c */ /* 0x000ff20003f66270 */
[----:B------:R-:W-:Y:S10]  /*2ec0*/  MUFU.TANH R203, R34 ;  /* 0x0000002200cb7308 */ /* 0x000ff40000002400 */
[----:B------:R-:W-:Y:S01]  /*2ed0*/  MUFU.TANH R202, R35 ;  /* 0x0000002300ca7308 */ /* 0x000fe20000002400 */
[----:B---3--:R-:W-:Y:S01]  /*2ee0*/  FFMA.FTZ R13, R15, UR43, -R2 ;  /* 0x0000002b0f0d7c23 */ /* 0x008fe20008010802 */
[----:B------:R-:W-:Y:S02]  /*2ef0*/  MOV R15, R121 ;  /* 0x00000079000f7202 */ /* 0x000fe40000000f00 */
[----:B------:R-:W-:Y:S06]  /*2f00*/  @!P0 FSEL R15, R121, -INF , !P2 ;  /* 0xff800000790f8808 */ /* 0x000fec0005000000 */
[----:B------:R3:W-:Y:S01]  /*2f10*/  MUFU.EX2 R190, R13 ;  /* 0x0000000d00be7308 */ /* 0x0007e20000000800 */
[--C-:B------:R-:W-:Y:S01]  /*2f20*/  FFMA.FTZ R7, R15, UR43, -R4.reuse ;  /* 0x0000002b0f077c23 */ /* 0x100fe20008010804 */
[----:B------:R-:W-:Y:S08]  /*2f30*/  MOV R15, R129 ;  /* 0x00000081000f7202 */ /* 0x000ff00000000f00 */
[----:B------:R1:W-:Y:S10]  /*2f40*/  MUFU.EX2 R138, R7 ;  /* 0x00000007008a7308 */ /* 0x0003f40000000800 */
[----:B------:R-:W2:Y:S01]  /*2f50*/  MUFU.TANH R119, R30 ;  /* 0x0000001e00777308 */ /* 0x000ea20000002400 */
[----:B---3--:R-:W-:Y:S04]  /*2f60*/  @!P0 IADD3 R13, R0, 0x9, RZ ;  /* 0x00000009000d8810 */ /* 0x008fe80007ffe0ff */
[C---:B------:R-:W-:Y:S05]  /*2f70*/  @!P0 ISETP.GE.AND P2, PT, R13.reuse, R8, PT ;  /* 0x000000080d00820c */ /* 0x040fea0003f46270 */
[----:B------:R-:W3:Y:S01]  /*2f80*/  MUFU.TANH R118, R31 ;  /* 0x0000001f00767308 */ /* 0x000ee20000002400 */
[----:B------:R-:W-:Y:S02]  /*2f90*/  @!P0 FSEL R6, R120, -INF , !P2 ;  /* 0xff80000078068808 */ /* 0x000fe40005000000 */
[----:B-1----:R-:W-:Y:S02]  /*2fa0*/  MOV R7, R130 ;  /* 0x0000008200077202 */ /* 0x002fe40000000f00 */
[----:B------:R-:W-:Y:S01]  /*2fb0*/  @!P0 FSEL R7, R130, -INF , !P3 ;  /* 0xff80000082078808 */ /* 0x000fe20005800000 */
[----:B------:R-:W-:Y:S01]  /*2fc0*/  FFMA.FTZ R6, R6, UR43, -R4 ;  /* 0x0000002b06067c23 */ /* 0x000fe20008010804 */
[----:B------:R-:W-:Y:S03]  /*2fd0*/  @!P0 ISETP.GE.AND P2, PT, R13, R5, PT ;  /* 0x000000050d00820c */ /* 0x000fe60003f46270 */
[----:B------:R1:W-:Y:S01]  /*2fe0*/  MUFU.EX2 R135, R6 ;  /* 0x0000000600877308 */ /* 0x0003e20000000800 */
[----:B------:R-:W-:Y:S02]  /*2ff0*/  @!P0 FSEL R15, R129, -INF , !P2 ;  /* 0xff800000810f8808 */ /* 0x000fe40005000000 */
[----:B------:R-:W-:Y:S01]  /*3000*/  @!P0 ISETP.GE.AND P2, PT, R14, R12, PT ;  /* 0x0000000c0e00820c */ /* 0x000fe20003f46270 */
[--C-:B-1----:R-:W-:Y:S01]  /*3010*/  FFMA.FTZ R6, R7, UR43, -R2.reuse ;  /* 0x0000002b07067c23 */ /* 0x102fe20008010802 */
[----:B------:R-:W-:Y:S05]  /*3020*/  MOV R7, R206 ;  /* 0x000000ce00077202 */ /* 0x000fea0000000f00 */
[----:B------:R1:W-:Y:S02]  /*3030*/  MUFU.EX2 R189, R6 ;  /* 0x0000000600bd7308 */ /* 0x0003e40000000800 */
[----:B-1----:R-:W-:Y:S01]  /*3040*/  FFMA.FTZ R6, R15, UR43, -R2 ;  /* 0x0000002b0f067c23 */ /* 0x002fe20008010802 */
[----:B------:R-:W-:Y:S07]  /*3050*/  MOV R15, R204 ;  /* 0x000000cc000f7202 */ /* 0x000fee0000000f00 */
[----:B------:R1:W-:Y:S02]  /*3060*/  MUFU.EX2 R188, R6 ;  /* 0x0000000600bc7308 */ /* 0x0003e40000000800 */
[----:B-1----:R-:W-:Y:S01]  /*3070*/  IMAD.MOV.U32 R6, RZ, RZ, R207 ;  /* 0x000000ffff067224 */ /* 0x002fe200078e00cf */
        /* <DEDUP_REMOVED lines=8> */
[----:B------:R4:W3:Y:S01]  /*3100*/  MUFU.EX2 R220, R7 ;  /* 0x0000000700dc7308 */ /* 0x0008e20000000800 */
[----:B-1----:R-:W-:Y:S02]  /*3110*/  MOV R6, R213 ;  /* 0x000000d500067202 */ /* 0x002fe40000000f00 */
[----:B------:R-:W-:Y:S02]  /*3120*/  @!P0 FSEL R6, R213, -INF , !P2 ;  /* 0xff800000d5068808 */ /* 0x000fe40005000000 */
[-C--:B------:R-:W-:Y:S02]  /*3130*/  @!P0 ISETP.GE.AND P2, PT, R13, R11.reuse, PT ;  /* 0x0000000b0d00820c */ /* 0x080fe40003f46270 */
[----:B------:R-:W-:Y:S01]  /*3140*/  MOV R13, R212 ;  /* 0x000000d4000d7202 */ /* 0x000fe20000000f00 */
[--C-:B------:R-:W-:Y:S01]  /*3150*/  FFMA.FTZ R6, R6, UR43, -R9.reuse ;  /* 0x0000002b06067c23 */ /* 0x100fe20008010809 */
[----:B------:R-:W-:Y:S02]  /*3160*/  @!P0 FSEL R13, R212, -INF , !P2 ;  /* 0xff800000d40d8808 */ /* 0x000fe40005000000 */
[C---:B----4-:R-:W-:Y:S01]  /*3170*/  @!P0 IADD3 R7, R0.reuse, 0x10, RZ ;  /* 0x0000001000078810 */ /* 0x050fe20007ffe0ff */
[----:B------:R1:W-:Y:S02]  /*3180*/  MUFU.EX2 R230, R6 ;  /* 0x0000000600e67308 */ /* 0x0003e40000000800 */
[----:B------:R-:W-:Y:S01]  /*3190*/  FFMA.FTZ R13, R13, UR43, -R9 ;  /* 0x0000002b0d0d7c23 */ /* 0x000fe20008010809 */
[-C--:B------:R-:W-:Y:S04]  /*31a0*/  @!P0 ISETP.GE.AND P2, PT, R7, R12.reuse, PT ;  /* 0x0000000c0700820c */ /* 0x080fe80003f46270 */
[----:B------:R-:W-:Y:S03]  /*31b0*/  @!P0 FSEL R14, R205, -INF , !P2 ;  /* 0xff800000cd0e8808 */ /* 0x000fe60005000000 */
[----:B------:R4:W3:Y:S01]  /*31c0*/  MUFU.EX2 R229, R13 ;  /* 0x0000000d00e57308 */ /* 0x0008e20000000800 */
        /* <DEDUP_REMOVED lines=16> */
[--C-:B------:R-:W-:Y:S04]  /*32d0*/  FFMA.FTZ R14, R14, UR43, -R9.reuse ;  /* 0x0000002b0e0e7c23 */ /* 0x100fe80008010809 */
        /* <DEDUP_REMOVED lines=14> */
[----:B------:R-:W-:Y:S02]  /*33c0*/  @!P0 VIADD R0, R0, 0x19 ;  /* 0x0000001900008836 */ /* 0x000fe40000000000 */
[----:B------:R-:W-:Y:S01]  /*33d0*/  @!P0 ISETP.GE.AND P3, PT, R6, R5, PT ;  /* 0x000000050600820c */ /* 0x000fe20003f66270 */
[----:B------:R-:W-:Y:S01]  /*33e0*/  MUFU.EX2 R183, R7 ;  /* 0x0000000700b77308 */ /* 0x000fe20000000800 */
[----:B-1----:R-:W-:Y:S01]  /*33f0*/  FFMA.FTZ R13, R14, UR43, -R4 ;  /* 0x0000002b0e0d7c23 */ /* 0x002fe20008010804 */
[----:B------:R-:W-:Y:S08]  /*3400*/  MOV R14, R115 ;  /* 0x00000073000e7202 */ /* 0x000ff00000000f00 */
[----:B------:R1:W-:Y:S02]  /*3410*/  MUFU.EX2 R131, R13 ;  /* 0x0000000d00837308 */ /* 0x0003e40000000800 */
[----:B-1----:R-:W-:Y:S02]  /*3420*/  MOV R13, R122 ;  /* 0x0000007a000d7202 */ /* 0x002fe40000000f00 */
        /* <DEDUP_REMOVED lines=10> */
[----:B------:R-:W-:Y:S03]  /*34d0*/  @!P0 ISETP.GE.AND P2, PT, R6, R12, PT ;  /* 0x0000000c0600820c */ /* 0x000fe60003f46270 */
[----:B------:R-:W-:Y:S01]  /*34e0*/  FFMA.FTZ R4, R7, UR43, -R4 ;  /* 0x0000002b07047c23 */ /* 0x000fe20008010804 */
[----:B----4-:R-:W-:Y:S02]  /*34f0*/  MOV R8, R200 ;  /* 0x000000c800087202 */ /* 0x010fe40000000f00 */
[----:B------:R-:W-:Y:S01]  /*3500*/  @!P0 FSEL R8, R200, -INF , !P2 ;  /* 0xff800000c8088808 */ /* 0x000fe20005000000 */
[----:B------:R2:W-:Y:S01]  /*3510*/  MUFU.EX2 R126, R4 ;  /* 0x00000004007e7308 */ /* 0x0005e20000000800 */
[----:B------:R-:W-:Y:S03]  /*3520*/  @!P0 ISETP.GE.AND P2, PT, R0, R12, PT ;  /* 0x0000000c0000820c */ /* 0x000fe60003f46270 */
[--C-:B------:R-:W-:Y:S06]  /*3530*/  FFMA.FTZ R7, R8, UR43, -R10.reuse ;  /* 0x0000002b08077c23 */ /* 0x100fec000801080a */
[----:B------:R1:W-:Y:S01]  /*3540*/  MUFU.EX2 R216, R7 ;  /* 0x0000000700d87308 */ /* 0x0003e20000000800 */
[----:B--2---:R-:W-:Y:S02]  /*3550*/  MOV R4, R201 ;  /* 0x000000c900047202 */ /* 0x004fe40000000f00 */
[----:B------:R-:W-:Y:S02]  /*3560*/  @!P0 FSEL R4, R201, -INF , !P2 ;  /* 0xff800000c9048808 */ /* 0x000fe40005000000 */
[----:B------:R-:W-:Y:S02]  /*3570*/  @!P0 ISETP.GE.AND P2, PT, R6, R11, PT ;  /* 0x0000000b0600820c */ /* 0x000fe40003f46270 */
[----:B------:R-:W-:Y:S01]  /*3580*/  MOV R6, R119 ;  /* 0x0000007700067202 */ /* 0x000fe20000000f00 */
[----:B------:R-:W-:Y:S01]  /*3590*/  FFMA.FTZ R10, R4, UR43, -R10 ;  /* 0x0000002b040a7c23 */ /* 0x000fe2000801080a */
[----:B-1----:R-:W-:Y:S02]  /*35a0*/  MOV R7, R203 ;  /* 0x000000cb00077202 */ /* 0x002fe40000000f00 */
[----:B------:R-:W-:Y:S01]  /*35b0*/  @!P0 FSEL R7, R203, -INF , !P2 ;  /* 0xff800000cb078808 */ /* 0x000fe20005000000 */
[----:B------:R-:W1:Y:S01]  /*35c0*/  MUFU.EX2 R215, R10 ;  /* 0x0000000a00d77308 */ /* 0x000e620000000800 */
[----:B------:R-:W-:Y:S02]  /*35d0*/  @!P0 ISETP.GE.AND P2, PT, R0, R11, PT ;  /* 0x0000000b0000820c */ /* 0x000fe40003f46270 */
        /* <DEDUP_REMOVED lines=10> */
[----:B---3--:R-:W-:Y:S03]  /*3680*/  MOV R5, R118 ;  /* 0x0000007600057202 */ /* 0x008fe60000000f00 */
        /* <DEDUP_REMOVED lines=12> */
[----:B------:R-:W3:Y:S04]  /*3750*/  LDG.E R110, desc[UR40][R112.64+0x20] ;  /* 0x00002028706e7981 */ /* 0x000ee8000c1e1900 */
[----:B------:R-:W5:Y:S01]  /*3760*/  LDG.E R109, desc[UR40][R112.64+0x80] ;  /* 0x00008028706d7981 */ /* 0x000f62000c1e1900 */
[----:B--2---:R-:W-:Y:S02]  /*3770*/  F2FP.F16.F32.PACK_AB R0, R220, R221 ;  /* 0x000000dddc00723e */ /* 0x004fe400000000ff */
[----:B-1----:R-:W-:Y:S01]  /*3780*/  F2FP.F16.F32.PACK_AB R6, R229, R230 ;  /* 0x000000e6e506723e */ /* 0x002fe200000000ff */
[----:B------:R1:W5:Y:S01]  /*3790*/  LDG.E R108, desc[UR40][R112.64+0xa0] ;  /* 0x0000a028706c7981 */ /* 0x000362000c1e1900 */
[----:B----4-:R-:W-:Y:S03]  /*37a0*/  F2FP.F16.F32.PACK_AB R4, R190, R191 ;  /* 0x000000bfbe04723e */ /* 0x010fe600000000ff */
[----:B------:R2:W-:Y:S01]  /*37b0*/  STS [R195+0xe000], R0 ;  /* 0x00e00000c3007388 */ /* 0x0005e20000000800 */
[----:B------:R-:W-:Y:S03]  /*37c0*/  F2FP.F16.F32.PACK_AB R2, R215, R216 ;  /* 0x000000d8d702723e */ /* 0x000fe600000000ff */
[----:B------:R4:W-:Y:S04]  /*37d0*/  STS [R195+0xe400], R6 ;  /* 0x00e40006c3007388 */ /* 0x0009e80000000800 */
[----:B------:R1:W-:Y:S04]  /*37e0*/  STS [R194+0xf000], R5 ;  /* 0x00f00005c2007388 */ /* 0x0003e80000000800 */
[----:B------:R1:W-:Y:S01]  /*37f0*/  STS [R194+0xf400], R4 ;  /* 0x00f40004c2007388 */ /* 0x0003e20000000800 */
[----:B--2---:R-:W-:Y:S02]  /*3800*/  F2FP.F16.F32.PACK_AB R0, R135, R138 ;  /* 0x0000008a8700723e */ /* 0x004fe400000000ff */
[----:B----4-:R-:W-:Y:S03]  /*3810*/  F2FP.F16.F32.PACK_AB R6, R188, R189 ;  /* 0x000000bdbc06723e */ /* 0x010fe600000000ff */
[----:B------:R3:W-:Y:S01]  /*3820*/  STS [R195+0xf000], R0 ;  /* 0x00f00000c3007388 */ /* 0x0007e20000000800 */
[----:B-1----:R-:W-:Y:S03]  /*3830*/  F2FP.F16.F32.PACK_AB R5, R219, R218 ;  /* 0x000000dadb05723e */ /* 0x002fe600000000ff */
        /* <DEDUP_REMOVED lines=14> */
[----:B------:R2:W-:Y:S04]  /*3920*/  STS [R192+0xf400], R2 ;  /* 0x00f40002c0007388 */ /* 0x0005e80000000800 */
[----:B------:R-:W-:Y:S01]  /*3930*/  LDSM.16.M88.4 R100, [R104+0x4000] ;  /* 0x004000006864783b */ /* 0x000fe20000000200 */
[----:B-1----:R-:W-:Y:S07]  /*3940*/  LEA R0, R181, UR5, 0x1 ;  /* 0x00000005b5007c11 */ /* 0x002fee000f8e08ff */
[----:B------:R-:W-:Y:S08]  /*3950*/  LDSM.16.M88.4 R104, [R104+0x5000] ;  /* 0x005000006868783b */ /* 0x000ff00000000200 */
[----:B------:R-:W1:Y:S01]  /*3960*/  LDSM.16.M88.4 R32, [R0+0x4000] ;  /* 0x004000000020783b */ /* 0x000e620000000200 */
[-C--:B--2---:R-:W-:Y:S07]  /*3970*/  IADD3 R2, R128, R0.reuse, RZ ;  /* 0x0000000080027210 */ /* 0x084fee0007ffe0ff */
[----:B------:R2:W3:Y:S02]  /*3980*/  LDSM.16.M88.4 R28, [R0+0x5000] ;  /* 0x00500000001c783b */ /* 0x0004e40000000200 */
[----:B--2---:R-:W-:Y:S04]  /*3990*/  IADD3 R0, R174, R0, RZ ;  /* 0x00000000ae007210 */ /* 0x004fe80007ffe0ff */
[----:B------:R-:W-:Y:S01]  /*39a0*/  IADD3 R0, R128, R0, RZ ;  /* 0x0000000080007210 */ /* 0x000fe20007ffe0ff */
[-C--:B-1----:R-:W-:Y:S06]  /*39b0*/  HMMA.16816.F32 R4, R32, R140.reuse, RZ ;  /* 0x0000008c2004723c */ /* 0x082fec00000018ff */
[C---:B---3--:R-:W-:Y:S06]  /*39c0*/  HMMA.16816.F32 R8, R28.reuse, R140, RZ ;  /* 0x0000008c1c08723c */ /* 0x048fec00000018ff */
[-C--:B------:R-:W-:Y:S06]  /*39d0*/  HMMA.16816.F32 R12, R28, R142.reuse, RZ ;  /* 0x0000008e1c0c723c */ /* 0x080fec00000018ff */
[C---:B------:R-:W-:Y:S06]  /*39e0*/  HMMA.16816.F32 R16, R32.reuse, R142, RZ ;  /* 0x0000008e2010723c */ /* 0x040fec00000018ff */
[-C--:B------:R-:W-:Y:S06]  /*39f0*/  HMMA.16816.F32 R20, R32, R144.reuse, RZ ;  /* 0x000000902014723c */ /* 0x080fec00000018ff */
[C---:B------:R-:W-:Y:S06]  /*3a00*/  HMMA.16816.F32 R24, R28.reuse, R144, RZ ;  /* 0x000000901c18723c */ /* 0x040fec00000018ff */
[-C--:B------:R-:W-:Y:S06]  /*3a10*/  HMMA.16816.F32 R28, R28, R146.reuse, RZ ;  /* 0x000000921c1c723c */ /* 0x080fec00000018ff */
[----:B------:R-:W-:Y:S06]  /*3a20*/  HMMA.16816.F32 R32, R32, R146, RZ ;  /* 0x000000922020723c */ /* 0x000fec00000018ff */
[-C--:B------:R-:W-:Y:S06]  /*3a30*/  HMMA.16816.F32 R4, R100, R148.reuse, R4 ;  /* 0x000000946404723c */ /* 0x080fec0000001804 */
[C---:B------:R-:W-:Y:S06]  /*3a40*/  HMMA.16816.F32 R8, R104.reuse, R148, R8 ;  /* 0x000000946808723c */ /* 0x040fec0000001808 */
[-C--:B------:R-:W-:Y:S06]  /*3a50*/  HMMA.16816.F32 R12, R104, R150.reuse, R12 ;  /* 0x00000096680c723c */ /* 0x080fec000000180c */
[C---:B------:R-:W-:Y:S06]  /*3a60*/  HMMA.16816.F32 R16, R100.reuse, R150, R16 ;  /* 0x000000966410723c */ /* 0x040fec0000001810 */
[-C--:B------:R-:W-:Y:S06]  /*3a70*/  HMMA.16816.F32 R20, R100, R152.reuse, R20 ;  /* 0x000000986414723c */ /* 0x080fec0000001814 */
[C---:B------:R-:W-:Y:S06]  /*3a80*/  HMMA.16816.F32 R24, R104.reuse, R152, R24 ;  /* 0x000000986818723c */ /* 0x040fec0000001818 */
[-C--:B------:R-:W-:Y:S01]  /*3a90*/  HMMA.16816.F32 R28, R104, R154.reuse, R28 ;  /* 0x0000009a681c723c */ /* 0x080fe2000000181c */
[----:B------:R-:W1:Y:S05]  /*3aa0*/  LDSM.16.M88.4 R104, [R2+0x4000] ;  /* 0x004000000268783b */ /* 0x000e6a0000000200 */
[----:B------:R-:W-:Y:S03]  /*3ab0*/  HMMA.16816.F32 R32, R100, R154, R32 ;  /* 0x0000009a6420723c */ /* 0x000fe60000001820 */
[----:B------:R2:W3:Y:S02]  /*3ac0*/  LDSM.16.M88.4 R100, [R2+0x5000] ;  /* 0x005000000264783b */ /* 0x0004e40000000200 */
[----:B--2---:R-:W-:Y:S01]  /*3ad0*/  FFMA.FTZ R2, -R209, R209, 1 ;  /* 0x3f800000d1027423 */ /* 0x004fe200000101d1 */
[-C--:B-1----:R-:W-:Y:S06]  /*3ae0*/  HMMA.16816.F32 R4, R104, R156.reuse, R4 ;  /* 0x0000009c6804723c */ /* 0x082fec0000001804 */
[C---:B---3--:R-:W-:Y:S06]  /*3af0*/  HMMA.16816.F32 R8, R100.reuse, R156, R8 ;  /* 0x0000009c6408723c */ /* 0x048fec0000001808 */
        /* <DEDUP_REMOVED lines=8> */
[----:B--2---:R-:W-:Y:S01]  /*3b80*/  LEA R0, R182, UR5, 0x1 ;  /* 0x00000005b6007c11 */ /* 0x004fe2000f8e08ff */
[-C--:B-1----:R-:W-:Y:S06]  /*3b90*/  HMMA.16816.F32 R4, R100, R164.reuse, R4 ;  /* 0x000000a46404723c */ /* 0x082fec0000001804 */
[C---:B---3--:R-:W-:Y:S06]  /*3ba0*/  HMMA.16816.F32 R8, R104.reuse, R164, R8 ;  /* 0x000000a46808723c */ /* 0x048fec0000001808 */
[-C--:B------:R-:W-:Y:S06]  /*3bb0*/  HMMA.16816.F32 R12, R104, R166.reuse, R12 ;  /* 0x000000a6680c723c */ /* 0x080fec000000180c */
[C---:B------:R-:W-:Y:S06]  /*3bc0*/  HMMA.16816.F32 R16, R100.reuse, R166, R16 ;  /* 0x000000a66410723c */ /* 0x040fec0000001810 */
[C---:B------:R-:W-:Y:S01]  /*3bd0*/  FADD.FTZ R5, -R111.reuse, R5 ;  /* 0x000000056f057221 */ /* 0x040fe20000010100 */
[-C--:B------:R-:W-:Y:S04]  /*3be0*/  HMMA.16816.F32 R20, R100, R168.reuse, R20 ;  /* 0x000000a86414723c */ /* 0x080fe80000001814 */
[----:B------:R-:W-:Y:S02]  /*3bf0*/  FMUL.FTZ R112, R224, R5 ;  /* 0x00000005e0707220 */ /* 0x000fe40000410000 */
[C---:B------:R-:W-:Y:S05]  /*3c00*/  HMMA.16816.F32 R24, R104.reuse, R168, R24 ;  /* 0x000000a86818723c */ /* 0x040fea0000001818 */
[----:B------:R-:W-:Y:S01]  /*3c10*/  FADD.FTZ R4, -R111, R4 ;  /* 0x000000046f047221 */ /* 0x000fe20000010100 */
[-C--:B------:R-:W-:Y:S05]  /*3c20*/  HMMA.16816.F32 R28, R104, R170.reuse, R28 ;  /* 0x000000aa681c723c */ /* 0x080fea000000181c */
[----:B------:R-:W-:Y:S01]  /*3c30*/  FFMA.FTZ R5, -R208, R208, 1 ;  /* 0x3f800000d0057423 */ /* 0x000fe200000101d0 */
[----:B------:R-:W-:Y:S05]  /*3c40*/  HMMA.16816.F32 R32, R100, R170, R32 ;  /* 0x000000aa6420723c */ /* 0x000fea0000001820 */
[----:B------:R-:W-:Y:S01]  /*3c50*/  FMUL.FTZ R113, R225, R4 ;  /* 0x00000004e1717220 */ /* 0x000fe20000410000 */
[----:B------:R-:W-:Y:S01]  /*3c60*/  FMUL.FTZ R5, R5, UR44 ;  /* 0x0000002c05057c20 */ /* 0x000fe20008410000 */
[----:B------:R-:W-:Y:S01]  /*3c70*/  FMUL.FTZ R100, R2, UR44 ;  /* 0x0000002c02647c20 */ /* 0x000fe20008410000 */
[C---:B------:R-:W-:Y:S03]  /*3c80*/  IADD3 R4, R0.reuse, 0x4000, RZ ;  /* 0x0000400000047810 */ /* 0x040fe60007ffe0ff */
[----:B------:R-:W-:Y:S01]  /*3c90*/  IADD3 R2, R0, 0x4040, RZ ;  /* 0x0000404000027810 */ /* 0x000fe20007ffe0ff */
[----:B------:R-:W-:Y:S01]  /*3ca0*/  FMUL.FTZ R100, R113, R100 ;  /* 0x0000006471647220 */ /* 0x000fe20000410000 */
[----:B------:R-:W-:Y:S01]  /*3cb0*/  FMUL.FTZ R5, R112, R5 ;  /* 0x0000000570057220 */ /* 0x000fe20000410000 */
[----:B------:R-:W-:Y:S01]  /*3cc0*/  @P1 IADD3 R2, R4, -0x40, RZ ;  /* 0xffffffc004021810 */ /* 0x000fe20007ffe0ff */
[C---:B------:R-:W-:Y:S01]  /*3cd0*/  FADD.FTZ R4, -R111.reuse, R16 ;  /* 0x000000106f047221 */ /* 0x040fe20000010100 */
[C---:B------:R-:W-:Y:S01]  /*3ce0*/  FADD.FTZ R17, -R111.reuse, R17 ;  /* 0x000000116f117221 */ /* 0x040fe20000010100 */
[----:B------:R-:W-:Y:S01]  /*3cf0*/  FADD.FTZ R101, -R111, R20 ;  /* 0x000000146f657221 */ /* 0x000fe20000010100 */
[----:B------:R-:W-:Y:S01]  /*3d00*/  F2FP.F16.F32.PACK_AB R16, R5, R100 ;  /* 0x000000640510723e */ /* 0x000fe200000000ff */
[----:B------:R-:W-:Y:S01]  /*3d10*/  FMUL.FTZ R5, R221, R4 ;  /* 0x00000004dd057220 */ /* 0x000fe20000410000 */
[----:B------:R-:W-:Y:S01]  /*3d20*/  FMUL.FTZ R20, R220, R17 ;  /* 0x00000011dc147220 */ /* 0x000fe20000410000 */
[----:B------:R-:W-:Y:S01]  /*3d30*/  FFMA.FTZ R17, -R207, R207, 1 ;  /* 0x3f800000cf117423 */ /* 0x000fe200000101cf */
[----:B------:R-:W-:Y:S01]  /*3d40*/  FFMA.FTZ R4, -R206, R206, 1 ;  /* 0x3f800000ce047423 */ /* 0x000fe200000101ce */
[----:B------:R-:W-:Y:S01]  /*3d50*/  FADD.FTZ R21, -R111, R21 ;  /* 0x000000156f157221 */ /* 0x000fe20000010100 */
[----:B------:R-:W-:Y:S01]  /*3d60*/  FFMA.FTZ R100, -R205, R205, 1 ;  /* 0x3f800000cd647423 */ /* 0x000fe200000101cd */
[----:B------:R-:W-:Y:S01]  /*3d70*/  FMUL.FTZ R17, R17, UR44 ;  /* 0x0000002c11117c20 */ /* 0x000fe20008410000 */
[----:B------:R-:W-:Y:S01]  /*3d80*/  FMUL.FTZ R4, R4, UR44 ;  /* 0x0000002c04047c20 */ /* 0x000fe20008410000 */
[----:B------:R-:W-:Y:S01]  /*3d90*/  FMUL.FTZ R101, R218, R101 ;  /* 0x00000065da657220 */ /* 0x000fe20000410000 */
[----:B------:R-:W-:Y:S01]  /*3da0*/  FMUL.FTZ R102, R219, R21 ;  /* 0x00000015db667220 */ /* 0x000fe20000410000 */
[----:B------:R-:W-:Y:S01]  /*3db0*/  FMUL.FTZ R17, R5, R17 ;  /* 0x0000001105117220 */ /* 0x000fe20000410000 */
[----:B------:R-:W-:Y:S01]  /*3dc0*/  FMUL.FTZ R4, R20, R4 ;  /* 0x0000000414047220 */ /* 0x000fe20000410000 */
[----:B------:R-:W-:Y:S01]  /*3dd0*/  FADD.FTZ R20, -R111, R32 ;  /* 0x000000206f147221 */ /* 0x000fe20000010100 */
[----:B------:R-:W-:Y:S01]  /*3de0*/  FFMA.FTZ R5, -R200, R200, 1 ;  /* 0x3f800000c8057423 */ /* 0x000fe200000101c8 */
[----:B------:R-:W-:Y:S01]  /*3df0*/  FMUL.FTZ R100, R100, UR44 ;  /* 0x0000002c64647c20 */ /* 0x000fe20008410000 */
[----:B------:R-:W-:Y:S01]  /*3e00*/  FFMA.FTZ R21, -R204, R204, 1 ;  /* 0x3f800000cc157423 */ /* 0x000fe200000101cc */
[----:B------:R-:W-:Y:S01]  /*3e10*/  FADD.FTZ R6, -R110, R6 ;  /* 0x000000066e067221 */ /* 0x000fe20000010100 */
[----:B------:R-:W-:Y:S01]  /*3e20*/  FMUL.FTZ R20, R216, R20 ;  /* 0x00000014d8147220 */ /* 0x000fe20000410000 */
[----:B------:R-:W-:Y:S01]  /*3e30*/  FMUL.FTZ R5, R5, UR44 ;  /* 0x0000002c05057c20 */ /* 0x000fe20008410000 */
[----:B------:R-:W-:Y:S01]  /*3e40*/  FMUL.FTZ R100, R101, R100 ;  /* 0x0000006465647220 */ /* 0x000fe20000410000 */
[----:B------:R-:W-:Y:S01]  /*3e50*/  FMUL.FTZ R21, R21, UR44 ;  /* 0x0000002c15157c20 */ /* 0x000fe20008410000 */
[----:B------:R-:W-:Y:S01]  /*3e60*/  FMUL.FTZ R101, R231, R6 ;  /* 0x00000006e7657220 */ /* 0x000fe20000410000 */
[----:B------:R-:W-:Y:S01]  /*3e70*/  FADD.FTZ R33, -R111, R33 ;  /* 0x000000216f217221 */ /* 0x000fe20000010100 */
[----:B------:R-:W-:Y:S01]  /*3e80*/  FFMA.FTZ R6, -R217, R217, 1 ;  /* 0x3f800000d9067423 */ /* 0x000fe200000101d9 */
[----:B------:R-:W-:Y:S01]  /*3e90*/  FMUL.FTZ R5, R20, R5 ;  /* 0x0000000514057220 */ /* 0x000fe20000410000 */
[----:B------:R-:W-:Y:S01]  /*3ea0*/  FADD.FTZ R7, -R110, R7 ;  /* 0x000000076e077221 */ /* 0x000fe20000010100 */
[----:B------:R-:W-:Y:S01]  /*3eb0*/  FFMA.FTZ R32, -R214, R214, 1 ;  /* 0x3f800000d6207423 */ /* 0x000fe200000101d6 */
[----:B------:R-:W-:Y:S01]  /*3ec0*/  FFMA.FTZ R20, -R201, R201, 1 ;  /* 0x3f800000c9147423 */ /* 0x000fe200000101c9 */
[----:B------:R-:W-:Y:S01]  /*3ed0*/  FMUL.FTZ R21, R102, R21 ;  /* 0x0000001566157220 */ /* 0x000fe20000410000 */
[----:B------:R-:W-:Y:S01]  /*3ee0*/  FMUL.FTZ R102, R215, R33 ;  /* 0x00000021d7667220 */ /* 0x000fe20000410000 */
[----:B------:R-:W-:Y:S01]  /*3ef0*/  FMUL.FTZ R6, R6, UR44 ;  /* 0x0000002c06067c20 */ /* 0x000fe20008410000 */
[----:B------:R-:W-:Y:S01]  /*3f00*/  FMUL.FTZ R33, R232, R7 ;  /* 0x00000007e8217220 */ /* 0x000fe20000410000 */
[----:B------:R-:W-:Y:S01]  /*3f10*/  FMUL.FTZ R32, R32, UR44 ;  /* 0x0000002c20207c20 */ /* 0x000fe20008410000 */
[----:B------:R-:W-:Y:S01]  /*3f20*/  FMUL.FTZ R20, R20, UR44 ;  /* 0x0000002c14147c20 */ /* 0x000fe20008410000 */
[----:B------:R-:W-:Y:S01]  /*3f30*/  F2FP.F16.F32.PACK_AB R7, R4, R17 ;  /* 0x000000110407723e */ /* 0x000fe200000000ff */
        /* <DEDUP_REMOVED lines=9> */
[----:B------:R-:W-:Y:S01]  /*3fd0*/  FADD.FTZ R5, -R110, R19 ;  /* 0x000000136e057221 */ /* 0x000fe20000010100 */
[----:B------:R-:W-:Y:S01]  /*3fe0*/  FFMA.FTZ R18, -R213, R213, 1 ;  /* 0x3f800000d5127423 */ /* 0x000fe200000101d5 */
[----:B------:R-:W-:Y:S01]  /*3ff0*/  FFMA.FTZ R17, -R212, R212, 1 ;  /* 0x3f800000d4117423 */ /* 0x000fe200000101d4 */
[----:B------:R-:W-:Y:S01]  /*4000*/  F2FP.F16.F32.PACK_AB R21, R21, R100 ;  /* 0x000000641515723e */ /* 0x000fe200000000ff */
[----:B------:R-:W-:Y:S01]  /*4010*/  FMUL.FTZ R5, R229, R5 ;  /* 0x00000005e5057220 */ /* 0x000fe20000410000 */
[----:B------:R-:W-:Y:S01]  /*4020*/  FMUL.FTZ R33, R227, R22 ;  /* 0x00000016e3217220 */ /* 0x000fe20000410000 */
[----:B------:R-:W-:Y:S01]  /*4030*/  FMUL.FTZ R100, R228, R23 ;  /* 0x00000017e4647220 */ /* 0x000fe20000410000 */
[----:B------:R-:W-:Y:S01]  /*4040*/  FMUL.FTZ R18, R18, UR44 ;  /* 0x0000002c12127c20 */ /* 0x000fe20008410000 */
[----:B------:R-:W-:Y:S01]  /*4050*/  FMUL.FTZ R17, R17, UR44 ;  /* 0x0000002c11117c20 */ /* 0x000fe20008410000 */
[C---:B------:R-:W-:Y:S01]  /*4060*/  FADD.FTZ R34, -R110.reuse, R34 ;  /* 0x000000226e227221 */ /* 0x040fe20000010100 */
[----:B------:R-:W-:Y:S01]  /*4070*/  FADD.FTZ R35, -R110, R35 ;  /* 0x000000236e237221 */ /* 0x000fe20000010100 */
[----:B------:R-:W-:Y:S01]  /*4080*/  FFMA.FTZ R22, -R211, R211, 1 ;  /* 0x3f800000d3167423 */ /* 0x000fe200000101d3 */
[----:B------:R-:W-:Y:S01]  /*4090*/  FFMA.FTZ R19, -R210, R210, 1 ;  /* 0x3f800000d2137423 */ /* 0x000fe200000101d2 */
[----:B------:R-:W-:Y:S01]  /*40a0*/  FFMA.FTZ R32, -R203, R203, 1 ;  /* 0x3f800000cb207423 */ /* 0x000fe200000101cb */
[----:B------:R-:W-:Y:S01]  /*40b0*/  FFMA.FTZ R23, -R202, R202, 1 ;  /* 0x3f800000ca177423 */ /* 0x000fe200000101ca */
[----:B------:R-:W-:Y:S01]  /*40c0*/  FMUL.FTZ R18, R4, R18 ;  /* 0x0000001204127220 */ /* 0x000fe20000410000 */
[----:B------:R-:W-:Y:S01]  /*40d0*/  FMUL.FTZ R17, R5, R17 ;  /* 0x0000001105117220 */ /* 0x000fe20000410000 */
[----:B------:R-:W-:Y:S01]  /*40e0*/  FMUL.FTZ R4, R223, R34 ;  /* 0x00000022df047220 */ /* 0x000fe20000410000 */
[----:B------:R-:W-:Y:S01]  /*40f0*/  FMUL.FTZ R5, R222, R35 ;  /* 0x00000023de057220 */ /* 0x000fe20000410000 */
[----:B------:R-:W-:Y:S01]  /*4100*/  FMUL.FTZ R22, R22, UR44 ;  /* 0x0000002c16167c20 */ /* 0x000fe20008410000 */
[----:B------:R-:W-:Y:S01]  /*4110*/  FMUL.FTZ R19, R19, UR44 ;  /* 0x0000002c13137c20 */ /* 0x000fe20008410000 */
[----:B------:R-:W-:Y:S01]  /*4120*/  FMUL.FTZ R32, R32, UR44 ;  /* 0x0000002c20207c20 */ /* 0x000fe20008410000 */
[----:B------:R-:W-:Y:S01]  /*4130*/  FMUL.FTZ R23, R23, UR44 ;  /* 0x0000002c17177c20 */ /* 0x000fe20008410000 */
        /* <DEDUP_REMOVED lines=10> */
[----:B------:R-:W-:Y:S01]  /*41e0*/  VIADD R226, R226, UR36 ;  /* 0x00000024e2e27c36 */ /* 0x000fe20008000000 */
[----:B------:R-:W-:Y:S01]  /*41f0*/  IADD3 R173, R173, UR36, RZ ;  /* 0x00000024adad7c10 */ /* 0x000fe2000fffe0ff */
[C---:B-1----:R-:W-:Y:S05]  /*4200*/  IMAD.U32 R4, R33.reuse, -0x40, RZ ;  /* 0xffffffc021047824 */ /* 0x042fea00078e00ff */
[C---:B------:R-:W-:Y:S04]  /*4210*/  LEA R5, P0, R4.reuse, R198, 0x1 ;  /* 0x000000c604057211 */ /* 0x040fe800078008ff */
[----:B------:R-:W-:Y:S01]  /*4220*/  LEA.HI.X.SX32 R4, R4, R199, 0x1, P0 ;  /* 0x000000c704047211 */ /* 0x000fe200000f0eff */
[----:B------:R-:W-:Y:S03]  /*4230*/  IMAD.MOV.U32 R198, RZ, RZ, R5 ;  /* 0x000000ffffc67224 */ /* 0x000fe600078e0005 */
[----:B------:R-:W-:Y:S02]  /*4240*/  MOV R199, R4 ;  /* 0x0000000400c77202 */ /* 0x000fe40000000f00 */
        /* <DEDUP_REMOVED lines=8> */
.L_x_569:
[----:B------:R-:W-:Y:S01]  /*42d0*/  STS [R194+0xa000], R16 ;  /* 0x00a00010c2007388 */ /* 0x000fe20000000800 */
[----:B-----5:R-:W-:Y:S01]  /*42e0*/  FADD.FTZ R8, -R109, R8 ;  /* 0x000000086d087221 */ /* 0x020fe20000010100 */
[----:B-1----:R-:W-:Y:S01]  /*42f0*/  F2FP.F16.F32.PACK_AB R4, R17, R18 ;  /* 0x000000121104723e */ /* 0x002fe200000000ff */
[----:B------:R-:W-:Y:S01]  /*4300*/  FADD.FTZ R9, -R109, R9 ;  /* 0x000000096d097221 */ /* 0x000fe20000010100 */
[----:B------:R1:W-:Y:S01]  /*4310*/  STS [R194+0xa400], R6 ;  /* 0x00a40006c2007388 */ /* 0x0003e20000000800 */
[----:B------:R-:W-:Y:S01]  /*4320*/  FMUL.FTZ R18, R187, R8 ;  /* 0x00000008bb127220 */ /* 0x000fe20000410000 */
[----:B------:R-:W-:Y:S01]  /*4330*/  FFMA.FTZ R8, -R125, R125, 1 ;  /* 0x3f8000007d087423 */ /* 0x000fe2000001017d */
[C---:B------:R-:W-:Y:S01]  /*4340*/  FADD.FTZ R12, -R109.reuse, R12 ;  /* 0x0000000c6d0c7221 */ /* 0x040fe20000010100 */
[----:B------:R2:W-:Y:S01]  /*4350*/  STS [R195+0xa000], R7 ;  /* 0x00a00007c3007388 */ /* 0x0005e20000000800 */
[----:B------:R-:W-:Y:S01]  /*4360*/  FMUL.FTZ R9, R186, R9 ;  /* 0x00000009ba097220 */ /* 0x000fe20000410000 */
[----:B------:R-:W-:Y:S01]  /*4370*/  FMUL.FTZ R8, R8, UR44 ;  /* 0x0000002c08087c20 */ /* 0x000fe20008410000 */
[----:B------:R-:W-:Y:S01]  /*4380*/  FMUL.FTZ R12, R138, R12 ;  /* 0x0000000c8a0c7220 */ /* 0x000fe20000410000 */
[----:B------:R3:W-:Y:S01]  /*4390*/  STS [R195+0xa400], R4 ;  /* 0x00a40004c3007388 */ /* 0x0007e20000000800 */
[----:B------:R-:W-:Y:S01]  /*43a0*/  FADD.FTZ R13, -R109, R13 ;  /* 0x0000000d6d0d7221 */ /* 0x000fe20000010100 */
[----:B------:R-:W-:Y:S01]  /*43b0*/  FFMA.FTZ R5, -R120, R120, 1 ;  /* 0x3f80000078057423 */ /* 0x000fe20000010178 */
[----:B------:R-:W-:Y:S01]  /*43c0*/  F2FP.F16.F32.PACK_AB R17, R19, R22 ;  /* 0x000000161311723e */ /* 0x000fe200000000ff */
[----:B------:R-:W-:Y:S01]  /*43d0*/  FMUL.FTZ R22, R18, R8 ;  /* 0x0000000812167220 */ /* 0x000fe20000410000 */
[----:B------:R-:W-:Y:S01]  /*43e0*/  FADD.FTZ R25, -R109, R25 ;  /* 0x000000196d197221 */ /* 0x000fe20000010100 */
[----:B------:R-:W-:Y:S01]  /*43f0*/  FMUL.FTZ R13, R135, R13 ;  /* 0x0000000d870d7220 */ /* 0x000fe20000410000 */
[----:B------:R-:W-:Y:S01]  /*4400*/  FMUL.FTZ R5, R5, UR44 ;  /* 0x0000002c05057c20 */ /* 0x000fe20008410000 */
[----:B------:R-:W-:Y:S01]  /*4410*/  FADD.FTZ R28, -R109, R28 ;  /* 0x0000001c6d1c7221 */ /* 0x000fe20000010100 */
[----:B------:R-:W-:Y:S01]  /*4420*/  FADD.FTZ R10, -R108, R10 ;  /* 0x0000000a6c0a7221 */ /* 0x000fe20000010100 */
[----:B------:R-:W-:Y:S01]  /*4430*/  FMUL.FTZ R25, R131, R25 ;  /* 0x0000001983197220 */ /* 0x000fe20000410000 */
[----:B------:R-:W-:Y:S01]  /*4440*/  FADD.FTZ R24, -R109, R24 ;  /* 0x000000186d187221 */ /* 0x000fe20000010100 */
[----:B------:R-:W-:Y:S01]  /*4450*/  FFMA.FTZ R8, -R117, R117, 1 ;  /* 0x3f80000075087423 */ /* 0x000fe20000010175 */
[----:B------:R-:W-:Y:S01]  /*4460*/  FADD.FTZ R29, -R109, R29 ;  /* 0x0000001d6d1d7221 */ /* 0x000fe20000010100 */
[----:B------:R-:W-:Y:S01]  /*4470*/  FMUL.FTZ R28, R127, R28 ;  /* 0x0000001c7f1c7220 */ /* 0x000fe20000410000 */
[----:B------:R-:W-:Y:S01]  /*4480*/  FMUL.FTZ R24, R132, R24 ;  /* 0x0000001884187220 */ /* 0x000fe20000410000 */
[----:B------:R-:W-:Y:S01]  /*4490*/  FMUL.FTZ R8, R8, UR44 ;  /* 0x0000002c08087c20 */ /* 0x000fe20008410000 */
[----:B-1----:R-:W-:Y:S01]  /*44a0*/  FFMA.FTZ R6, -R121, R121, 1 ;  /* 0x3f80000079067423 */ /* 0x002fe20000010179 */
[----:B------:R-:W-:Y:S01]  /*44b0*/  FMUL.FTZ R29, R126, R29 ;  /* 0x0000001d7e1d7220 */ /* 0x000fe20000410000 */
[C---:B------:R-:W-:Y:S01]  /*44c0*/  FADD.FTZ R11, -R108.reuse, R11 ;  /* 0x0000000b6c0b7221 */ /* 0x040fe20000010100 */
[----:B------:R-:W-:Y:S01]  /*44d0*/  FADD.FTZ R14, -R108, R14 ;  /* 0x0000000e6c0e7221 */ /* 0x000fe20000010100 */
[----:B--2---:R-:W-:Y:S01]  /*44e0*/  FFMA.FTZ R7, -R124, R124, 1 ;  /* 0x3f8000007c077423 */ /* 0x004fe2000001017c */
[----:B------:R-:W-:Y:S01]  /*44f0*/  FMUL.FTZ R6, R6, UR44 ;  /* 0x0000002c06067c20 */ /* 0x000fe20008410000 */
[----:B------:R-:W-:Y:S01]  /*4500*/  FMUL.FTZ R24, R24, R8 ;  /* 0x0000000818187220 */ /* 0x000fe20000410000 */
[----:B------:R-:W-:Y:S01]  /*4510*/  FMUL.FTZ R11, R190, R11 ;  /* 0x0000000bbe0b7220 */ /* 0x000fe20000410000 */
[----:B------:R-:W-:Y:S01]  /*4520*/  FMUL.FTZ R7, R7, UR44 ;  /* 0x0000002c07077c20 */ /* 0x000fe20008410000 */
[----:B------:R-:W-:Y:S01]  /*4530*/  FMUL.FTZ R18, R12, R6 ;  /* 0x000000060c127220 */ /* 0x000fe20000410000 */
[----:B------:R-:W-:Y:S01]  /*4540*/  FFMA.FTZ R6, -R115, R115, 1 ;  /* 0x3f80000073067423 */ /* 0x000fe20000010173 */
[----:B------:R-:W-:Y:S01]  /*4550*/  FMUL.FTZ R12, R13, R5 ;  /* 0x000000050d0c7220 */ /* 0x000fe20000410000 */
[----:B------:R-:W-:Y:S01]  /*4560*/  FMUL.FTZ R19, R9, R7 ;  /* 0x0000000709137220 */ /* 0x000fe20000410000 */
[----:B------:R-:W-:Y:S01]  /*4570*/  FFMA.FTZ R7, -R116, R116, 1 ;  /* 0x3f80000074077423 */ /* 0x000fe20000010174 */
[----:B------:R-:W-:Y:S01]  /*4580*/  FMUL.FTZ R6, R6, UR44 ;  /* 0x0000002c06067c20 */ /* 0x000fe20008410000 */
[----:B------:R-:W-:Y:S01]  /*4590*/  FFMA.FTZ R5, -R114, R114, 1 ;  /* 0x3f80000072057423 */ /* 0x000fe20000010172 */
[----:B------:R-:W-:Y:S01]  /*45a0*/  FMUL.FTZ R13, R191, R10 ;  /* 0x0000000abf0d7220 */ /* 0x000fe20000410000 */
[----:B------:R-:W-:Y:S01]  /*45b0*/  FMUL.FTZ R7, R7, UR44 ;  /* 0x0000002c07077c20 */ /* 0x000fe20008410000 */
[----:B------:R-:W-:Y:S01]  /*45c0*/  FFMA.FTZ R10, -R137, R137, 1 ;  /* 0x3f800000890a7423 */ /* 0x000fe20000010189 */
[----:B------:R-:W-:Y:S01]  /*45d0*/  FMUL.FTZ R28, R28, R6 ;  /* 0x000000061c1c7220 */ /* 0x000fe20000410000 */
[----:B------:R-:W-:Y:S01]  /*45e0*/  FMUL.FTZ R5, R5, UR44 ;  /* 0x0000002c05057c20 */ /* 0x000fe20008410000 */
[----:B------:R-:W-:Y:S01]  /*45f0*/  FMUL.FTZ R9, R25, R7 ;  /* 0x0000000719097220 */ /* 0x000fe20000410000 */
[----:B------:R-:W-:Y:S01]  /*4600*/  FFMA.FTZ R7, -R136, R136, 1 ;  /* 0x3f80000088077423 */ /* 0x000fe20000010188 */
[----:B------:R-:W-:Y:S01]  /*4610*/  FFMA.FTZ R6, -R130, R130, 1 ;  /* 0x3f80000082067423 */ /* 0x000fe20000010182 */
[----:B------:R-:W-:Y:S01]  /*4620*/  FMUL.FTZ R10, R10, UR44 ;  /* 0x0000002c0a0a7c20 */ /* 0x000fe20008410000 */
[----:B------:R-:W-:Y:S01]  /*4630*/  FMUL.FTZ R8, R29, R5 ;  /* 0x000000051d087220 */ /* 0x000fe20000410000 */
[----:B------:R-:W-:Y:S01]  /*4640*/  FMUL.FTZ R7, R7, UR44 ;  /* 0x0000002c07077c20 */ /* 0x000fe20008410000 */
[----:B------:R-:W-:Y:S01]  /*4650*/  FMUL.FTZ R14, R189, R14 ;  /* 0x0000000ebd0e7220 */ /* 0x000fe20000410000 */
[----:B------:R-:W-:Y:S01]  /*4660*/  FMUL.FTZ R6, R6, UR44 ;  /* 0x0000002c06067c20 */ /* 0x000fe20008410000 */
[----:B------:R-:W-:Y:S01]  /*4670*/  FADD.FTZ R15, -R108, R15 ;  /* 0x0000000f6c0f7221 */ /* 0x000fe20000010100 */
[----:B------:R-:W-:Y:S01]  /*4680*/  FFMA.FTZ R5, -R129, R129, 1 ;  /* 0x3f80000081057423 */ /* 0x000fe20000010181 */
[----:B------:R-:W-:Y:S01]  /*4690*/  F2FP.F16.F32.PACK_AB R12, R12, R18 ;  /* 0x000000120c0c723e */ /* 0x000fe200000000ff */
[----:B------:R-:W-:Y:S01]  /*46a0*/  FMUL.FTZ R18, R13, R10 ;  /* 0x0000000a0d127220 */ /* 0x000fe20000410000 */
[----:B------:R-:W-:Y:S01]  /*46b0*/  FMUL.FTZ R13, R11, R7 ;  /* 0x000000070b0d7220 */ /* 0x000fe20000410000 */
[----:B------:R-:W-:Y:S01]  /*46c0*/  FFMA.FTZ R10, -R123, R123, 1 ;  /* 0x3f8000007b0a7423 */ /* 0x000fe2000001017b */
[----:B---3--:R-:W-:Y:S01]  /*46d0*/  F2FP.F16.F32.PACK_AB R4, R19, R22 ;  /* 0x000000161304723e */ /* 0x008fe200000000ff */
[----:B------:R-:W-:Y:S01]  /*46e0*/  FMUL.FTZ R14, R14, R6 ;  /* 0x000000060e0e7220 */ /* 0x000fe20000410000 */
[----:B------:R-:W-:Y:S01]  /*46f0*/  FMUL.FTZ R15, R188, R15 ;  /* 0x0000000fbc0f7220 */ /* 0x000fe20000410000 */
[----:B------:R-:W-:Y:S01]  /*4700*/  FMUL.FTZ R5, R5, UR44 ;  /* 0x0000002c05057c20 */ /* 0x000fe20008410000 */
[----:B------:R-:W-:Y:S01]  /*4710*/  FFMA.FTZ R7, -R122, R122, 1 ;  /* 0x3f8000007a077423 */ /* 0x000fe2000001017a */
[----:B------:R-:W-:Y:S01]  /*4720*/  FADD.FTZ R30, -R108, R30 ;  /* 0x0000001e6c1e7221 */ /* 0x000fe20000010100 */
[----:B------:R-:W-:Y:S01]  /*4730*/  FFMA.FTZ R6, -R119, R119, 1 ;  /* 0x3f80000077067423 */ /* 0x000fe20000010177 */
[----:B------:R-:W-:Y:S01]  /*4740*/  FMUL.FTZ R11, R10, UR44 ;  /* 0x0000002c0a0b7c20 */ /* 0x000fe20008410000 */
[----:B------:R-:W-:Y:S01]  /*4750*/  FMUL.FTZ R15, R15, R5 ;  /* 0x000000050f0f7220 */ /* 0x000fe20000410000 */
[----:B------:R-:W-:Y:S01]  /*4760*/  FMUL.FTZ R10, R7, UR44 ;  /* 0x0000002c070a7c20 */ /* 0x000fe20008410000 */
[----:B------:R1:W-:Y:S01]  /*4770*/  STS [R194+0xb000], R4 ;  /* 0x00b00004c2007388 */ /* 0x0003e20000000800 */
[----:B------:R-:W-:Y:S01]  /*4780*/  FMUL.FTZ R30, R134, R30 ;  /* 0x0000001e861e7220 */ /* 0x000fe20000410000 */
[----:B------:R-:W-:Y:S01]  /*4790*/  FFMA.FTZ R5, -R118, R118, 1 ;  /* 0x3f80000076057423 */ /* 0x000fe20000010176 */
[----:B------:R-:W-:Y:S01]  /*47a0*/  FMUL.FTZ R7, R6, UR44 ;  /* 0x0000002c06077c20 */ /* 0x000fe20008410000 */
[C---:B------:R-:W-:Y:S01]  /*47b0*/  FADD.FTZ R31, -R108.reuse, R31 ;  /* 0x0000001f6c1f7221 */ /* 0x040fe20000010100 */
[----:B------:R-:W-:Y:S01]  /*47c0*/  FADD.FTZ R27, -R108, R27 ;  /* 0x0000001b6c1b7221 */ /* 0x000fe20000010100 */
[----:B------:R-:W-:Y:S01]  /*47d0*/  FMUL.FTZ R6, R5, UR44 ;  /* 0x0000002c05067c20 */ /* 0x000fe20008410000 */
[----:B------:R-:W-:Y:S01]  /*47e0*/  FMUL.FTZ R30, R30, R7 ;  /* 0x000000071e1e7220 */ /* 0x000fe20000410000 */
[----:B------:R-:W-:Y:S01]  /*47f0*/  FMUL.FTZ R31, R133, R31 ;  /* 0x0000001f851f7220 */ /* 0x000fe20000410000 */
[----:B------:R-:W-:Y:S01]  /*4800*/  F2FP.F16.F32.PACK_AB R7, R13, R18 ;  /* 0x000000120d07723e */ /* 0x000fe200000000ff */
[----:B------:R-:W-:Y:S01]  /*4810*/  FADD.FTZ R26, -R108, R26 ;  /* 0x0000001a6c1a7221 */ /* 0x000fe20000010100 */
[----:B------:R-:W-:Y:S01]  /*4820*/  FMUL.FTZ R27, R139, R27 ;  /* 0x0000001b8b1b7220 */ /* 0x000fe20000410000 */
[----:B------:R-:W-:Y:S01]  /*4830*/  FMUL.FTZ R31, R31, R6 ;  /* 0x000000061f1f7220 */ /* 0x000fe20000410000 */
[----:B------:R-:W-:Y:S01]  /*4840*/  F2FP.F16.F32.PACK_AB R6, R15, R14 ;  /* 0x0000000e0f06723e */ /* 0x000fe200000000ff */
[----:B------:R-:W-:Y:S01]  /*4850*/  STS [R194+0xb400], R7 ;  /* 0x00b40007c2007388 */ /* 0x000fe20000000800 */
[----:B------:R-:W-:Y:S01]  /*4860*/  FMUL.FTZ R26, R183, R26 ;  /* 0x0000001ab71a7220 */ /* 0x000fe20000410000 */
        /* <DEDUP_REMOVED lines=8> */
[----:B------:R-:W-:Y:S01]  /*48f0*/  STS [R193+0xa000], R21 ;  /* 0x00a00015c1007388 */ /* 0x000fe20000000800 */
[----:B-1----:R-:W-:Y:S03]  /*4900*/  F2FP.F16.F32.PACK_AB R4, R31, R30 ;  /* 0x0000001e1f04723e */ /* 0x002fe600000000ff */
[----:B------:R-:W-:Y:S04]  /*4910*/  STS [R193+0xa400], R17 ;  /* 0x00a40011c1007388 */ /* 0x000fe80000000800 */
        /* <DEDUP_REMOVED lines=44> */
[----:B----4-:R-:W-:Y:S01]  /*4be0*/  IMAD R2, R249, UR37, RZ ;  /* 0x00000025f9027c24 */ /* 0x010fe2000f8e02ff */
[-C--:B--2---:R-:W-:Y:S05]  /*4bf0*/  HMMA.16816.F32 R52, R4, R16.reuse, R52 ;  /* 0x000000100434723c */ /* 0x084fea0000001834 */
[----:B------:R-:W-:Y:S01]  /*4c00*/  LEA R2, -R2, RZ, 0x6 ;  /* 0x000000ff02027211 */ /* 0x000fe200078e31ff */
[C---:B------:R-:W-:Y:S05]  /*4c10*/  HMMA.16816.F32 R56, R12.reuse, R16, R56 ;  /* 0x000000100c38723c */ /* 0x040fea0000001838 */
[C---:B------:R-:W-:Y:S01]  /*4c20*/  LEA R184, P0, R2.reuse, R184, 0x2 ;  /* 0x000000b802b87211 */ /* 0x040fe200078010ff */
[-C--:B------:R-:W-:Y:S05]  /*4c30*/  HMMA.16816.F32 R60, R12, R18.reuse, R60 ;  /* 0x000000120c3c723c */ /* 0x080fea000000183c */
[----:B------:R-:W-:Y:S01]  /*4c40*/  LEA.HI.X.SX32 R185, R2, R185, 0x2, P0 ;  /* 0x000000b902b97211 */ /* 0x000fe200000f16ff */
        /* <DEDUP_REMOVED lines=19> */
[C---:B------:R-:W-:Y:S02]  /*4d80*/  LEA R4, P0, R5.reuse, R196, 0x6 ;  /* 0x000000c405047211 */ /* 0x040fe400078030ff */
[----:B------:R-:W-:Y:S02]  /*4d90*/  LEA R2, R240, UR5, 0x1 ;  /* 0x00000005f0027c11 */ /* 0x000fe4000f8e08ff */
[----:B--2---:R-:W-:Y:S03]  /*4da0*/  LEA.HI.X R5, R5, R197, R6, 0x6, P0 ;  /* 0x000000c505057211 */ /* 0x004fe600000f3406 */
[----:B------:R-:W-:Y:S01]  /*4db0*/  @!PT LDS RZ, [RZ] ;  /* 0x00000000fffff984 */ /* 0x000fe20000000800 */
[----:B------:R-:W-:Y:S01]  /*4dc0*/  @!PT LDS RZ, [RZ] ;  /* 0x00000000fffff984 */ /* 0x000fe20000000800 */
[----:B------:R-:W-:Y:S01]  /*4dd0*/  @!PT LDS RZ, [RZ] ;  /* 0x00000000fffff984 */ /* 0x000fe20000000800 */
[----:B------:R1:W-:Y:S04]  /*4de0*/  LDGSTS.E.BYPASS.LTC128B.128 [R2+0x4000], desc[UR40][R196.64] ;  /* 0x04000000c4027fae */ /* 0x0003e8000b901d68 */
[----:B------:R1:W-:Y:S04]  /*4df0*/  LDGSTS.E.BYPASS.LTC128B.128 [R2+0x5000], desc[UR40][R4.64] ;  /* 0x0500000004027fae */ /* 0x0003e8000b901d68 */
[----:B------:R-:W0:Y:S02]  /*4e00*/  LDGDEPBAR ;  /* 0x00000000000079af */ /* 0x000e240000000000 */
.L_x_570:
[----:B------:R-:W-:Y:S01]  /*4e10*/  LDSM.16.M88.4 R16, [R175] ;  /* 0x00000000af10783b */ /* 0x000fe20000000200 */
[----:B-1----:R-:W-:Y:S01]  /*4e20*/  VIADD R2, R0, 0x6000 ;  /* 0x0000600000027836 */ /* 0x002fe20000000000 */
[----:B------:R-:W-:Y:S01]  /*4e30*/  ULOP3.LUT UR36, UR13, 0x1, URZ, 0xc0, !UPT ;  /* 0x000000010d247892 */ /* 0x000fe2000f8ec03f */
[--C-:B------:R-:W-:Y:S01]  /*4e40*/  IMAD.IADD R116, R175, 0x1, R128.reuse ;  /* 0x00000001af747824 */ /* 0x100fe200078e0280 */
[----:B------:R-:W1:Y:S01]  /*4e50*/  LDSM.16.MT88.4 R8, [R0+0x6000] ;  /* 0x006000000008783b */ /* 0x000e620000004200 */
[----:B------:R-:W-:Y:S01]  /*4e60*/  IMAD.IADD R2, R2, 0x1, R128 ;  /* 0x0000000102027824 */ /* 0x000fe200078e0280 */
[----:B------:R-:W-:Y:S01]  /*4e70*/  UISETP.NE.U32.AND UP0, UPT, UR36, 0x1, UPT ;  /* 0x000000012400788c */ /* 0x000fe2000bf05070 */
[----:B------:R-:W-:Y:S01]  /*4e80*/  IMAD.IADD R117, R128, 0x1, R176 ;  /* 0x0000000180757824 */ /* 0x000fe200078e02b0 */
        /* <DEDUP_REMOVED lines=38> */
[----:B------:R3:W-:Y:S05]  /*50f0*/  LDSM.16.MT88.4 R32, [R0+0x9800] ;  /* 0x009800000020783b */ /* 0x0007ea0000004200 */
[C---:B-1----:R-:W-:Y:S06]  /*5100*/  HMMA.16816.F32 R12, R28.reuse, R20, R12 ;  /* 0x000000141c0c723c */ /* 0x042fec000000180c */
[----:B------:R-:W-:Y:S01]  /*5110*/  HMMA.16816.F32 R16, R28, R22, R16 ;  /* 0x000000161c10723c */ /* 0x000fe20000001810 */
[----:B------:R-:W1:Y:S04]  /*5120*/  LDSM.16.MT88.4 R20, [R2+0x3000] ;  /* 0x003000000214783b */ /* 0x000e680000004200 */
[----:B------:R-:W1:Y:S01]  /*5130*/  LDSM.16.M88.4 R28, [R117+0x2000] ;  /* 0x00200000751c783b */ /* 0x000e620000000200 */
[C---:B----4-:R-:W-:Y:S06]  /*5140*/  HMMA.16816.F32 R4, R100.reuse, R104, R4 ;  /* 0x000000686404723c */ /* 0x050fec0000001804 */
[C---:B------:R-:W-:Y:S01]  /*5150*/  HMMA.16816.F32 R8, R100.reuse, R106, R8 ;  /* 0x0000006a6408723c */ /* 0x040fe20000001808 */
[----:B------:R-:W-:Y:S01]  /*5160*/  LDSM.16.MT88.4 R104, [R3+0xd000] ;  /* 0x00d000000368783b */ /* 0x000fe20000004200 */
[----:B---3--:R-:W-:Y:S04]  /*5170*/  IMAD.U32 R0, RZ, RZ, UR28 ;  /* 0x0000001cff007e24 */ /* 0x008fe8000f8e00ff */
[C---:B--2---:R-:W-:Y:S06]  /*5180*/  HMMA.16816.F32 R12, R100.reuse, R24, R12 ;  /* 0x00000018640c723c */ /* 0x044fec000000180c */
[----:B------:R-:W-:Y:S01]  /*5190*/  HMMA.16816.F32 R16, R100, R26, R16 ;  /* 0x0000001a6410723c */ /* 0x000fe20000001810 */
[----:B------:R2:W3:Y:S04]  /*51a0*/  LDSM.16.MT88.4 R24, [R2+0x3800] ;  /* 0x003800000218783b */ /* 0x0004e80000004200 */
[----:B------:R-:W-:Y:S01]  /*51b0*/  LDSM.16.MT88.4 R100, [R172+0x1000] ;  /* 0x00100000ac64783b */ /* 0x000fe20000004200 */
[C---:B------:R-:W-:Y:S06]  /*51c0*/  HMMA.16816.F32 R4, R108.reuse, R112, R4 ;  /* 0x000000706c04723c */ /* 0x040fec0000001804 */
[C---:B------:R-:W-:Y:S06]  /*51d0*/  HMMA.16816.F32 R8, R108.reuse, R114, R8 ;  /* 0x000000726c08723c */ /* 0x040fec0000001808 */
[C---:B-1----:R-:W-:Y:S06]  /*51e0*/  HMMA.16816.F32 R12, R108.reuse, R20, R12 ;  /* 0x000000146c0c723c */ /* 0x042fec000000180c */
[----:B------:R-:W-:Y:S01]  /*51f0*/  HMMA.16816.F32 R16, R108, R22, R16 ;  /* 0x000000166c10723c */ /* 0x000fe20000001810 */
[----:B--2---:R-:W-:Y:S04]  /*5200*/  IMAD.U32 R2, RZ, RZ, UR26 ;  /* 0x0000001aff027e24 */ /* 0x004fe8000f8e00ff */
        /* <DEDUP_REMOVED lines=9> */
[C---:B---3--:R-:W-:Y:S02]  /*52a0*/  HMMA.16816.F32 R12, R28.reuse, R24, R12 ;  /* 0x000000181c0c723c */ /* 0x048fe4000000180c */
[----:B------:R-:W5:Y:S04]  /*52b0*/  @P2 LDG.E R235, desc[UR40][R20.64+0x20] ;  /* 0x0000202814eb2981 */ /* 0x000f68000c1e1900 */
[----:B------:R-:W-:Y:S01]  /*52c0*/  HMMA.16816.F32 R16, R28, R26, R16 ;  /* 0x0000001a1c10723c */ /* 0x000fe20000001810 */
[----:B------:R-:W5:Y:S01]  /*52d0*/  @P2 LDG.E R234, desc[UR40][R20.64+0x80] ;  /* 0x0000802814ea2981 */ /* 0x000f62000c1e1900 */
[----:B------:R-:W-:Y:S03]  /*52e0*/  IMAD.U32 R24, RZ, RZ, UR27 ;  /* 0x0000001bff187e24 */ /* 0x000fe6000f8e00ff */
[----:B------:R1:W5:Y:S01]  /*52f0*/  @P2 LDG.E R233, desc[UR40][R20.64+0xa0] ;  /* 0x0000a02814e92981 */ /* 0x000362000c1e1900 */
[-C--:B------:R-:W-:Y:S02]  /*5300*/  LEA R22, P2, R22, R184.reuse, 0x2 ;  /* 0x000000b816167211 */ /* 0x080fe400078410ff */
[-C--:B------:R-:W-:Y:S01]  /*5310*/  LEA R24, P3, R24, R184.reuse, 0x2 ;  /* 0x000000b818187211 */ /* 0x080fe200078610ff */
[----:B------:R2:W-:Y:S03]  /*5320*/  REDG.E.ADD.F32.FTZ.RN.STRONG.GPU desc[UR40][R184.64], R4 ;  /* 0x00000004b80079a6 */ /* 0x0005e6000c10f3a8 */
[-C--:B------:R-:W-:Y:S01]  /*5330*/  LEA.HI.X.SX32 R25, R23, R185.reuse, 0x2, P3 ;  /* 0x000000b917197211 */ /* 0x080fe200018f16ff */
[----:B------:R-:W-:Y:S01]  /*5340*/  LDSM.16.MT88.4 R28, [R3+0xc800] ;  /* 0x00c80000031c783b */ /* 0x000fe20000004200 */
[-C--:B------:R-:W-:Y:S01]  /*5350*/  LEA.HI.X.SX32 R23, R2, R185.reuse, 0x2, P2 ;  /* 0x000000b902177211 */ /* 0x080fe200010f16ff */
[----:B------:R-:W-:Y:S02]  /*5360*/  IMAD.U32 R2, RZ, RZ, UR4 ;  /* 0x00000004ff027e24 */ /* 0x000fe4000f8e00ff */
[----:B-1----:R-:W-:Y:S05]  /*5370*/  IMAD.U32 R20, RZ, RZ, UR28 ;  /* 0x0000001cff147e24 */ /* 0x002fea000f8e00ff */
[-C--:B------:R-:W-:Y:S01]  /*5380*/  LEA R20, P0, R20, R184.reuse, 0x2 ;  /* 0x000000b814147211 */ /* 0x080fe200078010ff */
[----:B--2---:R-:W-:Y:S03]  /*5390*/  IMAD.U32 R4, RZ, RZ, UR25 ;  /* 0x00000019ff047e24 */ /* 0x004fe6000f8e00ff */
[-C--:B------:R-:W-:Y:S02]  /*53a0*/  LEA.HI.X.SX32 R21, R0, R185.reuse, 0x2, P0 ;  /* 0x000000b900157211 */ /* 0x080fe400000f16ff */
[-C--:B------:R-:W-:Y:S02]  /*53b0*/  LEA R4, P0, R4, R184.reuse, 0x2 ;  /* 0x000000b804047211 */ /* 0x080fe400078010ff */
[----:B------:R-:W-:Y:S01]  /*53c0*/  MOV R0, UR25 ;  /* 0x0000001900007c02 */ /* 0x000fe20008000f00 */
[----:B------:R1:W-:Y:S04]  /*53d0*/  REDG.E.ADD.F32.FTZ.RN.STRONG.GPU desc[UR40][R20.64], R5 ;  /* 0x00000005140079a6 */ /* 0x0003e8000c10f3a8 */
[----:B------:R2:W-:Y:S04]  /*53e0*/  REDG.E.ADD.F32.FTZ.RN.STRONG.GPU desc[UR40][R24.64], R6 ;  /* 0x00000006180079a6 */ /* 0x0005e8000c10f3a8 */
[----:B------:R3:W-:Y:S01]  /*53f0*/  REDG.E.ADD.F32.FTZ.RN.STRONG.GPU desc[UR40][R22.64], R7 ;  /* 0x00000007160079a6 */ /* 0x0007e2000c10f3a8 */
[-C--:B-1----:R-:W-:Y:S01]  /*5400*/  LEA.HI.X.SX32 R5, R0, R185.reuse, 0x2, P0 ;  /* 0x000000b900057211 */ /* 0x082fe200000f16ff */
[----:B------:R-:W-:Y:S02]  /*5410*/  IMAD.U32 R0, RZ, RZ, UR11 ;  /* 0x0000000bff007e24 */ /* 0x000fe4000f8e00ff */
[----:B--2---:R-:W-:Y:S02]  /*5420*/  IMAD.U32 R24, RZ, RZ, UR11 ;  /* 0x0000000bff187e24 */ /* 0x004fe4000f8e00ff */
[----:B------:R1:W-:Y:S01]  /*5430*/  REDG.E.ADD.F32.FTZ.RN.STRONG.GPU desc[UR40][R4.64], R8 ;  /* 0x00000008040079a6 */ /* 0x0003e2000c10f3a8 */
[----:B------:R-:W-:Y:S02]  /*5440*/  IMAD.U32 R6, RZ, RZ, UR45 ;  /* 0x0000002dff067e24 */ /* 0x000fe4000f8e00ff */
[----:B---3--:R-:W-:Y:S01]  /*5450*/  IMAD.U32 R22, RZ, RZ, UR4 ;  /* 0x00000004ff167e24 */ /* 0x008fe2000f8e00ff */
[-C--:B------:R-:W-:Y:S02]  /*5460*/  LEA R24, P3, R24, R184.reuse, 0x2 ;  /* 0x000000b818187211 */ /* 0x080fe400078610ff */
[-C--:B------:R-:W-:Y:S02]  /*5470*/  LEA R6, P0, R6, R184.reuse, 0x2 ;  /* 0x000000b806067211 */ /* 0x080fe400078010ff */
[-C--:B------:R-:W-:Y:S02]  /*5480*/  LEA R22, P2, R22, R184.reuse, 0x2 ;  /* 0x000000b816167211 */ /* 0x080fe400078410ff */
[-C--:B------:R-:W-:Y:S02]  /*5490*/  LEA.HI.X.SX32 R25, R0, R185.reuse, 0x2, P3 ;  /* 0x000000b900197211 */ /* 0x080fe400018f16ff */
[-C--:B------:R-:W-:Y:S01]  /*54a0*/  LEA.HI.X.SX32 R23, R2, R185.reuse, 0x2, P2 ;  /* 0x000000b902177211 */ /* 0x080fe200010f16ff */
[----:B------:R-:W-:Y:S01]  /*54b0*/  IMAD.U32 R2, RZ, RZ, UR29 ;  /* 0x0000001dff027e24 */ /* 0x000fe2000f8e00ff */
[----:B------:R-:W-:Y:S01]  /*54c0*/  MOV R0, UR33 ;  /* 0x0000002100007c02 */ /* 0x000fe20008000f00 */
[----:B------:R2:W-:Y:S04]  /*54d0*/  REDG.E.ADD.F32.FTZ.RN.STRONG.GPU desc[UR40][R24.64], R9 ;  /* 0x00000009180079a6 */ /* 0x0005e8000c10f3a8 */
[----:B------:R3:W-:Y:S04]  /*54e0*/  REDG.E.ADD.F32.FTZ.RN.STRONG.GPU desc[UR40][R22.64], R10 ;  /* 0x0000000a160079a6 */ /* 0x0007e8000c10f3a8 */
[----:B------:R-:W-:Y:S01]  /*54f0*/  LDSM.16.MT88.4 R24, [R3+0xa800] ;  /* 0x00a800000318783b */ /* 0x000fe20000004200 */
[----:B-1----:R-:W-:Y:S02]  /*5500*/  IMAD.U32 R5, RZ, RZ, UR45 ;  /* 0x0000002dff057e24 */ /* 0x002fe4000f8e00ff */
[----:B------:R-:W-:Y:S02]  /*5510*/  IMAD.U32 R4, RZ, RZ, UR33 ;  /* 0x00000021ff047e24 */ /* 0x000fe4000f8e00ff */
[----:B------:R-:W-:Y:S01]  /*5520*/  IMAD.U32 R8, RZ, RZ, UR30 ;  /* 0x0000001eff087e24 */ /* 0x000fe2000f8e00ff */
[-C--:B------:R-:W-:Y:S02]  /*5530*/  LEA.HI.X.SX32 R7, R5, R185.reuse, 0x2, P0 ;  /* 0x000000b905077211 */ /* 0x080fe400000f16ff */
[-C--:B------:R-:W-:Y:S02]  /*5540*/  LEA R4, P2, R4, R184.reuse, 0x2 ;  /* 0x000000b804047211 */ /* 0x080fe400078410ff */
[-C--:B------:R-:W-:Y:S01]  /*5550*/  LEA R8, P3, R8, R184.reuse, 0x2 ;  /* 0x000000b808087211 */ /* 0x080fe200078610ff */
[----:B------:R1:W-:Y:S01]  /*5560*/  REDG.E.ADD.F32.FTZ.RN.STRONG.GPU desc[UR40][R6.64], R11 ;  /* 0x0000000b060079a6 */ /* 0x0003e2000c10f3a8 */
[-C--:B------:R-:W-:Y:S01]  /*5570*/  LEA.HI.X.SX32 R5, R0, R185.reuse, 0x2, P2 ;  /* 0x000000b900057211 */ /* 0x080fe200010f16ff */
[----:B------:R-:W-:Y:S02]  /*5580*/  IMAD.U32 R0, RZ, RZ, UR10 ;  /* 0x0000000aff007e24 */ /* 0x000fe4000f8e00ff */
[----:B------:R4:W-:Y:S01]  /*5590*/  REDG.E.ADD.F32.FTZ.RN.STRONG.GPU desc[UR40][R184.64+0x80], R12 ;  /* 0x0000800cb80079a6 */ /* 0x0009e2000c10f3a8 */
[----:B--2---:R-:W-:Y:S03]  /*55a0*/  IMAD.U32 R9, RZ, RZ, UR32 ;  /* 0x00000020ff097e24 */ /* 0x004fe6000f8e00ff */
[----:B------:R-:W-:Y:S01]  /*55b0*/  REDG.E.ADD.F32.FTZ.RN.STRONG.GPU desc[UR40][R20.64+0x80], R13 ;  /* 0x0000800d140079a6 */ /* 0x000fe2000c10f3a8 */
[----:B---3--:R-:W-:Y:S03]  /*55c0*/  IMAD.U32 R10, RZ, RZ, UR31 ;  /* 0x0000001fff0a7e24 */ /* 0x008fe6000f8e00ff */
[----:B------:R2:W-:Y:S02]  /*55d0*/  REDG.E.ADD.F32.FTZ.RN.STRONG.GPU desc[UR40][R4.64], R14 ;  /* 0x0000000e040079a6 */ /* 0x0005e4000c10f3a8 */
[-C--:B------:R-:W-:Y:S01]  /*55e0*/  LEA R10, P4, R10, R184.reuse, 0x2 ;  /* 0x000000b80a0a7211 */ /* 0x080fe200078810ff */
[----:B-1----:R-:W-:Y:S02]  /*55f0*/  IMAD.U32 R7, RZ, RZ, UR31 ;  /* 0x0000001fff077e24 */ /* 0x002fe4000f8e00ff */
[----:B------:R-:W-:Y:S02]  /*5600*/  IMAD.U32 R6, RZ, RZ, UR29 ;  /* 0x0000001dff067e24 */ /* 0x000fe4000f8e00ff */
[----:B----4-:R-:W-:Y:S01]  /*5610*/  IMAD.U32 R12, RZ, RZ, UR32 ;  /* 0x00000020ff0c7e24 */ /* 0x010fe2000f8e00ff */
[-C--:B------:R-:W-:Y:S02]  /*5620*/  LEA.HI.X.SX32 R11, R7, R185.reuse, 0x2, P4 ;  /* 0x000000b9070b7211 */ /* 0x080fe400020f16ff */
[-C--:B------:R-:W-:Y:S02]  /*5630*/  LEA R6, P2, R6, R184.reuse, 0x2 ;  /* 0x000000b806067211 */ /* 0x080fe400078410ff */
[-C--:B------:R-:W-:Y:S02]  /*5640*/  LEA R12, P0, R12, R184.reuse, 0x2 ;  /* 0x000000b80c0c7211 */ /* 0x080fe400078010ff */
[-C--:B------:R-:W-:Y:S01]  /*5650*/  LEA.HI.X.SX32 R7, R2, R185.reuse, 0x2, P2 ;  /* 0x000000b902077211 */ /* 0x080fe200010f16ff */
[----:B--2---:R-:W-:Y:S01]  /*5660*/  IMAD.U32 R4, RZ, RZ, UR10 ;  /* 0x0000000aff047e24 */ /* 0x004fe2000f8e00ff */
[-C--:B------:R-:W-:Y:S02]  /*5670*/  LEA.HI.X.SX32 R13, R9, R185.reuse, 0x2, P0 ;  /* 0x000000b9090d7211 */ /* 0x080fe400000f16ff */
[----:B------:R-:W-:Y:S02]  /*5680*/  MOV R5, UR30 ;  /* 0x0000001e00057c02 */ /* 0x000fe40008000f00 */
[----:B------:R-:W-:Y:S01]  /*5690*/  LEA R4, P0, R4, R184, 0x2 ;  /* 0x000000b804047211 */ /* 0x000fe200078010ff */
[----:B------:R-:W-:Y:S01]  /*56a0*/  REDG.E.ADD.F32.FTZ.RN.STRONG.GPU desc[UR40][R12.64], R15 ;  /* 0x0000000f0c0079a6 */ /* 0x000fe2000c10f3a8 */
[-C--:B------:R-:W-:Y:S02]  /*56b0*/  LEA.HI.X.SX32 R9, R5, R185.reuse, 0x2, P3 ;  /* 0x000000b905097211 */ /* 0x080fe400018f16ff */
[----:B------:R-:W-:Y:S01]  /*56c0*/  LEA.HI.X.SX32 R5, R0, R185, 0x2, P0 ;  /* 0x000000b900057211 */ /* 0x000fe200000f16ff */
[----:B------:R-:W-:Y:S01]  /*56d0*/  REDG.E.ADD.F32.FTZ.RN.STRONG.GPU desc[UR40][R10.64], R16 ;  /* 0x000000100a0079a6 */ /* 0x000fe2000c10f3a8 */
[----:B------:R-:W-:Y:S01]  /*56e0*/  IMAD.IADD R0, R128, 0x1, R172 ;  /* 0x0000000180007824 */ /* 0x000fe200078e02ac */
[----:B------:R-:W-:Y:S01]  /*56f0*/  PLOP3.LUT P2, PT, PT, PT, UP0, 0x80, 0x0 ;  /* 0x000000000000781c */ /* 0x000fe20003f4f008 */
[----:B------:R-:W-:Y:S01]  /*5700*/  @UP3 UIADD3 UR12, UP0, UR12, -0x100, URZ ;  /* 0xffffff000c0c3890 */ /* 0x000fe2000ff1e03f */
[----:B------:R-:W-:Y:S01]  /*5710*/  REDG.E.ADD.F32.FTZ.RN.STRONG.GPU desc[UR40][R8.64], R17 ;  /* 0x00000011080079a6 */ /* 0x000fe2000c10f3a8 */
[----:B------:R-:W-:Y:S02]  /*5720*/  PLOP3.LUT P0, PT, PT, PT, UP2, 0x80, 0x0 ;  /* 0x000000000000781c */ /* 0x000fe40003f0f028 */
[----:B------:R-:W-:Y:S01]  /*5730*/  @UP3 UIADD3.X UR7, UR7, -0x1, URZ, UP0, !UPT ;  /* 0xffffffff07073890 */ /* 0x000fe200087fe43f */
[----:B------:R-:W-:Y:S04]  /*5740*/  REDG.E.ADD.F32.FTZ.RN.STRONG.GPU desc[UR40][R6.64], R18 ;  /* 0x00000012060079a6 */ /* 0x000fe8000c10f3a8 */
        /* <DEDUP_REMOVED lines=51> */
.L_x_568:
[----:B------:R-:W1:Y:S01]  /*5a80*/  S2R R19, SR_TID.X ;  /* 0x0000000000137919 */ /* 0x000e620000002100 */
[----:B------:R-:W-:Y:S01]  /*5a90*/  ULDC UR4, c[0x0][0x390] ;  /* 0x0000e40000047ab9 */ /* 0x000fe20000000800 */
[----:B------:R-:W-:Y:S01]  /*5aa0*/  ULDC.64 UR8, c[0x0][0x450] ;  /* 0x0001140000087ab9 */ /* 0x000fe20000000a00 */
        /* <DEDUP_REMOVED lines=29> */
[----:B-1----:R-:W-:Y:S01]  /*5c80*/  SHF.R.S32.HI R16, RZ, 0x1f, R19 ;  /* 0x0000001fff107819 */ /* 0x002fe20000011413 */
[----:B------:R-:W-:Y:S01]  /*5c90*/  FMUL.FTZ R18, R89, UR4 ;  /* 0x0000000459127c20 */ /* 0x000fe20008410000 */
[----:B------:R1:W-:Y:S01]  /*5ca0*/  STS [R244], R0 ;  /* 0x00000000f4007388 */ /* 0x0003e20000000800 */
[----:B------:R-:W-:Y:S01]  /*5cb0*/  FMUL.FTZ R90, R90, UR4 ;  /* 0x000000045a5a7c20 */ /* 0x000fe20008410000 */
[----:B------:R-:W-:Y:S01]  /*5cc0*/  LEA.HI R16, R16, R19, RZ, 0x3 ;  /* 0x0000001310107211 */ /* 0x000fe200078f18ff */
[----:B------:R-:W-:Y:S01]  /*5cd0*/  FMUL.FTZ R15, R91, UR4 ;  /* 0x000000045b0f7c20 */ /* 0x000fe20008410000 */
[----:B------:R-:W-:Y:S01]  /*5ce0*/  F2FP.F16.F32.PACK_AB R2, R2, R82 ;  /* 0x000000520202723e */ /* 0x000fe200000000ff */
[----:B------:R-:W-:Y:S01]  /*5cf0*/  STS [R244+0x400], R7 ;  /* 0x00040007f4007388 */ /* 0x000fe20000000800 */
[----:B------:R-:W-:Y:S01]  /*5d00*/  FMUL.FTZ R92, R92, UR4 ;  /* 0x000000045c5c7c20 */ /* 0x000fe20008410000 */
[----:B------:R-:W-:Y:S01]  /*5d10*/  FMUL.FTZ R93, R93, UR4 ;  /* 0x000000045d5d7c20 */ /* 0x000fe20008410000 */
[----:B------:R-:W-:Y:S01]  /*5d20*/  FMUL.FTZ R94, R94, UR4 ;  /* 0x000000045e5e7c20 */ /* 0x000fe20008410000 */
[----:B------:R-:W-:Y:S01]  /*5d30*/  FMUL.FTZ R95, R95, UR4 ;  /* 0x000000045f5f7c20 */ /* 0x000fe20008410000 */
[----:B------:R-:W-:Y:S01]  /*5d40*/  F2FP.F16.F32.PACK_AB R6, R6, R72 ;  /* 0x000000480606723e */ /* 0x000fe200000000ff */
[----:B------:R2:W-:Y:S01]  /*5d50*/  STS [R248], R4 ;  /* 0x00000004f8007388 */ /* 0x0005e20000000800 */
[----:B------:R-:W-:Y:S01]  /*5d60*/  F2FP.F16.F32.PACK_AB R5, R5, R74 ;  /* 0x0000004a0505723e */ /* 0x000fe200000000ff */
[----:B------:R-:W-:Y:S01]  /*5d70*/  ULDC.64 UR6, c[0x0][0x458] ;  /* 0x0001160000067ab9 */ /* 0x000fe20000000a00 */
[----:B------:R-:W-:Y:S01]  /*5d80*/  LOP3.LUT R8, R16, 0xfffffff8, RZ, 0xc0, !PT ;  /* 0xfffffff810087812 */ /* 0x000fe200078ec0ff */
[----:B------:R3:W-:Y:S01]  /*5d90*/  STS [R250], R2 ;  /* 0x00000002fa007388 */ /* 0x0007e20000000800 */
[----:B------:R-:W-:Y:S01]  /*5da0*/  F2FP.F16.F32.PACK_AB R10, R10, R76 ;  /* 0x0000004c0a0a723e */ /* 0x000fe200000000ff */
[----:B------:R-:W-:Y:S01]  /*5db0*/  UIMAD UR4, UR39, UR8, URZ ;  /* 0x00000008270472a4 */ /* 0x000fe2000f8e023f */
[----:B------:R-:W-:Y:S01]  /*5dc0*/  F2FP.F16.F32.PACK_AB R9, R9, R78 ;  /* 0x0000004e0909723e */ /* 0x000fe200000000ff */
[----:B------:R4:W-:Y:S01]  /*5dd0*/  STS [R244+0x2000], R6 ;  /* 0x00200006f4007388 */ /* 0x0009e20000000800 */
[----:B------:R-:W-:Y:S01]  /*5de0*/  F2FP.F16.F32.PACK_AB R14, R14, R84 ;  /* 0x000000540e0e723e */ /* 0x000fe200000000ff */
[----:B------:R-:W-:Y:S01]  /*5df0*/  IMAD.IADD R19, R19, 0x1, -R8 ;  /* 0x0000000113137824 */ /* 0x000fe200078e0a08 */
[----:B------:R-:W-:Y:S01]  /*5e00*/  F2FP.F16.F32.PACK_AB R13, R13, R86 ;  /* 0x000000560d0d723e */ /* 0x000fe200000000ff */
[----:B------:R4:W-:Y:S01]  /*5e10*/  STS [R244+0x2400], R5 ;  /* 0x00240005f4007388 */ /* 0x0009e20000000800 */
[----:B------:R-:W-:Y:S01]  /*5e20*/  F2FP.F16.F32.PACK_AB R12, R12, R96 ;  /* 0x000000600c0c723e */ /* 0x000fe200000000ff */
[----:B------:R-:W-:Y:S01]  /*5e30*/  UIMAD UR4, UR23, UR9, UR4 ;  /* 0x00000009170472a4 */ /* 0x000fe2000f8e0204 */
[----:B-1----:R-:W-:Y:S01]  /*5e40*/  SHF.R.S32.HI R0, RZ, 0x3, R16 ;  /* 0x00000003ff007819 */ /* 0x002fe20000011410 */
[----:B------:R1:W-:Y:S01]  /*5e50*/  STS [R248+0x2000], R10 ;  /* 0x0020000af8007388 */ /* 0x0003e20000000800 */
[----:B------:R-:W1:Y:S01]  /*5e60*/  LDC.64 R16, c[0x0][0x438] ;  /* 0x00010e00ff107b82 */ /* 0x000e620000000a00 */
[----:B------:R-:W-:Y:S01]  /*5e70*/  F2FP.F16.F32.PACK_AB R11, R11, R98 ;  /* 0x000000620b0b723e */ /* 0x000fe200000000ff */
[----:B------:R-:W-:Y:S01]  /*5e80*/  UIMAD UR39, UR39, UR6, URZ ;  /* 0x00000006272772a4 */ /* 0x000fe2000f8e023f */
[----:B------:R-:W-:Y:S01]  /*5e90*/  F2FP.F16.F32.PACK_AB R18, R18, R88 ;  /* 0x000000581212723e */ /* 0x000fe200000000ff */
[----:B------:R-:W-:Y:S01]  /*5ea0*/  STS [R248+0x2400], R9 ;  /* 0x00240009f8007388 */ /* 0x000fe20000000800 */
[----:B------:R-:W-:Y:S01]  /*5eb0*/  F2FP.F16.F32.PACK_AB R15, R15, R90 ;  /* 0x0000005a0f0f723e */ /* 0x000fe200000000ff */
[----:B------:R-:W-:Y:S01]  /*5ec0*/  ULDC.64 UR10, c[0x0][0x3f0] ;  /* 0x0000fc00000a7ab9 */ /* 0x000fe20000000a00 */
[----:B------:R-:W-:Y:S01]  /*5ed0*/  F2FP.F16.F32.PACK_AB R93, R93, R92 ;  /* 0x0000005c5d5d723e */ /* 0x000fe200000000ff */
[----:B------:R-:W-:Y:S01]  /*5ee0*/  STS [R245], R14 ;  /* 0x0000000ef5007388 */ /* 0x000fe20000000800 */
[----:B--2---:R-:W-:-:S02]  /*5ef0*/  SHF.R.S32.HI R4, RZ, 0x1f, R0 ;  /* 0x0000001fff047819 */ /* 0x004fc40000011400 */
[----:B------:R-:W-:Y:S01]  /*5f00*/  F2FP.F16.F32.PACK_AB R95, R95, R94 ;  /* 0x0000005e5f5f723e */ /* 0x000fe200000000ff */
[----:B------:R-:W-:Y:S01]  /*5f10*/  STS [R245+0x400], R13 ;  /* 0x0004000df5007388 */ /* 0x000fe20000000800 */
[----:B------:R-:W-:Y:S01]  /*5f20*/  F2FP.F16.F32.PACK_AB R36, R37, R36 ;  /* 0x000000242524723e */ /* 0x000fe200000000ff */
[C---:B---3--:R-:W-:Y:S01]  /*5f30*/  IMAD R2, R4.reuse, UR6, RZ ;  /* 0x0000000604027c24 */ /* 0x048fe2000f8e02ff */
[----:B------:R-:W-:Y:S01]  /*5f40*/  F2FP.F16.F32.PACK_AB R38, R39, R38 ;  /* 0x000000262726723e */ /* 0x000fe200000000ff */
[----:B----4-:R-:W-:Y:S01]  /*5f50*/  IMAD R6, R4, UR8, RZ ;  /* 0x0000000804067c24 */ /* 0x010fe2000f8e02ff */
[----:B------:R-:W-:Y:S01]  /*5f60*/  F2FP.F16.F32.PACK_AB R48, R49, R48 ;  /* 0x000000303130723e */ /* 0x000fe200000000ff */
[----:B------:R2:W-:Y:S01]  /*5f70*/  STS [R246], R12 ;  /* 0x0000000cf6007388 */ /* 0x0005e20000000800 */
[----:B------:R-:W-:Y:S01]  /*5f80*/  F2FP.F16.F32.PACK_AB R50, R51, R50 ;  /* 0x000000323332723e */ /* 0x000fe200000000ff */
[C---:B------:R-:W-:Y:S01]  /*5f90*/  IMAD.WIDE.U32 R4, R0.reuse, UR8, RZ ;  /* 0x0000000800047c25 */ /* 0x040fe2000f8e00ff */
[----:B------:R-:W-:Y:S01]  /*5fa0*/  F2FP.F16.F32.PACK_AB R40, R41, R40 ;  /* 0x000000282928723e */ /* 0x000fe200000000ff */
[----:B------:R3:W-:Y:S01]  /*5fb0*/  STS [R246+0x400], R11 ;  /* 0x0004000bf6007388 */ /* 0x0007e20000000800 */
[----:B------:R-:W-:Y:S01]  /*5fc0*/  F2FP.F16.F32.PACK_AB R42, R43, R42 ;  /* 0x0000002a2b2a723e */ /* 0x000fe200000000ff */
[C---:B------:R-:W-:Y:S01]  /*5fd0*/  IMAD R8, R0.reuse, UR9, R6 ;  /* 0x0000000900087c24 */ /* 0x040fe2000f8e0206 */
[----:B------:R-:W-:Y:S01]  /*5fe0*/  F2FP.F16.F32.PACK_AB R44, R45, R44 ;  /* 0x0000002c2d2c723e */ /* 0x000fe200000000ff */
[----:B------:R-:W-:Y:S01]  /*5ff0*/  STS [R245+0x2000], R18 ;  /* 0x00200012f5007388 */ /* 0x000fe20000000800 */
[----:B------:R-:W-:Y:S01]  /*6000*/  F2FP.F16.F32.PACK_AB R46, R47, R46 ;  /* 0x0000002e2f2e723e */ /* 0x000fe200000000ff */
[----:B------:R-:W-:Y:S01]  /*6010*/  IMAD.IADD R5, R5, 0x1, R8 ;  /* 0x0000000105057824 */ /* 0x000fe200078e0208 */
[----:B------:R-:W-:Y:S01]  /*6020*/  F2FP.F16.F32.PACK_AB R52, R53, R52 ;  /* 0x000000343534723e */ /* 0x000fe200000000ff */
[----:B------:R4:W-:Y:S01]  /*6030*/  STS [R245+0x2400], R15 ;  /* 0x0024000ff5007388 */ /* 0x0009e20000000800 */
[----:B------:R-:W-:Y:S01]  /*6040*/  F2FP.F16.F32.PACK_AB R54, R55, R54 ;  /* 0x000000363736723e */ /* 0x000fe200000000ff */
[C---:B------:R-:W-:Y:S01]  /*6050*/  IMAD R2, R0.reuse, UR7, R2 ;  /* 0x0000000700027c24 */ /* 0x040fe2000f8e0202 */
[----:B------:R-:W-:Y:S01]  /*6060*/  F2FP.F16.F32.PACK_AB R64, R65, R64 ;  /* 0x000000404140723e */ /* 0x000fe200000000ff */
[----:B------:R-:W-:Y:S01]  /*6070*/  STS [R246+0x2000], R93 ;  /* 0x0020005df6007388 */ /* 0x000fe20000000800 */
[----:B------:R-:W-:Y:S01]  /*6080*/  F2FP.F16.F32.PACK_AB R66, R67, R66 ;  /* 0x000000424342723e */ /* 0x000fe200000000ff */
[----:B------:R-:W-:Y:S01]  /*6090*/  IMAD.WIDE.U32 R6, R0, UR6, RZ ;  /* 0x0000000600067c25 */ /* 0x000fe2000f8e00ff */
[----:B------:R-:W-:Y:S01]  /*60a0*/  F2FP.F16.F32.PACK_AB R56, R57, R56 ;  /* 0x000000383938723e */ /* 0x000fe200000000ff */
[----:B------:R-:W-:Y:S01]  /*60b0*/  STS [R246+0x2400], R95 ;  /* 0x0024005ff6007388 */ /* 0x000fe20000000800 */
[----:B------:R-:W-:Y:S01]  /*60c0*/  F2FP.F16.F32.PACK_AB R58, R59, R58 ;  /* 0x0000003a3b3a723e */ /* 0x000fe200000000ff */
[----:B-1----:R-:W-:Y:S01]  /*60d0*/  IMAD R0, R16, UR19, RZ ;  /* 0x0000001310007c24 */ /* 0x002fe2000f8e02ff */
[----:B------:R-:W-:Y:S01]  /*60e0*/  MOV R10, UR8 ;  /* 0x00000008000a7c02 */ /* 0x000fe20008000f00 */
[----:B------:R-:W-:Y:S01]  /*60f0*/  STS [R244+0x4000], R36 ;  /* 0x00400024f4007388 */ /* 0x000fe20000000800 */
[----:B------:R-:W-:Y:S01]  /*6100*/  F2FP.F16.F32.PACK_AB R60, R61, R60 ;  /* 0x0000003c3d3c723e */ /* 0x000fe200000000ff */
[----:B--2---:R-:W1:Y:S01]  /*6110*/  LDC.64 R12, c[0x0][0x468] ;  /* 0x00011a00ff0c7b82 */ /* 0x004e620000000a00 */
[----:B------:R-:W-:Y:S01]  /*6120*/  F2FP.F16.F32.PACK_AB R62, R63, R62 ;  /* 0x0000003e3f3e723e */ /* 0x000fe200000000ff */
[----:B------:R-:W-:Y:S01]  /*6130*/  STS [R244+0x4400], R38 ;  /* 0x00440026f4007388 */ /* 0x000fe20000000800 */
[----:B---3--:R-:W-:-:S03]  /*6140*/  IMAD.WIDE.U32 R10, R10, UR23, R4 ;  /* 0x000000170a0a7c25 */ /* 0x008fc6000f8e0004 */
[----:B------:R-:W-:Y:S01]  /*6150*/  STS [R248+0x4000], R48 ;  /* 0x00400030f8007388 */ /* 0x000fe20000000800 */
[----:B------:R-:W-:Y:S02]  /*6160*/  IMAD.SHL.U32 R4, R19, 0x8, RZ ;  /* 0x0000000813047824 */ /* 0x000fe400078e00ff */
[----:B------:R-:W-:Y:S01]  /*6170*/  IMAD.IADD R9, R7, 0x1, R2 ;  /* 0x0000000107097824 */ /* 0x000fe200078e0202 */
[----:B------:R-:W-:Y:S01]  /*6180*/  STS [R250+0x4000], R50 ;  /* 0x00400032fa007388 */ /* 0x000fe20000000800 */
[----:B----4-:R-:W2:Y:S01]  /*6190*/  LDC.64 R14, c[0x0][0x440] ;  /* 0x00011000ff0e7b82 */ /* 0x010ea20000000a00 */
[----:B------:R-:W-:Y:S01]  /*61a0*/  SHF.R.S32.HI R5, RZ, 0x1f, R4 ;  /* 0x0000001fff057819 */ /* 0x000fe20000011404 */
[----:B------:R-:W-:Y:S01]  /*61b0*/  IMAD.MOV.U32 R8, RZ, RZ, R6 ;  /* 0x000000ffff087224 */ /* 0x000fe200078e0006 */
[----:B------:R-:W-:Y:S01]  /*61c0*/  STS [R244+0x6000], R40 ;  /* 0x00600028f4007388 */ /* 0x000fe20000000800 */
[----:B------:R-:W-:Y:S02]  /*61d0*/  IMAD R0, R17, UR14, R0 ;  /* 0x0000000e11007c24 */ /* 0x000fe4000f8e0200 */
[----:B------:R-:W-:Y:S01]  /*61e0*/  IMAD.WIDE.U32 R6, R16, UR14, R4 ;  /* 0x0000000e10067c25 */ /* 0x000fe2000f8e0004 */
[----:B------:R-:W-:Y:S01]  /*61f0*/  STS [R244+0x6400], R42 ;  /* 0x0064002af4007388 */ /* 0x000fe20000000800 */
[----:B------:R-:W3:Y:S03]  /*6200*/  LDC.64 R16, c[0x0][0x470] ;  /* 0x00011c00ff107b82 */ /* 0x000ee60000000a00 */
[----:B------:R-:W-:Y:S01]  /*6210*/  STS [R248+0x6000], R44 ;  /* 0x0060002cf8007388 */ /* 0x000fe20000000800 */
[----:B------:R-:W-:Y:S01]  /*6220*/  IADD3 R7, R7, R0, RZ ;  /* 0x0000000007077210 */ /* 0x000fe20007ffe0ff */
[----:B-1----:R-:W-:Y:S01]  /*6230*/  IMAD R2, R12, UR20, RZ ;  /* 0x000000140c027c24 */ /* 0x002fe2000f8e02ff */
[----:B------:R-:W-:Y:S01]  /*6240*/  LEA R0, R240, UR5, 0x1 ;  /* 0x00000005f0007c11 */ /* 0x000fe2000f8e08ff */
[----:B------:R-:W-:Y:S02]  /*6250*/  STS [R248+0x6400], R46 ;  /* 0x0064002ef8007388 */ /* 0x000fe40000000800 */
[----:B------:R-:W-:-:S02]  /*6260*/  IMAD R2, R13, UR15, R2 ;  /* 0x0000000f0d027c24 */ /* 0x000fc4000f8e0202 */
[----:B------:R-:W-:Y:S01]  /*6270*/  STS [R245+0x4000], R52 ;  /* 0x00400034f5007388 */ /* 0x000fe20000000800 */
[----:B------:R-:W-:-:S03]  /*6280*/  IMAD.WIDE.U32 R6, R12, UR15, R6 ;  /* 0x0000000f0c067c25 */ /* 0x000fc6000f8e0006 */
[----:B------:R-:W-:Y:S01]  /*6290*/  STS [R245+0x4400], R54 ;  /* 0x00440036f5007388 */ /* 0x000fe20000000800 */
[C---:B--2---:R-:W-:Y:S02]  /*62a0*/  IMAD R18, R14.reuse, UR19, RZ ;  /* 0x000000130e127c24 */ /* 0x044fe4000f8e02ff */
[----:B------:R-:W-:Y:S01]  /*62b0*/  IMAD.WIDE.U32 R4, R14, UR14, R4 ;  /* 0x0000000e0e047c25 */ /* 0x000fe2000f8e0004 */
[----:B------:R-:W-:Y:S03]  /*62c0*/  STS [R246+0x4000], R64 ;  /* 0x00400040f6007388 */ /* 0x000fe60000000800 */
[----:B------:R-:W-:Y:S01]  /*62d0*/  IMAD R15, R15, UR14, R18 ;  /* 0x0000000e0f0f7c24 */ /* 0x000fe2000f8e0212 */
[----:B------:R-:W-:Y:S01]  /*62e0*/  STS [R246+0x4400], R66 ;  /* 0x00440042f6007388 */ /* 0x000fe20000000800 */
[----:B------:R-:W-:Y:S01]  /*62f0*/  IMAD.IADD R7, R7, 0x1, R2 ;  /* 0x0000000107077824 */ /* 0x000fe200078e0202 */
[----:B------:R-:W-:Y:S01]  /*6300*/  IADD3 R2, P0, R6, R10, RZ ;  /* 0x0000000a06027210 */ /* 0x000fe20007f1e0ff */
[C---:B---3--:R-:W-:Y:S01]  /*6310*/  IMAD R10, R16.reuse, UR20, RZ ;  /* 0x00000014100a7c24 */ /* 0x048fe2000f8e02ff */
[----:B------:R-:W-:Y:S01]  /*6320*/  STS [R245+0x6000], R56 ;  /* 0x00600038f5007388 */ /* 0x000fe20000000800 */
[----:B------:R-:W-:Y:S01]  /*6330*/  IADD3 R5, R5, R15, RZ ;  /* 0x0000000f05057210 */ /* 0x000fe20007ffe0ff */
[----:B------:R-:W-:Y:S01]  /*6340*/  IMAD.U32 R12, RZ, RZ, UR6 ;  /* 0x00000006ff0c7e24 */ /* 0x000fe2000f8e00ff */
[----:B------:R-:W-:Y:S01]  /*6350*/  IADD3.X R11, R7, UR4, R11, P0, !PT ;  /* 0x00000004070b7c10 */ /* 0x000fe200087fe40b */
[----:B------:R-:W-:Y:S01]  /*6360*/  STS [R245+0x6400], R58 ;  /* 0x0064003af5007388 */ /* 0x000fe20000000800 */
[----:B------:R-:W-:Y:S01]  /*6370*/  IMAD R10, R17, UR15, R10 ;  /* 0x0000000f110a7c24 */ /* 0x000fe2000f8e020a */
[----:B------:R-:W-:Y:S01]  /*6380*/  USHF.L.U32 UR4, UR8, 0x6, URZ ;  /* 0x0000000608047899 */ /* 0x000fe2000800063f */
[----:B------:R-:W-:Y:S01]  /*6390*/  IMAD.WIDE.U32 R6, R16, UR15, R4 ;  /* 0x0000000f10067c25 */ /* 0x000fe2000f8e0004 */
[----:B------:R-:W-:Y:S01]  /*63a0*/  STS [R246+0x6000], R60 ;  /* 0x0060003cf6007388 */ /* 0x000fe20000000800 */
[----:B------:R-:W-:Y:S01]  /*63b0*/  LEA R4, P1, R2, UR10, 0x1 ;  /* 0x0000000a02047c11 */ /* 0x000fe2000f8208ff */
[----:B------:R-:W-:Y:S01]  /*63c0*/  USHF.L.U64.HI UR10, UR8, 0x6, UR9 ;  /* 0x00000006080a7899 */ /* 0x000fe20008010209 */
[----:B------:R-:W-:Y:S01]  /*63d0*/  IMAD.WIDE.U32 R8, R12, UR23, R8 ;  /* 0x000000170c087c25 */ /* 0x000fe2000f8e0008 */
[----:B------:R-:W-:Y:S01]  /*63e0*/  STS [R246+0x6400], R62 ;  /* 0x0064003ef6007388 */ /* 0x000fe20000000800 */
[----:B------:R-:W-:Y:S01]  /*63f0*/  UIMAD UR23, UR23, UR7, UR39 ;  /* 0x00000007171772a4 */ /* 0x000fe2000f8e0227 */
[----:B------:R-:W-:Y:S01]  /*6400*/  LEA.HI.X R5, R2, UR11, R11, 0x1, P1 ;  /* 0x0000000b02057c11 */ /* 0x000fe200088f0c0b */
[----:B------:R-:W-:Y:S01]  /*6410*/  IMAD.IADD R7, R7, 0x1, R10 ;  /* 0x0000000107077824 */ /* 0x000fe200078e020a */
[----:B------:R-:W-:Y:S01]  /*6420*/  BAR.SYNC.DEFER_BLOCKING 0x0 ;  /* 0x0000000000007b1d */ /* 0x000fe20000010000 */
[----:B------:R-:W-:Y:S01]  /*6430*/  USHF.L.U32 UR11, UR6, 0x6, URZ ;  /* 0x00000006060b7899 */ /* 0x000fe2000800063f */
[----:B------:R-:W-:Y:S01]  /*6440*/  IADD3 R10, P1, R4, UR4, RZ ;  /* 0x00000004040a7c10 */ /* 0x000fe2000ff3e0ff */
[----:B------:R-:W-:-:S03]  /*6450*/  USHF.L.U64.HI UR6, UR6, 0x6, UR7 ;  /* 0x0000000606067899 */ /* 0x000fc60008010207 */
[----:B------:R-:W-:Y:S01]  /*6460*/  ULDC.64 UR8, c[0x0][0x3f8] ;  /* 0x0000fe0000087ab9 */ /* 0x000fe20000000a00 */
        /* <DEDUP_REMOVED lines=11> */
[----:B---3--:R-:W-:-:S02]  /*6520*/  IADD3 R0, P0, R6, R8, RZ ;  /* 0x0000000806007210 */ /* 0x008fc40007f1e0ff */
[----:B------:R-:W-:Y:S02]  /*6530*/  IADD3 R8, P1, R10, UR4, RZ ;  /* 0x000000040a087c10 */ /* 0x000fe4000ff3e0ff */
[----:B------:R-:W-:Y:S02]  /*6540*/  IADD3.X R2, R7, UR23, R9, P0, !PT ;  /* 0x0000001707027c10 */ /* 0x000fe400087fe409 */
[C---:B------:R-:W-:Y:S02]  /*6550*/  LEA R12, P0, R0.reuse, UR8, 0x1 ;  /* 0x00000008000c7c11 */ /* 0x040fe4000f8008ff */
[----:B------:R-:W-:Y:S02]  /*6560*/  IADD3.X R9, R11, UR10, RZ, P1, !PT ;  /* 0x0000000a0b097c10 */ /* 0x000fe40008ffe4ff */
[----:B------:R-:W-:Y:S02]  /*6570*/  LEA.HI.X R13, R0, UR9, R2, 0x1, P0 ;  /* 0x00000009000d7c11 */ /* 0x000fe400080f0c02 */
[----:B------:R-:W-:Y:S01]  /*6580*/  IADD3 R6, P0, R12, UR11, RZ ;  /* 0x0000000b0c067c10 */ /* 0x000fe2000ff1e0ff */
[----:B------:R2:W-:Y:S01]  /*6590*/  STG.E.128 desc[UR40][R8.64], R36 ;  /* 0x0000002408007986 */ /* 0x0005e2000c101d28 */
[----:B------:R-:W-:-:S02]  /*65a0*/  IADD3 R14, P1, R8, UR4, RZ ;  /* 0x00000004080e7c10 */ /* 0x000fc4000ff3e0ff */
[----:B------:R-:W-:Y:S02]  /*65b0*/  IADD3.X R7, R13, UR6, RZ, P0, !PT ;  /* 0x000000060d077c10 */ /* 0x000fe400087fe4ff */
[----:B------:R-:W-:Y:S02]  /*65c0*/  IADD3.X R15, R9, UR10, RZ, P1, !PT ;  /* 0x0000000a090f7c10 */ /* 0x000fe40008ffe4ff */
[----:B-1----:R-:W-:-:S03]  /*65d0*/  IADD3 R4, P0, R6, UR11, RZ ;  /* 0x0000000b06047c10 */ /* 0x002fc6000ff1e0ff */
[----:B----4-:R1:W-:Y:S01]  /*65e0*/  STG.E.128 desc[UR40][R14.64], R32 ;  /* 0x000000200e007986 */ /* 0x0103e2000c101d28 */
[----:B------:R-:W-:-:S03]  /*65f0*/  IADD3.X R5, R7, UR6, RZ, P0, !PT ;  /* 0x0000000607057c10 */ /* 0x000fc600087fe4ff */
[----:B------:R1:W-:Y:S04]  /*6600*/  STG.E.128 desc[UR40][R12.64], R28 ;  /* 0x0000001c0c007986 */ /* 0x0003e8000c101d28 */
[----:B------:R1:W-:Y:S04]  /*6610*/  STG.E.128 desc[UR40][R6.64], R24 ;  /* 0x0000001806007986 */ /* 0x0003e8000c101d28 */
[----:B------:R1:W-:Y:S01]  /*6620*/  STG.E.128 desc[UR40][R4.64], R20 ;  /* 0x0000001404007986 */ /* 0x0003e2000c101d28 */
[----:B--2---:R-:W-:-:S04]  /*6630*/  IADD3 R8, P0, R4, UR11, RZ ;  /* 0x0000000b04087c10 */ /* 0x004fc8000ff1e0ff */
[----:B------:R-:W-:-:S05]  /*6640*/  IADD3.X R9, R5, UR6, RZ, P0, !PT ;  /* 0x0000000605097c10 */ /* 0x000fca00087fe4ff */
[----:B------:R1:W-:Y:S04]  /*6650*/  STG.E.128 desc[UR40][R8.64], R16 ;  /* 0x0000001008007986 */ /* 0x0003e8000c101d28 */
.L_x_565:
        /* <DEDUP_REMOVED lines=11> */
.L_x_572:
[----:B------:R-:W-:Y:S05]  /*6710*/  EXIT ;  /* 0x000000000000794d */ /* 0x000fea0003800000 */
.L_x_574:
        /* <DEDUP_REMOVED lines=14> */
.L_x_1267:


//--------------------- .text._ZN5flash44flash_bwd_dq_dk_dv_loop_seqk_parallel_kernelI23Flash_bwd_kernel_traitsILi64ELi64ELi128ELi8ELi2ELi4ELi4ELb1ELb0EN7cutlass6half_tE19Flash_kernel_traitsILi64ELi64ELi128ELi8ES3_EELb1ELb1ELb0ELb0ELb0ELb1ELb0EEEvNS_16Flash_bwd_paramsE --------------------------
	.section	.text._ZN5flash44flash_bwd_dq_dk_dv_loop_seqk_parallel_kernelI23Flash_bwd_kernel_traitsILi64ELi64ELi128ELi8ELi2ELi4ELi4ELb1ELb0EN7cutlass6half_tE19Flash_kernel_traitsILi64ELi64ELi128ELi8ES3_EELb1ELb1ELb0ELb0ELb0ELb1ELb0EEEvNS_16Flash_bwd_paramsE,"ax",@progbits
	.align	128
        .global         _ZN5flash44flash_bwd_dq_dk_dv_loop_seqk_parallel_kernelI23Flash_bwd_kernel_traitsILi64ELi64ELi128ELi8ELi2ELi4ELi4ELb1ELb0EN7cutlass6half_tE19Flash_kernel_traitsILi64ELi64ELi128ELi8ES3_EELb1ELb1ELb0ELb0ELb0ELb1ELb0EEEvNS_16Flash_bwd_paramsE
        .type           _ZN5flash44flash_bwd_dq_dk_dv_loop_seqk_parallel_kernelI23Flash_bwd_kernel_traitsILi64ELi64ELi128ELi8ELi2ELi4ELi4ELb1ELb0EN7cutlass6half_tE19Flash_kernel_traitsILi64ELi64ELi128ELi8ES3_EELb1ELb1ELb0ELb0ELb0ELb1ELb0EEEvNS_16Flash_bwd_paramsE,@function
        .size           _ZN5flash44flash_bwd_dq_dk_dv_loop_seqk_parallel_kernelI23Flash_bwd_kernel_traitsILi64ELi64ELi128ELi8ELi2ELi4ELi4ELb1ELb0EN7cutlass6half_tE19Flash_kernel_traitsILi64ELi64ELi128ELi8ES3_EELb1ELb1ELb0ELb0ELb0ELb1ELb0EEEvNS_16Flash_bwd_paramsE,(.L_x_1268 - _ZN5flash44flash_bwd_dq_dk_dv_loop_seqk_parallel_kernelI23Flash_bwd_kernel_traitsILi64ELi64ELi128ELi8ELi2ELi4ELi4ELb1ELb0EN7cutlass6half_tE19Flash_kernel_traitsILi64ELi64ELi128ELi8ES3_EELb1ELb1ELb0ELb0ELb0ELb1ELb0EEEvNS_16Flash_bwd_paramsE)
        .other          _ZN5flash44flash_bwd_dq_dk_dv_loop_seqk_parallel_kernelI23Flash_bwd_kernel_traitsILi64ELi64ELi128ELi8ELi2ELi4ELi4ELb1ELb0EN7cutlass6half_tE19Flash_kernel_traitsILi64ELi64ELi128ELi8ES3_EELb1ELb1ELb0ELb0ELb0ELb1ELb0EEEvNS_16Flash_bwd_paramsE,@"STO_CUDA_ENTRY STV_DEFAULT"
_ZN5flash44flash_bwd_dq_dk_dv_loop_seqk_parallel_kernelI23Flash_bwd_kernel_traitsILi64ELi64ELi128ELi8ELi2ELi4ELi4ELb1ELb0EN7cutlass6half_tE19Flash_kernel_traitsILi64ELi64ELi128ELi8ES3_EELb1ELb1ELb0ELb0ELb0ELb1ELb0EEEvNS_16Flash_bwd_paramsE:
.text._ZN5flash44flash_bwd_dq_dk_dv_loop_seqk_parallel_kernelI23Flash_bwd_kernel_traitsILi64ELi64ELi128ELi8ELi2ELi4ELi4ELb1ELb0EN7cutlass6half_tE19Flash_kernel_traitsILi64ELi64ELi128ELi8ES3_EELb1ELb1ELb0ELb0ELb0ELb1ELb0EEEvNS_16Flash_bwd_paramsE:
[----:B------:R-:W-:Y:S01]  /*0000*/  LDC R1, c[0x0][0x28] ;  /* 0x00000a00ff017b82 */ /* 0x000fe20000000800 */
[----:B------:R-:W1:Y:S01]  /*0010*/  S2R R185, SR_CTAID.X ;  /* 0x0000000000b97919 */ /* 0x000e620000002500 */
[----:B------:R-:W-:Y:S02]  /*0020*/  ULDC UR5, c[0x0][0x2c8] ;  /* 0x0000b20000057ab9 */ /* 0x000fe40000000800 */
[----:B------:R-:W-:-:S04]  /*0030*/  UIADD3 UR5, UR5, 0x7f, URZ ;  /* 0x0000007f05057890 */ /* 0x000fc8000fffe03f */
[----:B------:R-:W-:-:S04]  /*0040*/  USHF.R.S32.HI UR4, URZ, 0x1f, UR5 ;  /* 0x0000001f3f047899 */ /* 0x000fc80008011405 */
[----:B------:R-:W-:-:S04]  /*0050*/  ULEA.HI UR4, UR4, UR5, URZ, 0x7 ;  /* 0x0000000504047291 */ /* 0x000fc8000f8f383f */
[----:B------:R-:W-:-:S06]  /*0060*/  USHF.R.S32.HI UR7, URZ, 0x7, UR4 ;  /* 0x000000073f077899 */ /* 0x000fcc0008011404 */
[----:B-1----:R-:W-:-:S13]  /*0070*/  ISETP.GE.AND P0, PT, R185, UR7, PT ;  /* 0x00000007b9007c0c */ /* 0x002fda000bf06270 */
[----:B------:R-:W-:Y:S05]  /*0080*/  @P0 EXIT ;  /* 0x000000000000094d */ /* 0x000fea0003800000 */
[----:B------:R-:W1:Y:S01]  /*0090*/  S2R R12, SR_TID.X ;  /* 0x00000000000c7919 */ /* 0x000e620000002100 */
[----:B------:R-:W2:Y:S01]  /*00a0*/  S2UR UR6, SR_CgaCtaId ;  /* 0x00000000000679c3 */ /* 0x000ea20000008800 */
[----:B------:R-:W-:Y:S01]  /*00b0*/  UMOV UR4, 0x400 ;  /* 0x0000040000047882 */ /* 0x000fe20000000000 */
[----:B------:R-:W-:Y:S01]  /*00c0*/  IMAD.MOV.U32 R206, RZ, RZ, 0x20 ;  /* 0x00000020ffce7424 */ /* 0x000fe200078e00ff */
[----:B------:R-:W3:Y:S01]  /*00d0*/  S2R R178, SR_CTAID.Y ;  /* 0x0000000000b27919 */ /* 0x000ee20000002600 */
[----:B------:R-:W-:Y:S01]  /*00e0*/  IMAD.MOV.U32 R164, RZ, RZ, 0x40 ;  /* 0x00000040ffa47424 */ /* 0x000fe200078e00ff */
[----:B------:R-:W-:Y:S01]  /*00f0*/  ULDC.64 UR14, c[0x0][0x208] ;  /* 0x00008200000e7ab9 */ /* 0x000fe20000000a00 */
[----:B------:R-:W-:Y:S01]  /*0100*/  IMAD.MOV.U32 R195, RZ, RZ, -0x10 ;  /* 0xfffffff0ffc37424 */ /* 0x000fe200078e00ff */
[----:B------:R-:W4:Y:S01]  /*0110*/  S2R R177, SR_CTAID.Z ;  /* 0x0000000000b17919 */ /* 0x000f220000002700 */
[----:B------:R-:W-:Y:S01]  /*0120*/  ULDC.64 UR12, c[0x0][0x300] ;  /* 0x0000c000000c7ab9 */ /* 0x000fe20000000a00 */
[----:B--2---:R-:W-:-:S04]  /*0130*/  ULEA UR6, UR6, UR4, 0x18 ;  /* 0x0000000406067291 */ /* 0x004fc8000f8ec03f */
[----:B------:R-:W-:Y:S02]  /*0140*/  UIADD3 UR4, UR6, 0x6000, URZ ;  /* 0x0000600006047890 */ /* 0x000fe4000fffe03f */
[----:B------:R-:W-:Y:S01]  /*0150*/  UIADD3 UR5, UR6, 0xa000, URZ ;  /* 0x0000a00006057890 */ /* 0x000fe2000fffe03f */
[----:B-1----:R-:W-:Y:S01]  /*0160*/  SHF.R.S32.HI R2, RZ, 0x1f, R12 ;  /* 0x0000001fff027819 */ /* 0x002fe2000001140c */
[----:B------:R-:W-:-:S03]  /*0170*/  IMAD.U32 R171, RZ, RZ, UR6 ;  /* 0x00000006ffab7e24 */ /* 0x000fc6000f8e00ff */
[CC--:B------:R-:W-:Y:S02]  /*0180*/  LEA.HI R181, R2.reuse, R12.reuse, RZ, 0x5 ;  /* 0x0000000c02b57211 */ /* 0x0c0fe400078f28ff */
[CC--:B------:R-:W-:Y:S02]  /*0190*/  LEA.HI R4, R2.reuse, R12.reuse, RZ, 0x2 ;  /* 0x0000000c02047211 */ /* 0x0c0fe400078f10ff */
[CC--:B------:R-:W-:Y:S02]  /*01a0*/  LEA.HI R13, R2.reuse, R12.reuse, RZ, 0x3 ;  /* 0x0000000c020d7211 */ /* 0x0c0fe400078f18ff */
[----:B------:R-:W-:Y:S02]  /*01b0*/  LEA.HI R5, R2, R12, RZ, 0x4 ;  /* 0x0000000c02057211 */ /* 0x000fe400078f20ff */
[----:B------:R-:W-:Y:S02]  /*01c0*/  LOP3.LUT R7, R181, 0xffffffe0, RZ, 0xc0, !PT ;  /* 0xffffffe0b5077812 */ /* 0x000fe400078ec0ff */
[----:B------:R-:W-:-:S02]  /*01d0*/  LOP3.LUT R3, R4, 0x7ffffffc, RZ, 0xc0, !PT ;  /* 0x7ffffffc04037812 */ /* 0x000fc400078ec0ff */
[----:B------:R-:W-:Y:S01]  /*01e0*/  LOP3.LUT R8, R13, 0xfffffff8, RZ, 0xc0, !PT ;  /* 0xfffffff80d087812 */ /* 0x000fe200078ec0ff */
[C---:B------:R-:W-:Y:S01]  /*01f0*/  IMAD.IADD R7, R12.reuse, 0x1, -R7 ;  /* 0x000000010c077824 */ /* 0x040fe200078e0a07 */
[----:B------:R-:W-:Y:S01]  /*0200*/  LOP3.LUT R0, R5, 0xfffffff0, RZ, 0xc0, !PT ;  /* 0xfffffff005007812 */ /* 0x000fe200078ec0ff */
[----:B------:R-:W-:Y:S01]  /*0210*/  IMAD.IADD R3, R12, 0x1, -R3 ;  /* 0x000000010c037824 */ /* 0x000fe200078e0a03 */
[-C--:B------:R-:W-:Y:S01]  /*0220*/  LEA.HI R183, R2, R12.reuse, RZ, 0x6 ;  /* 0x0000000c02b77211 */ /* 0x080fe200078f30ff */
[----:B------:R-:W-:Y:S01]  /*0230*/  IMAD.IADD R8, R12, 0x1, -R8 ;  /* 0x000000010c087824 */ /* 0x000fe200078e0a08 */
[----:B------:R-:W-:Y:S01]  /*0240*/  LEA.HI R2, R2, R12, RZ, 0x7 ;  /* 0x0000000c02027211 */ /* 0x000fe200078f38ff */
[----:B------:R-:W-:Y:S01]  /*0250*/  IMAD.IADD R12, R12, 0x1, -R0 ;  /* 0x000000010c0c7824 */ /* 0x000fe200078e0a00 */
[--C-:B------:R-:W-:Y:S01]  /*0260*/  SHF.R.S32.HI R11, RZ, 0x5, R181.reuse ;  /* 0x00000005ff0b7819 */ /* 0x100fe200000114b5 */
[----:B------:R-:W-:Y:S01]  /*0270*/  IMAD.SHL.U32 R186, R8, 0x8, RZ ;  /* 0x0000000808ba7824 */ /* 0x000fe200078e00ff */
[----:B------:R-:W-:Y:S01]  /*0280*/  SHF.R.S32.HI R0, RZ, 0x1f, R181 ;  /* 0x0000001fff007819 */ /* 0x000fe200000114b5 */
[----:B------:R-:W-:Y:S01]  /*0290*/  IMAD.SHL.U32 R3, R3, 0x2, RZ ;  /* 0x0000000203037824 */ /* 0x000fe200078e00ff */
[----:B------:R-:W-:-:S02]  /*02a0*/  SHF.R.S32.HI R9, RZ, 0x4, R5 ;  /* 0x00000004ff097819 */ /* 0x000fc40000011405 */
[----:B------:R-:W-:Y:S02]  /*02b0*/  LEA.HI R0, R0, R11, RZ, 0x2 ;  /* 0x0000000b00007211 */ /* 0x000fe400078f10ff */
[--C-:B------:R-:W-:Y:S02]  /*02c0*/  SHF.R.S32.HI R10, RZ, 0x2, R4.reuse ;  /* 0x00000002ff0a7819 */ /* 0x100fe40000011404 */
[----:B------:R-:W-:Y:S02]  /*02d0*/  LOP3.LUT R0, R0, 0xfffffffc, RZ, 0xc0, !PT ;  /* 0xfffffffc00007812 */ /* 0x000fe400078ec0ff */
[----:B------:R-:W-:Y:S02]  /*02e0*/  SHF.R.S32.HI R184, RZ, 0x3, R13 ;  /* 0x00000003ffb87819 */ /* 0x000fe4000001140d */
[----:B------:R-:W-:Y:S01]  /*02f0*/  SHF.R.S32.HI R4, RZ, 0x1f, R4 ;  /* 0x0000001fff047819 */ /* 0x000fe20000011404 */
[----:B------:R-:W-:Y:S01]  /*0300*/  IMAD.IADD R0, R11, 0x1, -R0 ;  /* 0x000000010b007824 */ /* 0x000fe200078e0a00 */
[----:B------:R-:W-:Y:S01]  /*0310*/  LEA.HI R5, R5, R9, RZ, 0x1 ;  /* 0x0000000905057211 */ /* 0x000fe200078f08ff */
[----:B------:R-:W-:Y:S01]  /*0320*/  IMAD.SHL.U32 R6, R184, 0x40, RZ ;  /* 0x00000040b8067824 */ /* 0x000fe200078e00ff */
[----:B------:R-:W-:Y:S01]  /*0330*/  LOP3.LUT P4, RZ, R8, 0x2, RZ, 0xc0, !PT ;  /* 0x0000000208ff7812 */ /* 0x000fe2000788c0ff */
[----:B------:R-:W-:Y:S01]  /*0340*/  IMAD.SHL.U32 R172, R0, 0x10, RZ ;  /* 0x0000001000ac7824 */ /* 0x000fe200078e00ff */
[C---:B------:R-:W-:Y:S01]  /*0350*/  LOP3.LUT P3, RZ, R8.reuse, 0x4, RZ, 0xc0, !PT ;  /* 0x0000000408ff7812 */ /* 0x040fe2000786c0ff */
[----:B------:R-:W-:Y:S01]  /*0360*/  IMAD.SHL.U32 R8, R8, 0x40, RZ ;  /* 0x0000004008087824 */ /* 0x000fe200078e00ff */
[----:B------:R-:W-:-:S02]  /*0370*/  LEA.HI R4, R4, R10, RZ, 0x3 ;  /* 0x0000000a04047211 */ /* 0x000fc400078f18ff */
[----:B------:R-:W-:Y:S02]  /*0380*/  LOP3.LUT R5, R5, 0xfffffffe, RZ, 0xc0, !PT ;  /* 0xfffffffe05057812 */ /* 0x000fe400078ec0ff */
[----:B------:R-:W-:Y:S02]  /*0390*/  SHF.R.S32.HI R179, RZ, 0x1f, R7 ;  /* 0x0000001fffb37819 */ /* 0x000fe40000011407 */
[----:B------:R-:W-:Y:S01]  /*03a0*/  LEA.HI R181, R181, R11, RZ, 0x1 ;  /* 0x0000000bb5b57211 */ /* 0x000fe200078f08ff */
[----:B------:R-:W-:Y:S01]  /*03b0*/  IMAD.IADD R5, R9, 0x1, -R5 ;  /* 0x0000000109057824 */ /* 0x000fe200078e0a05 */
[----:B------:R-:W-:Y:S02]  /*03c0*/  LOP3.LUT R4, R4, 0xfffffff8, RZ, 0xc0, !PT ;  /* 0xfffffff804047812 */ /* 0x000fe400078ec0ff */
[----:B------:R-:W-:Y:S01]  /*03d0*/  LOP3.LUT R8, R8, 0x1c0, RZ, 0xc0, !PT ;  /* 0x000001c008087812 */ /* 0x000fe200078ec0ff */
[----:B------:R-:W-:Y:S01]  /*03e0*/  IMAD.SHL.U32 R9, R5, 0x200, RZ ;  /* 0x0000020005097824 */ /* 0x000fe200078e00ff */
[----:B------:R-:W-:Y:S01]  /*03f0*/  LOP3.LUT R6, R6, 0x1c0, RZ, 0xc0, !PT ;  /* 0x000001c006067812 */ /* 0x000fe200078ec0ff */
[----:B------:R-:W-:Y:S01]  /*0400*/  IMAD.IADD R4, R10, 0x1, -R4 ;  /* 0x000000010a047824 */ /* 0x000fe200078e0a04 */
[----:B------:R-:W-:-:S02]  /*0410*/  LEA.HI R179, R179, R7, RZ, 0x2 ;  /* 0x00000007b3b37211 */ /* 0x000fc400078f10ff */
[----:B------:R-:W-:Y:S02]  /*0420*/  SHF.R.S32.HI R7, RZ, 0x1f, R12 ;  /* 0x0000001fff077819 */ /* 0x000fe4000001140c */
[----:B------:R-:W-:Y:S02]  /*0430*/  LOP3.LUT R181, R181, 0xfffffffe, RZ, 0xc0, !PT ;  /* 0xfffffffeb5b57812 */ /* 0x000fe400078ec0ff */
[C---:B------:R-:W-:Y:S02]  /*0440*/  LOP3.LUT R166, R8.reuse, 0x8, R13, 0xf8, !PT ;  /* 0x0000000808a67812 */ /* 0x040fe400078ef80d */
[----:B------:R-:W-:Y:S01]  /*0450*/  LOP3.LUT R172, R8, 0x30, R172, 0xf8, !PT ;  /* 0x0000003008ac7812 */ /* 0x000fe200078ef8ac */
[----:B------:R-:W-:Y:S01]  /*0460*/  IMAD.IADD R181, R11, 0x1, -R181 ;  /* 0x000000010bb57824 */ /* 0x000fe200078e0ab5 */
[----:B------:R-:W-:Y:S02]  /*0470*/  SHF.R.U32.HI R182, RZ, 0x3, R6 ;  /* 0x00000003ffb67819 */ /* 0x000fe40000011606 */
[----:B------:R-:W-:-:S02]  /*0480*/  SHF.R.S32.HI R183, RZ, 0x6, R183 ;  /* 0x00000006ffb77819 */ /* 0x000fc400000114b7 */
[----:B------:R-:W-:Y:S02]  /*0490*/  SHF.R.U32.HI R8, RZ, 0x3, R8 ;  /* 0x00000003ff087819 */ /* 0x000fe40000011608 */
[----:B------:R-:W-:Y:S01]  /*04a0*/  LOP3.LUT R6, R6, 0x38, R186, 0xf8, !PT ;  /* 0x0000003806067812 */ /* 0x000fe200078ef8ba */
[----:B------:R-:W-:Y:S01]  /*04b0*/  IMAD R11, R183, 0x800, R9 ;  /* 0x00000800b70b7824 */ /* 0x000fe200078e0209 */
[----:B------:R-:W-:Y:S02]  /*04c0*/  LEA.HI R7, R7, R12, RZ, 0x3 ;  /* 0x0000000c07077211 */ /* 0x000fe400078f18ff */
[----:B------:R-:W-:Y:S02]  /*04d0*/  LOP3.LUT R166, R166, R8, RZ, 0x3c, !PT ;  /* 0x00000008a6a67212 */ /* 0x000fe400078e3cff */
[----:B------:R-:W-:Y:S02]  /*04e0*/  LOP3.LUT R182, R6, R182, RZ, 0x3c, !PT ;  /* 0x000000b606b67212 */ /* 0x000fe400078e3cff */
[C---:B------:R-:W-:Y:S01]  /*04f0*/  LOP3.LUT R10, R4.reuse, 0x1, RZ, 0xc0, !PT ;  /* 0x00000001040a7812 */ /* 0x040fe200078ec0ff */
[----:B------:R-:W-:Y:S01]  /*0500*/  IMAD.IADD R166, R11, 0x1, R166 ;  /* 0x000000010ba67824 */ /* 0x000fe200078e02a6 */
[----:B------:R-:W-:Y:S01]  /*0510*/  LOP3.LUT R6, R7, 0xfffffff8, RZ, 0xc0, !PT ;  /* 0xfffffff807067812 */ /* 0x000fe200078ec0ff */
[----:B------:R-:W-:Y:S01]  /*0520*/  IMAD.SHL.U32 R11, R4, 0x40, RZ ;  /* 0x00000040040b7824 */ /* 0x000fe200078e00ff */
[----:B------:R-:W-:Y:S01]  /*0530*/  ISETP.NE.U32.AND P0, PT, R10, 0x1, PT ;  /* 0x000000010a00780c */ /* 0x000fe20003f05070 */
[----:B------:R-:W-:Y:S01]  /*0540*/  IMAD.SHL.U32 R10, R183, 0x20, RZ ;  /* 0x00000020b70a7824 */ /* 0x000fe200078e00ff */
[----:B------:R-:W-:Y:S01]  /*0550*/  SHF.R.S32.HI R2, RZ, 0x7, R2 ;  /* 0x00000007ff027819 */ /* 0x000fe20000011402 */
[----:B------:R-:W-:Y:S01]  /*0560*/  IMAD.IADD R6, R12, 0x1, -R6 ;  /* 0x000000010c067824 */ /* 0x000fe200078e0a06 */
[----:B------:R-:W-:Y:S01]  /*0570*/  LOP3.LUT R172, R172, 0x8, R13, 0xf8, !PT ;  /* 0x00000008acac7812 */ /* 0x000fe200078ef80d */
[----:B------:R-:W-:Y:S01]  /*0580*/  IMAD.SHL.U32 R7, R7, 0x40, RZ ;  /* 0x0000004007077824 */ /* 0x000fe200078e00ff */
[----:B------:R-:W-:Y:S01]  /*0590*/  R2P PR, R4, 0x6 ;  /* 0x0000000604007804 */ /* 0x000fe20000000000 */
[----:B------:R-:W-:Y:S01]  /*05a0*/  IMAD.SHL.U32 R4, R2, 0x8, RZ ;  /* 0x0000000802047824 */ /* 0x000fe200078e00ff */
[----:B------:R-:W-:Y:S01]  /*05b0*/  LOP3.LUT R11, R11, 0x1c0, RZ, 0xc0, !PT ;  /* 0x000001c00b0b7812 */ /* 0x000fe200078ec0ff */
[----:B------:R-:W-:Y:S01]  /*05c0*/  IMAD.SHL.U32 R6, R6, 0x40, RZ ;  /* 0x0000004006067824 */ /* 0x000fe200078e00ff */
[----:B------:R-:W-:Y:S01]  /*05d0*/  LOP3.LUT R172, R9, R172, R8, 0xf6, !PT ;  /* 0x000000ac09ac7212 */ /* 0x000fe200078ef608 */
[----:B------:R-:W-:Y:S01]  /*05e0*/  IMAD R8, R2, 0x1000, R3 ;  /* 0x0000100002087824 */ /* 0x000fe200078e0203 */
[----:B------:R-:W-:Y:S01]  /*05f0*/  LOP3.LUT R4, R4, 0x8, RZ, 0xc0, !PT ;  /* 0x0000000804047812 */ /* 0x000fe200078ec0ff */
[C---:B------:R-:W-:Y:S01]  /*0600*/  IMAD.SHL.U32 R2, R5.reuse, 0x10, RZ ;  /* 0x0000001005027824 */ /* 0x040fe200078e00ff */
[----:B------:R-:W-:Y:S01]  /*0610*/  SHF.R.U32.HI R9, RZ, 0x3, R11 ;  /* 0x00000003ff097819 */ /* 0x000fe2000001160b */
[----:B------:R-:W-:Y:S01]  /*0620*/  IMAD.SHL.U32 R5, R5, 0x8, RZ ;  /* 0x0000000805057824 */ /* 0x000fe200078e00ff */
[----:B------:R-:W-:Y:S01]  /*0630*/  LOP3.LUT R10, R11, 0x20, R10, 0xf8, !PT ;  /* 0x000000200b0a7812 */ /* 0x000fe200078ef80a */
[----:B------:R-:W-:Y:S01]  /*0640*/  IMAD R3, R0, 0x400, R3 ;  /* 0x0000040000037824 */ /* 0x000fe200078e0203 */
[----:B------:R-:W-:Y:S01]  /*0650*/  LOP3.LUT R6, R6, 0x1c0, RZ, 0xc0, !PT ;  /* 0x000001c006067812 */ /* 0x000fe200078ec0ff */
[----:B------:R-:W-:Y:S01]  /*0660*/  IMAD R8, R181, 0x400, R8 ;  /* 0x00000400b5087824 */ /* 0x000fe200078e0208 */
[----:B------:R-:W-:Y:S01]  /*0670*/  LOP3.LUT R2, R4, 0x10, R2, 0xf8, !PT ;  /* 0x0000001004027812 */ /* 0x000fe200078ef802 */
[----:B------:R-:W-:Y:S01]  /*0680*/  IMAD R182, R183, 0x200, R182 ;  /* 0x00000200b7b67824 */ /* 0x000fe200078e02b6 */
[----:B------:R-:W-:-:S02]  /*0690*/  LOP3.LUT R188, R9, R11, R4, 0x1e, !PT ;  /* 0x0000000b09bc7212 */ /* 0x000fc400078e1e04 */
[----:B------:R-:W-:Y:S02]  /*06a0*/  LOP3.LUT R10, R10, R9, RZ, 0x3c, !PT ;  /* 0x000000090a0a7212 */ /* 0x000fe400078e3cff */
[----:B------:R-:W-:Y:S01]  /*06b0*/  SHF.R.U32.HI R4, RZ, 0x3, R6 ;  /* 0x00000003ff047819 */ /* 0x000fe20000011606 */
[----:B------:R-:W-:Y:S01]  /*06c0*/  IMAD.IADD R188, R3, 0x1, R188 ;  /* 0x0000000103bc7824 */ /* 0x000fe200078e02bc */
[----:B------:R-:W-:Y:S01]  /*06d0*/  LOP3.LUT R7, R7, 0xfffffe00, RZ, 0xc0, !PT ;  /* 0xfffffe0007077812 */ /* 0x000fe200078ec0ff */
[----:B------:R-:W-:Y:S01]  /*06e0*/  IMAD.IADD R189, R10, 0x1, R8 ;  /* 0x000000010abd7824 */ /* 0x000fe200078e0208 */
[----:B------:R-:W-:Y:S02]  /*06f0*/  LOP3.LUT R2, R4, R2, R6, 0x1e, !PT ;  /* 0x0000000204027212 */ /* 0x000fe400078e1e06 */
[----:B------:R-:W-:Y:S01]  /*0700*/  LOP3.LUT R5, R6, 0x8, R5, 0xf8, !PT ;  /* 0x0000000806057812 */ /* 0x000fe200078ef805 */
[--C-:B------:R-:W-:Y:S01]  /*0710*/  IMAD R173, R0, 0x400, R7.reuse ;  /* 0x0000040000ad7824 */ /* 0x100fe200078e0207 */
[----:B------:R-:W-:Y:S01]  /*0720*/  LOP3.LUT R180, R2, R7, RZ, 0xfc, !PT ;  /* 0x0000000702b47212 */ /* 0x000fe200078efcff */
[----:B------:R-:W-:Y:S01]  /*0730*/  IMAD R174, R181, 0x400, R7 ;  /* 0x00000400b5ae7824 */ /* 0x000fe200078e0207 */
[----:B------:R-:W-:-:S02]  /*0740*/  LOP3.LUT R5, R5, R4, RZ, 0x3c, !PT ;  /* 0x0000000405057212 */ /* 0x000fc400078e3cff */
[----:B------:R-:W-:Y:S01]  /*0750*/  SEL R3, R206, 0xffffffe0, !P4 ;  /* 0xffffffe0ce037807 */ /* 0x000fe20006000000 */
[----:B------:R-:W-:Y:S01]  /*0760*/  IMAD.SHL.U32 R170, R180, 0x2, RZ ;  /* 0x00000002b4aa7824 */ /* 0x000fe200078e00ff */
[----:B------:R-:W-:Y:S01]  /*0770*/  LEA R188, R188, UR4, 0x1 ;  /* 0x00000004bcbc7c11 */ /* 0x000fe2000f8e08ff */
[----:B------:R-:W-:Y:S01]  /*0780*/  IMAD.IADD R173, R5, 0x1, R173 ;  /* 0x0000000105ad7824 */ /* 0x000fe200078e02ad */
[----:B------:R-:W-:Y:S01]  /*0790*/  SEL R164, R164, 0xffffffc0, !P3 ;  /* 0xffffffc0a4a47807 */ /* 0x000fe20005800000 */
[----:B------:R-:W-:Y:S01]  /*07a0*/  IMAD.IADD R174, R174, 0x1, R5 ;  /* 0x00000001aeae7824 */ /* 0x000fe200078e0205 */
[----:B------:R-:W-:Y:S01]  /*07b0*/  LEA R166, R166, UR6, 0x1 ;  /* 0x00000006a6a67c11 */ /* 0x000fe2000f8e08ff */
[----:B------:R-:W-:Y:S01]  /*07c0*/  VIADD R190, R188, 0x40 ;  /* 0x00000040bcbe7836 */ /* 0x000fe20000000000 */
[----:B------:R-:W-:Y:S01]  /*07d0*/  SEL R206, R206, 0xffffffe0, !P1 ;  /* 0xffffffe0cece7807 */ /* 0x000fe20004800000 */
[----:B------:R-:W-:Y:S01]  /*07e0*/  @P2 VIADD R190, R188, 0xffffffc0 ;  /* 0xffffffc0bcbe2836 */ /* 0x000fe20000000000 */
[----:B------:R-:W-:Y:S01]  /*07f0*/  LEA R189, R189, UR6, 0x1 ;  /* 0x00000006bdbd7c11 */ /* 0x000fe2000f8e08ff */
[--C-:B------:R-:W-:Y:S01]  /*0800*/  IMAD.IADD R164, R164, 0x1, R166.reuse ;  /* 0x00000001a4a47824 */ /* 0x100fe200078e02a6 */
[----:B------:R-:W-:Y:S01]  /*0810*/  SEL R195, R195, 0x10, !P0 ;  /* 0x00000010c3c37807 */ /* 0x000fe20004000000 */
[----:B------:R-:W-:Y:S01]  /*0820*/  IMAD.IADD R165, R3, 0x1, R166 ;  /* 0x0000000103a57824 */ /* 0x000fe200078e02a6 */
[----:B------:R-:W-:Y:S01]  /*0830*/  SHF.R.S32.HI R179, RZ, 0x2, R179 ;  /* 0x00000002ffb37819 */ /* 0x000fe200000114b3 */
[C---:B------:R-:W-:Y:S01]  /*0840*/  IMAD.IADD R193, R189.reuse, 0x1, R206 ;  /* 0x00000001bdc17824 */ /* 0x040fe200078e02ce */
[----:B------:R-:W-:Y:S01]  /*0850*/  IADD3 R171, R170, 0x4000, R171 ;  /* 0x00004000aaab7810 */ /* 0x000fe20007ffe0ab */
[----:B------:R-:W-:Y:S01]  /*0860*/  VIADD R191, R188, 0x420 ;  /* 0x00000420bcbf7836 */ /* 0x000fe20000000000 */
[----:B------:R-:W-:Y:S01]  /*0870*/  LEA R172, R172, UR6, 0x1 ;  /* 0x00000006acac7c11 */ /* 0x000fe2000f8e08ff */
[----:B------:R-:W-:Y:S01]  /*0880*/  IMAD.IADD R194, R189, 0x1, R195 ;  /* 0x00000001bdc27824 */ /* 0x000fe200078e02c3 */
[----:B------:R-:W-:Y:S01]  /*0890*/  LEA R173, R173, UR5, 0x1 ;  /* 0x00000005adad7c11 */ /* 0x000fe2000f8e08ff */
[----:B------:R-:W-:-:S02]  /*08a0*/  IMAD.IADD R192, R206, 0x1, R188 ;  /* 0x00000001cec07824 */ /* 0x000fc400078e02bc */
[----:B------:R-:W-:Y:S02]  /*08b0*/  IMAD R179, R181, 0x10, R179 ;  /* 0x00000010b5b37824 */ /* 0x000fe400078e02b3 */
[----:B------:R-:W-:Y:S02]  /*08c0*/  IMAD.IADD R3, R3, 0x1, R164 ;  /* 0x0000000103037824 */ /* 0x000fe400078e02a4 */
[----:B------:R-:W-:Y:S02]  /*08d0*/  @P1 VIADD R191, R188, 0x3e0 ;  /* 0x000003e0bcbf1836 */ /* 0x000fe40000000000 */
[----:B------:R-:W-:Y:S02]  /*08e0*/  IMAD.IADD R195, R195, 0x1, R193 ;  /* 0x00000001c3c37824 */ /* 0x000fe400078e02c1 */
[----:B------:R-:W-:Y:S02]  /*08f0*/  VIADD R170, R170, UR4 ;  /* 0x00000004aaaa7c36 */ /* 0x000fe40008000000 */
[----:B---34-:R-:W-:-:S07]  /*0900*/  IMAD.IADD R206, R206, 0x1, R190 ;  /* 0x00000001cece7824 */ /* 0x018fce00078e02be */
.L_x_619:
[----:B-1----:R-:W1:Y:S01]  /*0910*/  LDC.64 R6, c[0x0][0x2f0] ;  /* 0x0000bc00ff067b82 */ /* 0x002e620000000a00 */
[C---:B--2---:R-:W-:Y:S01]  /*0920*/  IMAD.SHL.U32 R8, R178.reuse, 0x4, RZ ;  /* 0x00000004b2087824 */ /* 0x044fe200078e00ff */
[----:B----4-:R-:W-:Y:S01]  /*0930*/  SHF.R.S32.HI R14, RZ, 0x1f, R178 ;  /* 0x0000001fff0e7819 */ /* 0x010fe200000114b2 */
[----:B------:R-:W-:Y:S01]  /*0940*/  IMAD.MOV.U32 R13, RZ, RZ, -0x1 ;  /* 0xffffffffff0d7424 */ /* 0x000fe200078e00ff */
[----:B------:R-:W-:Y:S02]  /*0950*/  ISETP.NE.U32.AND P3, PT, RZ, UR12, PT ;  /* 0x0000000cff007c0c */ /* 0x000fe4000bf65070 */
[----:B------:R-:W-:Y:S02]  /*0960*/  SHF.L.U64.HI R0, R178, 0x2, R14 ;  /* 0x00000002b2007819 */ /* 0x000fe4000001020e */
[----:B------:R-:W2:Y:S01]  /*0970*/  LDC.64 R4, c[0x0][0x308] ;  /* 0x0000c200ff047b82 */ /* 0x000ea20000000a00 */
[----:B------:R-:W-:Y:S02]  /*0980*/  ISETP.NE.AND.EX P3, PT, RZ, UR13, PT, P3 ;  /* 0x0000000dff007c0c */ /* 0x000fe4000bf65330 */
[----:B-1----:R-:W-:-:S02]  /*0990*/  ISETP.NE.U32.AND P4, PT, R6, RZ, PT ;  /* 0x000000ff0600720c */ /* 0x002fc40003f85070 */
[----:B------:R-:W-:Y:S02]  /*09a0*/  IADD3 R6, P0, R8, R6, RZ ;  /* 0x0000000608067210 */ /* 0x000fe40007f1e0ff */
[----:B------:R-:W-:-:S03]  /*09b0*/  ISETP.NE.AND.EX P4, PT, R7, RZ, PT, P4 ;  /* 0x000000ff0700720c */ /* 0x000fc60003f85340 */
[----:B------:R-:W-:Y:S01]  /*09c0*/  IMAD.X R7, R0, 0x1, R7, P0 ;  /* 0x0000000100077824 */ /* 0x000fe200000e0607 */
[----:B--2---:R-:W-:-:S04]  /*09d0*/  ISETP.NE.U32.AND P2, PT, R4, RZ, PT ;  /* 0x000000ff0400720c */ /* 0x004fc80003f45070 */
[----:B------:R-:W-:-:S05]  /*09e0*/  ISETP.NE.AND.EX P2, PT, R5, RZ, PT, P2 ;  /* 0x000000ff0500720c */ /* 0x000fca0003f45320 */
[----:B------:R-:W2:Y:S04]  /*09f0*/  @P4 LDG.E R13, desc[UR14][R6.64] ;  /* 0x0000000e060d4981 */ /* 0x000ea8000c1e1900 */
[----:B------:R1:W2:Y:S01]  /*0a00*/  @P4 LDG.E R227, desc[UR14][R6.64+0x4] ;  /* 0x0000040e06e34981 */ /* 0x0002a2000c1e1900 */
[C---:B------:R-:W-:Y:S01]  /*0a10*/  @P3 IADD3 R10, P1, R8.reuse, UR12, RZ ;  /* 0x0000000c080a3c10 */ /* 0x040fe2000ff3e0ff */
[----:B------:R-:W-:Y:S01]  /*0a20*/  IMAD.MOV.U32 R226, RZ, RZ, RZ ;  /* 0x000000ffffe27224 */ /* 0x000fe200078e00ff */
[----:B------:R-:W3:Y:S01]  /*0a30*/  LDC.U8 R2, c[0x0][0x3c2] ;  /* 0x0000f080ff027b82 */ /* 0x000ee20000000000 */
[----:B------:R-:W-:Y:S02]  /*0a40*/  @P2 IADD3 R4, P0, R8, R4, RZ ;  /* 0x0000000408042210 */ /* 0x000fe40007f1e0ff */
[----:B------:R-:W-:-:S03]  /*0a50*/  @P3 IADD3.X R11, R0, UR13, RZ, P1, !PT ;  /* 0x0000000d000b3c10 */ /* 0x000fc60008ffe4ff */
[----:B------:R-:W-:Y:S02]  /*0a60*/  @P2 IMAD.X R5, R0, 0x1, R5, P0 ;  /* 0x0000000100052824 */ /* 0x000fe400000e0605 */
[----:B------:R-:W4:Y:S04]  /*0a70*/  @P3 LDG.E R226, desc[UR14][R10.64] ;  /* 0x0000000e0ae23981 */ /* 0x000f28000c1e1900 */
[----:B------:R-:W4:Y:S01]  /*0a80*/  @P2 LDG.E R225, desc[UR14][R4.64] ;  /* 0x0000000e04e12981 */ /* 0x000f22000c1e1900 */
[----:B-1----:R-:W1:Y:S01]  /*0a90*/  LDC.64 R6, c[0x0][0x2f8] ;  /* 0x0000be00ff067b82 */ /* 0x002e620000000a00 */
[----:B---3--:R-:W-:Y:S01]  /*0aa0*/  ISETP.NE.AND P3, PT, R2, RZ, PT ;  /* 0x000000ff0200720c */ /* 0x008fe20003f65270 */
[----:B------:R-:W-:-:S06]  /*0ab0*/  IMAD.MOV.U32 R228, RZ, RZ, -0x1 ;  /* 0xffffffffffe47424 */ /* 0x000fcc00078e00ff */
[----:B------:R-:W3:Y:S01]  /*0ac0*/  @!P2 LDC.64 R4, c[0x0][0x318] ;  /* 0x0000c600ff04ab82 */ /* 0x000ee20000000a00 */
[----:B-1----:R-:W-:-:S04]  /*0ad0*/  ISETP.EQ.U32.AND P1, PT, R6, RZ, PT ;  /* 0x000000ff0600720c */ /* 0x002fc80003f22070 */
[----:B------:R-:W-:Y:S02]  /*0ae0*/  ISETP.EQ.OR.EX P1, PT, R7, RZ, !P3, P1 ;  /* 0x000000ff0700720c */ /* 0x000fe40005f22710 */
[----:B------:R-:W-:-:S05]  /*0af0*/  IADD3 R8, P0, R8, R6, RZ ;  /* 0x0000000608087210 */ /* 0x000fca0007f1e0ff */
[----:B------:R-:W-:Y:S02]  /*0b00*/  IMAD.X R9, R0, 0x1, R7, P0 ;  /* 0x0000000100097824 */ /* 0x000fe400000e0607 */
[----:B------:R-:W1:Y:S04]  /*0b10*/  @!P2 LDC R0, c[0x0][0x2cc] ;  /* 0x0000b300ff00ab82 */ /* 0x000e680000000800 */
[----:B-----5:R1:W5:Y:S01]  /*0b20*/  @!P1 LDG.E R228, desc[UR14][R8.64] ;  /* 0x0000000e08e49981 */ /* 0x020362000c1e1900 */
[----:B------:R-:W-:-:S03]  /*0b30*/  ISETP.NE.U32.AND P1, PT, R6, RZ, PT ;  /* 0x000000ff0600720c */ /* 0x000fc60003f25070 */
[----:B------:R-:W2:Y:S01]  /*0b40*/  LDC R2, c[0x0][0x2c8] ;  /* 0x0000b200ff027b82 */ /* 0x000ea20000000800 */
[----:B------:R-:W-:Y:S02]  /*0b50*/  ISETP.NE.AND.EX P1, PT, R7, RZ, PT, P1 ;  /* 0x000000ff0700720c */ /* 0x000fe40003f25310 */
[----:B---3--:R-:W-:-:S04]  /*0b60*/  @!P2 ISETP.NE.U32.AND P0, PT, R4, RZ, PT ;  /* 0x000000ff0400a20c */ /* 0x008fc80003f05070 */
[----:B------:R-:W-:-:S04]  /*0b70*/  @!P2 ISETP.NE.AND.EX P0, PT, R5, RZ, PT, P0 ;  /* 0x000000ff0500a20c */ /* 0x000fc80003f05300 */
[----:B-1----:R-:W-:Y:S01]  /*0b80*/  @!P2 SEL R0, R0, RZ, P0 ;  /* 0x000000ff0000a207 */ /* 0x002fe20000000000 */
[----:B--2---:R-:W-:-:S06]  /*0b90*/  @P4 IMAD.IADD R227, R227, 0x1, -R13 ;  /* 0x00000001e3e34824 */ /* 0x004fcc00078e0a0d */
[----:B------:R-:W1:Y:S01]  /*0ba0*/  @!P4 LDC R227, c[0x0][0x2c4] ;  /* 0x0000b100ffe3cb82 */ /* 0x000e620000000800 */
[----:B----4-:R-:W-:Y:S01]  /*0bb0*/  @P2 IMAD.IADD R225, R225, 0x1, -R226 ;  /* 0x00000001e1e12824 */ /* 0x010fe200078e0ae2 */
[----:B------:R-:W-:Y:S06]  /*0bc0*/  @!P1 BRA `(.L_x_575) ;  /* 0x00000000000c9947 */ /* 0x000fec0003800000 */
[----:B------:R-:W2:Y:S02]  /*0bd0*/  @P3 LDG.E R2, desc[UR14][R8.64+0x4] ;  /* 0x0000040e08023981 */ /* 0x000ea4000c1e1900 */
[----:B--2--5:R-:W-:-:S06]  /*0be0*/  @P3 IADD3 R2, R2, -R228, RZ ;  /* 0x800000e402023210 */ /* 0x024fcc0007ffe0ff */
[----:B------:R2:W5:Y:S02]  /*0bf0*/  @!P3 LDG.E R2, desc[UR14][R8.64] ;  /* 0x0000000e0802b981 */ /* 0x000564000c1e1900 */
.L_x_575:
[----:B------:R-:W-:Y:S01]  /*0c00*/  IMAD.SHL.U32 R224, R185, 0x80, RZ ;  /* 0x00000080b9e07824 */ /* 0x000fe200078e00ff */
[----:B-----5:R-:W-:-:S04]  /*0c10*/  @!P2 IADD3 R225, R0, R2, -R226 ;  /* 0x0000000200e1a210 */ /* 0x020fc80007ffe8e2 */
[----:B------:R-:W-:-:S13]  /*0c20*/  ISETP.GT.AND P0, PT, R225, R224, PT ;  /* 0x000000e0e100720c */ /* 0x000fda0003f04270 */
[----:B------:R-:W-:Y:S05]  /*0c30*/  @!P0 BRA `(.L_x_576) ;  /* 0x0000007800788947 */ /* 0x000fea0003800000 */
[----:B------:R-:W3:Y:S01]  /*0c40*/  LDC R2, c[0x0][0x278] ;  /* 0x00009e00ff027b82 */ /* 0x000ee20000000800 */
[----:B------:R-:W-:Y:S02]  /*0c50*/  ISETP.NE.AND P0, PT, R228, -0x1, PT ;  /* 0xffffffffe400780c */ /* 0x000fe40003f05270 */
[----:B------:R-:W-:Y:S02]  /*0c60*/  ISETP.NE.AND P1, PT, R13, -0x1, PT ;  /* 0xffffffff0d00780c */ /* 0x000fe40003f25270 */
[C---:B------:R-:W-:Y:S02]  /*0c70*/  SHF.L.U32 R32, R178.reuse, 0x7, RZ ;  /* 0x00000007b2207819 */ /* 0x040fe400000006ff */
[----:B------:R-:W-:Y:S01]  /*0c80*/  SHF.L.U64.HI R20, R178, 0x7, R14 ;  /* 0x00000007b2147819 */ /* 0x000fe2000001020e */
[----:B------:R-:W4:Y:S01]  /*0c90*/  LDC.64 R4, c[0x0][0x228] ;  /* 0x00008a00ff047b82 */ /* 0x000f220000000a00 */
[----:B------:R-:W-:Y:S02]  /*0ca0*/  SEL R32, R32, RZ, P4 ;  /* 0x000000ff20207207 */ /* 0x000fe40002000000 */
[----:B------:R-:W-:-:S05]  /*0cb0*/  SEL R20, R20, RZ, P4 ;  /* 0x000000ff14147207 */ /* 0x000fca0002000000 */
[----:B------:R-:W5:Y:S01]  /*0cc0*/  LDC.64 R18, c[0x0][0x240] ;  /* 0x00009000ff127b82 */ /* 0x000f620000000a00 */
[----:B---3--:R-:W-:-:S07]  /*0cd0*/  IABS R6, R2 ;  /* 0x0000000200067213 */ /* 0x008fce0000000000 */
[----:B------:R-:W3:Y:S01]  /*0ce0*/  LDC R12, c[0x0][0x2d4] ;  /* 0x0000b500ff0c7b82 */ /* 0x000ee20000000800 */
[----:B--2---:R-:W2:Y:S01]  /*0cf0*/  I2F.RP R8, R6 ;  /* 0x0000000600087306 */ /* 0x004ea20000209400 */
[----:B----4-:R-:W-:-:S06]  /*0d00*/  IMAD.WIDE.U32 R22, R178, R4, RZ ;  /* 0x00000004b2167225 */ /* 0x010fcc00078e00ff */
[----:B------:R-:W4:Y:S01]  /*0d10*/  LDC R211, c[0x0][0x2dc] ;  /* 0x0000b700ffd37b82 */ /* 0x000f220000000800 */
[----:B-----5:R-:W-:-:S07]  /*0d20*/  IMAD.WIDE.U32 R10, R13, R18, RZ ;  /* 0x000000120d0a7225 */ /* 0x020fce00078e00ff */
[----:B------:R-:W5:Y:S01]  /*0d30*/  @P0 LDC.64 R16, c[0x0][0x250] ;  /* 0x00009400ff100b82 */ /* 0x000f620000000a00 */
[----:B--2---:R-:W2:Y:S01]  /*0d40*/  MUFU.RCP R8, R8 ;  /* 0x0000000800087308 */ /* 0x004ea20000001000 */
[----:B------:R-:W-:Y:S01]  /*0d50*/  SEL R29, R22, R10, !P1 ;  /* 0x0000000a161d7207 */ /* 0x000fe20004800000 */
[----:B---3--:R-:W-:-:S05]  /*0d60*/  IMAD.WIDE.U32 R30, R178, R12, RZ ;  /* 0x0000000cb21e7225 */ /* 0x008fca00078e00ff */
[----:B------:R-:W3:Y:S08]  /*0d70*/  LDC R24, c[0x0][0x2c4] ;  /* 0x0000b100ff187b82 */ /* 0x000ef00000000800 */
[----:B------:R-:W3:Y:S01]  /*0d80*/  LDC.U8 R25, c[0x0][0x480] ;  /* 0x00012000ff197b82 */ /* 0x000ee20000000000 */
[----:B--2---:R-:W-:-:S04]  /*0d90*/  IADD3 R8, R8, 0xffffffe, RZ ;  /* 0x0ffffffe08087810 */ /* 0x004fc80007ffe0ff */
[----:B------:R-:W2:Y:S02]  /*0da0*/  F2I.FTZ.U32.TRUNC.NTZ R9, R8 ;  /* 0x0000000800097305 */ /* 0x000ea4000021f000 */
[----:B--2---:R-:W-:Y:S01]  /*0db0*/  IADD3 R0, RZ, -R9, RZ ;  /* 0x80000009ff007210 */ /* 0x004fe20007ffe0ff */
[----:B------:R-:W-:-:S04]  /*0dc0*/  IMAD.MOV.U32 R8, RZ, RZ, RZ ;  /* 0x000000ffff087224 */ /* 0x000fc800078e00ff */
[----:B------:R-:W-:Y:S01]  /*0dd0*/  IMAD R21, R0, R6, RZ ;  /* 0x0000000600157224 */ /* 0x000fe200078e02ff */
[----:B------:R-:W-:-:S03]  /*0de0*/  IABS R0, R177 ;  /* 0x000000b100007213 */ /* 0x000fc60000000000 */
[----:B------:R-:W-:-:S04]  /*0df0*/  IMAD.HI.U32 R21, R9, R21, R8 ;  /* 0x0000001509157227 */ /* 0x000fc800078e0008 */
[----:B-1----:R-:W-:Y:S02]  /*0e00*/  VIADD R8, R227, 0x3f ;  /* 0x0000003fe3087836 */ /* 0x002fe40000000000 */
[----:B------:R-:W-:-:S03]  /*0e10*/  IMAD.HI.U32 R21, R21, R0, RZ ;  /* 0x0000000015157227 */ /* 0x000fc600078e00ff */
[----:B------:R-:W-:Y:S01]  /*0e20*/  SHF.R.S32.HI R223, RZ, 0x1f, R8 ;  /* 0x0000001fffdf7819 */ /* 0x000fe20000011408 */
[----:B------:R-:W-:Y:S01]  /*0e30*/  IMAD R9, R14, R4, RZ ;  /* 0x000000040e097224 */ /* 0x000fe200078e02ff */
[----:B------:R-:W-:Y:S01]  /*0e40*/  IADD3 R7, -R21, RZ, RZ ;  /* 0x000000ff15077210 */ /* 0x000fe20007ffe1ff */
[----:B------:R-:W1:Y:S01]  /*0e50*/  LDC.U8 R4, c[0x0][0x3d8] ;  /* 0x0000f600ff047b82 */ /* 0x000e620000000000 */
[----:B------:R-:W-:Y:S01]  /*0e60*/  LEA.HI R223, R223, R8, RZ, 0x6 ;  /* 0x00000008dfdf7211 */ /* 0x000fe200078f30ff */
[----:B------:R-:W-:Y:S02]  /*0e70*/  IMAD R5, R178, R5, R9 ;  /* 0x00000005b2057224 */ /* 0x000fe400078e0209 */
[C---:B------:R-:W-:Y:S02]  /*0e80*/  IMAD R7, R6.reuse, R7, R0 ;  /* 0x0000000706077224 */ /* 0x040fe400078e0200 */
[----:B------:R-:W-:Y:S01]  /*0e90*/  IMAD R8, R13, R19, RZ ;  /* 0x000000130d087224 */ /* 0x000fe200078e02ff */
[----:B------:R-:W-:Y:S01]  /*0ea0*/  IADD3 R28, R23, R5, RZ ;  /* 0x00000005171c7210 */ /* 0x000fe20007ffe0ff */
[----:B------:R-:W4:Y:S01]  /*0eb0*/  LDC R0, c[0x0][0x270] ;  /* 0x00009c00ff007b82 */ /* 0x000f220000000800 */
[----:B------:R-:W-:-:S02]  /*0ec0*/  ISETP.GT.U32.AND P5, PT, R6, R7, PT ;  /* 0x000000070600720c */ /* 0x000fc40003fa4070 */
[----:B------:R-:W-:Y:S02]  /*0ed0*/  @P1 IADD3 R28, R11, R8, RZ ;  /* 0x000000080b1c1210 */ /* 0x000fe40007ffe0ff */
[----:B------:R-:W-:-:S03]  /*0ee0*/  SHF.R.S32.HI R5, RZ, 0x1f, R12 ;  /* 0x0000001fff057819 */ /* 0x000fc6000001140c */
[----:B------:R-:W2:Y:S02]  /*0ef0*/  @!P1 LDC.64 R10, c[0x0][0x418] ;  /* 0x00010600ff0a9b82 */ /* 0x000ea40000000a00 */
[----:B------:R-:W-:-:S04]  /*0f00*/  IMAD R5, R5, R178, RZ ;  /* 0x000000b205057224 */ /* 0x000fc800078e02ff */
[----:B------:R-:W-:Y:S01]  /*0f10*/  @!P5 IMAD.IADD R7, R7, 0x1, -R6 ;  /* 0x000000010707d824 */ /* 0x000fe200078e0a06 */
[----:B------:R-:W-:Y:S01]  /*0f20*/  @!P5 IADD3 R21, R21, 0x1, RZ ;  /* 0x000000011515d810 */ /* 0x000fe20007ffe0ff */
[----:B------:R-:W-:Y:S01]  /*0f30*/  IMAD R5, R14, R12, R5 ;  /* 0x0000000c0e057224 */ /* 0x000fe200078e0205 */
[----:B------:R-:W-:Y:S01]  /*0f40*/  ISETP.NE.AND P5, PT, R2, RZ, PT ;  /* 0x000000ff0200720c */ /* 0x000fe20003fa5270 */
[----:B------:R-:W3:Y:S01]  /*0f50*/  @P1 LDC.64 R8, c[0x0][0x420] ;  /* 0x00010800ff081b82 */ /* 0x000ee20000000a00 */
[----:B------:R-:W-:Y:S01]  /*0f60*/  ISETP.GE.U32.AND P3, PT, R7, R6, PT ;  /* 0x000000060700720c */ /* 0x000fe20003f66070 */
[----:B------:R-:W-:Y:S01]  /*0f70*/  IMAD.IADD R5, R31, 0x1, R5 ;  /* 0x000000011f057824 */ /* 0x000fe200078e0205 */
[----:B------:R-:W-:Y:S02]  /*0f80*/  LOP3.LUT R7, R177, R2, RZ, 0x3c, !PT ;  /* 0x00000002b1077212 */ /* 0x000fe400078e3cff */
[----:B------:R-:W-:Y:S01]  /*0f90*/  @P0 IADD3 R6, R226, R228, RZ ;  /* 0x000000e4e2060210 */ /* 0x000fe20007ffe0ff */
[----:B----4-:R-:W-:Y:S01]  /*0fa0*/  IMAD.WIDE R36, R211, R0, RZ ;  /* 0x00000000d3247225 */ /* 0x010fe200078e02ff */
[----:B------:R-:W-:-:S03]  /*0fb0*/  ISETP.GE.AND P2, PT, R7, RZ, PT ;  /* 0x000000ff0700720c */ /* 0x000fc60003f46270 */
[C---:B-----5:R-:W-:Y:S02]  /*0fc0*/  @P0 IMAD R15, R6.reuse, R17, RZ ;  /* 0x00000011060f0224 */ /* 0x060fe400078e02ff */
[----:B------:R-:W-:-:S04]  /*0fd0*/  @P0 IMAD.WIDE.U32 R22, R6, R16, RZ ;  /* 0x0000001006160225 */ /* 0x000fc800078e00ff */
[----:B------:R-:W-:Y:S01]  /*0fe0*/  @P3 VIADD R21, R21, 0x1 ;  /* 0x0000000115153836 */ /* 0x000fe20000000000 */
[----:B-1----:R-:W-:Y:S01]  /*0ff0*/  ISETP.NE.AND P3, PT, R4, RZ, PT ;  /* 0x000000ff0400720c */ /* 0x002fe20003f65270 */
[-C--:B------:R-:W-:Y:S01]  /*1000*/  IMAD R27, R37, R30.reuse, RZ ;  /* 0x0000001e251b7224 */ /* 0x080fe200078e02ff */
[----:B------:R-:W-:Y:S01]  /*1010*/  @P0 IADD3 R15, R23, R15, RZ ;  /* 0x0000000f170f0210 */ /* 0x000fe20007ffe0ff */
[C---:B------:R-:W-:Y:S01]  /*1020*/  IMAD.WIDE.U32 R30, R36.reuse, R30, RZ ;  /* 0x0000001e241e7225 */ /* 0x040fe200078e00ff */
[----:B------:R-:W1:Y:S01]  /*1030*/  S2R R23, SR_CTAID.X ;  /* 0x0000000000177919 */ /* 0x000e620000002500 */
[----:B------:R-:W-:Y:S02]  /*1040*/  @!P2 IADD3 R21, -R21, RZ, RZ ;  /* 0x000000ff1515a210 */ /* 0x000fe40007ffe1ff */
[C---:B------:R-:W-:Y:S01]  /*1050*/  IMAD R27, R36.reuse, R5, R27 ;  /* 0x00000005241b7224 */ /* 0x040fe200078e021b */
[----:B------:R-:W-:Y:S01]  /*1060*/  @!P5 LOP3.LUT R21, RZ, R2, RZ, 0x33, !PT ;  /* 0x00000002ff15d212 */ /* 0x000fe200078e33ff */
[----:B------:R-:W-:-:S03]  /*1070*/  IMAD.WIDE.U32 R6, R36, R13, RZ ;  /* 0x0000000d24067225 */ /* 0x000fc600078e00ff */
[----:B------:R-:W-:Y:S01]  /*1080*/  IADD3 R27, R31, R27, RZ ;  /* 0x0000001b1f1b7210 */ /* 0x000fe20007ffe0ff */
[----:B------:R-:W-:Y:S01]  /*1090*/  IMAD R4, R37, R13, RZ ;  /* 0x0000000d25047224 */ /* 0x000fe200078e02ff */
[----:B------:R-:W-:Y:S01]  /*10a0*/  SEL R2, R30, R6, !P1 ;  /* 0x000000061e027207 */ /* 0x000fe20004800000 */
[----:B--2---:R-:W-:Y:S01]  /*10b0*/  @!P1 IMAD R30, R14, R10, RZ ;  /* 0x0000000a0e1e9224 */ /* 0x004fe200078e02ff */
[----:B------:R-:W2:Y:S01]  /*10c0*/  @P3 LDC R31, c[0x0][0x2e4] ;  /* 0x0000b900ff1f3b82 */ /* 0x000ea20000000800 */
[----:B------:R-:W-:Y:S01]  /*10d0*/  @P1 IMAD.IADD R27, R7, 0x1, R4 ;  /* 0x00000001071b1824 */ /* 0x000fe200078e0204 */
[----:B------:R-:W-:Y:S01]  /*10e0*/  LOP3.LUT R4, R223, 0xffffffc0, RZ, 0xc0, !PT ;  /* 0xffffffc0df047812 */ /* 0x000fe200078ec0ff */
[----:B------:R-:W-:Y:S01]  /*10f0*/  @!P1 IMAD R30, R178, R11, R30 ;  /* 0x0000000bb21e9224 */ /* 0x000fe200078e021e */
[----:B------:R-:W-:Y:S01]  /*1100*/  SHF.R.S32.HI R223, RZ, 0x6, R223 ;  /* 0x00000006ffdf7819 */ /* 0x000fe200000114df */
[----:B---3--:R-:W-:Y:S01]  /*1110*/  @P1 IMAD.WIDE.U32 R34, R13, R8, RZ ;  /* 0x000000080d221225 */ /* 0x008fe200078e00ff */
[----:B------:R-:W-:-:S02]  /*1120*/  IADD3 R11, R4, -0x40, RZ ;  /* 0xffffffc0040b7810 */ /* 0x000fc40007ffe0ff */
[----:B------:R-:W1:Y:S01]  /*1130*/  LDC.64 R6, c[0x0][0x488] ;  /* 0x00012200ff067b82 */ /* 0x000e620000000a00 */
[----:B------:R-:W-:Y:S01]  /*1140*/  @P1 IMAD R26, R13, R9, R35 ;  /* 0x000000090d1a1224 */ /* 0x000fe200078e0223 */
[----:B------:R-:W-:Y:S01]  /*1150*/  IADD3 R32, P2, R11, R32, RZ ;  /* 0x000000200b207210 */ /* 0x000fe20007f5e0ff */
[C---:B------:R-:W-:Y:S01]  /*1160*/  @P3 IMAD R9, R178.reuse, R24, RZ ;  /* 0x00000018b2093224 */ /* 0x040fe200078e02ff */
[----:B------:R-:W-:Y:S01]  /*1170*/  SHF.R.S32.HI R8, RZ, 0x1f, R11 ;  /* 0x0000001fff087819 */ /* 0x000fe2000001140b */
[----:B------:R-:W-:-:S03]  /*1180*/  @!P1 IMAD.WIDE.U32 R38, R178, R10, RZ ;  /* 0x0000000ab2269225 */ /* 0x000fc600078e00ff */
[----:B------:R-:W3:Y:S01]  /*1190*/  @P0 LDC.64 R4, c[0x0][0x248] ;  /* 0x00009200ff040b82 */ /* 0x000ee20000000a00 */
[----:B------:R-:W-:Y:S01]  /*11a0*/  @P3 SEL R9, R9, R13, !P1 ;  /* 0x0000000d09093207 */ /* 0x000fe20004800000 */
[----:B------:R-:W-:Y:S01]  /*11b0*/  IMAD.X R10, R8, 0x1, R20, P2 ;  /* 0x00000001080a7824 */ /* 0x000fe200010e0614 */
[----:B------:R-:W-:Y:S01]  /*11c0*/  @!P1 MOV R34, R38 ;  /* 0x0000002600229202 */ /* 0x000fe20000000f00 */
[----:B------:R-:W-:Y:S01]  /*11d0*/  IMAD R20, R37, R32, RZ ;  /* 0x0000002025147224 */ /* 0x000fe200078e02ff */
[----:B------:R-:W-:Y:S01]  /*11e0*/  @!P1 IADD3 R26, R39, R30, RZ ;  /* 0x0000001e271a9210 */ /* 0x000fe20007ffe0ff */
[----:B------:R-:W-:Y:S01]  /*11f0*/  IMAD.WIDE.U32 R32, R36, R32, RZ ;  /* 0x0000002024207225 */ /* 0x000fe200078e00ff */
[----:B------:R-:W-:-:S03]  /*1200*/  ISETP.NE.AND P2, PT, R25, RZ, PT ;  /* 0x000000ff1900720c */ /* 0x000fc60003f45270 */
[----:B--2---:R-:W-:Y:S02]  /*1210*/  @P3 IMAD R31, R177, R31, R9 ;  /* 0x0000001fb11f3224 */ /* 0x004fe400078e0209 */
[----:B------:R-:W-:Y:S01]  /*1220*/  IMAD R20, R36, R10, R20 ;  /* 0x0000000a24147224 */ /* 0x000fe200078e0214 */
[--C-:B------:R-:W-:Y:S01]  /*1230*/  SHF.R.S32.HI R10, RZ, 0x1f, R177.reuse ;  /* 0x0000001fff0a7819 */ /* 0x100fe200000114b1 */
[----:B------:R-:W-:Y:S02]  /*1240*/  @!P3 IMAD R9, R178, R0, R177 ;  /* 0x00000000b209b224 */ /* 0x000fe400078e02b1 */
[----:B-1----:R-:W-:-:S04]  /*1250*/  IMAD.WIDE.U32 R36, R23, R6, RZ ;  /* 0x0000000617247225 */ /* 0x002fc800078e00ff */
[----:B------:R-:W-:Y:S01]  /*1260*/  @P0 IMAD.IADD R38, R226, 0x1, R228 ;  /* 0x00000001e2260824 */ /* 0x000fe200078e02e4 */
[----:B------:R-:W-:Y:S01]  /*1270*/  SEL R35, R36, RZ, P2 ;  /* 0x000000ff24237207 */ /* 0x000fe20001000000 */
[----:B------:R-:W-:Y:S02]  /*1280*/  @!P3 IMAD R31, R9, R24, RZ ;  /* 0x00000018091fb224 */ /* 0x000fe400078e02ff */
[----:B------:R-:W-:Y:S01]  /*1290*/  IMAD R7, R23, R7, R37 ;  /* 0x0000000717077224 */ /* 0x000fe200078e0225 */
[----:B------:R-:W-:Y:S01]  /*12a0*/  SHF.R.S32.HI R23, RZ, 0x1f, R224 ;  /* 0x0000001fff177819 */ /* 0x000fe200000114e0 */
[C---:B---3--:R-:W-:Y:S02]  /*12b0*/  @P0 IMAD R24, R38.reuse, R5, RZ ;  /* 0x0000000526180224 */ /* 0x048fe400078e02ff */
[----:B------:R-:W-:Y:S01]  /*12c0*/  IMAD R37, R177, R211, RZ ;  /* 0x000000d3b1257224 */ /* 0x000fe200078e02ff */
[----:B------:R-:W-:Y:S01]  /*12d0*/  SEL R9, R7, RZ, P2 ;  /* 0x000000ff07097207 */ /* 0x000fe20001000000 */
[----:B------:R-:W-:-:S03]  /*12e0*/  @P0 IMAD.WIDE.U32 R38, R38, R4, RZ ;  /* 0x0000000426260225 */ /* 0x000fc600078e00ff */
[----:B------:R-:W-:Y:S02]  /*12f0*/  SHF.R.S32.HI R36, RZ, 0x1f, R37 ;  /* 0x0000001fff247819 */ /* 0x000fe40000011425 */
        /* <DEDUP_REMOVED lines=15> */
.L_x_577:
        /* <DEDUP_REMOVED lines=13> */
.L_x_578:
[----:B------:R-:W-:Y:S02]  /*14c0*/  IADD3 R6, R33, R20, RZ ;  /* 0x0000001421067210 */ /* 0x000fe40007ffe0ff */
[----:B------:R-:W-:Y:S01]  /*14d0*/  SHF.R.S32.HI R30, RZ, 0x1f, R21 ;  /* 0x0000001fff1e7819 */ /* 0x000fe20000011415 */
[----:B------:R-:W-:Y:S06]  /*14e0*/  @!P3 BRA `(.L_x_579) ;  /* 0x00000000001cb947 */ /* 0x000fec0003800000 */
[----:B------:R-:W1:Y:S01]  /*14f0*/  LDC R20, c[0x0][0x2c0] ;  /* 0x0000b000ff147b82 */ /* 0x000e620000000800 */
[----:B------:R-:W-:-:S05]  /*1500*/  @!P1 IMAD R13, R178, R12, RZ ;  /* 0x0000000cb20d9224 */ /* 0x000fca00078e02ff */
[----:B------:R-:W-:Y:S02]  /*1510*/  LEA R13, R178, R13, 0x7 ;  /* 0x0000000db20d7211 */ /* 0x000fe400078e38ff */
[----:B------:R-:W1:Y:S02]  /*1520*/  LDC R7, c[0x0][0x2e4] ;  /* 0x0000b900ff077b82 */ /* 0x000e640000000800 */
[----:B-1----:R-:W-:-:S05]  /*1530*/  LEA R7, R20, R7, 0x7 ;  /* 0x0000000714077211 */ /* 0x002fca00078e38ff */
[----:B------:R-:W-:Y:S01]  /*1540*/  IMAD R7, R7, R177, R13 ;  /* 0x000000b107077224 */ /* 0x000fe200078e020d */
[----:B------:R-:W-:Y:S06]  /*1550*/  BRA `(.L_x_580) ;  /* 0x0000000000087947 */ /* 0x000fec0003800000 */
.L_x_579:
[----:B------:R-:W-:-:S04]  /*1560*/  IMAD R7, R178, R0, R177 ;  /* 0x00000000b2077224 */ /* 0x000fc800078e02b1 */
[----:B------:R-:W-:-:S07]  /*1570*/  IMAD R7, R7, R12, RZ ;  /* 0x0000000c07077224 */ /* 0x000fce00078e02ff */
.L_x_580:
[----:B------:R-:W1:Y:S01]  /*1580*/  S2R R20, SR_TID.X ;  /* 0x0000000000147919 */ /* 0x000e620000002100 */
[----:B------:R-:W2:Y:S01]  /*1590*/  LDC.64 R12, c[0x0][0x420] ;  /* 0x00010800ff0c7b82 */ /* 0x000ea20000000a00 */
[----:B------:R-:W-:Y:S01]  /*15a0*/  IMAD R211, R211, R0, RZ ;  /* 0x00000000d3d37224 */ /* 0x000fe200078e02ff */
[----:B------:R-:W-:Y:S01]  /*15b0*/  IADD3 R38, P1, R186, R34, RZ ;  /* 0x00000022ba267210 */ /* 0x000fe20007f3e0ff */
[----:B------:R-:W-:Y:S01]  /*15c0*/  IMAD.IADD R7, R11, 0x1, R7 ;  /* 0x000000010b077824 */ /* 0x000fe200078e0207 */
[----:B------:R-:W-:Y:S01]  /*15d0*/  SHF.R.S32.HI R187, RZ, 0x1f, R186 ;  /* 0x0000001fffbb7819 */ /* 0x000fe200000114ba */
[----:B------:R-:W-:Y:S01]  /*15e0*/  IMAD.SHL.U32 R207, R211, 0x40, RZ ;  /* 0x00000040d3cf7824 */ /* 0x000fe200078e00ff */
[----:B------:R-:W-:Y:S01]  /*15f0*/  ULDC.64 UR4, c[0x0][0x428] ;  /* 0x00010a0000047ab9 */ /* 0x000fe20000000a00 */
[----:B------:R-:W-:Y:S01]  /*1600*/  IMAD.IADD R31, R11, 0x1, R31 ;  /* 0x000000010b1f7824 */ /* 0x000fe200078e021f */
[----:B------:R-:W-:Y:S01]  /*1610*/  ULDC UR8, c[0x0][0x398] ;  /* 0x0000e60000087ab9 */ /* 0x000fe20000000800 */
[----:B------:R-:W-:Y:S01]  /*1620*/  IMAD.X R39, R187, 0x1, R26, P1 ;  /* 0x00000001bb277824 */ /* 0x000fe200008e061a */
[----:B------:R-:W-:Y:S01]  /*1630*/  IADD3 R32, P3, P1, R32, R207, R37 ;  /* 0x000000cf20207210 */ /* 0x000fe2000797e025 */
[----:B------:R-:W-:Y:S01]  /*1640*/  IMAD R34, R10, UR4, RZ ;  /* 0x000000040a227c24 */ /* 0x000fe2000f8e02ff */
[----:B------:R-:W-:Y:S01]  /*1650*/  SHF.R.S32.HI R26, RZ, 0x1f, R207 ;  /* 0x0000001fff1a7819 */ /* 0x000fe200000114cf */
[----:B------:R-:W3:Y:S01]  /*1660*/  LDC.64 R234, c[0x0][0x2b0] ;  /* 0x0000ac00ffea7b82 */ /* 0x000ee20000000a00 */
[----:B------:R-:W-:Y:S01]  /*1670*/  IADD3 R37, -R225, R227, R224 ;  /* 0x000000e3e1257210 */ /* 0x000fe20007ffe1e0 */
[----:B------:R-:W-:Y:S01]  /*1680*/  IMAD R34, R177, UR5, R34 ;  /* 0x00000005b1227c24 */ /* 0x000fe2000f8e0222 */
[----:B------:R-:W-:Y:S01]  /*1690*/  IADD3.X R6, R6, R26, R36, P3, P1 ;  /* 0x0000001a06067210 */ /* 0x000fe20001fe2424 */
[----:B------:R-:W-:Y:S01]  /*16a0*/  ULDC.64 UR10, c[0x0][0x210] ;  /* 0x00008400000a7ab9 */ /* 0x000fe20000000a00 */
[----:B------:R-:W-:Y:S01]  /*16b0*/  SHF.R.S32.HI R26, RZ, 0x1f, R184 ;  /* 0x0000001fff1a7819 */ /* 0x000fe200000114b8 */
[----:B------:R-:W-:Y:S01]  /*16c0*/  BSSY B1, `(.L_x_576) ;  /* 0x00006f5000017945 */ /* 0x000fe20003800000 */
[----:B------:R-:W-:-:S02]  /*16d0*/  IADD3 R35, P3, P1, R35, R32, R2 ;  /* 0x0000002023237210 */ /* 0x000fc4000797e002 */
[----:B------:R-:W-:Y:S01]  /*16e0*/  IADD3 R37, R37, -UR8, RZ ;  /* 0x8000000825257c10 */ /* 0x000fe2000fffe0ff */
[----:B------:R-:W-:Y:S01]  /*16f0*/  ULDC.64 UR8, c[0x0][0x3e0] ;  /* 0x0000f80000087ab9 */ /* 0x000fe20000000a00 */
[----:B--2---:R-:W-:Y:S01]  /*1700*/  IMAD R33, R8, R12, RZ ;  /* 0x0000000c08217224 */ /* 0x004fe200078e02ff */
[----:B------:R-:W-:Y:S01]  /*1710*/  IADD3.X R6, R9, R6, R27, P3, P1 ;  /* 0x0000000609067210 */ /* 0x000fe20001fe241b */
[----:B------:R-:W-:-:S04]  /*1720*/  IMAD.WIDE.U32 R38, R11, R12, R38 ;  /* 0x0000000c0b267225 */ /* 0x000fc800078e0026 */
[----:B------:R-:W-:Y:S01]  /*1730*/  IMAD R33, R11, R13, R33 ;  /* 0x0000000d0b217224 */ /* 0x000fe200078e0221 */
[----:B------:R-:W-:Y:S02]  /*1740*/  IADD3 R11, P4, R184, R11, RZ ;  /* 0x0000000bb80b7210 */ /* 0x000fe40007f9e0ff */
[----:B-1----:R-:W-:Y:S01]  /*1750*/  SHF.R.S32.HI R2, RZ, 0x1f, R20 ;  /* 0x0000001fff027819 */ /* 0x002fe20000011414 */
[----:B------:R-:W-:Y:S01]  /*1760*/  IMAD.IADD R33, R39, 0x1, R33 ;  /* 0x0000000127217824 */ /* 0x000fe200078e0221 */
[----:B------:R-:W-:Y:S01]  /*1770*/  MOV R32, R38 ;  /* 0x0000002600207202 */ /* 0x000fe20000000f00 */
[----:B------:R-:W-:Y:S01]  /*1780*/  IMAD.X R36, R26, 0x1, R8, P4 ;  /* 0x000000011a247824 */ /* 0x000fe200020e0608 */
[----:B------:R-:W-:Y:S01]  /*1790*/  LEA.HI R8, R2, R20, RZ, 0x5 ;  /* 0x0000001402087211 */ /* 0x000fe200078f28ff */
[----:B------:R-:W1:Y:S01]  /*17a0*/  LDC.64 R38, c[0x0][0x478] ;  /* 0x00011e00ff267b82 */ /* 0x000e620000000a00 */
[----:B------:R-:W-:Y:S02]  /*17b0*/  IMAD.WIDE.U32 R40, R11, R18, R186 ;  /* 0x000000120b287225 */ /* 0x000fe400078e00ba */
[----:B------:R-:W-:-:S02]  /*17c0*/  LOP3.LUT R236, R8, 0xffffffe0, RZ, 0xc0, !PT ;  /* 0xffffffe008ec7812 */ /* 0x000fc400078ec0ff */
[----:B------:R-:W-:Y:S01]  /*17d0*/  SHF.R.S32.HI R8, RZ, 0x5, R8 ;  /* 0x00000005ff087819 */ /* 0x000fe20000011408 */
[----:B------:R-:W-:Y:S01]  /*17e0*/  IMAD R36, R36, R18, RZ ;  /* 0x0000001224247224 */ /* 0x000fe200078e02ff */
[----:B------:R-:W-:Y:S01]  /*17f0*/  IADD3 R40, P4, R29, R40, RZ ;  /* 0x000000281d287210 */ /* 0x000fe20007f9e0ff */
[----:B------:R-:W-:Y:S02]  /*1800*/  IMAD.IADD R236, R20, 0x1, -R236 ;  /* 0x0000000114ec7824 */ /* 0x000fe400078e0aec */
[----:B------:R-:W-:Y:S01]  /*1810*/  IMAD R36, R11, R19, R36 ;  /* 0x000000130b247224 */ /* 0x000fe200078e0224 */
[----:B------:R-:W-:Y:S01]  /*1820*/  SHF.R.S32.HI R11, RZ, 0x1f, R37 ;  /* 0x0000001fff0b7819 */ /* 0x000fe20000011425 */
[----:B------:R-:W-:Y:S02]  /*1830*/  IMAD R8, R8, R211, R236 ;  /* 0x000000d308087224 */ /* 0x000fe400078e02ec */
[----:B------:R-:W-:Y:S01]  /*1840*/  IMAD.WIDE.U32 R32, R177, UR4, R32 ;  /* 0x00000004b1207c25 */ /* 0x000fe2000f8e0020 */
[----:B------:R-:W-:Y:S01]  /*1850*/  ULDC.64 UR4, c[0x0][0x258] ;  /* 0x0000960000047ab9 */ /* 0x000fe20000000a00 */
[----:B------:R-:W-:-:S02]  /*1860*/  IADD3.X R41, R28, R41, R36, P4, !PT ;  /* 0x000000291c297210 */ /* 0x000fc400027fe424 */
[C---:B------:R-:W-:Y:S01]  /*1870*/  IADD3 R35, P1, R8.reuse, R35, RZ ;  /* 0x0000002308237210 */ /* 0x040fe20007f3e0ff */
[----:B------:R-:W-:Y:S01]  /*1880*/  IMAD.IADD R33, R33, 0x1, R34 ;  /* 0x0000000121217824 */ /* 0x000fe200078e0222 */
[----:B------:R-:W-:Y:S01]  /*1890*/  LEA.HI R11, R11, R37, RZ, 0x6 ;  /* 0x000000250b0b7211 */ /* 0x000fe200078f30ff */
[----:B------:R-:W-:Y:S01]  /*18a0*/  IMAD.WIDE.U32 R40, R177, UR4, R40 ;  /* 0x00000004b1287c25 */ /* 0x000fe2000f8e0028 */
[----:B------:R-:W-:Y:S02]  /*18b0*/  LEA.HI.X.SX32 R6, R8, R6, 0x1, P1 ;  /* 0x0000000608067211 */ /* 0x000fe400008f0eff */
[----:B------:R-:W-:Y:S01]  /*18c0*/  SHF.R.S32.HI R11, RZ, 0x6, R11 ;  /* 0x00000006ff0b7819 */ /* 0x000fe2000001140b */
[----:B------:R-:W-:Y:S01]  /*18d0*/  IMAD R8, R10, UR4, RZ ;  /* 0x000000040a087c24 */ /* 0x000fe2000f8e02ff */
[----:B------:R-:W-:Y:S01]  /*18e0*/  LEA R232, P4, R40, UR10, 0x1 ;  /* 0x0000000a28e87c11 */ /* 0x000fe2000f8808ff */
[----:B-1----:R-:W-:Y:S01]  /*18f0*/  IMAD.WIDE R38, R7, 0x4, R38 ;  /* 0x0000000407267825 */ /* 0x002fe200078e0226 */
[----:B------:R-:W-:-:S03]  /*1900*/  VIMNMX R205, RZ, R11, !PT ;  /* 0x0000000bffcd7248 */ /* 0x000fc60007fe0100 */
[----:B------:R-:W-:Y:S01]  /*1910*/  IMAD R8, R177, UR5, R8 ;  /* 0x00000005b1087c24 */ /* 0x000fe2000f8e0208 */
[----:B------:R-:W-:Y:S01]  /*1920*/  ULDC.64 UR4, c[0x0][0x400] ;  /* 0x0001000000047ab9 */ /* 0x000fe20000000a00 */
[-C--:B------:R-:W-:Y:S01]  /*1930*/  IMAD R7, R26, R12.reuse, RZ ;  /* 0x0000000c1a077224 */ /* 0x080fe200078e02ff */
[----:B------:R-:W-:Y:S01]  /*1940*/  LEA R239, P1, R35, UR4, 0x2 ;  /* 0x0000000423ef7c11 */ /* 0x000fe2000f8210ff */
[C---:B------:R-:W-:Y:S01]  /*1950*/  IMAD.WIDE.U32 R32, R184.reuse, R12, R32 ;  /* 0x0000000cb8207225 */ /* 0x040fe200078e0020 */
[----:B------:R-:W-:Y:S02]  /*1960*/  IADD3 R8, R41, R8, RZ ;  /* 0x0000000829087210 */ /* 0x000fe40007ffe0ff */
[----:B------:R-:W-:Y:S01]  /*1970*/  LEA.HI.X R238, R35, UR5, R6, 0x2, P1 ;  /* 0x0000000523ee7c11 */ /* 0x000fe200088f1406 */
[----:B------:R-:W-:Y:S01]  /*1980*/  IMAD R7, R184, R13, R7 ;  /* 0x0000000db8077224 */ /* 0x000fe200078e0207 */
[----:B------:R-:W-:Y:S01]  /*1990*/  LEA.HI.X R233, R40, UR11, R8, 0x1, P4 ;  /* 0x0000000b28e97c11 */ /* 0x000fe2000a0f0c08 */
[----:B------:R-:W-:Y:S01]  /*19a0*/  IMAD.MOV.U32 R209, RZ, RZ, R38 ;  /* 0x000000ffffd17224 */ /* 0x000fe200078e0026 */
[----:B------:R-:W-:Y:S01]  /*19b0*/  ISETP.GT.AND P4, PT, R223, R205, PT ;  /* 0x000000cddf00720c */ /* 0x000fe20003f84270 */
[----:B------:R-:W-:Y:S01]  /*19c0*/  IMAD.IADD R7, R33, 0x1, R7 ;  /* 0x0000000121077824 */ /* 0x000fe200078e0207 */
[----:B------:R-:W-:Y:S01]  /*19d0*/  LEA R230, P3, R32, UR8, 0x1 ;  /* 0x0000000820e67c11 */ /* 0x000fe2000f8608ff */
[----:B---3--:R-:W-:Y:S01]  /*19e0*/  IMAD.WIDE R234, R31, 0x4, R234 ;  /* 0x000000041fea7825 */ /* 0x008fe200078e02ea */
[----:B------:R-:W-:-:S02]  /*19f0*/  MOV R208, R39 ;  /* 0x0000002700d07202 */ /* 0x000fc40000000f00 */
[----:B------:R-:W-:Y:S01]  /*1a00*/  LEA.HI.X R231, R32, UR9, R7, 0x1, P3 ;  /* 0x0000000920e77c11 */ /* 0x000fe200098f0c07 */
[----:B------:R-:W-:-:S06]  /*1a10*/  VIADD R223, R223, 0xffffffff ;  /* 0xffffffffdfdf7836 */ /* 0x000fcc0000000000 */
[----:B------:R-:W-:Y:S05]  /*1a20*/  @P4 BRA `(.L_x_581) ;  /* 0x0000000800cc4947 */ /* 0x000fea0003800000 */
[----:B------:R-:W1:Y:S01]  /*1a30*/  @P0 LDC.64 R4, c[0x0][0x458] ;  /* 0x00011600ff040b82 */ /* 0x000e620000000a00 */
[CC--:B------:R-:W-:Y:S01]  /*1a40*/  @P0 IADD3 R16, R226.reuse, R228.reuse, RZ ;  /* 0x000000e4e2100210 */ /* 0x0c0fe20007ffe0ff */
[----:B------:R-:W-:Y:S01]  /*1a50*/  IMAD R225, R185, -0x80, R225 ;  /* 0xffffff80b9e17824 */ /* 0x000fe200078e02e1 */
        /* <DEDUP_REMOVED lines=24> */
.L_x_582:
        /* <DEDUP_REMOVED lines=13> */
.L_x_583:
[-C--:B------:R-:W-:Y:S01]  /*1cb0*/  IMAD R8, R23, R6.reuse, RZ ;  /* 0x0000000617087224 */ /* 0x080fe200078e02ff */
[-C--:B------:R-:W-:Y:S01]  /*1cc0*/  ISETP.GE.AND P3, PT, R184, R225.reuse, PT ;  /* 0x000000e1b800720c */ /* 0x080fe20003f66270 */
[----:B------:R-:W-:Y:S01]  /*1cd0*/  IMAD.WIDE.U32 R14, R224, R6, R186 ;  /* 0x00000006e00e7225 */ /* 0x000fe200078e00ba */
[----:B------:R-:W-:Y:S01]  /*1ce0*/  ISETP.GE.AND P2, PT, R0, R225, PT ;  /* 0x000000e10000720c */ /* 0x000fe20003f46270 */
[----:B------:R-:W-:Y:S01]  /*1cf0*/  ULDC.64 UR4, c[0x0][0x468] ;  /* 0x00011a0000047ab9 */ /* 0x000fe20000000a00 */
[----:B------:R-:W-:Y:S01]  /*1d00*/  IADD3 R0, R184, 0x60, RZ ;  /* 0x00000060b8007810 */ /* 0x000fe20007ffe0ff */
[----:B------:R-:W-:Y:S01]  /*1d10*/  IMAD R8, R224, R7, R8 ;  /* 0x00000007e0087224 */ /* 0x000fe200078e0208 */
[----:B------:R-:W-:Y:S01]  /*1d20*/  IADD3 R14, P0, R13, R14, RZ ;  /* 0x0000000e0d0e7210 */ /* 0x000fe20007f1e0ff */
[----:B------:R-:W-:Y:S01]  /*1d30*/  BSSY B0, `(.L_x_584) ;  /* 0x0000014000007945 */ /* 0x000fe20003800000 */
[----:B------:R-:W-:Y:S02]  /*1d40*/  IADD3 R9, R184, 0x40, RZ ;  /* 0x00000040b8097810 */ /* 0x000fe40007ffe0ff */
[----:B------:R-:W-:Y:S01]  /*1d50*/  IADD3.X R15, R12, R15, R8, P0, !PT ;  /* 0x0000000f0c0f7210 */ /* 0x000fe200007fe408 */
[----:B------:R-:W-:Y:S01]  /*1d60*/  IMAD R8, R10, UR4, RZ ;  /* 0x000000040a087c24 */ /* 0x000fe2000f8e02ff */
[----:B------:R-:W-:-:S02]  /*1d70*/  ISETP.GE.AND P0, PT, R0, R225, PT ;  /* 0x000000e10000720c */ /* 0x000fc40003f06270 */
[----:B------:R-:W-:Y:S01]  /*1d80*/  ISETP.GE.AND P1, PT, R9, R225, PT ;  /* 0x000000e10900720c */ /* 0x000fe20003f26270 */
        /* <DEDUP_REMOVED lines=14> */
.L_x_585:
[----:B------:R-:W-:Y:S05]  /*1e70*/  BSYNC B0 ;  /* 0x0000000000007941 */ /* 0x000fea0003800000 */
.L_x_584:
[----:B------:R-:W-:Y:S04]  /*1e80*/  BSSY B0, `(.L_x_586) ;  /* 0x000000e000007945 */ /* 0x000fe80003800000 */
        /* <DEDUP_REMOVED lines=8> */
[----:B-1----:R-:W-:-:S03]  /*1f10*/  LEA R16, P4, R12, UR4, 0x1 ;  /* 0x000000040c107c11 */ /* 0x002fc6000f8808ff */
[----:B------:R-:W-:-:S05]  /*1f20*/  IMAD R8, R9, R7, R8 ;  /* 0x0000000709087224 */ /* 0x000fca00078e0208 */
[----:B------:R-:W-:-:S04]  /*1f30*/  IADD3 R8, R13, R8, RZ ;  /* 0x000000080d087210 */ /* 0x000fc80007ffe0ff */
[----:B------:R-:W-:-:S05]  /*1f40*/  LEA.HI.X R17, R12, UR5, R8, 0x1, P4 ;  /* 0x000000050c117c11 */ /* 0x000fca000a0f0c08 */
[----:B------:R2:W-:Y:S02]  /*1f50*/  STG.E.128 desc[UR14][R16.64], RZ ;  /* 0x000000ff10007986 */ /* 0x0005e4000c101d0e */
.L_x_587:
[----:B------:R-:W-:Y:S05]  /*1f60*/  BSYNC B0 ;  /* 0x0000000000007941 */ /* 0x000fea0003800000 */
.L_x_586:
        /* <DEDUP_REMOVED lines=9> */
[----:B-12---:R-:W-:-:S03]  /*2000*/  LEA R16, P4, R12, UR4, 0x1 ;  /* 0x000000040c107c11 */ /* 0x006fc6000f8808ff */
[----:B------:R-:W-:-:S05]  /*2010*/  IMAD R8, R9, R7, R8 ;  /* 0x0000000709087224 */ /* 0x000fca00078e0208 */
[----:B------:R-:W-:-:S04]  /*2020*/  IADD3 R8, R13, R8, RZ ;  /* 0x000000080d087210 */ /* 0x000fc80007ffe0ff */
[----:B------:R-:W-:-:S05]  /*2030*/  LEA.HI.X R17, R12, UR5, R8, 0x1, P4 ;  /* 0x000000050c117c11 */ /* 0x000fca000a0f0c08 */
[----:B------:R3:W-:Y:S02]  /*2040*/  STG.E.128 desc[UR14][R16.64], RZ ;  /* 0x000000ff10007986 */ /* 0x0007e4000c101d0e */
.L_x_589:
[----:B------:R-:W-:Y:S05]  /*2050*/  BSYNC B0 ;  /* 0x0000000000007941 */ /* 0x000fea0003800000 */
.L_x_588:
[----:B------:R-:W-:Y:S04]  /*2060*/  BSSY B0, `(.L_x_590) ;  /* 0x000000d000007945 */ /* 0x000fe80003800000 */
[----:B------:R-:W-:Y:S05]  /*2070*/  @P0 BRA `(.L_x_591) ;  /* 0x00000000002c0947 */ /* 0x000fea0003800000 */
[----:B------:R-:W-:Y:S01]  /*2080*/  IADD3 R9, P4, R184, 0x60, RZ ;  /* 0x00000060b8097810 */ /* 0x000fe20007f9e0ff */
[----:B------:R-:W-:Y:S01]  /*2090*/  ULDC.64 UR4, c[0x0][0x3f0] ;  /* 0x0000fc0000047ab9 */ /* 0x000fe20000000a00 */
[----:B------:R-:W-:Y:S02]  /*20a0*/  MOV R15, R0 ;  /* 0x00000000000f7202 */ /* 0x000fe40000000f00 */
[----:B------:R-:W-:Y:S01]  /*20b0*/  IADD3.X R8, RZ, R26, RZ, P4, !PT ;  /* 0x0000001aff087210 */ /* 0x000fe200027fe4ff */
[----:B------:R-:W-:-:S04]  /*20c0*/  IMAD.WIDE.U32 R14, R9, R6, R14 ;  /* 0x00000006090e7225 */ /* 0x000fc800078e000e */
[----:B------:R-:W-:Y:S01]  /*20d0*/  IMAD R8, R8, R6, RZ ;  /* 0x0000000608087224 */ /* 0x000fe200078e02ff */
[----:B------:R-:W-:-:S03]  /*20e0*/  LEA R6, P4, R14, UR4, 0x1 ;  /* 0x000000040e067c11 */ /* 0x000fc6000f8808ff */
[----:B------:R-:W-:-:S05]  /*20f0*/  IMAD R8, R9, R7, R8 ;  /* 0x0000000709087224 */ /* 0x000fca00078e0208 */
[----:B------:R-:W-:-:S04]  /*2100*/  IADD3 R8, R15, R8, RZ ;  /* 0x000000080f087210 */ /* 0x000fc80007ffe0ff */
[----:B------:R-:W-:-:S05]  /*2110*/  LEA.HI.X R7, R14, UR5, R8, 0x1, P4 ;  /* 0x000000050e077c11 */ /* 0x000fca000a0f0c08 */
[----:B------:R4:W-:Y:S02]  /*2120*/  STG.E.128 desc[UR14][R6.64], RZ ;  /* 0x000000ff06007986 */ /* 0x0009e4000c101d0e */
.L_x_591:
[----:B------:R-:W-:Y:S05]  /*2130*/  BSYNC B0 ;  /* 0x0000000000007941 */ /* 0x000fea0003800000 */
.L_x_590:
        /* <DEDUP_REMOVED lines=22> */
.L_x_593:
[----:B------:R-:W-:Y:S05]  /*22a0*/  BSYNC B0 ;  /* 0x0000000000007941 */ /* 0x000fea0003800000 */
.L_x_592:
[----:B------:R-:W-:Y:S04]  /*22b0*/  BSSY B0, `(.L_x_594) ;  /* 0x000000e000007945 */ /* 0x000fe80003800000 */
[----:B------:R-:W-:Y:S05]  /*22c0*/  @P2 BRA `(.L_x_595) ;  /* 0x0000000000302947 */ /* 0x000fea0003800000 */
[----:B------:R-:W-:Y:S01]  /*22d0*/  IADD3 R0, P2, R184, 0x20, RZ ;  /* 0x00000020b8007810 */ /* 0x000fe20007f5e0ff */
[----:B----4-:R-:W-:Y:S01]  /*22e0*/  IMAD.MOV.U32 R10, RZ, RZ, R8 ;  /* 0x000000ffff0a7224 */ /* 0x010fe200078e0008 */
        /* <DEDUP_REMOVED lines=9> */
[----:B------:R4:W-:Y:S02]  /*2380*/  STG.E.128 desc[UR14][R12.64], RZ ;  /* 0x000000ff0c007986 */ /* 0x0009e4000c101d0e */
.L_x_595:
[----:B------:R-:W-:Y:S05]  /*2390*/  BSYNC B0 ;  /* 0x0000000000007941 */ /* 0x000fea0003800000 */
.L_x_594:
        /* <DEDUP_REMOVED lines=14> */
.L_x_597:
[----:B------:R-:W-:Y:S05]  /*2480*/  BSYNC B0 ;  /* 0x0000000000007941 */ /* 0x000fea0003800000 */
.L_x_596:
        /* <DEDUP_REMOVED lines=13> */
.L_x_581:
[----:B------:R-:W-:Y:S01]  /*2560*/  IMAD R9, R185, -0x80, R225 ;  /* 0xffffff80b9097824 */ /* 0x000fe200078e02e1 */
[----:B------:R-:W-:Y:S01]  /*2570*/  ULDC.64 UR4, c[0x0][0x268] ;  /* 0x00009a0000047ab9 */ /* 0x000fe20000000a00 */
[C---:B------:R-:W-:Y:S01]  /*2580*/  VIADD R6, R184.reuse, 0x20 ;  /* 0x00000020b8067836 */ /* 0x040fe20000000000 */
[----:B------:R-:W-:Y:S01]  /*2590*/  SHF.L.U32 R13, R13, 0x6, RZ ;  /* 0x000000060d0d7819 */ /* 0x000fe200000006ff */
[C---:B------:R-:W-:Y:S01]  /*25a0*/  VIADD R7, R184.reuse, 0x40 ;  /* 0x00000040b8077836 */ /* 0x040fe20000000000 */
[-C--:B------:R-:W-:Y:S01]  /*25b0*/  ISETP.GE.AND P6, PT, R184, R9.reuse, PT ;  /* 0x00000009b800720c */ /* 0x080fe20003fc6270 */
[-C--:B------:R-:W-:Y:S01]  /*25c0*/  IMAD R10, R23, R16.reuse, RZ ;  /* 0x00000010170a7224 */ /* 0x080fe200078e02ff */
[-C--:B------:R-:W-:Y:S01]  /*25d0*/  ISETP.GE.AND P5, PT, R6, R9.reuse, PT ;  /* 0x000000090600720c */ /* 0x080fe20003fa6270 */
[C---:B------:R-:W-:Y:S01]  /*25e0*/  IMAD.WIDE.U32 R28, R224.reuse, R16, R186 ;  /* 0x00000010e01c7225 */ /* 0x040fe200078e00ba */
[----:B------:R-:W-:Y:S02]  /*25f0*/  ISETP.GE.AND P4, PT, R7, R9, PT ;  /* 0x000000090700720c */ /* 0x000fe40003f86270 */
[----:B------:R-:W-:Y:S01]  /*2600*/  MOV R220, 0x7f800000 ;  /* 0x7f80000000dc7802 */ /* 0x000fe20000000f00 */
[----:B------:R-:W-:Y:S01]  /*2610*/  IMAD R7, R224, R17, R10 ;  /* 0x00000011e0077224 */ /* 0x000fe200078e020a */
[----:B------:R-:W-:Y:S01]  /*2620*/  IADD3 R34, P0, R22, R28, RZ ;  /* 0x0000001c16227210 */ /* 0x000fe20007f1e0ff */
[----:B------:R-:W-:-:S02]  /*2630*/  VIADD R8, R184, 0x60 ;  /* 0x00000060b8087836 */ /* 0x000fc40000000000 */
[----:B------:R-:W-:Y:S01]  /*2640*/  IMAD R22, R223, -0x40, R227 ;  /* 0xffffffc0df167824 */ /* 0x000fe200078e02e3 */
[----:B------:R-:W-:Y:S01]  /*2650*/  IADD3.X R35, R15, R29, R7, P0, !PT ;  /* 0x0000001d0f237210 */ /* 0x000fe200007fe407 */
[----:B------:R-:W-:Y:S01]  /*2660*/  IMAD R7, R30, UR4, RZ ;  /* 0x000000041e077c24 */ /* 0x000fe2000f8e02ff */
[----:B------:R-:W1:Y:S01]  /*2670*/  @!P6 LDC.64 R14, c[0x0][0x220] ;  /* 0x00008800ff0eeb82 */ /* 0x000e620000000a00 */
[----:B------:R-:W-:Y:S01]  /*2680*/  ISETP.GE.AND P3, PT, R8, R9, PT ;  /* 0x000000090800720c */ /* 0x000fe20003f66270 */
[----:B------:R-:W-:Y:S01]  /*2690*/  @!P6 IMAD R33, R26, R16, RZ ;  /* 0x000000101a21e224 */ /* 0x000fe200078e02ff */
[----:B------:R-:W-:Y:S01]  /*26a0*/  @!P5 IADD3 R27, P0, R184, 0x20, RZ ;  /* 0x00000020b81bd810 */ /* 0x000fe20007f1e0ff */
[----:B------:R-:W-:Y:S01]  /*26b0*/  IMAD.WIDE.U32 R34, R21, UR4, R34 ;  /* 0x0000000415227c25 */ /* 0x000fe2000f8e0022 */
[----:B------:R-:W-:-:S03]  /*26c0*/  ISETP.GE.AND P1, PT, R6, R22, PT ;  /* 0x000000160600720c */ /* 0x000fc60003f26270 */
[----:B------:R-:W2:Y:S01]  /*26d0*/  @!P5 LDC.64 R10, c[0x0][0x220] ;  /* 0x00008800ff0adb82 */ /* 0x000ea20000000a00 */
[----:B------:R-:W-:Y:S01]  /*26e0*/  IMAD R6, R21, UR5, R7 ;  /* 0x0000000515067c24 */ /* 0x000fe2000f8e0207 */
[----:B------:R-:W-:Y:S01]  /*26f0*/  ULDC.64 UR4, c[0x0][0x260] ;  /* 0x0000980000047ab9 */ /* 0x000fe20000000a00 */
[----:B------:R-:W-:Y:S01]  /*2700*/  @!P5 IMAD.X R32, RZ, RZ, R26, P0 ;  /* 0x000000ffff20d224 */ /* 0x000fe200000e061a */
[----:B------:R-:W-:Y:S01]  /*2710*/  @!P4 IADD3 R29, P0, R184, 0x40, RZ ;  /* 0x00000040b81dc810 */ /* 0x000fe20007f1e0ff */
[----:B------:R-:W-:Y:S02]  /*2720*/  IMAD.IADD R35, R35, 0x1, R6 ;  /* 0x0000000123237824 */ /* 0x000fe400078e0206 */
[----:B------:R-:W-:Y:S01]  /*2730*/  @!P5 IMAD R32, R32, R16, RZ ;  /* 0x000000102020d224 */ /* 0x000fe200078e02ff */
[----:B------:R-:W3:Y:S01]  /*2740*/  @!P4 LDC.64 R8, c[0x0][0x220] ;  /* 0x00008800ff08cb82 */ /* 0x000ee20000000a00 */
[----:B------:R-:W-:Y:S01]  /*2750*/  @!P4 IMAD.X R31, RZ, RZ, R26, P0 ;  /* 0x000000ffff1fc224 */ /* 0x000fe200000e061a */
[----:B------:R-:W-:Y:S01]  /*2760*/  @!P5 MOV R39, R35 ;  /* 0x000000230027d202 */ /* 0x000fe20000000f00 */
[----:B------:R-:W-:Y:S01]  /*2770*/  @!P5 IMAD.MOV.U32 R38, RZ, RZ, R34 ;  /* 0x000000ffff26d224 */ /* 0x000fe200078e0022 */
[C---:B------:R-:W-:Y:S01]  /*2780*/  @!P3 IADD3 R28, P0, R184.reuse, 0x60, RZ ;  /* 0x00000060b81cb810 */ /* 0x040fe20007f1e0ff */
[----:B------:R-:W-:-:S02]  /*2790*/  @!P6 IMAD R33, R184, R17, R33 ;  /* 0x00000011b821e224 */ /* 0x000fc400078e0221 */
[-C--:B------:R-:W-:Y:S01]  /*27a0*/  @!P6 IMAD.WIDE.U32 R36, R184, R16.reuse, R34 ;  /* 0x00000010b824e225 */ /* 0x080fe200078e0022 */
[----:B------:R-:W4:Y:S03]  /*27b0*/  @!P3 LDC.64 R6, c[0x0][0x220] ;  /* 0x00008800ff06bb82 */ /* 0x000f260000000a00 */
[C---:B------:R-:W-:Y:S02]  /*27c0*/  @!P5 IMAD R32, R27.reuse, R17, R32 ;  /* 0x000000111b20d224 */ /* 0x040fe400078e0220 */
[----:B------:R-:W-:-:S04]  /*27d0*/  @!P5 IMAD.WIDE.U32 R38, R27, R16, R38 ;  /* 0x000000101b26d225 */ /* 0x000fc800078e0026 */
[----:B------:R-:W-:Y:S01]  /*27e0*/  @!P3 IMAD.X R27, RZ, RZ, R26, P0 ;  /* 0x000000ffff1bb224 */ /* 0x000fe200000e061a */
[C---:B-1----:R-:W-:Y:S01]  /*27f0*/  @!P6 LEA R14, P0, R36.reuse, R14, 0x1 ;  /* 0x0000000e240ee211 */ /* 0x042fe200078008ff */
[----:B------:R-:W-:Y:S02]  /*2800*/  @!P6 IMAD.IADD R33, R37, 0x1, R33 ;  /* 0x000000012521e824 */ /* 0x000fe400078e0221 */
[----:B------:R-:W-:Y:S02]  /*2810*/  @!P4 IMAD R31, R31, R16, RZ ;  /* 0x000000101f1fc224 */ /* 0x000fe400078e02ff */
[----:B------:R-:W-:Y:S01]  /*2820*/  @!P4 IMAD.MOV.U32 R40, RZ, RZ, R34 ;  /* 0x000000ffff28c224 */ /* 0x000fe200078e0022 */
[----:B------:R-:W-:Y:S01]  /*2830*/  @!P6 LEA.HI.X R15, R36, R15, R33, 0x1, P0 ;  /* 0x0000000f240fe211 */ /* 0x000fe200000f0c21 */
[----:B------:R-:W-:Y:S01]  /*2840*/  @!P4 IMAD.MOV.U32 R41, RZ, RZ, R35 ;  /* 0x000000ffff29c224 */ /* 0x000fe200078e0023 */
[----:B--2---:R-:W-:Y:S01]  /*2850*/  @!P5 LEA R10, P0, R38, R10, 0x1 ;  /* 0x0000000a260ad211 */ /* 0x004fe200078008ff */
[----:B------:R-:W-:-:S02]  /*2860*/  @!P5 IMAD.IADD R32, R39, 0x1, R32 ;  /* 0x000000012720d824 */ /* 0x000fc400078e0220 */
[C---:B------:R-:W-:Y:S02]  /*2870*/  @!P4 IMAD R31, R29.reuse, R17, R31 ;  /* 0x000000111d1fc224 */ /* 0x040fe400078e021f */
[----:B------:R-:W-:Y:S01]  /*2880*/  @!P4 IMAD.WIDE.U32 R40, R29, R16, R40 ;  /* 0x000000101d28c225 */ /* 0x000fe200078e0028 */
[----:B------:R-:W-:-:S03]  /*2890*/  @!P5 LEA.HI.X R11, R38, R11, R32, 0x1, P0 ;  /* 0x0000000b260bd211 */ /* 0x000fc600000f0c20 */
[----:B------:R-:W-:Y:S01]  /*28a0*/  @!P3 IMAD R27, R27, R16, RZ ;  /* 0x000000101b1bb224 */ /* 0x000fe200078e02ff */
[----:B---3--:R-:W-:Y:S01]  /*28b0*/  @!P4 LEA R8, P0, R40, R8, 0x1 ;  /* 0x000000082808c211 */ /* 0x008fe200078008ff */
[----:B------:R-:W-:Y:S02]  /*28c0*/  @!P4 IMAD.IADD R31, R41, 0x1, R31 ;  /* 0x00000001291fc824 */ /* 0x000fe400078e021f */
[C---:B------:R-:W-:Y:S02]  /*28d0*/  @!P3 IMAD R27, R28.reuse, R17, R27 ;  /* 0x000000111c1bb224 */ /* 0x040fe400078e021b */
[----:B------:R-:W-:Y:S01]  /*28e0*/  @!P3 IMAD.WIDE.U32 R16, R28, R16, R34 ;  /* 0x000000101c10b225 */ /* 0x000fe200078e0022 */
[----:B------:R-:W-:-:S03]  /*28f0*/  @!P4 LEA.HI.X R9, R40, R9, R31, 0x1, P0 ;  /* 0x000000092809c211 */ /* 0x000fc600000f0c1f */
[----:B------:R-:W-:Y:S01]  /*2900*/  @!P3 IMAD.IADD R27, R17, 0x1, R27 ;  /* 0x00000001111bb824 */ /* 0x000fe200078e021b */
[----:B----4-:R-:W-:Y:S01]  /*2910*/  @!P3 LEA R32, P0, R16, R6, 0x1 ;  /* 0x000000061020b211 */ /* 0x010fe200078008ff */
[----:B------:R-:W-:-:S03]  /*2920*/  IMAD.WIDE.U32 R28, R12, 0x40, RZ ;  /* 0x000000400c1c7825 */ /* 0x000fc600078e00ff */
[----:B------:R-:W-:Y:S01]  /*2930*/  @!P3 LEA.HI.X R33, R16, R7, R27, 0x1, P0 ;  /* 0x000000071021b211 */ /* 0x000fe200000f0c1b */
[----:B------:R-:W-:Y:S01]  /*2940*/  IMAD.WIDE.U32 R34, R18, 0x40, RZ ;  /* 0x0000004012227825 */ /* 0x000fe200078e00ff */
[----:B------:R-:W-:-:S03]  /*2950*/  @!P1 IADD3 R6, P0, R230, R28, RZ ;  /* 0x0000001ce6069210 */ /* 0x000fc60007f1e0ff */
[----:B------:R-:W-:Y:S01]  /*2960*/  IMAD.SHL.U32 R19, R19, 0x40, RZ ;  /* 0x0000004013137824 */ /* 0x000fe200078e00ff */
[----:B------:R-:W-:Y:S01]  /*2970*/  @!P1 IADD3.X R7, R231, R29, R13, P0, !PT ;  /* 0x0000001de7079210 */ /* 0x000fe200007fe40d */
[----:B------:R-:W-:Y:S01]  /*2980*/  IMAD.WIDE.U32 R16, R224, R4, R186 ;  /* 0x00000004e0107225 */ /* 0x000fe200078e00ba */
[----:B------:R-:W-:Y:S02]  /*2990*/  @!P1 IADD3 R28, P0, R232, R34, RZ ;  /* 0x00000022e81c9210 */ /* 0x000fe40007f1e0ff */
[----:B------:R-:W-:Y:S01]  /*29a0*/  LEA.HI R13, R223, R223, RZ, 0x1 ;  /* 0x000000dfdf0d7211 */ /* 0x000fe200078f08ff */
[----:B------:R-:W-:Y:S01]  /*29b0*/  IMAD R12, R23, R4, RZ ;  /* 0x00000004170c7224 */ /* 0x000fe200078e02ff */
[----:B------:R-:W-:Y:S01]  /*29c0*/  @!P1 IADD3.X R29, R233, R35, R19, P0, !PT ;  /* 0x00000023e91d9210 */ /* 0x000fe200007fe413 */
[----:B------:R-:W-:Y:S01]  /*29d0*/  IMAD R36, R30, UR4, RZ ;  /* 0x000000041e247c24 */ /* 0x000fe2000f8e02ff */
[----:B------:R-:W-:Y:S01]  /*29e0*/  IADD3 R34, P0, R25, R16, RZ ;  /* 0x0000001019227210 */ /* 0x000fe20007f1e0ff */
[----:B------:R-:W-:-:S02]  /*29f0*/  IMAD R12, R224, R5, R12 ;  /* 0x00000005e00c7224 */ /* 0x000fc400078e020c */
[-C--:B------:R-:W-:Y:S02]  /*2a00*/  @!P6 IMAD R23, R26, R4.reuse, RZ ;  /* 0x000000041a17e224 */ /* 0x080fe400078e02ff */
[----:B------:R-:W-:Y:S01]  /*2a10*/  IMAD R36, R21, UR5, R36 ;  /* 0x0000000515247c24 */ /* 0x000fe2000f8e0224 */
[----:B------:R-:W-:Y:S01]  /*2a20*/  IADD3.X R35, R24, R17, R12, P0, !PT ;  /* 0x0000001118237210 */ /* 0x000fe200007fe40c */
[----:B------:R-:W-:Y:S01]  /*2a30*/  @P2 BAR.SYNC.DEFER_BLOCKING 0x0 ;  /* 0x0000000000002b1d */ /* 0x000fe20000010000 */
[----:B------:R-:W-:Y:S01]  /*2a40*/  LOP3.LUT R12, R13, 0xfffffffe, RZ, 0xc0, !PT ;  /* 0xfffffffe0d0c7812 */ /* 0x000fe200078ec0ff */
[C---:B------:R-:W-:Y:S01]  /*2a50*/  @!P6 IMAD R23, R184.reuse, R5, R23 ;  /* 0x00000005b817e224 */ /* 0x040fe200078e0217 */
[----:B------:R-:W-:Y:S01]  /*2a60*/  @!P4 IADD3 R16, P0, R184, 0x40, RZ ;  /* 0x00000040b810c810 */ /* 0x000fe20007f1e0ff */
[----:B------:R-:W-:Y:S01]  /*2a70*/  VIADD R222, R182, 0x1000 ;  /* 0x00001000b6de7836 */ /* 0x000fe20000000000 */
[----:B------:R-:W-:Y:S01]  /*2a80*/  @!P5 IADD3 R17, P2, R184, 0x20, RZ ;  /* 0x00000020b811d810 */ /* 0x000fe20007f5e0ff */
[----:B------:R-:W-:Y:S01]  /*2a90*/  IMAD.IADD R12, R223, 0x1, -R12 ;  /* 0x00000001df0c7824 */ /* 0x000fe200078e0a0c */
[----:B------:R-:W-:Y:S01]  /*2aa0*/  LEA R24, R182, UR6, 0x1 ;  /* 0x00000006b6187c11 */ /* 0x000fe2000f8e08ff */
[--C-:B------:R-:W-:Y:S01]  /*2ab0*/  @!P4 IMAD.X R19, RZ, RZ, R26.reuse, P0 ;  /* 0x000000ffff13c224 */ /* 0x100fe200000e061a */
[----:B------:R-:W-:Y:S01]  /*2ac0*/  @!P3 IADD3 R18, P0, R184, 0x60, RZ ;  /* 0x00000060b812b810 */ /* 0x000fe20007f1e0ff */
[----:B------:R-:W-:Y:S01]  /*2ad0*/  @!P5 IMAD.X R13, RZ, RZ, R26, P2 ;  /* 0x000000ffff0dd224 */ /* 0x000fe200010e061a */
[----:B------:R-:W-:Y:S01]  /*2ae0*/  ISETP.NE.AND P2, PT, R12, 0x1, PT ;  /* 0x000000010c00780c */ /* 0x000fe20003f45270 */
[----:B------:R-:W-:-:S02]  /*2af0*/  @!P4 IMAD R19, R19, R4, RZ ;  /* 0x000000041313c224 */ /* 0x000fc400078e02ff */
[----:B------:R-:W-:Y:S01]  /*2b00*/  IMAD.MOV.U32 R221, RZ, RZ, 0x7f800000 ;  /* 0x7f800000ffdd7424 */ /* 0x000fe200078e00ff */
[----:B------:R-:W-:Y:S01]  /*2b10*/  SEL R222, R222, R182, !P2 ;  /* 0x000000b6dede7207 */ /* 0x000fe20005000000 */
[----:B------:R-:W-:Y:S01]  /*2b20*/  @!P3 IMAD.X R12, RZ, RZ, R26, P0 ;  /* 0x000000ffff0cb224 */ /* 0x000fe200000e061a */
[----:B------:R-:W-:Y:S01]  /*2b30*/  ISETP.GE.AND P0, PT, R184, R22, PT ;  /* 0x00000016b800720c */ /* 0x000fe20003f06270 */
[----:B------:R-:W-:Y:S01]  /*2b40*/  IMAD.WIDE.U32 R26, R21, UR4, R34 ;  /* 0x00000004151a7c25 */ /* 0x000fe2000f8e0022 */
[----:B------:R-:W-:-:S03]  /*2b50*/  LEA R222, R222, UR6, 0x1 ;  /* 0x00000006dede7c11 */ /* 0x000fc6000f8e08ff */
[----:B------:R-:W-:Y:S02]  /*2b60*/  IMAD.MOV.U32 R218, RZ, RZ, 0x7f800000 ;  /* 0x7f800000ffda7424 */ /* 0x000fe400078e00ff */
[----:B------:R-:W-:Y:S01]  /*2b70*/  IMAD.MOV.U32 R219, RZ, RZ, 0x7f800000 ;  /* 0x7f800000ffdb7424 */ /* 0x000fe200078e00ff */
[----:B------:R1:W-:Y:S01]  /*2b80*/  @P6 STS.128 [R24+0xa000], RZ ;  /* 0x00a000ff18006388 */ /* 0x0003e20000000c00 */
[----:B------:R-:W-:Y:S01]  /*2b90*/  @!P5 IMAD R21, R13, R4, RZ ;  /* 0x000000040d15d224 */ /* 0x000fe200078e02ff */
[----:B------:R-:W-:Y:S01]  /*2ba0*/  LEA.HI R2, R2, R20, RZ, 0x4 ;  /* 0x0000001402027211 */ /* 0x000fe200078f20ff */
[----:B------:R-:W-:Y:S01]  /*2bb0*/  @!P3 IMAD R12, R12, R4, RZ ;  /* 0x000000040c0cb224 */ /* 0x000fe200078e02ff */
[----:B------:R-:W-:Y:S01]  /*2bc0*/  @!PT LDS RZ, [RZ] ;  /* 0x00000000fffff984 */ /* 0x000fe20000000800 */
[----:B------:R-:W-:Y:S01]  /*2bd0*/  @!PT LDS RZ, [RZ] ;  /* 0x00000000fffff984 */ /* 0x000fe20000000800 */
[----:B------:R-:W-:Y:S01]  /*2be0*/  @!PT LDS RZ, [RZ] ;  /* 0x00000000fffff984 */ /* 0x000fe20000000800 */
[----:B------:R-:W-:Y:S01]  /*2bf0*/  @!P6 LDGSTS.E.BYPASS.LTC128B.128 [R24+0xa000], desc[UR14][R14.64] ;  /* 0x0a0000000e18efae */ /* 0x000fe2000b901d4e */
[-C--:B------:R-:W-:Y:S02]  /*2c00*/  @!P5 IMAD R21, R17, R5.reuse, R21 ;  /* 0x000000051115d224 */ /* 0x080fe400078e0215 */
[----:B------:R-:W-:Y:S01]  /*2c10*/  IMAD.SHL.U32 R216, R211, 0x10, RZ ;  /* 0x00000010d3d87824 */ /* 0x000fe200078e00ff */
[----:B------:R1:W-:Y:S01]  /*2c20*/  @P5 STS.128 [R24+0xb000], RZ ;  /* 0x00b000ff18005388 */ /* 0x0003e20000000c00 */
[----:B------:R-:W-:-:S02]  /*2c30*/  @!P4 IMAD R19, R16, R5, R19 ;  /* 0x000000051013c224 */ /* 0x000fc400078e0213 */
[----:B------:R-:W-:Y:S01]  /*2c40*/  IMAD.SHL.U32 R217, R211, 0x8, RZ ;  /* 0x00000008d3d97824 */ /* 0x000fe200078e00ff */
[----:B------:R-:W-:Y:S01]  /*2c50*/  @!PT LDS RZ, [RZ] ;  /* 0x00000000fffff984 */ /* 0x000fe20000000800 */
[----:B------:R-:W-:Y:S01]  /*2c60*/  @!PT LDS RZ, [RZ] ;  /* 0x00000000fffff984 */ /* 0x000fe20000000800 */
[----:B------:R-:W-:Y:S01]  /*2c70*/  @!PT LDS RZ, [RZ] ;  /* 0x00000000fffff984 */ /* 0x000fe20000000800 */
[----:B------:R2:W-:Y:S01]  /*2c80*/  @!P5 LDGSTS.E.BYPASS.LTC128B.128 [R24+0xb000], desc[UR14][R10.64] ;  /* 0x0b0000000a18dfae */ /* 0x0005e2000b901d4e */
[----:B------:R-:W-:Y:S02]  /*2c90*/  @!P3 IMAD R5, R18, R5, R12 ;  /* 0x000000051205b224 */ /* 0x000fe400078e020c */
[----:B------:R-:W-:Y:S01]  /*2ca0*/  IMAD.MOV.U32 R167, RZ, RZ, 0x20 ;  /* 0x00000020ffa77424 */ /* 0x000fe200078e00ff */
[----:B------:R-:W3:Y:S01]  /*2cb0*/  @!P6 LDC.64 R12, c[0x0][0x218] ;  /* 0x00008600ff0ceb82 */ /* 0x000ee20000000a00 */
[----:B------:R1:W-:Y:S01]  /*2cc0*/  @P4 STS.128 [R24+0xc000], RZ ;  /* 0x00c000ff18004388 */ /* 0x0003e20000000c00 */
[----:B------:R-:W-:Y:S01]  /*2cd0*/  IMAD.IADD R37, R27, 0x1, R36 ;  /* 0x000000011b257824 */ /* 0x000fe200078e0224 */
[----:B------:R-:W-:Y:S01]  /*2ce0*/  @!P6 MOV R36, R26 ;  /* 0x0000001a0024e202 */ /* 0x000fe20000000f00 */
[----:B------:R-:W-:Y:S01]  /*2cf0*/  @!P5 IMAD.MOV.U32 R34, RZ, RZ, R26 ;  /* 0x000000ffff22d224 */ /* 0x000fe200078e001a */
[----:B------:R-:W-:Y:S01]  /*2d00*/  @!PT LDS RZ, [RZ] ;  /* 0x00000000fffff984 */ /* 0x000fe20000000800 */
[----:B------:R-:W-:Y:S01]  /*2d10*/  @!PT LDS RZ, [RZ] ;  /* 0x00000000fffff984 */ /* 0x000fe20000000800 */
[----:B------:R-:W-:Y:S01]  /*2d20*/  @!PT LDS RZ, [RZ] ;  /* 0x00000000fffff984 */ /* 0x000fe20000000800 */
[----:B------:R4:W-:Y:S01]  /*2d30*/  @!P4 LDGSTS.E.BYPASS.LTC128B.128 [R24+0xc000], desc[UR14][R8.64] ;  /* 0x0c0000000818cfae */ /* 0x0009e2000b901d4e */
[----:B------:R-:W-:-:S02]  /*2d40*/  @!P5 IMAD.MOV.U32 R35, RZ, RZ, R37 ;  /* 0x000000ffff23d224 */ /* 0x000fc400078e0025 */
[----:B------:R-:W-:Y:S01]  /*2d50*/  VIADD R169, R174, 0x1000 ;  /* 0x00001000aea97836 */ /* 0x000fe20000000000 */
[----:B------:R1:W-:Y:S01]  /*2d60*/  @P3 STS.128 [R24+0xd000], RZ ;  /* 0x00d000ff18003388 */ /* 0x0003e20000000c00 */
[--C-:B------:R-:W-:Y:S02]  /*2d70*/  @!P4 IMAD.MOV.U32 R31, RZ, RZ, R37.reuse ;  /* 0x000000ffff1fc224 */ /* 0x100fe400078e0025 */
[----:B------:R-:W-:Y:S01]  /*2d80*/  VIADD R168, R180, 0x1000 ;  /* 0x00001000b4a87836 */ /* 0x000fe20000000000 */
[----:B------:R-:W-:Y:S01]  /*2d90*/  @!PT LDS RZ, [RZ] ;  /* 0x00000000fffff984 */ /* 0x000fe20000000800 */
[----:B------:R-:W-:Y:S01]  /*2da0*/  @!PT LDS RZ, [RZ] ;  /* 0x00000000fffff984 */ /* 0x000fe20000000800 */
[----:B------:R-:W-:Y:S01]  /*2db0*/  @!PT LDS RZ, [RZ] ;  /* 0x00000000fffff984 */ /* 0x000fe20000000800 */
[----:B------:R-:W-:Y:S01]  /*2dc0*/  @!P3 LDGSTS.E.BYPASS.LTC128B.128 [R24+0xd000], desc[UR14][R32.64] ;  /* 0x0d0000002018bfae */ /* 0x000fe2000b901d4e */
[--C-:B------:R-:W-:Y:S01]  /*2dd0*/  @!P3 IMAD.MOV.U32 R27, RZ, RZ, R37.reuse ;  /* 0x000000ffff1bb224 */ /* 0x100fe200078e0025 */
[----:B------:R-:W-:Y:S01]  /*2de0*/  SHF.R.S32.HI R210, RZ, 0x1f, R236 ;  /* 0x0000001fffd27819 */ /* 0x000fe200000114ec */
[----:B------:R-:W-:Y:S01]  /*2df0*/  @!P6 IMAD.WIDE.U32 R36, R184, R4, R36 ;  /* 0x00000004b824e225 */ /* 0x000fe200078e0024 */
[----:B------:R-:W0:Y:S01]  /*2e00*/  LDGDEPBAR ;  /* 0x00000000000079af */ /* 0x000e220000000000 */
[----:B------:R-:W-:-:S02]  /*2e10*/  IADD3 R204, R227, 0x80, R224 ;  /* 0x00000080e3cc7810 */ /* 0x000fc40007ffe0e0 */
[----:B------:R-:W-:Y:S01]  /*2e20*/  MOV R175, 0x40 ;  /* 0x0000004000af7802 */ /* 0x000fe20000000f00 */
[----:B------:R1:W-:Y:S01]  /*2e30*/  @P0 STS.128 [R24+0x4000], RZ ;  /* 0x004000ff18000388 */ /* 0x0003e20000000c00 */
[----:B------:R-:W-:Y:S01]  /*2e40*/  @!P4 IMAD.MOV.U32 R30, RZ, RZ, R26 ;  /* 0x000000ffff1ec224 */ /* 0x000fe200078e001a */
[----:B--2---:R-:W2:Y:S01]  /*2e50*/  @!P5 LDC.64 R10, c[0x0][0x218] ;  /* 0x00008600ff0adb82 */ /* 0x004ea20000000a00 */
[----:B------:R-:W-:Y:S01]  /*2e60*/  @!P6 IADD3 R23, R37, R23, RZ ;  /* 0x000000172517e210 */ /* 0x000fe20007ffe0ff */
[----:B------:R-:W-:Y:S01]  /*2e70*/  @!PT LDS RZ, [RZ] ;  /* 0x00000000fffff984 */ /* 0x000fe20000000800 */
[----:B------:R-:W-:Y:S01]  /*2e80*/  @!PT LDS RZ, [RZ] ;  /* 0x00000000fffff984 */ /* 0x000fe20000000800 */
[----:B------:R-:W-:Y:S01]  /*2e90*/  @!PT LDS RZ, [RZ] ;  /* 0x00000000fffff984 */ /* 0x000fe20000000800 */
[----:B------:R-:W-:Y:S01]  /*2ea0*/  @!P0 LDGSTS.E.BYPASS.LTC128B.128 [R24+0x4000], desc[UR14][R230.64] ;  /* 0x04000000e6188fae */ /* 0x000fe2000b901d4e */
[-C--:B------:R-:W-:Y:S01]  /*2eb0*/  @!P5 IMAD.WIDE.U32 R34, R17, R4.reuse, R34 ;  /* 0x000000041122d225 */ /* 0x080fe200078e0022 */
[----:B------:R-:W-:Y:S02]  /*2ec0*/  IADD3 R207, -R207, RZ, RZ ;  /* 0x000000ffcfcf7210 */ /* 0x000fe40007ffe1ff */
[----:B------:R-:W-:Y:S01]  /*2ed0*/  CS2R R94, SRZ ;  /* 0x00000000005e7805 */ /* 0x000fe2000001ff00 */
[----:B------:R1:W-:Y:S01]  /*2ee0*/  @P1 STS.128 [R24+0x5000], RZ ;  /* 0x005000ff18001388 */ /* 0x0003e20000000c00 */
[-C--:B------:R-:W-:Y:S01]  /*2ef0*/  @!P4 IMAD.WIDE.U32 R30, R16, R4.reuse, R30 ;  /* 0x00000004101ec225 */ /* 0x080fe200078e001e */
[----:B------:R-:W-:Y:S01]  /*2f00*/  CS2R R92, SRZ ;  /* 0x00000000005c7805 */ /* 0x000fe2000001ff00 */
[----:B----4-:R-:W4:Y:S01]  /*2f10*/  @!P4 LDC.64 R8, c[0x0][0x218] ;  /* 0x00008600ff08cb82 */ /* 0x010f220000000a00 */
[----:B------:R-:W-:Y:S01]  /*2f20*/  @!PT LDS RZ, [RZ] ;  /* 0x00000000fffff984 */ /* 0x000fe20000000800 */
[----:B------:R-:W-:Y:S01]  /*2f30*/  @!PT LDS RZ, [RZ] ;  /* 0x00000000fffff984 */ /* 0x000fe20000000800 */
[----:B------:R-:W-:Y:S01]  /*2f40*/  @!PT LDS RZ, [RZ] ;  /* 0x00000000fffff984 */ /* 0x000fe20000000800 */
[----:B------:R1:W-:Y:S01]  /*2f50*/  @!P1 LDGSTS.E.BYPASS.LTC128B.128 [R24+0x5000], desc[UR14][R6.64] ;  /* 0x0500000006189fae */ /* 0x0003e2000b901d4e */
[----:B------:R-:W-:Y:S01]  /*2f60*/  @!P5 IMAD.IADD R21, R35, 0x1, R21 ;  /* 0x000000012315d824 */ /* 0x000fe200078e0215 */
[----:B------:R-:W-:Y:S01]  /*2f70*/  CS2R R98, SRZ ;  /* 0x0000000000627805 */ /* 0x000fe2000001ff00 */
[----:B------:R-:W-:Y:S01]  /*2f80*/  @!P3 IMAD.WIDE.U32 R26, R18, R4, R26 ;  /* 0x00000004121ab225 */ /* 0x000fe200078e001a */
[----:B------:R1:W-:Y:S01]  /*2f90*/  @P0 STS [R222], RZ ;  /* 0x000000ffde000388 */ /* 0x0003e20000000800 */
[----:B------:R-:W-:-:S02]  /*2fa0*/  CS2R R96, SRZ ;  /* 0x0000000000607805 */ /* 0x000fc4000001ff00 */
[----:B------:R-:W-:Y:S01]  /*2fb0*/  CS2R R90, SRZ ;  /* 0x00000000005a7805 */ /* 0x000fe2000001ff00 */
[----:B------:R-:W-:Y:S01]  /*2fc0*/  @!P4 IMAD.IADD R19, R31, 0x1, R19 ;  /* 0x000000011f13c824 */ /* 0x000fe200078e0213 */
[----:B------:R2:W-:Y:S01]  /*2fd0*/  @P0 STS [R222+0x4], RZ ;  /* 0x000004ffde000388 */ /* 0x0005e20000000800 */
[----:B------:R-:W-:Y:S01]  /*2fe0*/  @!P3 IMAD.IADD R5, R27, 0x1, R5 ;  /* 0x000000011b05b824 */ /* 0x000fe200078e0205 */
[----:B------:R-:W-:Y:S01]  /*2ff0*/  CS2R R88, SRZ ;  /* 0x0000000000587805 */ /* 0x000fe2000001ff00 */
[----:B------:R-:W-:Y:S01]  /*3000*/  VIADD R4, R179, 0x28 ;  /* 0x00000028b3047836 */ /* 0x000fe20000000000 */
[----:B------:R2:W-:Y:S01]  /*3010*/  @P0 STS [R222+0x8], RZ ;  /* 0x000008ffde000388 */ /* 0x0005e20000000800 */
[C---:B------:R-:W-:Y:S01]  /*3020*/  IMAD R215, R211.reuse, 0x18, RZ ;  /* 0x00000018d3d77824 */ /* 0x040fe200078e02ff */
[----:B------:R-:W-:Y:S01]  /*3030*/  CS2R R86, SRZ ;  /* 0x0000000000567805 */ /* 0x000fe2000001ff00 */
[C---:B------:R-:W-:Y:S01]  /*3040*/  IMAD.SHL.U32 R214, R211.reuse, 0x20, RZ ;  /* 0x00000020d3d67824 */ /* 0x040fe200078e00ff */
[----:B------:R4:W-:Y:S01]  /*3050*/  @P0 STS [R222+0xc], RZ ;  /* 0x00000cffde000388 */ /* 0x0009e20000000800 */
[C---:B------:R-:W-:Y:S01]  /*3060*/  IMAD R213, R211.reuse, 0x28, RZ ;  /* 0x00000028d3d57824 */ /* 0x040fe200078e02ff */
[----:B------:R-:W-:Y:S01]  /*3070*/  CS2R R84, SRZ ;  /* 0x0000000000547805 */ /* 0x000fe2000001ff00 */
[----:B------:R-:W-:Y:S01]  /*3080*/  IMAD R212, R211, 0x30, RZ ;  /* 0x00000030d3d47824 */ /* 0x000fe200078e02ff */
[----:B------:R-:W-:Y:S01]  /*3090*/  @!PT LDS RZ, [RZ] ;  /* 0x00000000fffff984 */ /* 0x000fe20000000800 */
[----:B------:R-:W-:Y:S01]  /*30a0*/  @!PT LDS RZ, [RZ] ;  /* 0x00000000fffff984 */ /* 0x000fe20000000800 */
[----:B------:R-:W-:Y:S01]  /*30b0*/  @!PT LDS RZ, [RZ] ;  /* 0x00000000fffff984 */ /* 0x000fe20000000800 */
[----:B------:R-:W-:Y:S01]  /*30c0*/  @!P0 LDGSTS.E.BYPASS.LTC128B.128 [R222], desc[UR14][R232.64] ;  /* 0x00000000e8de8fae */ /* 0x000fe2000b901d4e */
[----:B---3--:R-:W-:Y:S01]  /*30d0*/  @!P6 LEA R12, P0, R36, R12, 0x1 ;  /* 0x0000000c240ce211 */ /* 0x008fe200078008ff */
[----:B------:R-:W-:Y:S01]  /*30e0*/  VIADD R202, R224, 0x80 ;  /* 0x00000080e0ca7836 */ /* 0x000fe20000000000 */
[----:B------:R-:W-:Y:S01]  /*30f0*/  CS2R R78, SRZ ;  /* 0x00000000004e7805 */ /* 0x000fe2000001ff00 */
[----:B------:R3:W-:Y:S01]  /*3100*/  @P1 STS [R222+0x1000], RZ ;  /* 0x001000ffde001388 */ /* 0x0007e20000000800 */
[----:B------:R-:W-:Y:S01]  /*3110*/  @!P6 LEA.HI.X R13, R36, R13, R23, 0x1, P0 ;  /* 0x0000000d240de211 */ /* 0x000fe200000f0c17 */
[----:B------:R-:W-:Y:S01]  /*3120*/  IMAD.SHL.U32 R201, R183, 0x20, RZ ;  /* 0x00000020b7c97824 */ /* 0x000fe200078e00ff */
[----:B-1----:R-:W1:Y:S01]  /*3130*/  @!P3 LDC.64 R6, c[0x0][0x218] ;  /* 0x00008600ff06bb82 */ /* 0x002e620000000a00 */
[----:B--2---:R-:W-:Y:S01]  /*3140*/  @!P5 LEA R10, P0, R34, R10, 0x1 ;  /* 0x0000000a220ad211 */ /* 0x004fe200078008ff */
[----:B------:R3:W-:Y:S01]  /*3150*/  @P1 STS [R222+0x1004], RZ ;  /* 0x001004ffde001388 */ /* 0x0007e20000000800 */
[----:B------:R-:W-:Y:S01]  /*3160*/  IMAD.MOV.U32 R203, RZ, RZ, 0x40 ;  /* 0x00000040ffcb7424 */ /* 0x000fe200078e00ff */
[----:B------:R-:W-:-:S02]  /*3170*/  CS2R R76, SRZ ;  /* 0x00000000004c7805 */ /* 0x000fc4000001ff00 */
[----:B------:R-:W-:Y:S01]  /*3180*/  @!P5 LEA.HI.X R11, R34, R11, R21, 0x1, P0 ;  /* 0x0000000b220bd211 */ /* 0x000fe200000f0c15 */
[----:B------:R3:W-:Y:S01]  /*3190*/  @P1 STS [R222+0x1008], RZ ;  /* 0x001008ffde001388 */ /* 0x0007e20000000800 */
[----:B------:R-:W-:Y:S02]  /*31a0*/  CS2R R82, SRZ ;  /* 0x0000000000527805 */ /* 0x000fe4000001ff00 */
[----:B------:R-:W-:Y:S02]  /*31b0*/  CS2R R80, SRZ ;  /* 0x0000000000507805 */ /* 0x000fe4000001ff00 */
[----:B------:R-:W-:Y:S01]  /*31c0*/  CS2R R74, SRZ ;  /* 0x00000000004a7805 */ /* 0x000fe2000001ff00 */
[----:B------:R3:W-:Y:S01]  /*31d0*/  @P1 STS [R222+0x100c], RZ ;  /* 0x00100cffde001388 */ /* 0x0007e20000000800 */
[----:B------:R-:W-:Y:S02]  /*31e0*/  CS2R R72, SRZ ;  /* 0x0000000000487805 */ /* 0x000fe4000001ff00 */
[----:B------:R-:W-:-:S02]  /*31f0*/  CS2R R70, SRZ ;  /* 0x0000000000467805 */ /* 0x000fc4000001ff00 */
[----:B------:R-:W-:Y:S01]  /*3200*/  CS2R R68, SRZ ;  /* 0x0000000000447805 */ /* 0x000fe2000001ff00 */
[----:B------:R-:W-:Y:S01]  /*3210*/  @!PT LDS RZ, [RZ] ;  /* 0x00000000fffff984 */ /* 0x000fe20000000800 */
[----:B------:R-:W-:Y:S01]  /*3220*/  @!PT LDS RZ, [RZ] ;  /* 0x00000000fffff984 */ /* 0x000fe20000000800 */
[----:B------:R-:W-:Y:S01]  /*3230*/  @!PT LDS RZ, [RZ] ;  /* 0x00000000fffff984 */ /* 0x000fe20000000800 */
[----:B------:R-:W-:Y:S01]  /*3240*/  @!P1 LDGSTS.E.BYPASS.LTC128B.128 [R222+0x1000], desc[UR14][R28.64] ;  /* 0x010000001cde9fae */ /* 0x000fe2000b901d4e */
[C---:B----4-:R-:W-:Y:S02]  /*3250*/  @!P4 LEA R8, P1, R30.reuse, R8, 0x1 ;  /* 0x000000081e08c211 */ /* 0x050fe400078208ff */
[----:B------:R-:W-:Y:S02]  /*3260*/  CS2R R62, SRZ ;  /* 0x00000000003e7805 */ /* 0x000fe4000001ff00 */
[----:B------:R-:W-:Y:S01]  /*3270*/  CS2R R60, SRZ ;  /* 0x00000000003c7805 */ /* 0x000fe2000001ff00 */
[----:B------:R3:W-:Y:S01]  /*3280*/  @P6 STS.128 [R24+0x6000], RZ ;  /* 0x006000ff18006388 */ /* 0x0007e20000000c00 */
[----:B------:R-:W-:Y:S02]  /*3290*/  @!P4 LEA.HI.X R9, R30, R9, R19, 0x1, P1 ;  /* 0x000000091e09c211 */ /* 0x000fe400008f0c13 */
[----:B------:R-:W-:-:S02]  /*32a0*/  CS2R R66, SRZ ;  /* 0x0000000000427805 */ /* 0x000fc4000001ff00 */
[----:B------:R-:W-:Y:S01]  /*32b0*/  CS2R R64, SRZ ;  /* 0x0000000000407805 */ /* 0x000fe2000001ff00 */
[----:B------:R-:W-:Y:S01]  /*32c0*/  @!PT LDS RZ, [RZ] ;  /* 0x00000000fffff984 */ /* 0x000fe20000000800 */
[----:B------:R-:W-:Y:S01]  /*32d0*/  @!PT LDS RZ, [RZ] ;  /* 0x00000000fffff984 */ /* 0x000fe20000000800 */
[----:B------:R-:W-:Y:S01]  /*32e0*/  @!PT LDS RZ, [RZ] ;  /* 0x00000000fffff984 */ /* 0x000fe20000000800 */
[----:B------:R-:W-:Y:S01]  /*32f0*/  @!P6 LDGSTS.E.BYPASS.LTC128B.128 [R24+0x6000], desc[UR14][R12.64] ;  /* 0x060000000c18efae */ /* 0x000fe2000b901d4e */
[----:B------:R-:W-:Y:S02]  /*3300*/  CS2R R58, SRZ ;  /* 0x00000000003a7805 */ /* 0x000fe4000001ff00 */
[C---:B-1----:R-:W-:Y:S02]  /*3310*/  @!P3 LEA R6, P0, R26.reuse, R6, 0x1 ;  /* 0x000000061a06b211 */ /* 0x042fe400078008ff */
[----:B------:R-:W-:Y:S01]  /*3320*/  CS2R R56, SRZ ;  /* 0x0000000000387805 */ /* 0x000fe2000001ff00 */
[----:B------:R3:W-:Y:S01]  /*3330*/  @P5 STS.128 [R24+0x7000], RZ ;  /* 0x007000ff18005388 */ /* 0x0007e20000000c00 */
[----:B------:R-:W-:Y:S02]  /*3340*/  CS2R R54, SRZ ;  /* 0x0000000000367805 */ /* 0x000fe4000001ff00 */
[----:B------:R-:W-:Y:S01]  /*3350*/  @!P3 LEA.HI.X R7, R26, R7, R5, 0x1, P0 ;  /* 0x000000071a07b211 */ /* 0x000fe200000f0c05 */
[----:B------:R-:W-:Y:S01]  /*3360*/  VIADD R5, R179, 0x8 ;  /* 0x00000008b3057836 */ /* 0x000fe20000000000 */
[----:B------:R-:W-:Y:S01]  /*3370*/  @!PT LDS RZ, [RZ] ;  /* 0x00000000fffff984 */ /* 0x000fe20000000800 */
[----:B------:R-:W-:Y:S01]  /*3380*/  @!PT LDS RZ, [RZ] ;  /* 0x00000000fffff984 */ /* 0x000fe20000000800 */
[----:B------:R-:W-:Y:S01]  /*3390*/  @!PT LDS RZ, [RZ] ;  /* 0x00000000fffff984 */ /* 0x000fe20000000800 */
[----:B------:R-:W-:Y:S01]  /*33a0*/  @!P5 LDGSTS.E.BYPASS.LTC128B.128 [R24+0x7000], desc[UR14][R10.64] ;  /* 0x070000000a18dfae */ /* 0x000fe2000b901d4e */
[----:B------:R-:W-:-:S02]  /*33b0*/  ISETP.GE.AND P0, PT, R4, R22, PT ;  /* 0x000000160400720c */ /* 0x000fc40003f06270 */
[----:B------:R-:W-:Y:S02]  /*33c0*/  CS2R R52, SRZ ;  /* 0x0000000000347805 */ /* 0x000fe4000001ff00 */
[----:B------:R-:W-:Y:S01]  /*33d0*/  CS2R R46, SRZ ;  /* 0x00000000002e7805 */ /* 0x000fe2000001ff00 */
[----:B------:R3:W-:Y:S01]  /*33e0*/  @P4 STS.128 [R24+0x8000], RZ ;  /* 0x008000ff18004388 */ /* 0x0007e20000000c00 */
[----:B------:R-:W-:Y:S02]  /*33f0*/  CS2R R44, SRZ ;  /* 0x00000000002c7805 */ /* 0x000fe4000001ff00 */
[----:B------:R-:W-:Y:S02]  /*3400*/  CS2R R50, SRZ ;  /* 0x0000000000327805 */ /* 0x000fe4000001ff00 */
[----:B------:R-:W-:Y:S01]  /*3410*/  CS2R R48, SRZ ;  /* 0x0000000000307805 */ /* 0x000fe2000001ff00 */
[----:B------:R-:W-:Y:S01]  /*3420*/  @!PT LDS RZ, [RZ] ;  /* 0x00000000fffff984 */ /* 0x000fe20000000800 */
[----:B------:R-:W-:Y:S01]  /*3430*/  @!PT LDS RZ, [RZ] ;  /* 0x00000000fffff984 */ /* 0x000fe20000000800 */
[----:B------:R-:W-:Y:S01]  /*3440*/  @!PT LDS RZ, [RZ] ;  /* 0x00000000fffff984 */ /* 0x000fe20000000800 */
[----:B------:R1:W-:Y:S01]  /*3450*/  @!P4 LDGSTS.E.BYPASS.LTC128B.128 [R24+0x8000], desc[UR14][R8.64] ;  /* 0x080000000818cfae */ /* 0x0003e2000b901d4e */
[----:B------:R-:W-:-:S02]  /*3460*/  ISETP.GE.AND P4, PT, R179, R22, PT ;  /* 0x00000016b300720c */ /* 0x000fc40003f86270 */
[----:B------:R-:W-:Y:S02]  /*3470*/  CS2R R42, SRZ ;  /* 0x00000000002a7805 */ /* 0x000fe4000001ff00 */
[----:B------:R-:W-:Y:S01]  /*3480*/  CS2R R40, SRZ ;  /* 0x0000000000287805 */ /* 0x000fe2000001ff00 */
[----:B------:R3:W-:Y:S01]  /*3490*/  @P3 STS.128 [R24+0x9000], RZ ;  /* 0x009000ff18003388 */ /* 0x0007e20000000c00 */
[----:B------:R-:W-:Y:S01]  /*34a0*/  CS2R R38, SRZ ;  /* 0x0000000000267805 */ /* 0x000fe2000001ff00 */
[----:B------:R-:W-:Y:S01]  /*34b0*/  ULDC.U8 UR5, c[0x0][0x388] ;  /* 0x0000e20000057ab9 */ /* 0x000fe20000000000 */
[----:B------:R-:W-:Y:S01]  /*34c0*/  ULDC UR4, c[0x0][0x2ec] ;  /* 0x0000bb0000047ab9 */ /* 0x000fe20000000800 */
[----:B------:R-:W-:Y:S01]  /*34d0*/  @!PT LDS RZ, [RZ] ;  /* 0x00000000fffff984 */ /* 0x000fe20000000800 */
[----:B------:R-:W-:Y:S01]  /*34e0*/  @!PT LDS RZ, [RZ] ;  /* 0x00000000fffff984 */ /* 0x000fe20000000800 */
[----:B------:R-:W-:Y:S01]  /*34f0*/  @!PT LDS RZ, [RZ] ;  /* 0x00000000fffff984 */ /* 0x000fe20000000800 */
[----:B------:R2:W-:Y:S01]  /*3500*/  @!P3 LDGSTS.E.BYPASS.LTC128B.128 [R24+0x9000], desc[UR14][R6.64] ;  /* 0x090000000618bfae */ /* 0x0005e2000b901d4e */
[----:B------:R-:W-:Y:S01]  /*3510*/  ISETP.GE.AND P3, PT, R5, R22, PT ;  /* 0x000000160500720c */ /* 0x000fe20003f66270 */
[----:B------:R-:W-:Y:S02]  /*3520*/  @!P0 IMAD.WIDE R4, R4, 0x4, R234 ;  /* 0x0000000404048825 */ /* 0x000fe400078e02ea */
[----:B------:R-:W0:Y:S04]  /*3530*/  LDGDEPBAR ;  /* 0x00000000000079af */ /* 0x000e280000000000 */
[----:B------:R-:W5:Y:S01]  /*3540*/  @!P0 LDG.E R219, desc[UR14][R4.64] ;  /* 0x0000000e04db8981 */ /* 0x000f62000c1e1900 */
[----:B-1----:R-:W1:Y:S01]  /*3550*/  LDC.64 R8, c[0x0][0x3b8] ;  /* 0x0000ee00ff087b82 */ /* 0x002e620000000a00 */
[----:B--2---:R-:W-:Y:S01]  /*3560*/  VIADD R6, R179, 0x20 ;  /* 0x00000020b3067836 */ /* 0x004fe20000000000 */
[----:B------:R-:W-:-:S04]  /*3570*/  DEPBAR.LE SB0, 0x1 ;  /* 0x000080400000791a */ /* 0x000fc80000000000 */
[----:B------:R-:W-:Y:S01]  /*3580*/  ISETP.GE.AND P1, PT, R6, R22, PT ;  /* 0x000000160600720c */ /* 0x000fe20003f26270 */
[----:B------:R-:W-:-:S05]  /*3590*/  IMAD.WIDE R6, R179, 0x4, R234 ;  /* 0x00000004b3067825 */ /* 0x000fca00078e02ea */
[----:B------:R-:W5:Y:S04]  /*35a0*/  @!P4 LDG.E R220, desc[UR14][R6.64] ;  /* 0x0000000e06dcc981 */ /* 0x000f68000c1e1900 */
[----:B------:R-:W5:Y:S04]  /*35b0*/  @!P3 LDG.E R221, desc[UR14][R6.64+0x20] ;  /* 0x0000200e06ddb981 */ /* 0x000f68000c1e1900 */
[----:B------:R-:W5:Y:S01]  /*35c0*/  @!P1 LDG.E R218, desc[UR14][R6.64+0x80] ;  /* 0x0000800e06da9981 */ /* 0x000f62000c1e1900 */
[----:B------:R-:W-:Y:S06]  /*35d0*/  BAR.SYNC.DEFER_BLOCKING 0x0 ;  /* 0x0000000000007b1d */ /* 0x000fec0000010000 */
[----:B-1----:R-:W2:Y:S04]  /*35e0*/  LDG.E.64 R4, desc[UR14][R8.64] ;  /* 0x0000000e08047981 */ /* 0x002ea8000c1e1b00 */
[----:B------:R1:W4:Y:S01]  /*35f0*/  LDG.E.64 R6, desc[UR14][R8.64+0x8] ;  /* 0x0000080e08067981 */ /* 0x000322000c1e1b00 */
[----:B------:R-:W-:-:S03]  /*3600*/  LOP3.LUT R2, R2, 0xfffffff0, RZ, 0xc0, !PT ;  /* 0xfffffff002027812 */ /* 0x000fc600078ec0ff */
[----:B------:R3:W2:Y:S04]  /*3610*/  LDSM.16.M88.4 R132, [R166+0xa000] ;  /* 0x00a00000a684783b */ /* 0x0006a80000000200 */
[----:B------:R3:W2:Y:S04]  /*3620*/  LDSM.16.M88.4 R136, [R166+0xa800] ;  /* 0x00a80000a688783b */ /* 0x0006a80000000200 */
[----:B------:R3:W2:Y:S04]  /*3630*/  LDSM.16.M88.4 R140, [R165+0xa000] ;  /* 0x00a00000a58c783b */ /* 0x0006a80000000200 */
[----:B------:R3:W2:Y:S04]  /*3640*/  LDSM.16.M88.4 R144, [R165+0xa800] ;  /* 0x00a80000a590783b */ /* 0x0006a80000000200 */
[----:B------:R3:W2:Y:S04]  /*3650*/  LDSM.16.M88.4 R148, [R164+0xa000] ;  /* 0x00a00000a494783b */ /* 0x0006a80000000200 */
[----:B------:R3:W2:Y:S04]  /*3660*/  LDSM.16.M88.4 R152, [R164+0xa800] ;  /* 0x00a80000a498783b */ /* 0x0006a80000000200 */
[----:B------:R3:W2:Y:S04]  /*3670*/  LDSM.16.M88.4 R156, [R3+0xa000] ;  /* 0x00a00000039c783b */ /* 0x0006a80000000200 */
[----:B------:R3:W2:Y:S01]  /*3680*/  LDSM.16.M88.4 R160, [R3+0xa800] ;  /* 0x00a8000003a0783b */ /* 0x0006a20000000200 */
[----:B------:R-:W-:-:S05]  /*3690*/  IMAD.IADD R20, R20, 0x1, -R2 ;  /* 0x0000000114147824 */ /* 0x000fca00078e0a02 */
[----:B------:R-:W-:Y:S01]  /*36a0*/  SHF.R.S32.HI R2, RZ, 0x1f, R20 ;  /* 0x0000001fff027819 */ /* 0x000fe20000011414 */
[----:B------:R-:W-:-:S03]  /*36b0*/  VIADD R200, R216, 0x20 ;  /* 0x00000020d8c87836 */ /* 0x000fc60000000000 */
[----:B------:R-:W-:Y:S01]  /*36c0*/  LEA.HI R2, R2, R20, RZ, 0x3 ;  /* 0x0000001402027211 */ /* 0x000fe200078f18ff */
[----:B-1----:R-:W-:Y:S02]  /*36d0*/  IMAD R8, R178, R0, R177 ;  /* 0x00000000b2087224 */ /* 0x002fe400078e02b1 */
[----:B------:R-:W-:Y:S01]  /*36e0*/  IMAD.IADD R199, R217, 0x1, R200 ;  /* 0x00000001d9c77824 */ /* 0x000fe200078e02c8 */
[----:B------:R-:W-:Y:S01]  /*36f0*/  LOP3.LUT R0, R2, 0xfffffff8, RZ, 0xc0, !PT ;  /* 0xfffffff802007812 */ /* 0x000fe200078ec0ff */
[----:B------:R-:W-:-:S03]  /*3700*/  IMAD.SHL.U32 R2, R8, 0x20, RZ ;  /* 0x0000002008027824 */ /* 0x000fc600078e00ff */
[----:B------:R-:W-:Y:S01]  /*3710*/  IADD3 R198, R217, R199, RZ ;  /* 0x000000c7d9c67210 */ /* 0x000fe20007ffe0ff */
[----:B------:R-:W-:-:S04]  /*3720*/  IMAD.IADD R0, R20, 0x1, -R0 ;  /* 0x0000000114007824 */ /* 0x000fc800078e0a00 */
[C---:B------:R-:W-:Y:S01]  /*3730*/  IMAD.IADD R197, R217.reuse, 0x1, R198 ;  /* 0x00000001d9c57824 */ /* 0x040fe200078e02c6 */
[C---:B------:R-:W-:Y:S02]  /*3740*/  LOP3.LUT P0, RZ, R0.reuse, 0x2, RZ, 0xc0, !PT ;  /* 0x0000000200ff7812 */ /* 0x040fe4000780c0ff */
[----:B------:R-:W-:Y:S01]  /*3750*/  LOP3.LUT P1, RZ, R0, 0x4, RZ, 0xc0, !PT ;  /* 0x0000000400ff7812 */ /* 0x000fe2000782c0ff */
[----:B------:R-:W-:Y:S01]  /*3760*/  IMAD.IADD R196, R217, 0x1, R197 ;  /* 0x00000001d9c47824 */ /* 0x000fe200078e02c5 */
[----:B------:R-:W-:Y:S02]  /*3770*/  SEL R167, R167, 0xffffffe0, !P0 ;  /* 0xffffffe0a7a77807 */ /* 0x000fe40004000000 */
[----:B------:R-:W-:Y:S02]  /*3780*/  SEL R169, R169, R174, !P2 ;  /* 0x000000aea9a97207 */ /* 0x000fe40005000000 */
[----:B------:R-:W-:Y:S01]  /*3790*/  SEL R168, R168, R180, !P2 ;  /* 0x000000b4a8a87207 */ /* 0x000fe20005000000 */
[----:B------:R-:W-:Y:S01]  /*37a0*/  IMAD R211, R211, 0x38, RZ ;  /* 0x00000038d3d37824 */ /* 0x000fe200078e02ff */
[----:B------:R-:W-:Y:S01]  /*37b0*/  CS2R R36, SRZ ;  /* 0x0000000000247805 */ /* 0x000fe2000001ff00 */
[----:B------:R-:W-:Y:S01]  /*37c0*/  IMAD.SHL.U32 R0, R174, 0x2, RZ ;  /* 0x00000002ae007824 */ /* 0x000fe200078e00ff */
[----:B------:R-:W-:Y:S01]  /*37d0*/  LEA R169, R169, UR6, 0x1 ;  /* 0x00000006a9a97c11 */ /* 0x000fe2000f8e08ff */
[----:B------:R-:W-:Y:S01]  /*37e0*/  IMAD.IADD R204, R204, 0x1, -R225 ;  /* 0x00000001cccc7824 */ /* 0x000fe200078e0ae1 */
[----:B------:R-:W-:Y:S01]  /*37f0*/  LEA R168, R168, UR6, 0x1 ;  /* 0x00000006a8a87c11 */ /* 0x000fe2000f8e08ff */
[----:B------:R-:W-:Y:S01]  /*3800*/  IMAD.IADD R229, R217, 0x1, R196 ;  /* 0x00000001d9e57824 */ /* 0x000fe200078e02c4 */
[----:B------:R-:W-:-:S02]  /*3810*/  SEL R175, R175, 0xffffffc0, !P1 ;  /* 0xffffffc0afaf7807 */ /* 0x000fc40004800000 */
[----:B--2---:R-:W-:Y:S02]  /*3820*/  R2UR UR11, R5 ;  /* 0x00000000050b72ca */ /* 0x004fe400000e0000 */
[----:B------:R-:W-:Y:S02]  /*3830*/  R2UR UR16, R4 ;  /* 0x00000000041072ca */ /* 0x000fe400000e0000 */
[----:B----4-:R-:W-:Y:S02]  /*3840*/  IADD3 R236, P4, P3, R2, R6, R236 ;  /* 0x0000000602ec7210 */ /* 0x010fe40007b9e0ec */
[----:B------:R-:W-:-:S03]  /*3850*/  SHF.R.S32.HI R2, RZ, 0x1f, R2 ;  /* 0x0000001fff027819 */ /* 0x000fc60000011402 */
[----:B------:R-:W-:Y:S01]  /*3860*/  IMAD.WIDE.U32 R236, R236, -0x2daee0ad, RZ ;  /* 0xd2511f53ecec7825 */ /* 0x000fe200078e00ff */
[----:B------:R-:W-:-:S03]  /*3870*/  IADD3.X R210, R2, R7, R210, P4, P3 ;  /* 0x0000000702d27210 */ /* 0x000fc600027e64d2 */
[----:B---3--:R-:W-:-:S07]  /*3880*/  IMAD.IADD R2, R173, 0x1, R167 ;  /* 0x00000001ad027824 */ /* 0x008fce00078e02a7 */
.L_x_601:
[----:B-----5:R-:W-:Y:S01]  /*3890*/  FSETP.NEU.FTZ.AND P3, PT, R221, -INF , PT ;  /* 0xff800000dd00780b */ /* 0x020fe20003f7d000 */
[----:B------:R-:W0:Y:S01]  /*38a0*/  LDGDEPBAR ;  /* 0x00000000000079af */ /* 0x000e220000000000 */
[----:B------:R-:W-:Y:S01]  /*38b0*/  FSETP.NEU.FTZ.AND P4, PT, R220, -INF , PT ;  /* 0xff800000dc00780b */ /* 0x000fe20003f9d000 */
[----:B------:R-:W-:Y:S01]  /*38c0*/  IMAD.IADD R176, R169, 0x1, R167 ;  /* 0x00000001a9b07824 */ /* 0x000fe200078e02a7 */
[----:B------:R-:W-:Y:S01]  /*38d0*/  FSETP.NEU.FTZ.AND P0, PT, R219, -INF , PT ;  /* 0xff800000db00780b */ /* 0x000fe20003f1d000 */
[----:B------:R-:W-:Y:S01]  /*38e0*/  IMAD.IADD R128, R169, 0x1, R175 ;  /* 0x00000001a9807824 */ /* 0x000fe200078e02af */
[C---:B------:R-:W-:Y:S01]  /*38f0*/  FSETP.NEU.FTZ.AND P2, PT, R218.reuse, -INF , PT ;  /* 0xff800000da00780b */ /* 0x040fe20003f5d000 */
[----:B------:R-:W-:Y:S01]  /*3900*/  UIADD3 UR8, UR16, -0x61c88647, URZ ;  /* 0x9e3779b910087890 */ /* 0x000fe2000fffe03f */
[----:B------:R-:W-:Y:S01]  /*3910*/  FMUL.FTZ R242, R218, 1.4426950216293334961 ;  /* 0x3fb8aa3bdaf27820 */ /* 0x000fe20000410000 */
[----:B------:R-:W-:Y:S01]  /*3920*/  UIADD3 UR10, UR11, -0x4498517b, URZ ;  /* 0xbb67ae850b0a7890 */ /* 0x000fe2000fffe03f */
[----:B------:R-:W-:Y:S01]  /*3930*/  IMAD.MOV.U32 R250, RZ, RZ, R209 ;  /* 0x000000fffffa7224 */ /* 0x000fe200078e00d1 */
[----:B------:R-:W-:Y:S01]  /*3940*/  UIADD3 UR9, UR16, 0x3c6ef372, URZ ;  /* 0x3c6ef37210097890 */ /* 0x000fe2000fffe03f */
[----:B------:R-:W-:Y:S01]  /*3950*/  IMAD.MOV.U32 R251, RZ, RZ, R208 ;  /* 0x000000fffffb7224 */ /* 0x000fe200078e00d0 */
[----:B------:R-:W-:Y:S01]  /*3960*/  FSEL R242, R242, RZ, P2 ;  /* 0x000000fff2f27208 */ /* 0x000fe20001000000 */
        /* <DEDUP_REMOVED lines=30> */
[----:B------:R-:W-:Y:S01]  /*3b50*/  LOP3.LUT R116, R210, UR16, RZ, 0x3c, !PT ;  /* 0x00000010d2747c12 */ /* 0x000fe2000f8e3cff */
[----:B------:R-:W-:Y:S05]  /*3b60*/  HMMA.16816.F32 R32, R104, R118, R32 ;  /* 0x000000766820723c */ /* 0x000fea0000001820 */
[----:B------:R-:W-:Y:S01]  /*3b70*/  IMAD.IADD R112, R176, 0x1, R175 ;  /* 0x00000001b0707824 */ /* 0x000fe200078e02af */
[-C--:B------:R-:W-:Y:S04]  /*3b80*/  HMMA.16816.F32 R4, R120, R124.reuse, R4 ;  /* 0x0000007c7804723c */ /* 0x080fe80000001804 */
[----:B------:R-:W1:Y:S01]  /*3b90*/  LDSM.16.M88.4 R104, [R112] ;  /* 0x000000007068783b */ /* 0x000e620000000200 */
[----:B------:R-:W-:Y:S01]  /*3ba0*/  IMAD R118, R223, 0x4, R181 ;  /* 0x00000004df767824 */ /* 0x000fe200078e02b5 */
[C---:B---3--:R-:W-:Y:S05]  /*3bb0*/  HMMA.16816.F32 R8, R128.reuse, R124, R8 ;  /* 0x0000007c8008723c */ /* 0x048fea0000001808 */
[----:B------:R-:W-:Y:S01]  /*3bc0*/  VIADD R117, R118, 0x2 ;  /* 0x0000000276757836 */ /* 0x000fe20000000000 */
[-C--:B------:R-:W-:Y:S01]  /*3bd0*/  HMMA.16816.F32 R12, R128, R126.reuse, R12 ;  /* 0x0000007e800c723c */ /* 0x080fe2000000180c */
[----:B------:R-:W2:Y:S04]  /*3be0*/  LDSM.16.M88.4 R112, [R112+0x1000] ;  /* 0x001000007070783b */ /* 0x000ea80000000200 */
[----:B------:R-:W-:Y:S01]  /*3bf0*/  IMAD R124, R185, 0x4, R183 ;  /* 0x00000004b97c7824 */ /* 0x000fe200078e02b7 */
[C---:B------:R-:W-:Y:S05]  /*3c00*/  HMMA.16816.F32 R16, R120.reuse, R126, R16 ;  /* 0x0000007e7810723c */ /* 0x040fea0000001810 */
[----:B------:R-:W-:Y:S01]  /*3c10*/  LOP3.LUT R124, R237, UR11, R124, 0x96, !PT ;  /* 0x0000000bed7c7c12 */ /* 0x000fe2000f8e967c */
[-C--:B------:R-:W-:Y:S05]  /*3c20*/  HMMA.16816.F32 R20, R120, R100.reuse, R20 ;  /* 0x000000647814723c */ /* 0x080fea0000001814 */
[----:B------:R-:W-:Y:S01]  /*3c30*/  IMAD.SHL.U32 R126, R223, 0x40, RZ ;  /* 0x00000040df7e7824 */ /* 0x000fe200078e00ff */
[C---:B------:R-:W-:Y:S04]  /*3c40*/  HMMA.16816.F32 R24, R128.reuse, R100, R24 ;  /* 0x000000648018723c */ /* 0x040fe80000001818 */
[----:B------:R-:W-:Y:S01]  /*3c50*/  ISETP.GE.AND P6, PT, R126, R204, PT ;  /* 0x000000cc7e00720c */ /* 0x000fe20003fc6270 */
[----:B------:R-:W-:Y:S01]  /*3c60*/  IMAD.WIDE.U32 R124, R124, -0x326172a9, RZ ;  /* 0xcd9e8d577c7c7825 */ /* 0x000fe200078e00ff */
[-C--:B------:R-:W-:Y:S03]  /*3c70*/  HMMA.16816.F32 R28, R128, R102.reuse, R28 ;  /* 0x00000066801c723c */ /* 0x080fe6000000181c */
[----:B------:R-:W-:Y:S02]  /*3c80*/  ISETP.LT.AND P6, PT, R202, R225, P6 ;  /* 0x000000e1ca00720c */ /* 0x000fe400037c1270 */
[----:B------:R-:W-:Y:S01]  /*3c90*/  IMAD.WIDE.U32 R118, R118, -0x326172a9, RZ ;  /* 0xcd9e8d5776767825 */ /* 0x000fe200078e00ff */
[----:B------:R-:W-:Y:S05]  /*3ca0*/  HMMA.16816.F32 R32, R120, R102, R32 ;  /* 0x000000667820723c */ /* 0x000fea0000001820 */
[-C--:B------:R-:W-:Y:S01]  /*3cb0*/  LOP3.LUT R101, R119, R116.reuse, RZ, 0x3c, !PT ;  /* 0x0000007477657212 */ /* 0x080fe200078e3cff */
[----:B------:R-:W-:Y:S01]  /*3cc0*/  IMAD.WIDE.U32 R240, R117, -0x326172a9, RZ ;  /* 0xcd9e8d5775f07825 */ /* 0x000fe200078e00ff */
[----:B------:R-:W-:Y:S01]  /*3cd0*/  LOP3.LUT R118, R125, UR8, R118, 0x96, !PT ;  /* 0x000000087d767c12 */ /* 0x000fe2000f8e9676 */
[-C--:B-1----:R-:W-:Y:S02]  /*3ce0*/  HMMA.16816.F32 R4, R104, R108.reuse, R4 ;  /* 0x0000006c6804723c */ /* 0x082fe40000001804 */
[----:B------:R-:W1:Y:S03]  /*3cf0*/  @!P6 S2R R127, SR_TID.X ;  /* 0x00000000007fe919 */ /* 0x000e660000002100 */
[----:B------:R-:W-:Y:S01]  /*3d00*/  LOP3.LUT R100, R241, R116, RZ, 0x3c, !PT ;  /* 0x00000074f1647212 */ /* 0x000fe200078e3cff */
[----:B------:R-:W-:Y:S01]  /*3d10*/  FMUL.FTZ R175, R220, 1.4426950216293334961 ;  /* 0x3fb8aa3bdcaf7820 */ /* 0x000fe20000410000 */
[----:B------:R-:W-:Y:S01]  /*3d20*/  LOP3.LUT R116, R125, UR8, R240, 0x96, !PT ;  /* 0x000000087d747c12 */ /* 0x000fe2000f8e96f0 */
[----:B------:R-:W-:Y:S01]  /*3d30*/  UIADD3 UR8, UR11, 0x76cf5d0a, URZ ;  /* 0x76cf5d0a0b087890 */ /* 0x000fe2000fffe03f */
[C---:B--2---:R-:W-:Y:S04]  /*3d40*/  HMMA.16816.F32 R8, R112.reuse, R108, R8 ;  /* 0x0000006c7008723c */ /* 0x044fe80000001808 */
[----:B------:R-:W-:Y:S01]  /*3d50*/  LOP3.LUT R128, R236, UR10, RZ, 0x3c, !PT ;  /* 0x0000000aec807c12 */ /* 0x000fe2000f8e3cff */
[----:B------:R-:W-:Y:S01]  /*3d60*/  IMAD.WIDE.U32 R240, R101, -0x2daee0ad, RZ ;  /* 0xd2511f5365f07825 */ /* 0x000fe200078e00ff */
[----:B------:R-:W-:Y:S01]  /*3d70*/  @!P6 IADD3 R102, -R227, 0x1, R179 ;  /* 0x00000001e366e810 */ /* 0x000fe20007ffe1b3 */
[-C--:B------:R-:W-:Y:S04]  /*3d80*/  HMMA.16816.F32 R12, R112, R110.reuse, R12 ;  /* 0x0000006e700c723c */ /* 0x080fe8000000180c */
[----:B------:R-:W-:Y:S01]  /*3d90*/  LOP3.LUT R125, R128, R241, RZ, 0x3c, !PT ;  /* 0x000000f1807d7212 */ /* 0x000fe200078e3cff */
[----:B------:R-:W-:Y:S01]  /*3da0*/  IMAD.WIDE.U32 R118, R118, -0x2daee0ad, RZ ;  /* 0xd2511f5376767825 */ /* 0x000fe200078e00ff */
[--C-:B------:R-:W-:Y:S01]  /*3db0*/  @!P6 IADD3 R126, R126, R102, R225.reuse ;  /* 0x000000667e7ee210 */ /* 0x100fe20007ffe0e1 */
[C---:B------:R-:W-:Y:S04]  /*3dc0*/  HMMA.16816.F32 R16, R104.reuse, R110, R16 ;  /* 0x0000006e6810723c */ /* 0x040fe80000001810 */
[----:B------:R-:W-:Y:S01]  /*3dd0*/  FSEL R175, R175, RZ, P4 ;  /* 0x000000ffafaf7208 */ /* 0x000fe20002000000 */
[----:B------:R-:W-:Y:S01]  /*3de0*/  IMAD.WIDE.U32 R130, R100, -0x2daee0ad, RZ ;  /* 0xd2511f5364827825 */ /* 0x000fe200078e00ff */
[----:B------:R-:W-:Y:S01]  /*3df0*/  LOP3.LUT R100, R124, UR9, RZ, 0x3c, !PT ;  /* 0x000000097c647c12 */ /* 0x000fe2000f8e3cff */
[----:B------:R-:W-:Y:S01]  /*3e00*/  UIADD3 UR9, UR11, 0x32370b8f, URZ ;  /* 0x32370b8f0b097890 */ /* 0x000fe2000fffe03f */
[----:B------:R-:W-:Y:S03]  /*3e10*/  LOP3.LUT R124, R119, UR8, R240, 0x96, !PT ;  /* 0x00000008777c7c12 */ /* 0x000fe6000f8e96f0 */
[----:B------:R-:W-:Y:S01]  /*3e20*/  LOP3.LUT R119, R128, R131, RZ, 0x3c, !PT ;  /* 0x0000008380777212 */ /* 0x000fe200078e3cff */
[----:B------:R-:W-:Y:S04]  /*3e30*/  IMAD.WIDE.U32 R116, R116, -0x2daee0ad, RZ ;  /* 0xd2511f5374747825 */ /* 0x000fe800078e00ff */
[----:B------:R-:W-:Y:S01]  /*3e40*/  FMUL.FTZ R109, R221, 1.4426950216293334961 ;  /* 0x3fb8aa3bdd6d7820 */ /* 0x000fe20000410000 */
[----:B------:R-:W-:Y:S01]  /*3e50*/  FMUL.FTZ R108, R219, 1.4426950216293334961 ;  /* 0x3fb8aa3bdb6c7820 */ /* 0x000fe20000410000 */
[----:B------:R-:W-:Y:S01]  /*3e60*/  IMAD.WIDE.U32 R120, R125, -0x326172a9, RZ ;  /* 0xcd9e8d577d787825 */ /* 0x000fe200078e00ff */
[----:B------:R-:W-:Y:S01]  /*3e70*/  LOP3.LUT R101, R117, UR8, R130, 0x96, !PT ;  /* 0x0000000875657c12 */ /* 0x000fe2000f8e9682 */
[----:B------:R-:W-:Y:S01]  /*3e80*/  UIADD3 UR8, UR16, -0x255992d5, URZ ;  /* 0xdaa66d2b10087890 */ /* 0x000fe2000fffe03f */
[----:B------:R-:W-:Y:S01]  /*3e90*/  FSEL R109, R109, RZ, P3 ;  /* 0x000000ff6d6d7208 */ /* 0x000fe20001800000 */
[----:B------:R-:W-:Y:S01]  /*3ea0*/  IMAD.WIDE.U32 R124, R124, -0x326172a9, RZ ;  /* 0xcd9e8d577c7c7825 */ /* 0x000fe200078e00ff */
[----:B------:R-:W-:Y:S02]  /*3eb0*/  LOP3.LUT R121, R100, R121, RZ, 0x3c, !PT ;  /* 0x0000007964797212 */ /* 0x000fe400078e3cff */
[----:B------:R-:W-:Y:S01]  /*3ec0*/  FSEL R108, R108, RZ, P0 ;  /* 0x000000ff6c6c7208 */ /* 0x000fe20000000000 */
[----:B------:R-:W-:Y:S01]  /*3ed0*/  IMAD.WIDE.U32 R128, R119, -0x326172a9, RZ ;  /* 0xcd9e8d5777807825 */ /* 0x000fe200078e00ff */
[----:B------:R-:W-:Y:S02]  /*3ee0*/  LOP3.LUT R119, R125, UR8, R120, 0x96, !PT ;  /* 0x000000087d777c12 */ /* 0x000fe4000f8e9678 */
[----:B------:R-:W-:Y:S01]  /*3ef0*/  @!P6 VIMNMX R125, R126, R225, PT ;  /* 0x000000e17e7de248 */ /* 0x000fe20003fe0100 */
[----:B------:R-:W-:Y:S01]  /*3f00*/  IMAD.WIDE.U32 R122, R101, -0x326172a9, RZ ;  /* 0xcd9e8d57657a7825 */ /* 0x000fe200078e00ff */
[----:B------:R-:W-:Y:S02]  /*3f10*/  LOP3.LUT R120, R100, R129, RZ, 0x3c, !PT ;  /* 0x0000008164787212 */ /* 0x000fe400078e3cff */
[----:B------:R-:W2:Y:S01]  /*3f20*/  LDSM.16.M88.4 R100, [R3+0x6800] ;  /* 0x006800000364783b */ /* 0x000ea20000000200 */
[----:B-1----:R-:W-:Y:S01]  /*3f30*/  @!P6 IMAD.SHL.U32 R127, R127, 0x2, RZ ;  /* 0x000000027f7fe824 */ /* 0x002fe200078e00ff */
[----:B------:R-:W-:Y:S01]  /*3f40*/  LOP3.LUT R117, R123, UR8, R128, 0x96, !PT ;  /* 0x000000087b757c12 */ /* 0x000fe2000f8e9680 */
[----:B------:R-:W-:Y:S01]  /*3f50*/  UIADD3 UR8, UR11, -0x126145ec, URZ ;  /* 0xed9eba140b087890 */ /* 0x000fe2000fffe03f */
[C---:B------:R-:W-:Y:S02]  /*3f60*/  @!P6 VIADDMNMX R123, R126.reuse, 0x8, R225, PT ;  /* 0x000000087e7be846 */ /* 0x040fe400038001e1 */
[----:B------:R-:W-:Y:S02]  /*3f70*/  @!P6 LOP3.LUT R128, R201, 0x6, R127, 0xf8, !PT ;  /* 0x00000006c980e812 */ /* 0x000fe400078ef87f */
[C-C-:B------:R-:W-:Y:S02]  /*3f80*/  @!P6 VIADDMNMX R127, R126.reuse, 0x20, R225.reuse, PT ;  /* 0x000000207e7fe846 */ /* 0x140fe400038001e1 */
[----:B------:R-:W-:Y:S01]  /*3f90*/  @!P6 VIADDMNMX R126, R126, 0x28, R225, PT ;  /* 0x000000287e7ee846 */ /* 0x000fe200038001e1 */
[----:B------:R-:W-:Y:S04]  /*3fa0*/  @!P6 IMAD R128, R185, 0x80, R128 ;  /* 0x00000080b980e824 */ /* 0x000fe800078e0280 */
[C---:B------:R-:W-:Y:S01]  /*3fb0*/  @!P6 VIADD R129, R128.reuse, 0x1 ;  /* 0x000000018081e836 */ /* 0x040fe20000000000 */
[CC--:B------:R-:W-:Y:S01]  /*3fc0*/  @!P6 ISETP.GE.AND P3, PT, R128.reuse, R125.reuse, PT ;  /* 0x0000007d8000e20c */ /* 0x0c0fe20003f66270 */
[C---:B------:R-:W-:Y:S02]  /*3fd0*/  @!P6 VIADD R111, R128.reuse, 0x8 ;  /* 0x00000008806fe836 */ /* 0x040fe40000000000 */
[----:B------:R-:W-:Y:S01]  /*3fe0*/  @!P6 VIADD R110, R128, 0x9 ;  /* 0x00000009806ee836 */ /* 0x000fe20000000000 */
[C---:B------:R-:W-:Y:S02]  /*3ff0*/  @!P6 ISETP.GE.AND P5, PT, R129.reuse, R125, PT ;  /* 0x0000007d8100e20c */ /* 0x040fe40003fa6270 */
[----:B------:R-:W-:Y:S02]  /*4000*/  @!P6 ISETP.GE.AND P4, PT, R129, R123, PT ;  /* 0x0000007b8100e20c */ /* 0x000fe40003f86270 */
[----:B------:R-:W-:Y:S02]  /*4010*/  @!P6 FSEL R5, R5, -INF , !P5 ;  /* 0xff8000000505e808 */ /* 0x000fe40006800000 */
[-C--:B------:R-:W-:Y:S02]  /*4020*/  @!P6 ISETP.GE.AND P0, PT, R129, R127.reuse, PT ;  /* 0x0000007f8100e20c */ /* 0x080fe40003f06270 */
[----:B------:R-:W-:Y:S01]  /*4030*/  @!P6 FSEL R4, R4, -INF , !P3 ;  /* 0xff8000000404e808 */ /* 0x000fe20005800000 */
[--C-:B------:R-:W-:Y:S01]  /*4040*/  FFMA.FTZ R5, R5, UR4, -R175.reuse ;  /* 0x0000000405057c23 */ /* 0x100fe200080108af */
[C---:B------:R-:W-:Y:S02]  /*4050*/  @!P6 ISETP.GE.AND P5, PT, R128.reuse, R127, PT ;  /* 0x0000007f8000e20c */ /* 0x040fe40003fa6270 */
[----:B------:R-:W-:Y:S01]  /*4060*/  @!P6 ISETP.GE.AND P3, PT, R128, R123, PT ;  /* 0x0000007b8000e20c */ /* 0x000fe20003f66270 */
[----:B------:R-:W-:Y:S01]  /*4070*/  FFMA.FTZ R4, R4, UR4, -R175 ;  /* 0x0000000404047c23 */ /* 0x000fe200080108af */
[----:B------:R-:W-:Y:S02]  /*4080*/  @!P6 FSEL R7, R7, -INF , !P4 ;  /* 0xff8000000707e808 */ /* 0x000fe40006000000 */
[----:B------:R-:W-:Y:S02]  /*4090*/  @!P6 FSEL R8, R8, -INF , !P5 ;  /* 0xff8000000808e808 */ /* 0x000fe40006800000 */
[----:B------:R-:W-:Y:S01]  /*40a0*/  @!P6 FSEL R9, R9, -INF , !P0 ;  /* 0xff8000000909e808 */ /* 0x000fe20004000000 */
[--C-:B------:R-:W-:Y:S01]  /*40b0*/  FFMA.FTZ R7, R7, UR4, -R109.reuse ;  /* 0x0000000407077c23 */ /* 0x100fe2000801086d */
[----:B------:R-:W-:Y:S01]  /*40c0*/  @!P6 FSEL R6, R6, -INF , !P3 ;  /* 0xff8000000606e808 */ /* 0x000fe20005800000 */
[-C--:B--2---:R-:W-:Y:S03]  /*40d0*/  HMMA.16816.F32 R20, R104, R100.reuse, R20 ;  /* 0x000000646814723c */ /* 0x084fe60000001814 */
[CC--:B------:R-:W-:Y:S01]  /*40e0*/  @!P6 ISETP.GE.AND P4, PT, R111.reuse, R127.reuse, PT ;  /* 0x0000007f6f00e20c */ /* 0x0c0fe20003f86270 */
[----:B------:R-:W-:Y:S01]  /*40f0*/  FFMA.FTZ R6, R6, UR4, -R109 ;  /* 0x0000000406067c23 */ /* 0x000fe2000801086d */
[----:B------:R-:W-:Y:S01]  /*4100*/  @!P6 ISETP.GE.AND P5, PT, R110, R127, PT ;  /* 0x0000007f6e00e20c */ /* 0x000fe20003fa6270 */
[--C-:B------:R-:W-:Y:S01]  /*4110*/  FFMA.FTZ R8, R8, UR4, -R242.reuse ;  /* 0x0000000408087c23 */ /* 0x100fe200080108f2 */
[-C--:B------:R-:W-:Y:S01]  /*4120*/  @!P6 ISETP.GE.AND P0, PT, R111, R126.reuse, PT ;  /* 0x0000007e6f00e20c */ /* 0x080fe20003f06270 */
[--C-:B------:R-:W-:Y:S01]  /*4130*/  FFMA.FTZ R9, R9, UR4, -R242.reuse ;  /* 0x0000000409097c23 */ /* 0x100fe200080108f2 */
[-C--:B------:R-:W-:Y:S01]  /*4140*/  @!P6 ISETP.GE.AND P2, PT, R129, R126.reuse, PT ;  /* 0x0000007e8100e20c */ /* 0x080fe20003f46270 */
[C---:B------:R-:W-:Y:S04]  /*4150*/  HMMA.16816.F32 R24, R112.reuse, R100, R24 ;  /* 0x000000647018723c */ /* 0x040fe80000001818 */
[-C--:B------:R-:W-:Y:S02]  /*4160*/  @!P6 ISETP.GE.AND P3, PT, R128, R126.reuse, PT ;  /* 0x0000007e8000e20c */ /* 0x080fe40003f66270 */
[----:B------:R-:W-:Y:S01]  /*4170*/  @!P6 FSEL R12, R12, -INF , !P4 ;  /* 0xff8000000c0ce808 */ /* 0x000fe20006000000 */
[-C--:B------:R-:W-:Y:S01]  /*4180*/  HMMA.16816.F32 R28, R112, R102.reuse, R28 ;  /* 0x00000066701c723c */ /* 0x080fe2000000181c */
[----:B------:R-:W-:Y:S02]  /*4190*/  MUFU.EX2 R112, R6 ;  /* 0x0000000600707308 */ /* 0x000fe40000000800 */
[-C--:B------:R-:W-:Y:S01]  /*41a0*/  @!P6 ISETP.GE.AND P4, PT, R110, R126.reuse, PT ;  /* 0x0000007e6e00e20c */ /* 0x080fe20003f86270 */
[--C-:B------:R-:W-:Y:S01]  /*41b0*/  FFMA.FTZ R12, R12, UR4, -R242.reuse ;  /* 0x000000040c0c7c23 */ /* 0x100fe200080108f2 */
[----:B------:R-:W-:Y:S01]  /*41c0*/  @!P6 FSEL R13, R13, -INF , !P5 ;  /* 0xff8000000d0de808 */ /* 0x000fe20006800000 */
[----:B------:R-:W-:Y:S05]  /*41d0*/  HMMA.16816.F32 R32, R104, R102, R32 ;  /* 0x000000666820723c */ /* 0x000fea0000001820 */
[----:B------:R1:W-:Y:S01]  /*41e0*/  MUFU.EX2 R113, R7 ;  /* 0x0000000700717308 */ /* 0x0003e20000000800 */
[----:B------:R-:W-:Y:S01]  /*41f0*/  @!P6 ISETP.GE.AND P5, PT, R110, R125, PT ;  /* 0x0000007d6e00e20c */ /* 0x000fe20003fa6270 */
[----:B------:R-:W-:Y:S01]  /*4200*/  FFMA.FTZ R13, R13, UR4, -R242 ;  /* 0x000000040d0d7c23 */ /* 0x000fe200080108f2 */
[----:B------:R-:W-:Y:S03]  /*4210*/  @!P6 FSEL R14, R14, -INF , !P0 ;  /* 0xff8000000e0ee808 */ /* 0x000fe60004000000 */
[----:B------:R-:W-:Y:S01]  /*4220*/  @!P6 VIADD R100, R128, 0x11 ;  /* 0x000000118064e836 */ /* 0x000fe20000000000 */
[----:B------:R-:W-:Y:S02]  /*4230*/  @!P6 FSEL R10, R10, -INF , !P3 ;  /* 0xff8000000a0ae808 */ /* 0x000fe40005800000 */
[----:B------:R-:W-:Y:S01]  /*4240*/  @!P6 ISETP.GE.AND P0, PT, R110, R123, PT ;  /* 0x0000007b6e00e20c */ /* 0x000fe20003f06270 */
[--C-:B------:R-:W-:Y:S01]  /*4250*/  FFMA.FTZ R14, R14, UR4, -R108.reuse ;  /* 0x000000040e0e7c23 */ /* 0x100fe2000801086c */
[----:B------:R-:W-:Y:S01]  /*4260*/  @!P6 FSEL R11, R11, -INF , !P2 ;  /* 0xff8000000b0be808 */ /* 0x000fe20005000000 */
[--C-:B------:R-:W-:Y:S01]  /*4270*/  FFMA.FTZ R10, R10, UR4, -R108.reuse ;  /* 0x000000040a0a7c23 */ /* 0x100fe2000801086c */
[C---:B------:R-:W-:Y:S01]  /*4280*/  @!P6 ISETP.GE.AND P3, PT, R111.reuse, R125, PT ;  /* 0x0000007d6f00e20c */ /* 0x040fe20003f66270 */
[----:B------:R-:W-:Y:S01]  /*4290*/  @!P6 VIADD R110, R128, 0x10 ;  /* 0x00000010806ee836 */ /* 0x000fe20000000000 */
[----:B------:R-:W-:Y:S01]  /*42a0*/  @!P6 ISETP.GE.AND P2, PT, R111, R123, PT ;  /* 0x0000007b6f00e20c */ /* 0x000fe20003f46270 */
[--C-:B------:R-:W-:Y:S01]  /*42b0*/  FFMA.FTZ R11, R11, UR4, -R108.reuse ;  /* 0x000000040b0b7c23 */ /* 0x100fe2000801086c */
[----:B------:R-:W-:Y:S01]  /*42c0*/  @!P6 FSEL R15, R15, -INF , !P4 ;  /* 0xff8000000f0fe808 */ /* 0x000fe20006000000 */
[----:B------:R-:W-:Y:S01]  /*42d0*/  MUFU.EX2 R114, R8 ;  /* 0x0000000800727308 */ /* 0x000fe20000000800 */
[----:B------:R-:W-:Y:S01]  /*42e0*/  @!P6 FSEL R16, R16, -INF , !P3 ;  /* 0xff8000001010e808 */ /* 0x000fe20005800000 */
[----:B-1----:R-:W-:Y:S01]  /*42f0*/  IMAD.WIDE.U32 R6, R117, -0x2daee0ad, RZ ;  /* 0xd2511f5375067825 */ /* 0x002fe200078e00ff */
[----:B------:R-:W-:Y:S02]  /*4300*/  @!P6 FSEL R17, R17, -INF , !P5 ;  /* 0xff8000001111e808 */ /* 0x000fe40006800000 */
[----:B------:R-:W-:Y:S01]  /*4310*/  @!P6 FSEL R18, R18, -INF , !P2 ;  /* 0xff8000001212e808 */ /* 0x000fe20005000000 */
[----:B------:R-:W-:Y:S01]  /*4320*/  FFMA.FTZ R16, R16, UR4, -R175 ;  /* 0x0000000410107c23 */ /* 0x000fe200080108af */
[C---:B------:R-:W-:Y:S03]  /*4330*/  @!P6 ISETP.GE.AND P4, PT, R110.reuse, R125, PT ;  /* 0x0000007d6e00e20c */ /* 0x040fe60003f86270 */
[----:B------:R-:W-:Y:S01]  /*4340*/  MUFU.EX2 R115, R9 ;  /* 0x0000000900737308 */ /* 0x000fe20000000800 */
[----:B------:R-:W-:Y:S01]  /*4350*/  @!P6 ISETP.GE.AND P3, PT, R110, R123, PT ;  /* 0x0000007b6e00e20c */ /* 0x000fe20003f66270 */
[--C-:B------:R-:W-:Y:S01]  /*4360*/  FFMA.FTZ R18, R18, UR4, -R109.reuse ;  /* 0x0000000412127c23 */ /* 0x100fe2000801086d */
[C---:B------:R-:W-:Y:S02]  /*4370*/  @!P6 ISETP.GE.AND P5, PT, R110.reuse, R127, PT ;  /* 0x0000007f6e00e20c */ /* 0x040fe40003fa6270 */
[-C--:B------:R-:W-:Y:S02]  /*4380*/  @!P6 ISETP.GE.AND P2, PT, R110, R126.reuse, PT ;  /* 0x0000007e6e00e20c */ /* 0x080fe40003f46270 */
[----:B------:R-:W-:Y:S03]  /*4390*/  @!P6 FSEL R19, R19, -INF , !P0 ;  /* 0xff8000001313e808 */ /* 0x000fe60004000000 */
[----:B------:R1:W2:Y:S01]  /*43a0*/  MUFU.EX2 R110, R4 ;  /* 0x00000004006e7308 */ /* 0x0002a20000000800 */
[----:B------:R-:W-:Y:S02]  /*43b0*/  @!P6 ISETP.GE.AND P0, PT, R100, R125, PT ;  /* 0x0000007d6400e20c */ /* 0x000fe40003f06270 */
[----:B------:R-:W-:Y:S01]  /*43c0*/  @!P6 FSEL R20, R20, -INF , !P4 ;  /* 0xff8000001414e808 */ /* 0x000fe20006000000 */
[----:B------:R-:W-:Y:S01]  /*43d0*/  FFMA.FTZ R19, R19, UR4, -R109 ;  /* 0x0000000413137c23 */ /* 0x000fe2000801086d */
[----:B------:R-:W-:Y:S02]  /*43e0*/  @!P6 FSEL R21, R21, -INF , !P0 ;  /* 0xff8000001515e808 */ /* 0x000fe40004000000 */
[----:B------:R-:W-:Y:S01]  /*43f0*/  @!P6 ISETP.GE.AND P4, PT, R100, R123, PT ;  /* 0x0000007b6400e20c */ /* 0x000fe20003f86270 */
[--C-:B------:R-:W-:Y:S01]  /*4400*/  FFMA.FTZ R20, R20, UR4, -R175.reuse ;  /* 0x0000000414147c23 */ /* 0x100fe200080108af */
[-C--:B------:R-:W-:Y:S01]  /*4410*/  @!P6 ISETP.GE.AND P0, PT, R100, R127.reuse, PT ;  /* 0x0000007f6400e20c */ /* 0x080fe20003f06270 */
[----:B------:R-:W-:Y:S01]  /*4420*/  FFMA.FTZ R21, R21, UR4, -R175 ;  /* 0x0000000415157c23 */ /* 0x000fe200080108af */
[----:B------:R-:W-:Y:S01]  /*4430*/  @!P6 FSEL R22, R22, -INF , !P3 ;  /* 0xff8000001616e808 */ /* 0x000fe20005800000 */
[----:B------:R3:W4:Y:S01]  /*4440*/  MUFU.EX2 R111, R5 ;  /* 0x00000005006f7308 */ /* 0x0007220000000800 */
[----:B------:R-:W-:Y:S02]  /*4450*/  @!P6 FSEL R23, R23, -INF , !P4 ;  /* 0xff8000001717e808 */ /* 0x000fe40006000000 */
[----:B------:R-:W-:Y:S01]  /*4460*/  @!P6 FSEL R24, R24, -INF , !P5 ;  /* 0xff8000001818e808 */ /* 0x000fe20006800000 */
[--C-:B------:R-:W-:Y:S01]  /*4470*/  FFMA.FTZ R22, R22, UR4, -R109.reuse ;  /* 0x0000000416167c23 */ /* 0x100fe2000801086d */
[----:B------:R-:W-:Y:S01]  /*4480*/  @!P6 FSEL R25, R25, -INF , !P0 ;  /* 0xff8000001919e808 */ /* 0x000fe20004000000 */
[----:B-1----:R-:W-:Y:S01]  /*4490*/  @!P6 VIADD R4, R128, 0x18 ;  /* 0x000000188004e836 */ /* 0x002fe20000000000 */
[----:B------:R-:W-:Y:S01]  /*44a0*/  @!P6 FSEL R26, R26, -INF , !P2 ;  /* 0xff8000001a1ae808 */ /* 0x000fe20005000000 */
[----:B------:R-:W-:Y:S01]  /*44b0*/  @!P6 VIADD R128, R128, 0x19 ;  /* 0x000000198080e836 */ /* 0x000fe20000000000 */
[-C--:B------:R-:W-:Y:S01]  /*44c0*/  @!P6 ISETP.GE.AND P3, PT, R100, R126.reuse, PT ;  /* 0x0000007e6400e20c */ /* 0x080fe20003f66270 */
[----:B------:R-:W-:Y:S01]  /*44d0*/  FFMA.FTZ R23, R23, UR4, -R109 ;  /* 0x0000000417177c23 */ /* 0x000fe2000801086d */
[-C--:B------:R-:W-:Y:S01]  /*44e0*/  @!P6 ISETP.GE.AND P4, PT, R4, R127.reuse, PT ;  /* 0x0000007f0400e20c */ /* 0x080fe20003f86270 */
[----:B------:R-:W-:Y:S01]  /*44f0*/  FFMA.FTZ R26, R26, UR4, -R108 ;  /* 0x000000041a1a7c23 */ /* 0x000fe2000801086c */
[----:B------:R-:W-:Y:S01]  /*4500*/  @!P6 ISETP.GE.AND P5, PT, R128, R127, PT ;  /* 0x0000007f8000e20c */ /* 0x000fe20003fa6270 */
[--C-:B------:R-:W-:Y:S01]  /*4510*/  FFMA.FTZ R24, R24, UR4, -R242.reuse ;  /* 0x0000000418187c23 */ /* 0x100fe200080108f2 */
[-C--:B------:R-:W-:Y:S01]  /*4520*/  @!P6 ISETP.GE.AND P0, PT, R4, R126.reuse, PT ;  /* 0x0000007e0400e20c */ /* 0x080fe20003f06270 */
[----:B------:R-:W-:Y:S01]  /*4530*/  FFMA.FTZ R25, R25, UR4, -R242 ;  /* 0x0000000419197c23 */ /* 0x000fe200080108f2 */
[----:B------:R-:W-:Y:S01]  /*4540*/  @!P6 ISETP.GE.AND P2, PT, R128, R126, PT ;  /* 0x0000007e8000e20c */ /* 0x000fe20003f46270 */
[----:B------:R-:W-:Y:S01]  /*4550*/  IMAD.WIDE.U32 R126, R121, -0x2daee0ad, RZ ;  /* 0xd2511f53797e7825 */ /* 0x000fe200078e00ff */
[----:B------:R-:W-:Y:S01]  /*4560*/  @!P6 FSEL R27, R27, -INF , !P3 ;  /* 0xff8000001b1be808 */ /* 0x000fe20005800000 */
[----:B------:R-:W-:Y:S01]  /*4570*/  MUFU.EX2 R117, R11 ;  /* 0x0000000b00757308 */ /* 0x000fe20000000800 */
[----:B------:R-:W-:Y:S01]  /*4580*/  @!P6 FSEL R28, R28, -INF , !P4 ;  /* 0xff8000001c1ce808 */ /* 0x000fe20006000000 */
[----:B------:R-:W-:Y:S01]  /*4590*/  IMAD.WIDE.U32 R120, R120, -0x2daee0ad, RZ ;  /* 0xd2511f5378787825 */ /* 0x000fe200078e00ff */
[----:B------:R-:W-:Y:S02]  /*45a0*/  LOP3.LUT R118, R127, UR9, R118, 0x96, !PT ;  /* 0x000000097f767c12 */ /* 0x000fe4000f8e9676 */
[-C--:B------:R-:W-:Y:S01]  /*45b0*/  @!P6 ISETP.GE.AND P3, PT, R4, R125.reuse, PT ;  /* 0x0000007d0400e20c */ /* 0x080fe20003f66270 */
[----:B------:R-:W-:Y:S01]  /*45c0*/  FFMA.FTZ R28, R28, UR4, -R242 ;  /* 0x000000041c1c7c23 */ /* 0x000fe200080108f2 */
[----:B------:R-:W-:Y:S01]  /*45d0*/  LOP3.LUT R116, R121, UR9, R116, 0x96, !PT ;  /* 0x0000000979747c12 */ /* 0x000fe2000f8e9674 */
[----:B------:R-:W-:Y:S01]  /*45e0*/  IMAD.WIDE.U32 R100, R119, -0x2daee0ad, RZ ;  /* 0xd2511f5377647825 */ /* 0x000fe200078e00ff */
[----:B------:R-:W-:Y:S01]  /*45f0*/  @!P6 ISETP.GE.AND P4, PT, R128, R125, PT ;  /* 0x0000007d8000e20c */ /* 0x000fe20003f86270 */
[----:B------:R-:W-:Y:S01]  /*4600*/  UIADD3 UR9, UR16, 0x78dde6e4, URZ ;  /* 0x78dde6e410097890 */ /* 0x000fe2000fffe03f */
[----:B------:R-:W-:Y:S01]  /*4610*/  LOP3.LUT R125, R7, UR8, R120, 0x96, !PT ;  /* 0x00000008077d7c12 */ /* 0x000fe2000f8e9678 */
[----:B------:R-:W-:Y:S01]  /*4620*/  IMAD.WIDE.U32 R8, R116, -0x326172a9, RZ ;  /* 0xcd9e8d5774087825 */ /* 0x000fe200078e00ff */
[----:B------:R-:W-:Y:S01]  /*4630*/  LOP3.LUT R126, R101, UR8, R126, 0x96, !PT ;  /* 0x00000008657e7c12 */ /* 0x000fe2000f8e967e */
[----:B------:R1:W-:Y:S01]  /*4640*/  MUFU.EX2 R116, R10 ;  /* 0x0000000a00747308 */ /* 0x0003e20000000800 */
[----:B------:R-:W-:Y:S01]  /*4650*/  @!P6 FSEL R29, R29, -INF , !P5 ;  /* 0xff8000001d1de808 */ /* 0x000fe20006800000 */
[----:B------:R-:W-:Y:S01]  /*4660*/  IMAD.WIDE.U32 R118, R118, -0x326172a9, RZ ;  /* 0xcd9e8d5776767825 */ /* 0x000fe200078e00ff */
[-C--:B------:R-:W-:Y:S01]  /*4670*/  @!P6 ISETP.GE.AND P5, PT, R4, R123.reuse, PT ;  /* 0x0000007b0400e20c */ /* 0x080fe20003fa6270 */
[----:B------:R-:W-:Y:S01]  /*4680*/  UIADD3 UR8, UR16, 0x1715609d, URZ ;  /* 0x1715609d10087890 */ /* 0x000fe2000fffe03f */
[----:B------:R-:W-:Y:S01]  /*4690*/  LOP3.LUT R122, R9, UR9, R122, 0x96, !PT ;  /* 0x00000009097a7c12 */ /* 0x000fe2000f8e967a */
[----:B------:R-:W-:Y:S01]  /*46a0*/  FFMA.FTZ R242, R29, UR4, -R242 ;  /* 0x000000041df27c23 */ /* 0x000fe200080108f2 */
[----:B------:R-:W-:Y:S01]  /*46b0*/  LOP3.LUT R4, R119, UR9, R124, 0x96, !PT ;  /* 0x0000000977047c12 */ /* 0x000fe2000f8e967c */
[----:B------:R-:W-:Y:S01]  /*46c0*/  IMAD.WIDE.U32 R124, R125, -0x326172a9, RZ ;  /* 0xcd9e8d577d7c7825 */ /* 0x000fe200078e00ff */
[----:B------:R-:W-:Y:S01]  /*46d0*/  @!P6 FSEL R30, R30, -INF , !P0 ;  /* 0xff8000001e1ee808 */ /* 0x000fe20004000000 */
[----:B------:R-:W-:Y:S01]  /*46e0*/  MUFU.EX2 R241, R28 ;  /* 0x0000001c00f17308 */ /* 0x000fe20000000800 */
[----:B------:R-:W-:Y:S01]  /*46f0*/  @!P6 ISETP.GE.AND P0, PT, R128, R123, PT ;  /* 0x0000007b8000e20c */ /* 0x000fe20003f06270 */
[----:B------:R-:W-:Y:S01]  /*4700*/  IMAD.WIDE.U32 R126, R126, -0x326172a9, RZ ;  /* 0xcd9e8d577e7e7825 */ /* 0x000fe200078e00ff */
[----:B------:R-:W-:Y:S01]  /*4710*/  LOP3.LUT R123, R125, UR8, R8, 0x96, !PT ;  /* 0x000000087d7b7c12 */ /* 0x000fe2000f8e9608 */
[----:B------:R-:W-:Y:S01]  /*4720*/  UIADD3 UR9, UR11, -0x56f99767, URZ ;  /* 0xa90668990b097890 */ /* 0x000fe2000fffe03f */
[----:B------:R-:W-:Y:S01]  /*4730*/  @!P6 FSEL R35, R35, -INF , !P0 ;  /* 0xff8000002323e808 */ /* 0x000fe20004000000 */
[----:B------:R-:W-:Y:S01]  /*4740*/  FFMA.FTZ R30, R30, UR4, -R108 ;  /* 0x000000041e1e7c23 */ /* 0x000fe2000801086c */
[----:B---3--:R-:W-:Y:S01]  /*4750*/  LOP3.LUT R5, R127, UR8, R118, 0x96, !PT ;  /* 0x000000087f057c12 */ /* 0x008fe2000f8e9676 */
[----:B-1----:R-:W-:Y:S01]  /*4760*/  IMAD.WIDE.U32 R10, R122, -0x2daee0ad, RZ ;  /* 0xd2511f537a0a7825 */ /* 0x002fe200078e00ff */
[----:B------:R-:W-:Y:S01]  /*4770*/  @!P6 FSEL R32, R32, -INF , !P3 ;  /* 0xff8000002020e808 */ /* 0x000fe20005800000 */
[----:B------:R-:W-:Y:S01]  /*4780*/  UIADD3 UR8, UR11, 0x646e171e, URZ ;  /* 0x646e171e0b087890 */ /* 0x000fe2000fffe03f */
[----:B------:R-:W-:Y:S01]  /*4790*/  @!P6 FSEL R33, R33, -INF , !P4 ;  /* 0xff8000002121e808 */ /* 0x000fe20006000000 */
[----:B------:R-:W-:Y:S01]  /*47a0*/  IMAD.WIDE.U32 R8, R4, -0x2daee0ad, RZ ;  /* 0xd2511f5304087825 */ /* 0x000fe200078e00ff */
[----:B------:R-:W-:Y:S01]  /*47b0*/  LOP3.LUT R101, R11, UR9, R6, 0x96, !PT ;  /* 0x000000090b657c12 */ /* 0x000fe2000f8e9606 */
[----:B------:R-:W-:Y:S01]  /*47c0*/  MUFU.EX2 R245, R30 ;  /* 0x0000001e00f57308 */ /* 0x000fe20000000800 */
[----:B------:R-:W-:Y:S01]  /*47d0*/  @!P6 FSEL R34, R34, -INF , !P5 ;  /* 0xff8000002222e808 */ /* 0x000fe20006800000 */
[----:B------:R-:W-:Y:S01]  /*47e0*/  IMAD.WIDE.U32 R4, R5, -0x2daee0ad, RZ ;  /* 0xd2511f5305047825 */ /* 0x000fe200078e00ff */
[----:B------:R-:W-:Y:S02]  /*47f0*/  LOP3.LUT R9, R9, UR9, R100, 0x96, !PT ;  /* 0x0000000909097c12 */ /* 0x000fe4000f8e9664 */
[----:B------:R-:W-:Y:S01]  /*4800*/  @!P6 FSEL R31, R31, -INF , !P2 ;  /* 0xff8000001f1fe808 */ /* 0x000fe20005000000 */
[----:B------:R-:W-:Y:S01]  /*4810*/  IMAD.WIDE.U32 R122, R123, -0x2daee0ad, RZ ;  /* 0xd2511f537b7a7825 */ /* 0x000fe200078e00ff */
[----:B------:R-:W-:Y:S03]  /*4820*/  LOP3.LUT R7, R5, UR8, R8, 0x96, !PT ;  /* 0x0000000805077c12 */ /* 0x000fe6000f8e9608 */
[----:B------:R1:W-:Y:S01]  /*4830*/  MUFU.EX2 R118, R12 ;  /* 0x0000000c00767308 */ /* 0x0003e20000000800 */
[----:B------:R-:W-:Y:S01]  /*4840*/  LOP3.LUT R100, R4, 0xff, RZ, 0xc0, !PT ;  /* 0x000000ff04647812 */ /* 0x000fe200078ec0ff */
[----:B------:R-:W-:Y:S01]  /*4850*/  IMAD.WIDE.U32 R106, R101, -0x326172a9, RZ ;  /* 0xcd9e8d57656a7825 */ /* 0x000fe200078e00ff */
[----:B------:R-:W-:Y:S02]  /*4860*/  SHF.R.U32.HI R11, RZ, 0x18, R122 ;  /* 0x00000018ff0b7819 */ /* 0x000fe4000001167a */
[----:B------:R-:W-:Y:S01]  /*4870*/  LOP3.LUT R6, R123, UR8, R10, 0x96, !PT ;  /* 0x000000087b067c12 */ /* 0x000fe2000f8e960a */
[----:B------:R-:W-:Y:S01]  /*4880*/  UIADD3 UR8, UR16, -0x4ab325aa, URZ ;  /* 0xb54cda5610087890 */ /* 0x000fe2000fffe03f */
[----:B------:R-:W-:Y:S01]  /*4890*/  SHF.R.U32.HI R10, RZ, 0x10, R122 ;  /* 0x00000010ff0a7819 */ /* 0x000fe2000001167a */
[----:B------:R-:W-:Y:S01]  /*48a0*/  IMAD.WIDE.U32 R102, R9, -0x326172a9, RZ ;  /* 0xcd9e8d5709667825 */ /* 0x000fe200078e00ff */
[----:B------:R-:W-:Y:S01]  /*48b0*/  LOP3.LUT R9, R122, 0xffff, RZ, 0xc0, !PT ;  /* 0x0000ffff7a097812 */ /* 0x000fe200078ec0ff */
[----:B------:R-:W-:Y:S01]  /*48c0*/  MUFU.EX2 R119, R13 ;  /* 0x0000000d00777308 */ /* 0x000fe20000000800 */
[----:B------:R-:W-:Y:S01]  /*48d0*/  ISETP.LE.U32.AND P2, PT, R100, UR5, PT ;  /* 0x0000000564007c0c */ /* 0x000fe2000bf43070 */
[----:B------:R-:W-:Y:S01]  /*48e0*/  FFMA.FTZ R32, R32, UR4, -R175 ;  /* 0x0000000420207c23 */ /* 0x000fe200080108af */
[----:B------:R-:W-:Y:S01]  /*48f0*/  LOP3.LUT R104, R107, UR8, R124, 0x96, !PT ;  /* 0x000000086b687c12 */ /* 0x000fe2000f8e967c */
[----:B------:R-:W-:Y:S01]  /*4900*/  FFMA.FTZ R34, R34, UR4, -R109 ;  /* 0x0000000422227c23 */ /* 0x000fe2000801086d */
[----:B------:R-:W-:Y:S01]  /*4910*/  LOP3.LUT R126, R103, UR8, R126, 0x96, !PT ;  /* 0x00000008677e7c12 */ /* 0x000fe2000f8e967e */
[--C-:B------:R-:W-:Y:S01]  /*4920*/  FFMA.FTZ R123, R17, UR4, -R175.reuse ;  /* 0x00000004117b7c23 */ /* 0x100fe200080108af */
[----:B-1----:R-:W-:Y:S03]  /*4930*/  LOP3.LUT R12, R122, 0xff, RZ, 0xc0, !PT ;  /* 0x000000ff7a0c7812 */ /* 0x002fe600078ec0ff */
[----:B------:R1:W-:Y:S01]  /*4940*/  MUFU.EX2 R124, R18 ;  /* 0x00000012007c7308 */ /* 0x0003e20000000800 */
[C---:B------:R-:W-:Y:S01]  /*4950*/  LOP3.LUT R17, R126.reuse, 0xffff, RZ, 0xc0, !PT ;  /* 0x0000ffff7e117812 */ /* 0x040fe200078ec0ff */
[----:B------:R-:W-:Y:S01]  /*4960*/  FFMA.FTZ R175, R33, UR4, -R175 ;  /* 0x0000000421af7c23 */ /* 0x000fe200080108af */
[----:B------:R-:W-:Y:S01]  /*4970*/  LOP3.LUT R105, R126, 0xff, RZ, 0xc0, !PT ;  /* 0x000000ff7e697812 */ /* 0x000fe200078ec0ff */
[----:B------:R-:W-:Y:S01]  /*4980*/  FFMA.FTZ R109, R35, UR4, -R109 ;  /* 0x00000004236d7c23 */ /* 0x000fe2000801086d */
[----:B------:R-:W-:Y:S01]  /*4990*/  SHF.R.U32.HI R17, RZ, 0x8, R17 ;  /* 0x00000008ff117819 */ /* 0x000fe20000011611 */
[--C-:B------:R-:W-:Y:S01]  /*49a0*/  FFMA.FTZ R121, R15, UR4, -R108.reuse ;  /* 0x000000040f797c23 */ /* 0x100fe2000801086c */
[----:B------:R-:W-:Y:S03]  /*49b0*/  ISETP.LE.U32.AND P3, PT, R105, UR5, PT ;  /* 0x0000000569007c0c */ /* 0x000fe6000bf63070 */
[----:B------:R-:W3:Y:S01]  /*49c0*/  MUFU.EX2 R243, R32 ;  /* 0x0000002000f37308 */ /* 0x000ee20000000800 */
[----:B------:R-:W-:Y:S01]  /*49d0*/  LOP3.LUT R17, R17, 0xffff, RZ, 0xc0, !PT ;  /* 0x0000ffff11117812 */ /* 0x000fe200078ec0ff */
[----:B------:R-:W-:Y:S01]  /*49e0*/  FFMA.FTZ R27, R27, UR4, -R108 ;  /* 0x000000041b1b7c23 */ /* 0x000fe2000801086c */
[----:B------:R-:W-:Y:S01]  /*49f0*/  SHF.R.U32.HI R105, RZ, 0x18, R126 ;  /* 0x00000018ff697819 */ /* 0x000fe2000001167e */
[----:B------:R-:W-:Y:S01]  /*4a00*/  FFMA.FTZ R108, R31, UR4, -R108 ;  /* 0x000000041f6c7c23 */ /* 0x000fe2000801086c */
[----:B------:R-:W-:Y:S02]  /*4a10*/  ISETP.LE.U32.AND P0, PT, R17, UR5, PT ;  /* 0x0000000511007c0c */ /* 0x000fe4000bf03070 */
[----:B------:R-:W-:Y:S03]  /*4a20*/  SHF.R.U32.HI R126, RZ, 0x10, R126 ;  /* 0x00000010ff7e7819 */ /* 0x000fe6000001167e */
[----:B------:R3:W-:Y:S01]  /*4a30*/  MUFU.EX2 R120, R14 ;  /* 0x0000000e00787308 */ /* 0x0007e20000000800 */
[----:B-1----:R-:W-:Y:S02]  /*4a40*/  LOP3.LUT R18, R104, 0xffff, RZ, 0xc0, !PT ;  /* 0x0000ffff68127812 */ /* 0x002fe400078ec0ff */
[----:B------:R-:W-:Y:S01]  /*4a50*/  ISETP.LE.U32.AND P4, PT, R105, UR5, PT ;  /* 0x0000000569007c0c */ /* 0x000fe2000bf83070 */
[----:B--2---:R-:W-:Y:S01]  /*4a60*/  @!P3 FADD.FTZ R110, -R110, -RZ ;  /* 0x800000ff6e6eb221 */ /* 0x004fe20000010100 */
[----:B------:R-:W-:Y:S02]  /*4a70*/  SHF.R.U32.HI R18, RZ, 0x8, R18 ;  /* 0x00000008ff127819 */ /* 0x000fe40000011612 */
[----:B------:R-:W-:Y:S03]  /*4a80*/  SHF.R.U32.HI R17, RZ, 0x10, R104 ;  /* 0x00000010ff117819 */ /* 0x000fe60000011668 */
[----:B------:R1:W-:Y:S01]  /*4a90*/  MUFU.EX2 R122, R16 ;  /* 0x00000010007a7308 */ /* 0x0003e20000000800 */
[----:B------:R-:W-:Y:S01]  /*4aa0*/  LOP3.LUT R18, R18, 0xffff, RZ, 0xc0, !PT ;  /* 0x0000ffff12127812 */ /* 0x000fe200078ec0ff */
[----:B----4-:R-:W-:Y:S01]  /*4ab0*/  @!P0 FADD.FTZ R111, -R111, -RZ ;  /* 0x800000ff6f6f8221 */ /* 0x010fe20000010100 */
[----:B------:R-:W-:Y:S01]  /*4ac0*/  LOP3.LUT R126, R126, 0xff, RZ, 0xc0, !PT ;  /* 0x000000ff7e7e7812 */ /* 0x000fe200078ec0ff */
[----:B---3--:R-:W-:Y:S01]  /*4ad0*/  @!P2 FADD.FTZ R243, -R243, -RZ ;  /* 0x800000fff3f3a221 */ /* 0x008fe20000010100 */
[----:B------:R-:W-:Y:S02]  /*4ae0*/  LOP3.LUT R17, R17, 0xff, RZ, 0xc0, !PT ;  /* 0x000000ff11117812 */ /* 0x000fe400078ec0ff */
[----:B------:R-:W-:Y:S03]  /*4af0*/  ISETP.LE.U32.AND P0, PT, R18, UR5, PT ;  /* 0x0000000512007c0c */ /* 0x000fe6000bf03070 */
[----:B------:R2:W-:Y:S01]  /*4b00*/  MUFU.EX2 R125, R19 ;  /* 0x00000013007d7308 */ /* 0x0005e20000000800 */
[----:B------:R-:W-:Y:S01]  /*4b10*/  ISETP.LE.U32.AND P5, PT, R126, UR5, PT ;  /* 0x000000057e007c0c */ /* 0x000fe2000bfa3070 */
[----:B------:R-:W-:Y:S01]  /*4b20*/  @!P4 FADD.FTZ R113, -R113, -RZ ;  /* 0x800000ff7171c221 */ /* 0x000fe20000010100 */
[C---:B------:R-:W-:Y:S02]  /*4b30*/  LOP3.LUT R15, R102.reuse, 0xffff, RZ, 0xc0, !PT ;  /* 0x0000ffff660f7812 */ /* 0x040fe400078ec0ff */
[----:B------:R-:W-:Y:S02]  /*4b40*/  LOP3.LUT R101, R102, 0xff, RZ, 0xc0, !PT ;  /* 0x000000ff66657812 */ /* 0x000fe400078ec0ff */
[--C-:B------:R-:W-:Y:S03]  /*4b50*/  SHF.R.U32.HI R14, RZ, 0x10, R102.reuse ;  /* 0x00000010ff0e7819 */ /* 0x100fe60000011666 */
[----:B------:R-:W-:Y:S01]  /*4b60*/  MUFU.EX2 R246, R34 ;  /* 0x0000002200f67308 */ /* 0x000fe20000000800 */
[----:B------:R-:W-:Y:S02]  /*4b70*/  SHF.R.U32.HI R13, RZ, 0x18, R102 ;  /* 0x00000018ff0d7819 */ /* 0x000fe40000011666 */
[----:B------:R-:W-:Y:S01]  /*4b80*/  ISETP.LE.U32.AND P3, PT, R17, UR5, PT ;  /* 0x0000000511007c0c */ /* 0x000fe2000bf63070 */
[----:B------:R-:W-:Y:S01]  /*4b90*/  @!P0 FADD.FTZ R115, -R115, -RZ ;  /* 0x800000ff73738221 */ /* 0x000fe20000010100 */
[----:B------:R-:W-:Y:S01]  /*4ba0*/  LOP3.LUT R102, R106, 0xff, RZ, 0xc0, !PT ;  /* 0x000000ff6a667812 */ /* 0x000fe200078ec0ff */
[----:B------:R-:W-:Y:S01]  /*4bb0*/  @!P5 FADD.FTZ R112, -R112, -RZ ;  /* 0x800000ff7070d221 */ /* 0x000fe20000010100 */
[--C-:B------:R-:W-:Y:S03]  /*4bc0*/  SHF.R.U32.HI R100, RZ, 0x10, R106.reuse ;  /* 0x00000010ff647819 */ /* 0x100fe6000001166a */
[----:B------:R-:W-:Y:S01]  /*4bd0*/  MUFU.EX2 R248, R108 ;  /* 0x0000006c00f87308 */ /* 0x000fe20000000800 */
[----:B------:R-:W-:Y:S02]  /*4be0*/  ISETP.LE.U32.AND P4, PT, R102, UR5, PT ;  /* 0x0000000566007c0c */ /* 0x000fe4000bf83070 */
[----:B-1----:R-:W-:Y:S02]  /*4bf0*/  SHF.R.U32.HI R16, RZ, 0x18, R106 ;  /* 0x00000018ff107819 */ /* 0x002fe4000001166a */
[----:B--2---:R-:W-:Y:S02]  /*4c00*/  LOP3.LUT R19, R104, 0xff, RZ, 0xc0, !PT ;  /* 0x000000ff68137812 */ /* 0x004fe400078ec0ff */
[----:B------:R-:W-:Y:S03]  /*4c10*/  SHF.R.U32.HI R104, RZ, 0x18, R104 ;  /* 0x00000018ff687819 */ /* 0x000fe60000011668 */
[----:B------:R-:W1:Y:S01]  /*4c20*/  MUFU.EX2 R121, R121 ;  /* 0x0000007900797308 */ /* 0x000e620000000800 */
[----:B------:R-:W-:Y:S01]  /*4c30*/  LOP3.LUT R100, R100, 0xff, RZ, 0xc0, !PT ;  /* 0x000000ff64647812 */ /* 0x000fe200078ec0ff */
[----:B------:R-:W-:Y:S01]  /*4c40*/  @!P3 FADD.FTZ R116, -R116, -RZ ;  /* 0x800000ff7474b221 */ /* 0x000fe20000010100 */
[----:B------:R-:W-:Y:S02]  /*4c50*/  ISETP.LE.U32.AND P0, PT, R16, UR5, PT ;  /* 0x0000000510007c0c */ /* 0x000fe4000bf03070 */
[----:B------:R-:W-:Y:S01]  /*4c60*/  ISETP.LE.U32.AND P5, PT, R104, UR5, PT ;  /* 0x0000000568007c0c */ /* 0x000fe2000bfa3070 */
[----:B------:R-:W-:Y:S01]  /*4c70*/  @!P4 FADD.FTZ R118, -R118, -RZ ;  /* 0x800000ff7676c221 */ /* 0x000fe20000010100 */
[----:B------:R-:W-:Y:S03]  /*4c80*/  ISETP.LE.U32.AND P3, PT, R100, UR5, PT ;  /* 0x0000000564007c0c */ /* 0x000fe6000bf63070 */
[----:B------:R-:W2:Y:S01]  /*4c90*/  MUFU.EX2 R126, R20 ;  /* 0x00000014007e7308 */ /* 0x000ea20000000800 */
[----:B------:R-:W-:Y:S02]  /*4ca0*/  ISETP.LE.U32.AND P4, PT, R101, UR5, PT ;  /* 0x0000000565007c0c */ /* 0x000fe4000bf83070 */
[----:B------:R-:W-:Y:S02]  /*4cb0*/  LOP3.LUT R14, R14, 0xff, RZ, 0xc0, !PT ;  /* 0x000000ff0e0e7812 */ /* 0x000fe400078ec0ff */
[----:B------:R-:W-:Y:S02]  /*4cc0*/  SHF.R.U32.HI R8, RZ, 0x18, R4 ;  /* 0x00000018ff087819 */ /* 0x000fe40000011604 */
[----:B------:R-:W-:Y:S03]  /*4cd0*/  ISETP.LE.U32.AND P6, PT, R19, UR5, PT ;  /* 0x0000000513007c0c */ /* 0x000fe6000bfc3070 */
[----:B------:R-:W3:Y:S01]  /*4ce0*/  MUFU.EX2 R128, R22 ;  /* 0x0000001600807308 */ /* 0x000ee20000000800 */
[----:B-1----:R-:W-:Y:S01]  /*4cf0*/  @!P0 FADD.FTZ R121, -R121, -RZ ;  /* 0x800000ff79798221 */ /* 0x002fe20000010100 */
[----:B------:R-:W-:Y:S01]  /*4d00*/  LOP3.LUT R103, R106, 0xffff, RZ, 0xc0, !PT ;  /* 0x0000ffff6a677812 */ /* 0x000fe200078ec0ff */
[----:B------:R-:W-:Y:S01]  /*4d10*/  @!P5 FADD.FTZ R117, -R117, -RZ ;  /* 0x800000ff7575d221 */ /* 0x000fe20000010100 */
[----:B------:R-:W-:Y:S01]  /*4d20*/  ISETP.LE.U32.AND P0, PT, R14, UR5, PT ;  /* 0x000000050e007c0c */ /* 0x000fe2000bf03070 */
[----:B------:R-:W-:Y:S01]  /*4d30*/  @!P3 FADD.FTZ R120, -R120, -RZ ;  /* 0x800000ff7878b221 */ /* 0x000fe20000010100 */
[----:B------:R-:W-:Y:S01]  /*4d40*/  ISETP.LE.U32.AND P5, PT, R8, UR5, PT ;  /* 0x0000000508007c0c */ /* 0x000fe2000bfa3070 */
[----:B------:R-:W-:Y:S01]  /*4d50*/  @!P4 FADD.FTZ R122, -R122, -RZ ;  /* 0x800000ff7a7ac221 */ /* 0x000fe20000010100 */
[----:B------:R-:W-:Y:S02]  /*4d60*/  LOP3.LUT R8, R7, 0xffff, RZ, 0xc0, !PT ;  /* 0x0000ffff07087812 */ /* 0x000fe400078ec0ff */
[----:B------:R-:W1:Y:S01]  /*4d70*/  MUFU.EX2 R123, R123 ;  /* 0x0000007b007b7308 */ /* 0x000e620000000800 */
[----:B------:R-:W-:Y:S02]  /*4d80*/  SHF.R.U32.HI R103, RZ, 0x8, R103 ;  /* 0x00000008ff677819 */ /* 0x000fe40000011667 */
[----:B------:R-:W-:Y:S01]  /*4d90*/  ISETP.LE.U32.AND P3, PT, R13, UR5, PT ;  /* 0x000000050d007c0c */ /* 0x000fe2000bf63070 */
[----:B------:R-:W-:Y:S01]  /*4da0*/  @!P6 FADD.FTZ R114, -R114, -RZ ;  /* 0x800000ff7272e221 */ /* 0x000fe20000010100 */
[----:B------:R-:W-:Y:S02]  /*4db0*/  LOP3.LUT R13, R7, 0xff, RZ, 0xc0, !PT ;  /* 0x000000ff070d7812 */ /* 0x000fe400078ec0ff */
[----:B------:R-:W-:Y:S01]  /*4dc0*/  SHF.R.U32.HI R8, RZ, 0x8, R8 ;  /* 0x00000008ff087819 */ /* 0x000fe20000011608 */
[----:B------:R-:W-:Y:S01]  /*4dd0*/  @!P0 FADD.FTZ R124, -R124, -RZ ;  /* 0x800000ff7c7c8221 */ /* 0x000fe20000010100 */
[----:B------:R-:W-:Y:S01]  /*4de0*/  LOP3.LUT R103, R103, 0xffff, RZ, 0xc0, !PT ;  /* 0x0000ffff67677812 */ /* 0x000fe200078ec0ff */
[----:B------:R-:W4:Y:S01]  /*4df0*/  MUFU.EX2 R176, R26 ;  /* 0x0000001a00b07308 */ /* 0x000f220000000800 */
[----:B------:R-:W-:Y:S02]  /*4e00*/  ISETP.LE.U32.AND P4, PT, R13, UR5, PT ;  /* 0x000000050d007c0c */ /* 0x000fe4000bf83070 */
[--C-:B------:R-:W-:Y:S02]  /*4e10*/  SHF.R.U32.HI R13, RZ, 0x18, R7.reuse ;  /* 0x00000018ff0d7819 */ /* 0x100fe40000011607 */
[----:B------:R-:W-:Y:S01]  /*4e20*/  LOP3.LUT R8, R8, 0xffff, RZ, 0xc0, !PT ;  /* 0x0000ffff08087812 */ /* 0x000fe200078ec0ff */
[----:B------:R-:W-:Y:S01]  /*4e30*/  @!P3 FADD.FTZ R125, -R125, -RZ ;  /* 0x800000ff7d7db221 */ /* 0x000fe20000010100 */
[----:B------:R-:W-:Y:S03]  /*4e40*/  SHF.R.U32.HI R7, RZ, 0x10, R7 ;  /* 0x00000010ff077819 */ /* 0x000fe60000011607 */
[----:B------:R-:W-:Y:S01]  /*4e50*/  MUFU.EX2 R129, R23 ;  /* 0x0000001700817308 */ /* 0x000fe20000000800 */
[----:B------:R-:W-:Y:S02]  /*4e60*/  ISETP.LE.U32.AND P6, PT, R103, UR5, PT ;  /* 0x0000000567007c0c */ /* 0x000fe4000bfc3070 */
[----:B------:R-:W-:Y:S02]  /*4e70*/  ISETP.LE.U32.AND P0, PT, R8, UR5, PT ;  /* 0x0000000508007c0c */ /* 0x000fe4000bf03070 */
[----:B------:R-:W-:Y:S01]  /*4e80*/  LOP3.LUT R8, R7, 0xff, RZ, 0xc0, !PT ;  /* 0x000000ff07087812 */ /* 0x000fe200078ec0ff */
[----:B--2---:R-:W-:Y:S01]  /*4e90*/  @!P4 FADD.FTZ R126, -R126, -RZ ;  /* 0x800000ff7e7ec221 */ /* 0x004fe20000010100 */
[----:B------:R-:W-:Y:S03]  /*4ea0*/  SHF.R.U32.HI R15, RZ, 0x8, R15 ;  /* 0x00000008ff0f7819 */ /* 0x000fe6000001160f */
[----:B------:R-:W-:Y:S01]  /*4eb0*/  MUFU.EX2 R240, R27 ;  /* 0x0000001b00f07308 */ /* 0x000fe20000000800 */
[----:B------:R-:W-:Y:S02]  /*4ec0*/  ISETP.LE.U32.AND P3, PT, R8, UR5, PT ;  /* 0x0000000508007c0c */ /* 0x000fe4000bf63070 */
[----:B------:R-:W-:Y:S02]  /*4ed0*/  LOP3.LUT R8, R6, 0xff, RZ, 0xc0, !PT ;  /* 0x000000ff06087812 */ /* 0x000fe400078ec0ff */
[----:B------:R-:W-:Y:S01]  /*4ee0*/  LOP3.LUT R15, R15, 0xffff, RZ, 0xc0, !PT ;  /* 0x0000ffff0f0f7812 */ /* 0x000fe200078ec0ff */
[----:B------:R-:W-:Y:S01]  /*4ef0*/  @!P6 FADD.FTZ R119, -R119, -RZ ;  /* 0x800000ff7777e221 */ /* 0x000fe20000010100 */
[----:B------:R-:W-:Y:S03]  /*4f00*/  ISETP.LE.U32.AND P4, PT, R8, UR5, PT ;  /* 0x0000000508007c0c */ /* 0x000fe6000bf83070 */
[----:B------:R-:W-:Y:S01]  /*4f10*/  MUFU.EX2 R244, R175 ;  /* 0x000000af00f47308 */ /* 0x000fe20000000800 */
[--C-:B------:R-:W-:Y:S02]  /*4f20*/  SHF.R.U32.HI R8, RZ, 0x10, R6.reuse ;  /* 0x00000010ff087819 */ /* 0x100fe40000011606 */
[----:B------:R-:W-:Y:S02]  /*4f30*/  ISETP.LE.U32.AND P6, PT, R15, UR5, PT ;  /* 0x000000050f007c0c */ /* 0x000fe4000bfc3070 */
[----:B------:R-:W-:Y:S01]  /*4f40*/  LOP3.LUT R8, R8, 0xff, RZ, 0xc0, !PT ;  /* 0x000000ff08087812 */ /* 0x000fe200078ec0ff */
[----:B---3--:R-:W-:Y:S01]  /*4f50*/  @!P3 FADD.FTZ R128, -R128, -RZ ;  /* 0x800000ff8080b221 */ /* 0x008fe20000010100 */
[----:B------:R-:W-:Y:S03]  /*4f60*/  LOP3.LUT R5, R4, 0xffff, RZ, 0xc0, !PT ;  /* 0x0000ffff04057812 */ /* 0x000fe600078ec0ff */
[----:B------:R-:W2:Y:S01]  /*4f70*/  MUFU.EX2 R127, R21 ;  /* 0x00000015007f7308 */ /* 0x000ea20000000800 */
[----:B------:R-:W-:Y:S02]  /*4f80*/  ISETP.LE.U32.AND P3, PT, R8, UR5, PT ;  /* 0x0000000508007c0c */ /* 0x000fe4000bf63070 */
[----:B------:R-:W-:Y:S02]  /*4f90*/  SHF.R.U32.HI R5, RZ, 0x8, R5 ;  /* 0x00000008ff057819 */ /* 0x000fe40000011605 */
[----:B------:R-:W-:Y:S02]  /*4fa0*/  LOP3.LUT R7, R6, 0xffff, RZ, 0xc0, !PT ;  /* 0x0000ffff06077812 */ /* 0x000fe400078ec0ff */
[----:B------:R-:W-:Y:S01]  /*4fb0*/  LOP3.LUT R5, R5, 0xffff, RZ, 0xc0, !PT ;  /* 0x0000ffff05057812 */ /* 0x000fe200078ec0ff */
[----:B-1----:R-:W-:Y:S01]  /*4fc0*/  @!P6 FADD.FTZ R123, -R123, -RZ ;  /* 0x800000ff7b7be221 */ /* 0x002fe20000010100 */
[----:B------:R-:W-:Y:S01]  /*4fd0*/  ISETP.LE.U32.AND P6, PT, R13, UR5, PT ;  /* 0x000000050d007c0c */ /* 0x000fe2000bfc3070 */
[----:B------:R-:W1:Y:S01]  /*4fe0*/  MUFU.EX2 R130, R24 ;  /* 0x0000001800827308 */ /* 0x000e620000000800 */
[----:B------:R-:W-:Y:S02]  /*4ff0*/  SHF.R.U32.HI R6, RZ, 0x18, R6 ;  /* 0x00000018ff067819 */ /* 0x000fe40000011606 */
[----:B------:R-:W-:Y:S01]  /*5000*/  SHF.R.U32.HI R4, RZ, 0x10, R4 ;  /* 0x00000010ff047819 */ /* 0x000fe20000011604 */
[----:B----4-:R-:W-:Y:S01]  /*5010*/  @!P3 FADD.FTZ R176, -R176, -RZ ;  /* 0x800000ffb0b0b221 */ /* 0x010fe20000010100 */
[----:B------:R-:W-:Y:S02]  /*5020*/  ISETP.LE.U32.AND P3, PT, R5, UR5, PT ;  /* 0x0000000505007c0c */ /* 0x000fe4000bf63070 */
[----:B------:R-:W-:Y:S01]  /*5030*/  F2FP.RELU.F16.F32.PACK_AB R5, R113, R112 ;  /* 0x000000707105723e */ /* 0x000fe200000008ff */
[----:B--2---:R-:W-:Y:S01]  /*5040*/  @!P0 FADD.FTZ R127, -R127, -RZ ;  /* 0x800000ff7f7f8221 */ /* 0x004fe20000010100 */
[----:B------:R-:W-:Y:S01]  /*5050*/  LOP3.LUT R4, R4, 0xff, RZ, 0xc0, !PT ;  /* 0x000000ff04047812 */ /* 0x000fe200078ec0ff */
[----:B------:R-:W2:Y:S01]  /*5060*/  MUFU.EX2 R131, R25 ;  /* 0x0000001900837308 */ /* 0x000ea20000000800 */
[----:B------:R-:W-:Y:S01]  /*5070*/  SHF.R.U32.HI R7, RZ, 0x8, R7 ;  /* 0x00000008ff077819 */ /* 0x000fe20000011607 */
[----:B------:R3:W-:Y:S01]  /*5080*/  STS [R189+0xe400], R5 ;  /* 0x00e40005bd007388 */ /* 0x0007e20000000800 */
[----:B------:R-:W-:Y:S01]  /*5090*/  @!P6 FADD.FTZ R129, -R129, -RZ ;  /* 0x800000ff8181e221 */ /* 0x000fe20000010100 */
[----:B------:R-:W-:Y:S02]  /*50a0*/  ISETP.LE.U32.AND P6, PT, R6, UR5, PT ;  /* 0x0000000506007c0c */ /* 0x000fe4000bfc3070 */
[----:B------:R-:W-:Y:S01]  /*50b0*/  F2FP.RELU.F16.F32.PACK_AB R6, R111, R110 ;  /* 0x0000006e6f06723e */ /* 0x000fe200000008ff */
[----:B-1----:R-:W-:Y:S01]  /*50c0*/  @!P4 FADD.FTZ R130, -R130, -RZ ;  /* 0x800000ff8282c221 */ /* 0x002fe20000010100 */
[----:B------:R-:W-:Y:S01]  /*50d0*/  @!P3 FADD.FTZ R244, -R244, -RZ ;  /* 0x800000fff4f4b221 */ /* 0x000fe20000010100 */
[----:B------:R-:W-:Y:S01]  /*50e0*/  LOP3.LUT R7, R7, 0xffff, RZ, 0xc0, !PT ;  /* 0x0000ffff07077812 */ /* 0x000fe200078ec0ff */
[----:B------:R-:W1:Y:S01]  /*50f0*/  MUFU.EX2 R247, R109 ;  /* 0x0000006d00f77308 */ /* 0x000e620000000800 */
[----:B------:R4:W-:Y:S01]  /*5100*/  STS [R189+0xe000], R6 ;  /* 0x00e00006bd007388 */ /* 0x0009e20000000800 */
[----:B------:R-:W-:Y:S02]  /*5110*/  F2FP.RELU.F16.F32.PACK_AB R8, R119, R118 ;  /* 0x000000767708723e */ /* 0x000fe400000008ff */
[----:B------:R-:W-:Y:S02]  /*5120*/  ISETP.LE.U32.AND P0, PT, R7, UR5, PT ;  /* 0x0000000507007c0c */ /* 0x000fe4000bf03070 */
[----:B------:R-:W-:Y:S01]  /*5130*/  F2FP.RELU.F16.F32.PACK_AB R7, R117, R116 ;  /* 0x000000747507723e */ /* 0x000fe200000008ff */
[----:B------:R-:W-:Y:S01]  /*5140*/  @!P6 FADD.FTZ R240, -R240, -RZ ;  /* 0x800000fff0f0e221 */ /* 0x000fe20000010100 */
[----:B------:R-:W-:Y:S02]  /*5150*/  ISETP.LE.U32.AND P6, PT, R4, UR5, PT ;  /* 0x0000000504007c0c */ /* 0x000fe4000bfc3070 */
[----:B------:R-:W4:Y:S01]  /*5160*/  MUFU.EX2 R242, R242 ;  /* 0x000000f200f27308 */ /* 0x000f220000000800 */
[----:B------:R-:W-:Y:S02]  /*5170*/  SHF.R.U32.HI R4, RZ, 0x8, R9 ;  /* 0x00000008ff047819 */ /* 0x000fe40000011609 */
[----:B------:R-:W-:Y:S02]  /*5180*/  LOP3.LUT R10, R10, 0xff, RZ, 0xc0, !PT ;  /* 0x000000ff0a0a7812 */ /* 0x000fe400078ec0ff */
[----:B------:R-:W-:Y:S02]  /*5190*/  LOP3.LUT R4, R4, 0xffff, RZ, 0xc0, !PT ;  /* 0x0000ffff04047812 */ /* 0x000fe400078ec0ff */
[----:B------:R-:W-:Y:S01]  /*51a0*/  ISETP.LE.U32.AND P4, PT, R12, UR5, PT ;  /* 0x000000050c007c0c */ /* 0x000fe2000bf83070 */
[----:B--2---:R-:W-:Y:S01]  /*51b0*/  @!P0 FADD.FTZ R131, -R131, -RZ ;  /* 0x800000ff83838221 */ /* 0x004fe20000010100 */
[----:B------:R-:W-:Y:S01]  /*51c0*/  ISETP.LE.U32.AND P3, PT, R4, UR5, PT ;  /* 0x0000000504007c0c */ /* 0x000fe2000bf63070 */
[----:B-1----:R-:W-:Y:S01]  /*51d0*/  @!P5 FADD.FTZ R247, -R247, -RZ ;  /* 0x800000fff7f7d221 */ /* 0x002fe20000010100 */
[----:B---3--:R-:W-:Y:S01]  /*51e0*/  F2FP.RELU.F16.F32.PACK_AB R5, R123, R122 ;  /* 0x0000007a7b05723e */ /* 0x008fe200000008ff */
[----:B------:R-:W-:Y:S01]  /*51f0*/  @!P6 FADD.FTZ R246, -R246, -RZ ;  /* 0x800000fff6f6e221 */ /* 0x000fe20000010100 */
[----:B------:R-:W-:Y:S01]  /*5200*/  F2FP.RELU.F16.F32.PACK_AB R4, R125, R124 ;  /* 0x0000007c7d04723e */ /* 0x000fe200000008ff */
[----:B------:R-:W-:Y:S01]  /*5210*/  IMAD.U32 R109, RZ, RZ, UR6 ;  /* 0x00000006ff6d7e24 */ /* 0x000fe2000f8e00ff */
[----:B------:R-:W-:Y:S01]  /*5220*/  ISETP.LE.U32.AND P0, PT, R11, UR5, PT ;  /* 0x000000050b007c0c */ /* 0x000fe2000bf03070 */
[----:B------:R1:W-:Y:S01]  /*5230*/  STS [R194+0xe000], R5 ;  /* 0x00e00005c2007388 */ /* 0x0003e20000000800 */
[----:B----4-:R-:W-:Y:S02]  /*5240*/  F2FP.RELU.F16.F32.PACK_AB R6, R115, R114 ;  /* 0x000000727306723e */ /* 0x010fe400000008ff */
[----:B------:R-:W-:Y:S01]  /*5250*/  ISETP.LE.U32.AND P2, PT, R10, UR5, PT ;  /* 0x000000050a007c0c */ /* 0x000fe2000bf43070 */
[----:B------:R2:W-:Y:S01]  /*5260*/  STS [R194+0xe400], R4 ;  /* 0x00e40004c2007388 */ /* 0x0005e20000000800 */
[----:B------:R-:W-:Y:S01]  /*5270*/  @!P4 FADD.FTZ R241, -R241, -RZ ;  /* 0x800000fff1f1c221 */ /* 0x000fe20000010100 */
[----:B------:R-:W-:Y:S01]  /*5280*/  @!P3 FADD.FTZ R242, -R242, -RZ ;  /* 0x800000fff2f2b221 */ /* 0x000fe20000010100 */
[----:B------:R-:W-:Y:S01]  /*5290*/  IADD3 R109, R0, 0x4000, R109 ;  /* 0x00004000006d7810 */ /* 0x000fe20007ffe06d */
[----:B------:R3:W-:Y:S01]  /*52a0*/  STS [R189+0xf400], R7 ;  /* 0x00f40007bd007388 */ /* 0x0007e20000000800 */
[----:B------:R-:W-:Y:S02]  /*52b0*/  SEL R175, R203, 0xffffffc0, !P1 ;  /* 0xffffffc0cbaf7807 */ /* 0x000fe40004800000 */
[----:B------:R-:W-:Y:S01]  /*52c0*/  FSETP.GE.FTZ.AND P6, PT, R111, RZ, PT ;  /* 0x000000ff6f00720b */ /* 0x000fe20003fd6000 */
[----:B------:R4:W-:Y:S01]  /*52d0*/  STS [R189+0xf000], R6 ;  /* 0x00f00006bd007388 */ /* 0x0009e20000000800 */
[----:B------:R-:W-:Y:S01]  /*52e0*/  @!P0 FADD.FTZ R248, -R248, -RZ ;  /* 0x800000fff8f88221 */ /* 0x000fe20000010100 */
[----:B------:R-:W-:Y:S01]  /*52f0*/  IMAD.IADD R108, R109, 0x1, R167 ;  /* 0x000000016d6c7824 */ /* 0x000fe200078e02a7 */
[----:B------:R-:W-:Y:S01]  /*5300*/  LEA R250, P0, R179, R250, 0x2 ;  /* 0x000000fab3fa7211 */ /* 0x000fe200078010ff */
[----:B------:R4:W-:Y:S01]  /*5310*/  STS [R194+0xf000], R8 ;  /* 0x00f00008c2007388 */ /* 0x0009e20000000800 */
[----:B------:R-:W-:Y:S01]  /*5320*/  @!P2 FADD.FTZ R245, -R245, -RZ ;  /* 0x800000fff5f5a221 */ /* 0x000fe20000010100 */
[----:B------:R-:W-:Y:S01]  /*5330*/  IMAD.IADD R109, R109, 0x1, R175 ;  /* 0x000000016d6d7824 */ /* 0x000fe200078e02af */
[----:B------:R-:W-:Y:S02]  /*5340*/  LEA.HI.X.SX32 R251, R179, R251, 0x2, P0 ;  /* 0x000000fbb3fb7211 */ /* 0x000fe400000f16ff */
[----:B------:R-:W-:Y:S02]  /*5350*/  FSETP.GE.FTZ.AND P0, PT, R110, RZ, PT ;  /* 0x000000ff6e00720b */ /* 0x000fe40003f16000 */
[----:B------:R-:W-:Y:S02]  /*5360*/  FSETP.GE.FTZ.AND P3, PT, R126, RZ, PT ;  /* 0x000000ff7e00720b */ /* 0x000fe40003f76000 */
[----:B-1----:R-:W-:Y:S02]  /*5370*/  F2FP.RELU.F16.F32.PACK_AB R5, R129, R128 ;  /* 0x000000808105723e */ /* 0x002fe400000008ff */
[----:B------:R-:W-:Y:S02]  /*5380*/  FSETP.GE.FTZ.AND P2, PT, R127, RZ, PT ;  /* 0x000000ff7f00720b */ /* 0x000fe40003f56000 */
[----:B--2---:R-:W-:Y:S02]  /*5390*/  F2FP.RELU.F16.F32.PACK_AB R4, R244, R243 ;  /* 0x000000f3f404723e */ /* 0x004fe400000008ff */
[----:B------:R-:W-:Y:S02]  /*53a0*/  FSETP.GE.FTZ.AND P5, PT, R122, RZ, PT ;  /* 0x000000ff7a00720b */ /* 0x000fe40003fb6000 */
[----:B---3--:R-:W-:Y:S02]  /*53b0*/  F2FP.RELU.F16.F32.PACK_AB R7, R121, R120 ;  /* 0x000000787907723e */ /* 0x008fe400000008ff */
[----:B------:R-:W-:Y:S02]  /*53c0*/  FSETP.GE.FTZ.AND P4, PT, R123, RZ, PT ;  /* 0x000000ff7b00720b */ /* 0x000fe40003f96000 */
[----:B----4-:R-:W-:Y:S01]  /*53d0*/  F2FP.RELU.F16.F32.PACK_AB R6, R127, R126 ;  /* 0x0000007e7f06723e */ /* 0x010fe200000008ff */
[----:B------:R1:W-:Y:S01]  /*53e0*/  STS [R194+0xf400], R7 ;  /* 0x00f40007c2007388 */ /* 0x0003e20000000800 */
[----:B------:R-:W-:Y:S03]  /*53f0*/  F2FP.RELU.F16.F32.PACK_AB R8, R131, R130 ;  /* 0x000000828308723e */ /* 0x000fe600000008ff */
[----:B------:R2:W-:Y:S04]  /*5400*/  STS [R193+0xe000], R6 ;  /* 0x00e00006c1007388 */ /* 0x0005e80000000800 */
[----:B------:R3:W-:Y:S04]  /*5410*/  STS [R193+0xe400], R5 ;  /* 0x00e40005c1007388 */ /* 0x0007e80000000800 */
[----:B------:R4:W-:Y:S01]  /*5420*/  STS [R195+0xe000], R4 ;  /* 0x00e00004c3007388 */ /* 0x0009e20000000800 */
[----:B-1----:R-:W-:Y:S02]  /*5430*/  F2FP.RELU.F16.F32.PACK_AB R7, R240, R176 ;  /* 0x000000b0f007723e */ /* 0x002fe400000008ff */
[----:B--2---:R-:W-:Y:S02]  /*5440*/  F2FP.RELU.F16.F32.PACK_AB R6, R247, R246 ;  /* 0x000000f6f706723e */ /* 0x004fe400000008ff */
[----:B---3--:R-:W-:Y:S03]  /*5450*/  F2FP.RELU.F16.F32.PACK_AB R5, R242, R241 ;  /* 0x000000f1f205723e */ /* 0x008fe600000008ff */
[----:B------:R-:W-:Y:S01]  /*5460*/  STS [R195+0xe400], R6 ;  /* 0x00e40006c3007388 */ /* 0x000fe20000000800 */
[----:B----4-:R-:W-:Y:S03]  /*5470*/  F2FP.RELU.F16.F32.PACK_AB R4, R248, R245 ;  /* 0x000000f5f804723e */ /* 0x010fe600000008ff */
[----:B------:R-:W-:Y:S04]  /*5480*/  STS [R193+0xf000], R8 ;  /* 0x00f00008c1007388 */ /* 0x000fe80000000800 */
[----:B------:R-:W-:Y:S04]  /*5490*/  STS [R193+0xf400], R7 ;  /* 0x00f40007c1007388 */ /* 0x000fe80000000800 */
[----:B------:R-:W-:Y:S04]  /*54a0*/  STS [R195+0xf000], R5 ;  /* 0x00f00005c3007388 */ /* 0x000fe80000000800 */
[----:B------:R-:W-:Y:S04]  /*54b0*/  STS [R195+0xf400], R4 ;  /* 0x00f40004c3007388 */ /* 0x000fe80000000800 */
[----:B------:R-:W1:Y:S08]  /*54c0*/  LDSM.16.M88.4 R32, [R0+UR6+0x4000] ;  /* 0x004000060020783b */ /* 0x000e700008000200 */
[----:B------:R-:W2:Y:S08]  /*54d0*/  LDSM.16.M88.4 R28, [R0+UR6+0x5000] ;  /* 0x00500006001c783b */ /* 0x000eb00008000200 */
[----:B------:R-:W3:Y:S08]  /*54e0*/  LDSM.16.M88.4 R100, [R108] ;  /* 0x000000006c64783b */ /* 0x000ef00000000200 */
[----:B------:R4:W3:Y:S01]  /*54f0*/  LDSM.16.M88.4 R104, [R108+0x1000] ;  /* 0x001000006c68783b */ /* 0x0008e20000000200 */
[-C--:B-1----:R-:W-:Y:S03]  /*5500*/  HMMA.16816.F32 R4, R32, R132.reuse, RZ ;  /* 0x000000842004723c */ /* 0x082fe600000018ff */
[----:B----4-:R-:W-:Y:S03]  /*5510*/  IMAD.IADD R108, R175, 0x1, R108 ;  /* 0x00000001af6c7824 */ /* 0x010fe600078e026c */
[C---:B--2---:R-:W-:Y:S06]  /*5520*/  HMMA.16816.F32 R8, R28.reuse, R132, RZ ;  /* 0x000000841c08723c */ /* 0x044fec00000018ff */
[-C--:B------:R-:W-:Y:S06]  /*5530*/  HMMA.16816.F32 R12, R28, R134.reuse, RZ ;  /* 0x000000861c0c723c */ /* 0x080fec00000018ff */
[C---:B------:R-:W-:Y:S06]  /*5540*/  HMMA.16816.F32 R16, R32.reuse, R134, RZ ;  /* 0x000000862010723c */ /* 0x040fec00000018ff */
[-C--:B------:R-:W-:Y:S06]  /*5550*/  HMMA.16816.F32 R20, R32, R136.reuse, RZ ;  /* 0x000000882014723c */ /* 0x080fec00000018ff */
[C---:B------:R-:W-:Y:S06]  /*5560*/  HMMA.16816.F32 R24, R28.reuse, R136, RZ ;  /* 0x000000881c18723c */ /* 0x040fec00000018ff */
[-C--:B------:R-:W-:Y:S06]  /*5570*/  HMMA.16816.F32 R28, R28, R138.reuse, RZ ;  /* 0x0000008a1c1c723c */ /* 0x080fec00000018ff */
[----:B------:R-:W-:Y:S06]  /*5580*/  HMMA.16816.F32 R32, R32, R138, RZ ;  /* 0x0000008a2020723c */ /* 0x000fec00000018ff */
[-C--:B---3--:R-:W-:Y:S06]  /*5590*/  HMMA.16816.F32 R4, R100, R140.reuse, R4 ;  /* 0x0000008c6404723c */ /* 0x088fec0000001804 */
        /* <DEDUP_REMOVED lines=8> */
[----:B------:R2:W3:Y:S08]  /*5620*/  LDSM.16.M88.4 R100, [R109+0x1000] ;  /* 0x001000006d64783b */ /* 0x0004f00000000200 */
[----:B--2---:R-:W2:Y:S01]  /*5630*/  LDG.E R109, desc[UR14][R250.64] ;  /* 0x0000000efa6d7981 */ /* 0x004ea2000c1e1900 */
[-C--:B-1----:R-:W-:Y:S06]  /*5640*/  HMMA.16816.F32 R4, R104, R148.reuse, R4 ;  /* 0x000000946804723c */ /* 0x082fec0000001804 */
[C---:B---3--:R-:W-:Y:S06]  /*5650*/  HMMA.16816.F32 R8, R100.reuse, R148, R8 ;  /* 0x000000946408723c */ /* 0x048fec0000001808 */
[-C--:B------:R-:W-:Y:S06]  /*5660*/  HMMA.16816.F32 R12, R100, R150.reuse, R12 ;  /* 0x00000096640c723c */ /* 0x080fec000000180c */
[C---:B------:R-:W-:Y:S06]  /*5670*/  HMMA.16816.F32 R16, R104.reuse, R150, R16 ;  /* 0x000000966810723c */ /* 0x040fec0000001810 */
[-C--:B------:R-:W-:Y:S06]  /*5680*/  HMMA.16816.F32 R20, R104, R152.reuse, R20 ;  /* 0x000000986814723c */ /* 0x080fec0000001814 */
[C---:B------:R-:W-:Y:S06]  /*5690*/  HMMA.16816.F32 R24, R100.reuse, R152, R24 ;  /* 0x000000986418723c */ /* 0x040fec0000001818 */
[-C--:B------:R-:W-:Y:S01]  /*56a0*/  HMMA.16816.F32 R28, R100, R154.reuse, R28 ;  /* 0x0000009a641c723c */ /* 0x080fe2000000181c */
[----:B------:R-:W1:Y:S05]  /*56b0*/  LDSM.16.M88.4 R100, [R108] ;  /* 0x000000006c64783b */ /* 0x000e6a0000000200 */
[----:B------:R-:W-:Y:S03]  /*56c0*/  HMMA.16816.F32 R32, R104, R154, R32 ;  /* 0x0000009a6820723c */ /* 0x000fe60000001820 */
[----:B------:R3:W4:Y:S08]  /*56d0*/  LDSM.16.M88.4 R104, [R108+0x1000] ;  /* 0x001000006c68783b */ /* 0x0007300000000200 */
[----:B---3--:R-:W3:Y:S01]  /*56e0*/  LDG.E R108, desc[UR14][R250.64+0x20] ;  /* 0x0000200efa6c7981 */ /* 0x008ee2000c1e1900 */
[-C--:B-1----:R-:W-:Y:S06]  /*56f0*/  HMMA.16816.F32 R4, R100, R156.reuse, R4 ;  /* 0x0000009c6404723c */ /* 0x082fec0000001804 */
[C---:B----4-:R-:W-:Y:S06]  /*5700*/  HMMA.16816.F32 R8, R104.reuse, R156, R8 ;  /* 0x0000009c6808723c */ /* 0x050fec0000001808 */
[-C--:B------:R-:W-:Y:S06]  /*5710*/  HMMA.16816.F32 R12, R104, R158.reuse, R12 ;  /* 0x0000009e680c723c */ /* 0x080fec000000180c */
[C---:B------:R-:W-:Y:S06]  /*5720*/  HMMA.16816.F32 R16, R100.reuse, R158, R16 ;  /* 0x0000009e6410723c */ /* 0x040fec0000001810 */
[-C--:B------:R-:W-:Y:S06]  /*5730*/  HMMA.16816.F32 R20, R100, R160.reuse, R20 ;  /* 0x000000a06414723c */ /* 0x080fec0000001814 */
[C---:B------:R-:W-:Y:S06]  /*5740*/  HMMA.16816.F32 R24, R104.reuse, R160, R24 ;  /* 0x000000a06818723c */ /* 0x040fec0000001818 */
[-C--:B------:R-:W-:Y:S01]  /*5750*/  HMMA.16816.F32 R28, R104, R162.reuse, R28 ;  /* 0x000000a2681c723c */ /* 0x080fe2000000181c */
[----:B------:R1:W5:Y:S05]  /*5760*/  LDG.E R104, desc[UR14][R250.64+0x80] ;  /* 0x0000800efa687981 */ /* 0x00036a000c1e1900 */
[----:B------:R-:W-:Y:S01]  /*5770*/  HMMA.16816.F32 R32, R100, R162, R32 ;  /* 0x000000a26420723c */ /* 0x000fe20000001820 */
[----:B------:R1:W5:Y:S04]  /*5780*/  LDG.E R250, desc[UR14][R250.64+0xa0] ;  /* 0x0000a00efafa7981 */ /* 0x000368000c1e1900 */
[C---:B--2---:R-:W-:Y:S01]  /*5790*/  FADD.FTZ R4, -R109.reuse, R4 ;  /* 0x000000046d047221 */ /* 0x044fe20000010100 */
[C---:B------:R-:W-:Y:S01]  /*57a0*/  FADD.FTZ R5, -R109.reuse, R5 ;  /* 0x000000056d057221 */ /* 0x040fe20000010100 */
[C---:B------:R-:W-:Y:S01]  /*57b0*/  FADD.FTZ R20, -R109.reuse, R20 ;  /* 0x000000146d147221 */ /* 0x040fe20000010100 */
[C---:B------:R-:W-:Y:S03]  /*57c0*/  FADD.FTZ R21, -R109.reuse, R21 ;  /* 0x000000156d157221 */ /* 0x040fe60000010100 */
[C---:B------:R-:W-:Y:S01]  /*57d0*/  FADD.FTZ R16, -R109.reuse, R16 ;  /* 0x000000106d107221 */ /* 0x040fe20000010100 */
[-C--:B------:R-:W-:Y:S01]  /*57e0*/  FSEL R4, R4, R109.reuse, P0 ;  /* 0x0000006d04047208 */ /* 0x080fe20000000000 */
[C---:B------:R-:W-:Y:S01]  /*57f0*/  FADD.FTZ R17, -R109.reuse, R17 ;  /* 0x000000116d117221 */ /* 0x040fe20000010100 */
[----:B------:R-:W-:Y:S10]  /*5800*/  FSETP.GE.FTZ.AND P0, PT, R244, RZ, PT ;  /* 0x000000fff400720b */ /* 0x000ff40003f16000 */
[----:B------:R-:W-:Y:S01]  /*5810*/  FADD.FTZ R32, -R109, R32 ;  /* 0x000000206d207221 */ /* 0x000fe20000010100 */
[----:B------:R-:W-:Y:S01]  /*5820*/  FSEL R5, R5, R109, P6 ;  /* 0x0000006d05057208 */ /* 0x000fe20003000000 */
[----:B------:R-:W-:Y:S01]  /*5830*/  FMUL.FTZ R4, R110, R4 ;  /* 0x000000046e047220 */ /* 0x000fe20000410000 */
[----:B------:R-:W-:Y:S02]  /*5840*/  ISETP.GT.AND P6, PT, R223, R205, PT ;  /* 0x000000cddf00720c */ /* 0x000fe40003fc4270 */
[----:B------:R-:W-:Y:S01]  /*5850*/  FSEL R20, R20, R109, P3 ;  /* 0x0000006d14147208 */ /* 0x000fe20001800000 */
[----:B------:R-:W-:Y:S01]  /*5860*/  FMUL.FTZ R5, R111, R5 ;  /* 0x000000056f057220 */ /* 0x000fe20000410000 */
[-C--:B------:R-:W-:Y:S02]  /*5870*/  FSEL R21, R21, R109.reuse, P2 ;  /* 0x0000006d15157208 */ /* 0x080fe40001000000 */
[-C--:B------:R-:W-:Y:S01]  /*5880*/  FSEL R16, R16, R109.reuse, P5 ;  /* 0x0000006d10107208 */ /* 0x080fe20002800000 */
[----:B------:R-:W-:Y:S01]  /*5890*/  FMUL.FTZ R20, R126, R20 ;  /* 0x000000147e147220 */ /* 0x000fe20000410000 */
[----:B------:R-:W-:Y:S01]  /*58a0*/  FSEL R17, R17, R109, P4 ;  /* 0x0000006d11117208 */ /* 0x000fe20002000000 */
[----:B------:R-:W-:Y:S01]  /*58b0*/  FMUL.FTZ R21, R127, R21 ;  /* 0x000000157f157220 */ /* 0x000fe20000410000 */
[----:B------:R-:W-:Y:S01]  /*58c0*/  FSETP.GE.FTZ.AND P2, PT, R243, RZ, PT ;  /* 0x000000fff300720b */ /* 0x000fe20003f56000 */
[----:B------:R-:W-:Y:S01]  /*58d0*/  FMUL.FTZ R16, R122, R16 ;  /* 0x000000107a107220 */ /* 0x000fe20000410000 */
[----:B------:R-:W-:Y:S01]  /*58e0*/  F2FP.F16.F32.PACK_AB R4, R5, R4 ;  /* 0x000000040504723e */ /* 0x000fe200000000ff */
[----:B------:R-:W-:Y:S01]  /*58f0*/  FMUL.FTZ R17, R123, R17 ;  /* 0x000000117b117220 */ /* 0x000fe20000410000 */
[----:B------:R-:W-:Y:S01]  /*5900*/  FSEL R32, R32, R109, P2 ;  /* 0x0000006d20207208 */ /* 0x000fe20001000000 */
[----:B------:R-:W-:Y:S01]  /*5910*/  @P0 FADD.FTZ R109, -R109, R33 ;  /* 0x000000216d6d0221 */ /* 0x000fe20000010100 */
[----:B------:R-:W-:Y:S02]  /*5920*/  FSETP.GE.FTZ.AND P2, PT, R112, RZ, PT ;  /* 0x000000ff7000720b */ /* 0x000fe40003f56000 */
[----:B------:R-:W-:Y:S01]  /*5930*/  FSETP.GE.FTZ.AND P0, PT, R113, RZ, PT ;  /* 0x000000ff7100720b */ /* 0x000fe20003f16000 */
[----:B------:R-:W-:Y:S01]  /*5940*/  FMUL.FTZ R243, R243, R32 ;  /* 0x00000020f3f37220 */ /* 0x000fe20000410000 */
[----:B------:R-:W-:Y:S01]  /*5950*/  F2FP.F16.F32.PACK_AB R20, R21, R20 ;  /* 0x000000141514723e */ /* 0x000fe200000000ff */
[----:B------:R-:W-:Y:S01]  /*5960*/  FMUL.FTZ R109, R244, R109 ;  /* 0x0000006df46d7220 */ /* 0x000fe20000410000 */
[----:B------:R-:W-:Y:S01]  /*5970*/  F2FP.F16.F32.PACK_AB R16, R17, R16 ;  /* 0x000000101110723e */ /* 0x000fe200000000ff */
[C---:B---3--:R-:W-:Y:S01]  /*5980*/  FADD.FTZ R6, -R108.reuse, R6 ;  /* 0x000000066c067221 */ /* 0x048fe20000010100 */
[----:B------:R-:W-:Y:S04]  /*5990*/  FADD.FTZ R7, -R108, R7 ;  /* 0x000000076c077221 */ /* 0x000fe80000010100 */
[-C--:B------:R-:W-:Y:S02]  /*59a0*/  FSEL R32, R6, R108.reuse, P2 ;  /* 0x0000006c06207208 */ /* 0x080fe40001000000 */
[----:B------:R-:W-:Y:S01]  /*59b0*/  FSEL R21, R7, R108, P0 ;  /* 0x0000006c07157208 */ /* 0x000fe20000000000 */
[----:B-1----:R-:W-:Y:S06]  /*59c0*/  @!P6 BRA `(.L_x_599) ;  /* 0x00000000004ce947 */ /* 0x002fec0003800000 */
[----:B------:R-:W1:Y:S01]  /*59d0*/  LDC R6, c[0x0][0x240] ;  /* 0x00009000ff067b82 */ /* 0x000e620000000800 */
[----:B------:R-:W-:Y:S04]  /*59e0*/  LOP3.LUT R17, R223, 0x1, RZ, 0xc0, !PT ;  /* 0x00000001df117812 */ /* 0x000fe800078ec0ff */
[----:B------:R-:W-:Y:S03]  /*59f0*/  ISETP.NE.U32.AND P2, PT, R17, 0x1, PT ;  /* 0x000000011100780c */ /* 0x000fe60003f45070 */
[----:B------:R-:W2:Y:S01]  /*5a00*/  LDC R5, c[0x0][0x244] ;  /* 0x00009100ff057b82 */ /* 0x000ea20000000800 */
[C---:B-1----:R-:W-:Y:S05]  /*5a10*/  IMAD.U32 R7, R6.reuse, -0x40, RZ ;  /* 0xffffffc006077824 */ /* 0x042fea00078e00ff */
[C---:B------:R-:W-:Y:S04]  /*5a20*/  LEA R232, P0, R7.reuse, R232, 0x1 ;  /* 0x000000e807e87211 */ /* 0x040fe800078008ff */
[----:B------:R-:W-:Y:S01]  /*5a30*/  LEA.HI.X.SX32 R233, R7, R233, 0x1, P0 ;  /* 0x000000e907e97211 */ /* 0x000fe200000f0eff */
[----:B------:R-:W-:Y:S01]  /*5a40*/  IMAD.MOV.U32 R7, RZ, RZ, -0x2000 ;  /* 0xffffe000ff077424 */ /* 0x000fe200078e00ff */
[C---:B------:R-:W-:Y:S04]  /*5a50*/  LEA R100, P0, R6.reuse, R232, 0x6 ;  /* 0x000000e806647211 */ /* 0x040fe800078030ff */
[----:B------:R-:W-:Y:S02]  /*5a60*/  SEL R7, R7, 0x2000, !P2 ;  /* 0x0000200007077807 */ /* 0x000fe40005000000 */
[----:B--2---:R-:W-:Y:S03]  /*5a70*/  LEA.HI.X R101, R6, R233, R5, 0x6, P0 ;  /* 0x000000e906657211 */ /* 0x004fe600000f3405 */
[--C-:B------:R-:W-:Y:S02]  /*5a80*/  IMAD.IADD R222, R222, 0x1, R7.reuse ;  /* 0x00000001dede7824 */ /* 0x100fe400078e0207 */
[----:B------:R-:W-:Y:S03]  /*5a90*/  IMAD.IADD R169, R169, 0x1, R7 ;  /* 0x00000001a9a97824 */ /* 0x000fe600078e0207 */
[----:B------:R-:W-:Y:S01]  /*5aa0*/  @!PT LDS RZ, [RZ] ;  /* 0x00000000fffff984 */ /* 0x000fe20000000800 */
[----:B------:R-:W-:Y:S01]  /*5ab0*/  @!PT LDS RZ, [RZ] ;  /* 0x00000000fffff984 */ /* 0x000fe20000000800 */
[----:B------:R-:W-:Y:S01]  /*5ac0*/  @!PT LDS RZ, [RZ] ;  /* 0x00000000fffff984 */ /* 0x000fe20000000800 */
[----:B------:R1:W-:Y:S04]  /*5ad0*/  LDGSTS.E.BYPASS.LTC128B.128 [R222], desc[UR14][R232.64] ;  /* 0x00000000e8de7fae */ /* 0x0003e8000b901d4e */
[----:B------:R1:W-:Y:S04]  /*5ae0*/  LDGSTS.E.BYPASS.LTC128B.128 [R222+0x1000], desc[UR14][R100.64] ;  /* 0x0100000064de7fae */ /* 0x0003e8000b901d4e */
[----:B------:R-:W0:Y:S02]  /*5af0*/  LDGDEPBAR ;  /* 0x00000000000079af */ /* 0x000e240000000000 */
.L_x_599:
[----:B------:R-:W-:Y:S01]  /*5b00*/  FADD.FTZ R18, -R108, R18 ;  /* 0x000000126c127221 */ /* 0x000fe20000010100 */
[----:B------:R-:W-:Y:S01]  /*5b10*/  FSETP.GE.FTZ.AND P0, PT, R124, RZ, PT ;  /* 0x000000ff7c00720b */ /* 0x000fe20003f16000 */
[----:B------:R2:W-:Y:S01]  /*5b20*/  STS [R189+0xa000], R4 ;  /* 0x00a00004bd007388 */ /* 0x0005e20000000800 */
[C---:B------:R-:W-:Y:S01]  /*5b30*/  FADD.FTZ R23, -R108.reuse, R23 ;  /* 0x000000176c177221 */ /* 0x040fe20000010100 */
[----:B------:R-:W-:Y:S01]  /*5b40*/  FSETP.GE.FTZ.AND P2, PT, R129, RZ, PT ;  /* 0x000000ff8100720b */ /* 0x000fe20003f56000 */
[----:B------:R-:W-:Y:S01]  /*5b50*/  FADD.FTZ R19, -R108, R19 ;  /* 0x000000136c137221 */ /* 0x000fe20000010100 */
[-C--:B------:R-:W-:Y:S01]  /*5b60*/  FSEL R18, R18, R108.reuse, P0 ;  /* 0x0000006c12127208 */ /* 0x080fe20000000000 */
[C---:B------:R-:W-:Y:S01]  /*5b70*/  FADD.FTZ R22, -R108.reuse, R22 ;  /* 0x000000166c167221 */ /* 0x040fe20000010100 */
[----:B------:R-:W-:Y:S01]  /*5b80*/  FSETP.GE.FTZ.AND P0, PT, R247, RZ, PT ;  /* 0x000000fff700720b */ /* 0x000fe20003f16000 */
[----:B------:R-:W-:Y:S01]  /*5b90*/  FADD.FTZ R34, -R108, R34 ;  /* 0x000000226c227221 */ /* 0x000fe20000010100 */
[-C--:B------:R-:W-:Y:S01]  /*5ba0*/  FSEL R23, R23, R108.reuse, P2 ;  /* 0x0000006c17177208 */ /* 0x080fe20001000000 */
[C---:B-----5:R-:W-:Y:S01]  /*5bb0*/  FADD.FTZ R12, -R104.reuse, R12 ;  /* 0x0000000c680c7221 */ /* 0x060fe20000010100 */
[----:B------:R-:W-:Y:S01]  /*5bc0*/  FSETP.GE.FTZ.AND P4, PT, R125, RZ, PT ;  /* 0x000000ff7d00720b */ /* 0x000fe20003f96000 */
[----:B------:R-:W-:Y:S01]  /*5bd0*/  FADD.FTZ R9, -R104, R9 ;  /* 0x0000000968097221 */ /* 0x000fe20000010100 */
[----:B------:R-:W-:Y:S01]  /*5be0*/  FSETP.GE.FTZ.AND P3, PT, R128, RZ, PT ;  /* 0x000000ff8000720b */ /* 0x000fe20003f76000 */
[----:B------:R-:W-:Y:S01]  /*5bf0*/  FADD.FTZ R8, -R104, R8 ;  /* 0x0000000868087221 */ /* 0x000fe20000010100 */
[----:B------:R-:W-:Y:S01]  /*5c00*/  FSETP.GE.FTZ.AND P2, PT, R246, RZ, PT ;  /* 0x000000fff600720b */ /* 0x000fe20003f56000 */
[C---:B------:R-:W-:Y:S01]  /*5c10*/  FADD.FTZ R24, -R104.reuse, R24 ;  /* 0x0000001868187221 */ /* 0x040fe20000010100 */
[-C--:B------:R-:W-:Y:S01]  /*5c20*/  FSEL R19, R19, R108.reuse, P4 ;  /* 0x0000006c13137208 */ /* 0x080fe20002000000 */
[----:B------:R-:W-:Y:S01]  /*5c30*/  FADD.FTZ R25, -R104, R25 ;  /* 0x0000001968197221 */ /* 0x000fe20000010100 */
[-C--:B------:R-:W-:Y:S01]  /*5c40*/  FSEL R22, R22, R108.reuse, P3 ;  /* 0x0000006c16167208 */ /* 0x080fe20001800000 */
[----:B------:R-:W-:Y:S01]  /*5c50*/  FADD.FTZ R28, -R104, R28 ;  /* 0x0000001c681c7221 */ /* 0x000fe20000010100 */
[----:B------:R-:W-:Y:S01]  /*5c60*/  FSEL R34, R34, R108, P2 ;  /* 0x0000006c22227208 */ /* 0x000fe20001000000 */
[----:B------:R-:W-:Y:S01]  /*5c70*/  @P0 FADD.FTZ R108, -R108, R35 ;  /* 0x000000236c6c0221 */ /* 0x000fe20000010100 */
[----:B------:R-:W-:Y:S01]  /*5c80*/  FSETP.GE.FTZ.AND P0, PT, R118, RZ, PT ;  /* 0x000000ff7600720b */ /* 0x000fe20003f16000 */
[----:B------:R-:W-:Y:S01]  /*5c90*/  FADD.FTZ R10, -R250, R10 ;  /* 0x0000000afa0a7221 */ /* 0x000fe20000010100 */
[----:B------:R-:W-:Y:S01]  /*5ca0*/  FSETP.GE.FTZ.AND P2, PT, R115, RZ, PT ;  /* 0x000000ff7300720b */ /* 0x000fe20003f56000 */
[----:B--2---:R-:W-:Y:S01]  /*5cb0*/  FADD.FTZ R4, -R104, R13 ;  /* 0x0000000d68047221 */ /* 0x004fe20000010100 */
[----:B------:R-:W-:Y:S01]  /*5cc0*/  FSEL R12, R12, R104, P0 ;  /* 0x000000680c0c7208 */ /* 0x000fe20000000000 */
[----:B------:R-:W-:Y:S01]  /*5cd0*/  FADD.FTZ R11, -R250, R11 ;  /* 0x0000000bfa0b7221 */ /* 0x000fe20000010100 */
[----:B------:R-:W-:Y:S01]  /*5ce0*/  FSETP.GE.FTZ.AND P0, PT, R242, RZ, PT ;  /* 0x000000fff200720b */ /* 0x000fe20003f16000 */
[----:B------:R-:W-:Y:S01]  /*5cf0*/  FMUL.FTZ R32, R112, R32 ;  /* 0x0000002070207220 */ /* 0x000fe20000410000 */
[-C--:B------:R-:W-:Y:S01]  /*5d00*/  FSEL R9, R9, R104.reuse, P2 ;  /* 0x0000006809097208 */ /* 0x080fe20001000000 */
[----:B------:R-:W-:Y:S01]  /*5d10*/  FMUL.FTZ R21, R113, R21 ;  /* 0x0000001571157220 */ /* 0x000fe20000410000 */
[----:B------:R-:W-:Y:S01]  /*5d20*/  FSETP.GE.FTZ.AND P3, PT, R114, RZ, PT ;  /* 0x000000ff7200720b */ /* 0x000fe20003f76000 */
[C---:B------:R-:W-:Y:S01]  /*5d30*/  FADD.FTZ R14, -R250.reuse, R14 ;  /* 0x0000000efa0e7221 */ /* 0x040fe20000010100 */
[----:B------:R-:W-:Y:S01]  /*5d40*/  FSETP.GE.FTZ.AND P2, PT, R119, RZ, PT ;  /* 0x000000ff7700720b */ /* 0x000fe20003f56000 */
[----:B------:R-:W-:Y:S01]  /*5d50*/  FADD.FTZ R15, -R250, R15 ;  /* 0x0000000ffa0f7221 */ /* 0x000fe20000010100 */
[-C--:B------:R-:W-:Y:S01]  /*5d60*/  FSEL R8, R8, R104.reuse, P3 ;  /* 0x0000006808087208 */ /* 0x080fe20001800000 */
[----:B------:R-:W-:Y:S01]  /*5d70*/  FMUL.FTZ R19, R125, R19 ;  /* 0x000000137d137220 */ /* 0x000fe20000410000 */
[----:B------:R-:W-:Y:S01]  /*5d80*/  FSEL R4, R4, R104, P2 ;  /* 0x0000006804047208 */ /* 0x000fe20001000000 */
[----:B------:R-:W-:Y:S01]  /*5d90*/  FMUL.FTZ R18, R124, R18 ;  /* 0x000000127c127220 */ /* 0x000fe20000410000 */
[----:B------:R-:W-:Y:S01]  /*5da0*/  FSETP.GE.FTZ.AND P4, PT, R130, RZ, PT ;  /* 0x000000ff8200720b */ /* 0x000fe20003f96000 */
[----:B------:R-:W-:Y:S01]  /*5db0*/  FMUL.FTZ R9, R115, R9 ;  /* 0x0000000973097220 */ /* 0x000fe20000410000 */
[----:B------:R-:W-:Y:S01]  /*5dc0*/  FSETP.GE.FTZ.AND P3, PT, R131, RZ, PT ;  /* 0x000000ff8300720b */ /* 0x000fe20003f76000 */
[----:B------:R-:W-:Y:S01]  /*5dd0*/  FMUL.FTZ R8, R114, R8 ;  /* 0x0000000872087220 */ /* 0x000fe20000410000 */
[----:B------:R-:W-:Y:S01]  /*5de0*/  FSETP.GE.FTZ.AND P2, PT, R241, RZ, PT ;  /* 0x000000fff100720b */ /* 0x000fe20003f56000 */
[----:B------:R-:W-:Y:S01]  /*5df0*/  FMUL.FTZ R12, R118, R12 ;  /* 0x0000000c760c7220 */ /* 0x000fe20000410000 */
[----:B------:R-:W-:Y:S01]  /*5e00*/  FSEL R24, R24, R104, P4 ;  /* 0x0000006818187208 */ /* 0x000fe20002000000 */
[----:B------:R-:W-:Y:S01]  /*5e10*/  FMUL.FTZ R4, R119, R4 ;  /* 0x0000000477047220 */ /* 0x000fe20000410000 */
[-C--:B------:R-:W-:Y:S01]  /*5e20*/  FSEL R25, R25, R104.reuse, P3 ;  /* 0x0000006819197208 */ /* 0x080fe20001800000 */
[----:B------:R-:W-:Y:S01]  /*5e30*/  FADD.FTZ R26, -R250, R26 ;  /* 0x0000001afa1a7221 */ /* 0x000fe20000010100 */
[----:B------:R-:W-:Y:S01]  /*5e40*/  FSEL R28, R28, R104, P2 ;  /* 0x000000681c1c7208 */ /* 0x000fe20001000000 */
[----:B------:R-:W-:Y:S01]  /*5e50*/  @P0 FADD.FTZ R104, -R104, R29 ;  /* 0x0000001d68680221 */ /* 0x000fe20000010100 */
[----:B------:R-:W-:Y:S01]  /*5e60*/  FSETP.GE.FTZ.AND P2, PT, R116, RZ, PT ;  /* 0x000000ff7400720b */ /* 0x000fe20003f56000 */
[----:B------:R-:W-:Y:S01]  /*5e70*/  FADD.FTZ R27, -R250, R27 ;  /* 0x0000001bfa1b7221 */ /* 0x000fe20000010100 */
[----:B------:R-:W-:Y:S01]  /*5e80*/  FSETP.GE.FTZ.AND P0, PT, R117, RZ, PT ;  /* 0x000000ff7500720b */ /* 0x000fe20003f16000 */
[----:B------:R-:W-:Y:S01]  /*5e90*/  FMUL.FTZ R23, R129, R23 ;  /* 0x0000001781177220 */ /* 0x000fe20000410000 */
[----:B------:R-:W-:Y:S01]  /*5ea0*/  FSEL R10, R10, R250, P2 ;  /* 0x000000fa0a0a7208 */ /* 0x000fe20001000000 */
[----:B------:R-:W-:Y:S01]  /*5eb0*/  FMUL.FTZ R22, R128, R22 ;  /* 0x0000001680167220 */ /* 0x000fe20000410000 */
[----:B------:R-:W-:Y:S01]  /*5ec0*/  FSEL R11, R11, R250, P0 ;  /* 0x000000fa0b0b7208 */ /* 0x000fe20000000000 */
[----:B------:R-:W-:Y:S01]  /*5ed0*/  FADD.FTZ R30, -R250, R30 ;  /* 0x0000001efa1e7221 */ /* 0x000fe20000010100 */
[----:B------:R-:W-:Y:S01]  /*5ee0*/  FSETP.GE.FTZ.AND P2, PT, R120, RZ, PT ;  /* 0x000000ff7800720b */ /* 0x000fe20003f56000 */
[----:B------:R-:W-:Y:S01]  /*5ef0*/  FMUL.FTZ R10, R116, R10 ;  /* 0x0000000a740a7220 */ /* 0x000fe20000410000 */
[----:B------:R-:W-:Y:S01]  /*5f00*/  FSETP.GE.FTZ.AND P5, PT, R121, RZ, PT ;  /* 0x000000ff7900720b */ /* 0x000fe20003fb6000 */
[----:B------:R-:W-:Y:S01]  /*5f10*/  FMUL.FTZ R11, R117, R11 ;  /* 0x0000000b750b7220 */ /* 0x000fe20000410000 */
[----:B------:R-:W-:Y:S01]  /*5f20*/  F2FP.F16.F32.PACK_AB R21, R21, R32 ;  /* 0x000000201515723e */ /* 0x000fe200000000ff */
[----:B------:R-:W-:Y:S01]  /*5f30*/  FMUL.FTZ R34, R246, R34 ;  /* 0x00000022f6227220 */ /* 0x000fe20000410000 */
[----:B------:R-:W-:Y:S01]  /*5f40*/  FSEL R14, R14, R250, P2 ;  /* 0x000000fa0e0e7208 */ /* 0x000fe20001000000 */
[----:B------:R-:W-:Y:S01]  /*5f50*/  FMUL.FTZ R108, R247, R108 ;  /* 0x0000006cf76c7220 */ /* 0x000fe20000410000 */
[----:B------:R-:W-:Y:S01]  /*5f60*/  FSEL R15, R15, R250, P5 ;  /* 0x000000fa0f0f7208 */ /* 0x000fe20002800000 */
[----:B------:R-:W-:Y:S01]  /*5f70*/  STS [R189+0xa400], R21 ;  /* 0x00a40015bd007388 */ /* 0x000fe20000000800 */
[----:B------:R-:W-:Y:S01]  /*5f80*/  F2FP.F16.F32.PACK_AB R18, R19, R18 ;  /* 0x000000121312723e */ /* 0x000fe200000000ff */
[----:B------:R-:W-:Y:S01]  /*5f90*/  FMUL.FTZ R14, R120, R14 ;  /* 0x0000000e780e7220 */ /* 0x000fe20000410000 */
[----:B------:R-:W-:Y:S01]  /*5fa0*/  FSETP.GE.FTZ.AND P0, PT, R248, RZ, PT ;  /* 0x000000fff800720b */ /* 0x000fe20003f16000 */
[----:B------:R-:W-:Y:S01]  /*5fb0*/  FMUL.FTZ R15, R121, R15 ;  /* 0x0000000f790f7220 */ /* 0x000fe20000410000 */
[----:B------:R-:W-:Y:S01]  /*5fc0*/  F2FP.F16.F32.PACK_AB R8, R9, R8 ;  /* 0x000000080908723e */ /* 0x000fe200000000ff */
[----:B------:R-:W-:Y:S01]  /*5fd0*/  STS [R194+0xa000], R16 ;  /* 0x00a00010c2007388 */ /* 0x000fe20000000800 */
[----:B------:R-:W-:Y:S01]  /*5fe0*/  F2FP.F16.F32.PACK_AB R10, R11, R10 ;  /* 0x0000000a0b0a723e */ /* 0x000fe200000000ff */
[----:B------:R-:W-:Y:S01]  /*5ff0*/  FMUL.FTZ R25, R131, R25 ;  /* 0x0000001983197220 */ /* 0x000fe20000410000 */
[----:B------:R-:W-:Y:S01]  /*6000*/  FSETP.GE.FTZ.AND P4, PT, R176, RZ, PT ;  /* 0x000000ffb000720b */ /* 0x000fe20003f96000 */
[----:B------:R-:W-:Y:S01]  /*6010*/  STS [R194+0xa400], R18 ;  /* 0x00a40012c2007388 */ /* 0x000fe20000000800 */
[----:B------:R-:W-:Y:S01]  /*6020*/  FSETP.GE.FTZ.AND P3, PT, R240, RZ, PT ;  /* 0x000000fff000720b */ /* 0x000fe20003f76000 */
[----:B------:R-:W-:Y:S01]  /*6030*/  FMUL.FTZ R24, R130, R24 ;  /* 0x0000001882187220 */ /* 0x000fe20000410000 */
[----:B------:R-:W-:Y:S01]  /*6040*/  F2FP.F16.F32.PACK_AB R4, R4, R12 ;  /* 0x0000000c0404723e */ /* 0x000fe200000000ff */
[----:B------:R-:W-:Y:S01]  /*6050*/  STS [R189+0xb000], R8 ;  /* 0x00b00008bd007388 */ /* 0x000fe20000000800 */
[----:B------:R-:W-:Y:S01]  /*6060*/  F2FP.F16.F32.PACK_AB R14, R15, R14 ;  /* 0x0000000e0f0e723e */ /* 0x000fe200000000ff */
[----:B------:R-:W-:Y:S01]  /*6070*/  FMUL.FTZ R28, R241, R28 ;  /* 0x0000001cf11c7220 */ /* 0x000fe20000410000 */
[-C--:B------:R-:W-:Y:S01]  /*6080*/  FSEL R26, R26, R250.reuse, P4 ;  /* 0x000000fa1a1a7208 */ /* 0x080fe20002000000 */
[----:B------:R-:W-:Y:S01]  /*6090*/  STS [R189+0xb400], R10 ;  /* 0x00b4000abd007388 */ /* 0x000fe20000000800 */
[----:B------:R-:W-:Y:S01]  /*60a0*/  FSEL R27, R27, R250, P3 ;  /* 0x000000fa1b1b7208 */ /* 0x000fe20001800000 */
[----:B------:R-:W-:Y:S01]  /*60b0*/  FMUL.FTZ R104, R242, R104 ;  /* 0x00000068f2687220 */ /* 0x000fe20000410000 */
[----:B------:R-:W-:Y:S01]  /*60c0*/  FSETP.GE.FTZ.AND P2, PT, R245, RZ, PT ;  /* 0x000000fff500720b */ /* 0x000fe20003f56000 */
[----:B------:R-:W-:Y:S01]  /*60d0*/  STS [R194+0xb000], R4 ;  /* 0x00b00004c2007388 */ /* 0x000fe20000000800 */
[----:B------:R-:W-:Y:S01]  /*60e0*/  F2FP.F16.F32.PACK_AB R22, R23, R22 ;  /* 0x000000161716723e */ /* 0x000fe200000000ff */
[----:B------:R-:W-:Y:S01]  /*60f0*/  FMUL.FTZ R27, R240, R27 ;  /* 0x0000001bf01b7220 */ /* 0x000fe20000410000 */
[----:B------:R-:W-:Y:S01]  /*6100*/  FSEL R30, R30, R250, P2 ;  /* 0x000000fa1e1e7208 */ /* 0x000fe20001000000 */
[----:B------:R-:W-:Y:S01]  /*6110*/  STS [R194+0xb400], R14 ;  /* 0x00b4000ec2007388 */ /* 0x000fe20000000800 */
[----:B------:R-:W-:Y:S01]  /*6120*/  @P0 FADD.FTZ R250, -R250, R31 ;  /* 0x0000001ffafa0221 */ /* 0x000fe20000010100 */
[----:B------:R-:W-:Y:S01]  /*6130*/  FMUL.FTZ R26, R176, R26 ;  /* 0x0000001ab01a7220 */ /* 0x000fe20000410000 */
[----:B------:R-:W-:Y:S01]  /*6140*/  F2FP.F16.F32.PACK_AB R34, R108, R34 ;  /* 0x000000226c22723e */ /* 0x000fe200000000ff */
[----:B------:R-:W-:Y:S01]  /*6150*/  STS [R193+0xa000], R20 ;  /* 0x00a00014c1007388 */ /* 0x000fe20000000800 */
[----:B------:R-:W-:Y:S01]  /*6160*/  F2FP.F16.F32.PACK_AB R109, R109, R243 ;  /* 0x000000f36d6d723e */ /* 0x000fe200000000ff */
[----:B------:R-:W-:Y:S01]  /*6170*/  FMUL.FTZ R30, R245, R30 ;  /* 0x0000001ef51e7220 */ /* 0x000fe20000410000 */
[----:B------:R-:W-:Y:S01]  /*6180*/  FMUL.FTZ R248, R248, R250 ;  /* 0x000000faf8f87220 */ /* 0x000fe20000410000 */
[----:B------:R-:W-:Y:S01]  /*6190*/  STS [R193+0xa400], R22 ;  /* 0x00a40016c1007388 */ /* 0x000fe20000000800 */
[----:B------:R-:W-:Y:S01]  /*61a0*/  F2FP.F16.F32.PACK_AB R24, R25, R24 ;  /* 0x000000181918723e */ /* 0x000fe200000000ff */
[----:B-1----:R-:W-:Y:S01]  /*61b0*/  VIADD R100, R171, 0x40 ;  /* 0x00000040ab647836 */ /* 0x002fe20000000000 */
[----:B------:R-:W-:Y:S01]  /*61c0*/  F2FP.F16.F32.PACK_AB R26, R27, R26 ;  /* 0x0000001a1b1a723e */ /* 0x000fe200000000ff */
[----:B------:R-:W-:Y:S01]  /*61d0*/  STS [R195+0xa000], R109 ;  /* 0x00a0006dc3007388 */ /* 0x000fe20000000800 */
[----:B------:R-:W-:Y:S01]  /*61e0*/  F2FP.F16.F32.PACK_AB R28, R104, R28 ;  /* 0x0000001c681c723e */ /* 0x000fe200000000ff */
[----:B------:R-:W-:Y:S01]  /*61f0*/  @P1 VIADD R100, R171, 0xffffffc0 ;  /* 0xffffffc0ab641836 */ /* 0x000fe20000000000 */
[----:B------:R-:W-:Y:S01]  /*6200*/  F2FP.F16.F32.PACK_AB R30, R248, R30 ;  /* 0x0000001ef81e723e */ /* 0x000fe200000000ff */
[----:B------:R-:W-:Y:S01]  /*6210*/  STS [R195+0xa400], R34 ;  /* 0x00a40022c3007388 */ /* 0x000fe20000000800 */
[----:B------:R-:W-:Y:S01]  /*6220*/  LEA R115, R182, UR6, 0x1 ;  /* 0x00000006b6737c11 */ /* 0x000fe2000f8e08ff */
[----:B------:R-:W-:Y:S02]  /*6230*/  IMAD.MOV.U32 R116, RZ, RZ, R239 ;  /* 0x000000ffff747224 */ /* 0x000fe400078e00ef */
[----:B------:R-:W-:Y:S01]  /*6240*/  STS [R193+0xb000], R24 ;  /* 0x00b00018c1007388 */ /* 0x000fe20000000800 */
[----:B------:R-:W-:Y:S03]  /*6250*/  IMAD.MOV.U32 R117, RZ, RZ, R238 ;  /* 0x000000ffff757224 */ /* 0x000fe600078e00ee */
        /* <DEDUP_REMOVED lines=69> */
.L_x_600:
        /* <DEDUP_REMOVED lines=13> */
[----:B------:R-:W-:Y:S01]  /*6780*/  LDSM.16.MT88.4 R108, [R171+0x3800] ;  /* 0x00380000ab6c783b */ /* 0x000fe20000004200 */
[C---:B-1----:R-:W-:Y:S06]  /*6790*/  HMMA.16816.F32 R4, R16.reuse, R8, RZ ;  /* 0x000000081004723c */ /* 0x042fec00000018ff */
[C---:B------:R-:W-:Y:S06]  /*67a0*/  HMMA.16816.F32 R8, R16.reuse, R10, RZ ;  /* 0x0000000a1008723c */ /* 0x040fec00000018ff */
[C---:B--2---:R-:W-:Y:S06]  /*67b0*/  HMMA.16816.F32 R12, R16.reuse, R20, RZ ;  /* 0x00000014100c723c */ /* 0x044fec00000018ff */
        /* <DEDUP_REMOVED lines=36> */
[----:B------:R-:W-:Y:S01]  /*6a00*/  LDSM.16.MT88.4 R100, [R172+0xd000] ;  /* 0x00d00000ac64783b */ /* 0x000fe20000004200 */
[C---:B----4-:R-:W-:Y:S06]  /*6a10*/  HMMA.16816.F32 R4, R28.reuse, R104, R4 ;  /* 0x000000681c04723c */ /* 0x050fec0000001804 */
[C---:B------:R-:W-:Y:S05]  /*6a20*/  HMMA.16816.F32 R8, R28.reuse, R106, R8 ;  /* 0x0000006a1c08723c */ /* 0x040fea0000001808 */
[----:B------:R-:W-:Y:S01]  /*6a30*/  IMAD.IADD R104, R175, 0x1, R168 ;  /* 0x00000001af687824 */ /* 0x000fe200078e02a8 */
[C---:B-1----:R-:W-:Y:S06]  /*6a40*/  HMMA.16816.F32 R12, R28.reuse, R20, R12 ;  /* 0x000000141c0c723c */ /* 0x042fec000000180c */
[----:B------:R-:W-:Y:S01]  /*6a50*/  HMMA.16816.F32 R16, R28, R22, R16 ;  /* 0x000000161c10723c */ /* 0x000fe20000001810 */
[----:B------:R-:W-:Y:S04]  /*6a60*/  LDSM.16.MT88.4 R28, [R172+0xa800] ;  /* 0x00a80000ac1c783b */ /* 0x000fe80000004200 */
[----:B------:R-:W-:Y:S01]  /*6a70*/  @P6 VIADD R20, R179, 0xffffffc0 ;  /* 0xffffffc0b3146836 */ /* 0x000fe20000000000 */
[C---:B--2---:R-:W-:Y:S05]  /*6a80*/  HMMA.16816.F32 R4, R32.reuse, R108, R4 ;  /* 0x0000006c2004723c */ /* 0x044fea0000001804 */
[----:B------:R-:W-:Y:S01]  /*6a90*/  @P6 IMAD.WIDE R20, R20, 0x4, R234 ;  /* 0x0000000414146825 */ /* 0x000fe200078e02ea */
[C---:B------:R-:W-:Y:S04]  /*6aa0*/  HMMA.16816.F32 R8, R32.reuse, R110, R8 ;  /* 0x0000006e2008723c */ /* 0x040fe80000001808 */
[----:B------:R-:W5:Y:S02]  /*6ab0*/  @P6 LDG.E R220, desc[UR14][R20.64] ;  /* 0x0000000e14dc6981 */ /* 0x000f64000c1e1900 */
[C---:B---3--:R-:W-:Y:S02]  /*6ac0*/  HMMA.16816.F32 R12, R32.reuse, R24, R12 ;  /* 0x00000018200c723c */ /* 0x048fe4000000180c */
[----:B------:R-:W5:Y:S04]  /*6ad0*/  @P6 LDG.E R221, desc[UR14][R20.64+0x20] ;  /* 0x0000200e14dd6981 */ /* 0x000f68000c1e1900 */
[----:B------:R-:W-:Y:S01]  /*6ae0*/  HMMA.16816.F32 R16, R32, R26, R16 ;  /* 0x0000001a2010723c */ /* 0x000fe20000001810 */
[----:B------:R-:W5:Y:S04]  /*6af0*/  @P6 LDG.E R218, desc[UR14][R20.64+0x80] ;  /* 0x0000800e14da6981 */ /* 0x000f68000c1e1900 */
[----:B------:R-:W-:Y:S01]  /*6b00*/  IMAD.MOV.U32 R24, RZ, RZ, R239 ;  /* 0x000000ffff187224 */ /* 0x000fe200078e00ef */
[----:B------:R1:W5:Y:S01]  /*6b10*/  @P6 LDG.E R219, desc[UR14][R20.64+0xa0] ;  /* 0x0000a00e14db6981 */ /* 0x000362000c1e1900 */
[----:B------:R-:W-:Y:S03]  /*6b20*/  IMAD.MOV.U32 R25, RZ, RZ, R238 ;  /* 0x000000ffff197224 */ /* 0x000fe600078e00ee */
[----:B------:R-:W-:Y:S01]  /*6b30*/  LDSM.16.MT88.4 R32, [R172+0xc800] ;  /* 0x00c80000ac20783b */ /* 0x000fe20000004200 */
[CC--:B------:R-:W-:Y:S03]  /*6b40*/  LEA R22, P2, R217.reuse, R24.reuse, 0x2 ;  /* 0x00000018d9167211 */ /* 0x0c0fe600078410ff */
[----:B------:R2:W-:Y:S01]  /*6b50*/  REDG.E.ADD.F32.FTZ.RN.STRONG.GPU desc[UR14][R24.64], R4 ;  /* 0x00000004180079a6 */ /* 0x0005e2000c10f38e */
[-C--:B------:R-:W-:Y:S05]  /*6b60*/  LEA.HI.X.SX32 R23, R217, R25.reuse, 0x2, P2 ;  /* 0x00000019d9177211 */ /* 0x080fea00010f16ff */
[----:B------:R3:W-:Y:S01]  /*6b70*/  REDG.E.ADD.F32.FTZ.RN.STRONG.GPU desc[UR14][R22.64], R5 ;  /* 0x00000005160079a6 */ /* 0x0007e2000c10f38e */
[CC--:B-1----:R-:W-:Y:S04]  /*6b80*/  LEA R20, P0, R216.reuse, R24.reuse, 0x2 ;  /* 0x00000018d8147211 */ /* 0x0c2fe800078010ff */
[-C--:B------:R-:W-:Y:S02]  /*6b90*/  LEA.HI.X.SX32 R21, R216, R25.reuse, 0x2, P0 ;  /* 0x00000019d8157211 */ /* 0x080fe400000f16ff */
[CC--:B------:R-:W-:Y:S03]  /*6ba0*/  LEA R26, P0, R214.reuse, R24.reuse, 0x2 ;  /* 0x00000018d61a7211 */ /* 0x0c0fe600078010ff */
[----:B------:R1:W-:Y:S01]  /*6bb0*/  REDG.E.ADD.F32.FTZ.RN.STRONG.GPU desc[UR14][R20.64], R6 ;  /* 0x00000006140079a6 */ /* 0x0003e2000c10f38e */
[CC--:B--2---:R-:W-:Y:S02]  /*6bc0*/  LEA R4, P2, R215.reuse, R24.reuse, 0x2 ;  /* 0x00000018d7047211 */ /* 0x0c4fe400078410ff */
[-C--:B------:R-:W-:Y:S02]  /*6bd0*/  LEA.HI.X.SX32 R27, R214, R25.reuse, 0x2, P0 ;  /* 0x00000019d61b7211 */ /* 0x080fe400000f16ff */
[-C--:B---3--:R-:W-:Y:S05]  /*6be0*/  LEA.HI.X.SX32 R5, R215, R25.reuse, 0x2, P2 ;  /* 0x00000019d7057211 */ /* 0x088fea00010f16ff */
[----:B------:R2:W-:Y:S04]  /*6bf0*/  REDG.E.ADD.F32.FTZ.RN.STRONG.GPU desc[UR14][R4.64], R7 ;  /* 0x00000007040079a6 */ /* 0x0005e8000c10f38e */
[----:B------:R3:W-:Y:S01]  /*6c00*/  REDG.E.ADD.F32.FTZ.RN.STRONG.GPU desc[UR14][R26.64], R8 ;  /* 0x000000081a0079a6 */ /* 0x0007e2000c10f38e */
[CC--:B-1----:R-:W-:Y:S02]  /*6c10*/  LEA R20, P3, R213.reuse, R24.reuse, 0x2 ;  /* 0x00000018d5147211 */ /* 0x0c2fe400078610ff */
[CC--:B------:R-:W-:Y:S02]  /*6c20*/  LEA R6, P2, R212.reuse, R24.reuse, 0x2 ;  /* 0x00000018d4067211 */ /* 0x0c0fe400078410ff */
[-C--:B------:R-:W-:Y:S05]  /*6c30*/  LEA.HI.X.SX32 R21, R213, R25.reuse, 0x2, P3 ;  /* 0x00000019d5157211 */ /* 0x080fea00018f16ff */
[----:B------:R1:W-:Y:S01]  /*6c40*/  REDG.E.ADD.F32.FTZ.RN.STRONG.GPU desc[UR14][R20.64], R9 ;  /* 0x00000009140079a6 */ /* 0x0003e2000c10f38e */
[-C--:B--2---:R-:W-:Y:S02]  /*6c50*/  LEA.HI.X.SX32 R7, R212, R25.reuse, 0x2, P2 ;  /* 0x00000019d4077211 */ /* 0x084fe400010f16ff */
[-C--:B------:R-:W-:Y:S02]  /*6c60*/  LEA R4, P0, R211, R24.reuse, 0x2 ;  /* 0x00000018d3047211 */ /* 0x080fe400078010ff */
[-C--:B---3--:R-:W-:Y:S01]  /*6c70*/  LEA R26, P5, R199, R24.reuse, 0x2 ;  /* 0x00000018c71a7211 */ /* 0x088fe200078a10ff */
[----:B------:R2:W-:Y:S01]  /*6c80*/  REDG.E.ADD.F32.FTZ.RN.STRONG.GPU desc[UR14][R6.64], R10 ;  /* 0x0000000a060079a6 */ /* 0x0005e2000c10f38e */
[-C--:B------:R-:W-:Y:S02]  /*6c90*/  LEA.HI.X.SX32 R5, R211, R25.reuse, 0x2, P0 ;  /* 0x00000019d3057211 */ /* 0x080fe400000f16ff */
[-C--:B------:R-:W-:Y:S02]  /*6ca0*/  LEA.HI.X.SX32 R27, R199, R25.reuse, 0x2, P5 ;  /* 0x00000019c71b7211 */ /* 0x080fe400028f16ff */
[-C--:B------:R-:W-:Y:S01]  /*6cb0*/  LEA R8, P2, R196, R24.reuse, 0x2 ;  /* 0x00000018c4087211 */ /* 0x080fe200078410ff */
[----:B------:R3:W-:Y:S04]  /*6cc0*/  REDG.E.ADD.F32.FTZ.RN.STRONG.GPU desc[UR14][R4.64], R11 ;  /* 0x0000000b040079a6 */ /* 0x0007e8000c10f38e */
[----:B------:R-:W-:Y:S04]  /*6cd0*/  REDG.E.ADD.F32.FTZ.RN.STRONG.GPU desc[UR14][R24.64+0x80], R12 ;  /* 0x0000800c180079a6 */ /* 0x000fe8000c10f38e */
[----:B------:R-:W-:Y:S01]  /*6ce0*/  REDG.E.ADD.F32.FTZ.RN.STRONG.GPU desc[UR14][R22.64+0x80], R13 ;  /* 0x0000800d160079a6 */ /* 0x000fe2000c10f38e */
[-C--:B-1----:R-:W-:Y:S02]  /*6cf0*/  LEA R20, P4, R198, R24.reuse, 0x2 ;  /* 0x00000018c6147211 */ /* 0x082fe400078810ff */
[-C--:B------:R-:W-:Y:S02]  /*6d00*/  LEA.HI.X.SX32 R9, R196, R25.reuse, 0x2, P2 ;  /* 0x00000019c4097211 */ /* 0x080fe400010f16ff */
[----:B------:R-:W-:Y:S02]  /*6d10*/  LEA.HI.X.SX32 R21, R198, R25, 0x2, P4 ;  /* 0x00000019c6157211 */ /* 0x000fe400020f16ff */
[----:B------:R-:W-:Y:S02]  /*6d20*/  ISETP.GT.AND P4, PT, R223, R205, PT ;  /* 0x000000cddf00720c */ /* 0x000fe40003f84270 */
[CC--:B--2---:R-:W-:Y:S02]  /*6d30*/  LEA R6, P0, R200.reuse, R24.reuse, 0x2 ;  /* 0x00000018c8067211 */ /* 0x0c4fe400078010ff */
[CC--:B------:R-:W-:Y:S02]  /*6d40*/  LEA R10, P3, R197.reuse, R24.reuse, 0x2 ;  /* 0x00000018c50a7211 */ /* 0x0c0fe400078610ff */
[-C--:B------:R-:W-:Y:S02]  /*6d50*/  LEA.HI.X.SX32 R7, R200, R25.reuse, 0x2, P0 ;  /* 0x00000019c8077211 */ /* 0x080fe400000f16ff */
[-C--:B---3--:R-:W-:Y:S02]  /*6d60*/  LEA.HI.X.SX32 R11, R197, R25.reuse, 0x2, P3 ;  /* 0x00000019c50b7211 */ /* 0x088fe400018f16ff */
[----:B------:R-:W-:Y:S01]  /*6d70*/  LEA R4, P0, R229, R24, 0x2 ;  /* 0x00000018e5047211 */ /* 0x000fe200078010ff */
[----:B------:R-:W-:Y:S01]  /*6d80*/  REDG.E.ADD.F32.FTZ.RN.STRONG.GPU desc[UR14][R6.64], R14 ;  /* 0x0000000e060079a6 */ /* 0x000fe2000c10f38e */
[----:B------:R-:W-:Y:S02]  /*6d90*/  @P6 IADD3 R209, P2, R209, -0x100, RZ ;  /* 0xffffff00d1d16810 */ /* 0x000fe40007f5e0ff */
[----:B------:R-:W-:Y:S01]  /*6da0*/  LEA.HI.X.SX32 R5, R229, R25, 0x2, P0 ;  /* 0x00000019e5057211 */ /* 0x000fe200000f16ff */
[----:B------:R-:W-:Y:S01]  /*6db0*/  REDG.E.ADD.F32.FTZ.RN.STRONG.GPU desc[UR14][R26.64], R15 ;  /* 0x0000000f1a0079a6 */ /* 0x000fe2000c10f38e */
[----:B------:R-:W-:Y:S03]  /*6dc0*/  @P6 IADD3.X R208, R208, -0x1, RZ, P2, !PT ;  /* 0xffffffffd0d06810 */ /* 0x000fe600017fe4ff */
[----:B------:R-:W-:Y:S04]  /*6dd0*/  REDG.E.ADD.F32.FTZ.RN.STRONG.GPU desc[UR14][R20.64], R16 ;  /* 0x00000010140079a6 */ /* 0x000fe8000c10f38e */
[----:B------:R-:W-:Y:S04]  /*6de0*/  REDG.E.ADD.F32.FTZ.RN.STRONG.GPU desc[UR14][R10.64], R17 ;  /* 0x000000110a0079a6 */ /* 0x000fe8000c10f38e */
        /* <DEDUP_REMOVED lines=30> */
[----:B------:R-:W4:Y:S05]  /*6fd0*/  LDSM.16.MT88.4 R16, [R104+0x1800] ;  /* 0x001800006810783b */ /* 0x000f2a0000004200 */
[-C--:B-1----:R-:W-:Y:S06]  /*6fe0*/  HMMA.16816.F32 R68, R8, R20.reuse, R68 ;  /* 0x000000140844723c */ /* 0x082fec0000001844 */
[C---:B------:R-:W-:Y:S06]  /*6ff0*/  HMMA.16816.F32 R72, R100.reuse, R20, R72 ;  /* 0x000000146448723c */ /* 0x040fec0000001848 */
[-C--:B------:R-:W-:Y:S06]  /*7000*/  HMMA.16816.F32 R76, R100, R22.reuse, R76 ;  /* 0x00000016644c723c */ /* 0x080fec000000184c */
[C---:B------:R-:W-:Y:S06]  /*7010*/  HMMA.16816.F32 R80, R8.reuse, R22, R80 ;  /* 0x000000160850723c */ /* 0x040fec0000001850 */
[-C--:B--2---:R-:W-:Y:S06]  /*7020*/  HMMA.16816.F32 R84, R8, R4.reuse, R84 ;  /* 0x000000040854723c */ /* 0x084fec0000001854 */
[C---:B------:R-:W-:Y:S06]  /*7030*/  HMMA.16816.F32 R88, R100.reuse, R4, R88 ;  /* 0x000000046458723c */ /* 0x040fec0000001858 */
[-C--:B------:R-:W-:Y:S05]  /*7040*/  HMMA.16816.F32 R92, R100, R6.reuse, R92 ;  /* 0x00000006645c723c */ /* 0x080fea000000185c */
[C---:B------:R-:W-:Y:S01]  /*7050*/  LOP3.LUT R4, R223.reuse, 0x1, RZ, 0xc0, !PT ;  /* 0x00000001df047812 */ /* 0x040fe200078ec0ff */
[----:B------:R-:W-:Y:S04]  /*7060*/  HMMA.16816.F32 R96, R8, R6, R96 ;  /* 0x000000060860723c */ /* 0x000fe80000001860 */
[----:B------:R-:W-:Y:S01]  /*7070*/  ISETP.NE.U32.AND P0, PT, R4, 0x1, PT ;  /* 0x000000010400780c */ /* 0x000fe20003f05070 */
[----:B------:R-:W-:Y:S01]  /*7080*/  VIADD R223, R223, 0xffffffff ;  /* 0xffffffffdfdf7836 */ /* 0x000fe20000000000 */
[-C--:B---3--:R-:W-:Y:S05]  /*7090*/  HMMA.16816.F32 R68, R12, R24.reuse, R68 ;  /* 0x000000180c44723c */ /* 0x088fea0000001844 */
[----:B------:R-:W-:Y:S01]  /*70a0*/  @P6 IADD3 R5, P3, R234, -0x100, RZ ;  /* 0xffffff00ea056810 */ /* 0x000fe20007f7e0ff */
[C---:B----4-:R-:W-:Y:S05]  /*70b0*/  HMMA.16816.F32 R72, R32.reuse, R24, R72 ;  /* 0x000000182048723c */ /* 0x050fea0000001848 */
[C---:B------:R-:W-:Y:S01]  /*70c0*/  VIADD R6, R168.reuse, 0xffffe000 ;  /* 0xffffe000a8067836 */ /* 0x040fe20000000000 */
[-C--:B------:R-:W-:Y:S05]  /*70d0*/  HMMA.16816.F32 R76, R32, R26.reuse, R76 ;  /* 0x0000001a204c723c */ /* 0x080fea000000184c */
[----:B------:R-:W-:Y:S01]  /*70e0*/  @P6 IADD3.X R4, R235, -0x1, RZ, P3, !PT ;  /* 0xffffffffeb046810 */ /* 0x000fe20001ffe4ff */
[C---:B------:R-:W-:Y:S05]  /*70f0*/  HMMA.16816.F32 R80, R12.reuse, R26, R80 ;  /* 0x0000001a0c50723c */ /* 0x040fea0000001850 */
[----:B------:R-:W-:Y:S01]  /*7100*/  @P0 VIADD R6, R168, 0x2000 ;  /* 0x00002000a8060836 */ /* 0x000fe20000000000 */
[-C--:B------:R-:W-:Y:S05]  /*7110*/  HMMA.16816.F32 R84, R12, R16.reuse, R84 ;  /* 0x000000100c54723c */ /* 0x080fea0000001854 */
[----:B------:R-:W-:Y:S01]  /*7120*/  IMAD.MOV.U32 R168, RZ, RZ, R6 ;  /* 0x000000ffffa87224 */ /* 0x000fe200078e0006 */
[C---:B------:R-:W-:Y:S05]  /*7130*/  HMMA.16816.F32 R88, R32.reuse, R16, R88 ;  /* 0x000000102058723c */ /* 0x040fea0000001858 */
[----:B------:R-:W-:Y:S01]  /*7140*/  @P6 IMAD.MOV.U32 R234, RZ, RZ, R5 ;  /* 0x000000ffffea6224 */ /* 0x000fe200078e0005 */
[-C--:B------:R-:W-:Y:S05]  /*7150*/  HMMA.16816.F32 R92, R32, R18.reuse, R92 ;  /* 0x00000012205c723c */ /* 0x080fea000000185c */
[----:B------:R-:W-:Y:S01]  /*7160*/  @P6 IMAD.MOV.U32 R235, RZ, RZ, R4 ;  /* 0x000000ffffeb6224 */ /* 0x000fe200078e0004 */
[----:B------:R-:W-:Y:S01]  /*7170*/  HMMA.16816.F32 R96, R12, R18, R96 ;  /* 0x000000120c60723c */ /* 0x000fe20000001860 */
[----:B------:R-:W-:Y:S11]  /*7180*/  @!UPT UIADD3 URZ, URZ, URZ, URZ ;  /* 0x0000003f3f3ff290 */ /* 0x000ff6000fffe03f */
[----:B------:R-:W-:Y:S01]  /*7190*/  @!UPT UIADD3 URZ, URZ, URZ, URZ ;  /* 0x0000003f3f3ff290 */ /* 0x000fe2000fffe03f */
[----:B------:R-:W-:Y:S11]  /*71a0*/  @P4 BRA `(.L_x_601) ;  /* 0xffffffc400b84947 */ /* 0x000ff6000383ffff */
[----:B------:R-:W-:Y:S01]  /*71b0*/  BAR.SYNC.DEFER_BLOCKING 0x0 ;  /* 0x0000000000007b1d */ /* 0x000fe20000010000 */
[----:B------:R-:W-:Y:S02]  /*71c0*/  ISETP.NE.AND P0, PT, R228, -0x1, PT ;  /* 0xffffffffe400780c */ /* 0x000fe40003f05270 */
[----:B------:R-:W-:-:S03]  /*71d0*/  SHF.R.S32.HI R10, RZ, 0x1f, R178 ;  /* 0x0000001fff0a7819 */ /* 0x000fc600000114b2 */
        /* <DEDUP_REMOVED lines=49> */
[----:B------:R1:W-:Y:S01]  /*74f0*/  STS [R188], R68 ;  /* 0x00000044bc007388 */ /* 0x0003e20000000800 */
[----:B------:R-:W-:Y:S01]  /*7500*/  F2FP.F16.F32.PACK_AB R86, R87, R86 ;  /* 0x000000565756723e */ /* 0x000fe200000000ff */
[----:B------:R-:W-:Y:S01]  /*7510*/  FMUL.FTZ R50, R50, UR5 ;  /* 0x0000000532327c20 */ /* 0x000fe20008410000 */
[----:B------:R-:W-:Y:S01]  /*7520*/  FMUL.FTZ R51, R51, UR5 ;  /* 0x0000000533337c20 */ /* 0x000fe20008410000 */
[----:B------:R1:W-:Y:S01]  /*7530*/  STS [R188+0x400], R70 ;  /* 0x00040046bc007388 */ /* 0x0003e20000000800 */
[----:B------:R-:W-:Y:S01]  /*7540*/  F2FP.F16.F32.PACK_AB R96, R97, R96 ;  /* 0x000000606160723e */ /* 0x000fe200000000ff */
[----:B------:R-:W-:Y:S01]  /*7550*/  FMUL.FTZ R40, R40, UR5 ;  /* 0x0000000528287c20 */ /* 0x000fe20008410000 */
[----:B------:R-:W-:Y:S01]  /*7560*/  F2FP.F16.F32.PACK_AB R98, R99, R98 ;  /* 0x000000626362723e */ /* 0x000fe200000000ff */
[----:B------:R1:W-:Y:S01]  /*7570*/  STS [R192], R80 ;  /* 0x00000050c0007388 */ /* 0x0003e20000000800 */
[----:B------:R-:W-:Y:S01]  /*7580*/  FMUL.FTZ R41, R41, UR5 ;  /* 0x0000000529297c20 */ /* 0x000fe20008410000 */
[----:B------:R-:W-:Y:S01]  /*7590*/  FMUL.FTZ R42, R42, UR5 ;  /* 0x000000052a2a7c20 */ /* 0x000fe20008410000 */
[----:B------:R-:W-:Y:S01]  /*75a0*/  FMUL.FTZ R43, R43, UR5 ;  /* 0x000000052b2b7c20 */ /* 0x000fe20008410000 */
[----:B------:R-:W-:Y:S01]  /*75b0*/  F2FP.F16.F32.PACK_AB R88, R89, R88 ;  /* 0x000000585958723e */ /* 0x000fe200000000ff */
[----:B------:R1:W-:Y:S01]  /*75c0*/  STS [R191], R82 ;  /* 0x00000052bf007388 */ /* 0x0003e20000000800 */
[----:B------:R-:W-:Y:S01]  /*75d0*/  F2FP.F16.F32.PACK_AB R90, R91, R90 ;  /* 0x0000005a5b5a723e */ /* 0x000fe200000000ff */
[----:B------:R-:W-:Y:S01]  /*75e0*/  FMUL.FTZ R44, R44, UR5 ;  /* 0x000000052c2c7c20 */ /* 0x000fe20008410000 */
[----:B------:R-:W-:Y:S01]  /*75f0*/  FMUL.FTZ R45, R45, UR5 ;  /* 0x000000052d2d7c20 */ /* 0x000fe20008410000 */
[----:B------:R-:W-:Y:S01]  /*7600*/  FMUL.FTZ R46, R46, UR5 ;  /* 0x000000052e2e7c20 */ /* 0x000fe20008410000 */
[----:B------:R-:W-:Y:S01]  /*7610*/  FMUL.FTZ R47, R47, UR5 ;  /* 0x000000052f2f7c20 */ /* 0x000fe20008410000 */
[----:B------:R-:W-:Y:S01]  /*7620*/  F2FP.F16.F32.PACK_AB R92, R93, R92 ;  /* 0x0000005c5d5c723e */ /* 0x000fe200000000ff */
[----:B------:R1:W-:Y:S01]  /*7630*/  STS [R188+0x2000], R72 ;  /* 0x00200048bc007388 */ /* 0x0003e20000000800 */
[----:B------:R-:W-:Y:S01]  /*7640*/  F2FP.F16.F32.PACK_AB R94, R95, R94 ;  /* 0x0000005e5f5e723e */ /* 0x000fe200000000ff */
[----:B------:R-:W-:Y:S01]  /*7650*/  FMUL.FTZ R52, R52, UR5 ;  /* 0x0000000534347c20 */ /* 0x000fe20008410000 */
[----:B------:R-:W-:Y:S01]  /*7660*/  FMUL.FTZ R53, R53, UR5 ;  /* 0x0000000535357c20 */ /* 0x000fe20008410000 */
[----:B------:R1:W-:Y:S01]  /*7670*/  STS [R188+0x2400], R74 ;  /* 0x0024004abc007388 */ /* 0x0003e20000000800 */
        /* <DEDUP_REMOVED lines=11> */
[----:B------:R1:W-:Y:S01]  /*7730*/  STS [R190], R84 ;  /* 0x00000054be007388 */ /* 0x0003e20000000800 */
[----:B------:R-:W-:Y:S01]  /*7740*/  FMUL.FTZ R56, R56, UR5 ;  /* 0x0000000538387c20 */ /* 0x000fe20008410000 */
[----:B------:R-:W-:Y:S01]  /*7750*/  FMUL.FTZ R57, R57, UR5 ;  /* 0x0000000539397c20 */ /* 0x000fe20008410000 */
[----:B------:R-:W-:Y:S01]  /*7760*/  FMUL.FTZ R58, R58, UR5 ;  /* 0x000000053a3a7c20 */ /* 0x000fe20008410000 */
[----:B------:R1:W-:Y:S01]  /*7770*/  STS [R190+0x400], R86 ;  /* 0x00040056be007388 */ /* 0x0003e20000000800 */
[----:B------:R-:W-:Y:S01]  /*7780*/  FMUL.FTZ R59, R59, UR5 ;  /* 0x000000053b3b7c20 */ /* 0x000fe20008410000 */
[----:B------:R-:W-:Y:S01]  /*7790*/  F2FP.F16.F32.PACK_AB R50, R51, R50 ;  /* 0x000000323332723e */ /* 0x000fe200000000ff */
[----:B------:R-:W2:Y:S01]  /*77a0*/  @P0 LDC.64 R6, c[0x0][0x450] ;  /* 0x00011400ff060b82 */ /* 0x000ea20000000a00 */
[----:B------:R1:W-:Y:S01]  /*77b0*/  STS [R206], R96 ;  /* 0x00000060ce007388 */ /* 0x0003e20000000800 */
[----:B------:R-:W-:Y:S01]  /*77c0*/  F2FP.F16.F32.PACK_AB R40, R41, R40 ;  /* 0x000000282928723e */ /* 0x000fe200000000ff */
[----:B------:R-:W-:Y:S01]  /*77d0*/  FMUL.FTZ R12, R60, UR5 ;  /* 0x000000053c0c7c20 */ /* 0x000fe20008410000 */
[----:B------:R-:W-:Y:S01]  /*77e0*/  F2FP.F16.F32.PACK_AB R42, R43, R42 ;  /* 0x0000002a2b2a723e */ /* 0x000fe200000000ff */
[----:B------:R1:W-:Y:S01]  /*77f0*/  STS [R206+0x400], R98 ;  /* 0x00040062ce007388 */ /* 0x0003e20000000800 */
[----:B------:R-:W-:Y:S01]  /*7800*/  F2FP.F16.F32.PACK_AB R44, R45, R44 ;  /* 0x0000002c2d2c723e */ /* 0x000fe200000000ff */
[----:B------:R-:W-:Y:S01]  /*7810*/  FMUL.FTZ R61, R61, UR5 ;  /* 0x000000053d3d7c20 */ /* 0x000fe20008410000 */
[----:B------:R-:W3:Y:S01]  /*7820*/  @P0 LDC.64 R4, c[0x0][0x458] ;  /* 0x00011600ff040b82 */ /* 0x000ee20000000a00 */
[----:B------:R1:W-:Y:S01]  /*7830*/  STS [R190+0x2000], R88 ;  /* 0x00200058be007388 */ /* 0x0003e20000000800 */
[----:B------:R-:W-:Y:S01]  /*7840*/  F2FP.F16.F32.PACK_AB R46, R47, R46 ;  /* 0x0000002e2f2e723e */ /* 0x000fe200000000ff */
[----:B------:R-:W-:Y:S01]  /*7850*/  FMUL.FTZ R11, R62, UR5 ;  /* 0x000000053e0b7c20 */ /* 0x000fe20008410000 */
[----:B------:R-:W-:Y:S01]  /*7860*/  F2FP.F16.F32.PACK_AB R52, R53, R52 ;  /* 0x000000343534723e */ /* 0x000fe200000000ff */
[----:B------:R1:W-:Y:S01]  /*7870*/  STS [R190+0x2400], R90 ;  /* 0x0024005abe007388 */ /* 0x0003e20000000800 */
[----:B------:R-:W-:Y:S01]  /*7880*/  F2FP.F16.F32.PACK_AB R54, R55, R54 ;  /* 0x000000363736723e */ /* 0x000fe200000000ff */
[----:B------:R-:W-:Y:S01]  /*7890*/  FMUL.FTZ R63, R63, UR5 ;  /* 0x000000053f3f7c20 */ /* 0x000fe20008410000 */
[----:B------:R-:W-:Y:S01]  /*78a0*/  F2FP.F16.F32.PACK_AB R64, R65, R64 ;  /* 0x000000404140723e */ /* 0x000fe200000000ff */
[----:B------:R1:W-:Y:S01]  /*78b0*/  STS [R206+0x2000], R92 ;  /* 0x0020005cce007388 */ /* 0x0003e20000000800 */
[----:B------:R-:W-:-:S02]  /*78c0*/  F2FP.F16.F32.PACK_AB R66, R67, R66 ;  /* 0x000000424342723e */ /* 0x000fc400000000ff */
[----:B------:R-:W-:Y:S01]  /*78d0*/  F2FP.F16.F32.PACK_AB R56, R57, R56 ;  /* 0x000000383938723e */ /* 0x000fe200000000ff */
[----:B------:R1:W-:Y:S01]  /*78e0*/  STS [R206+0x2400], R94 ;  /* 0x0024005ece007388 */ /* 0x0003e20000000800 */
[----:B------:R-:W-:Y:S02]  /*78f0*/  F2FP.F16.F32.PACK_AB R58, R59, R58 ;  /* 0x0000003a3b3a723e */ /* 0x000fe400000000ff */
[CC--:B------:R-:W-:Y:S01]  /*7900*/  @P0 IADD3 R24, R226.reuse, R228.reuse, RZ ;  /* 0x000000e4e2180210 */ /* 0x0c0fe20007ffe0ff */
[----:B------:R1:W-:Y:S01]  /*7910*/  STS [R188+0x4000], R36 ;  /* 0x00400024bc007388 */ /* 0x0003e20000000800 */
[----:B------:R-:W-:Y:S02]  /*7920*/  @P0 IADD3 R8, R226, R228, RZ ;  /* 0x000000e4e2080210 */ /* 0x000fe40007ffe0ff */
[----:B------:R-:W-:Y:S01]  /*7930*/  F2FP.F16.F32.PACK_AB R12, R61, R12 ;  /* 0x0000000c3d0c723e */ /* 0x000fe200000000ff */
[----:B------:R1:W-:Y:S01]  /*7940*/  STS [R188+0x4400], R38 ;  /* 0x00440026bc007388 */ /* 0x0003e20000000800 */
[----:B--2---:R-:W-:Y:S01]  /*7950*/  @P0 IMAD R2, R24, R7, RZ ;  /* 0x0000000718020224 */ /* 0x004fe200078e02ff */
[----:B------:R-:W-:Y:S01]  /*7960*/  F2FP.F16.F32.PACK_AB R11, R63, R11 ;  /* 0x0000000b3f0b723e */ /* 0x000fe200000000ff */
[----:B---3--:R-:W-:Y:S01]  /*7970*/  @P0 IMAD R0, R8, R5, RZ ;  /* 0x0000000508000224 */ /* 0x008fe200078e02ff */
[----:B------:R1:W-:Y:S01]  /*7980*/  STS [R192+0x4000], R48 ;  /* 0x00400030c0007388 */ /* 0x0003e20000000800 */
[----:B------:R-:W-:-:S03]  /*7990*/  @P0 IMAD.WIDE.U32 R24, R24, R6, RZ ;  /* 0x0000000618180225 */ /* 0x000fc600078e00ff */
[----:B------:R1:W-:Y:S01]  /*79a0*/  STS [R191+0x4000], R50 ;  /* 0x00400032bf007388 */ /* 0x0003e20000000800 */
[----:B------:R-:W-:Y:S01]  /*79b0*/  @P0 IMAD.WIDE.U32 R8, R8, R4, RZ ;  /* 0x0000000408080225 */ /* 0x000fe200078e00ff */
[----:B------:R-:W-:Y:S02]  /*79c0*/  @P0 IADD3 R2, R25, R2, RZ ;  /* 0x0000000219020210 */ /* 0x000fe40007ffe0ff */
[----:B------:R1:W-:Y:S02]  /*79d0*/  STS [R188+0x6000], R40 ;  /* 0x00600028bc007388 */ /* 0x0003e40000000800 */
[----:B------:R-:W-:Y:S02]  /*79e0*/  @P0 IADD3 R0, R9, R0, RZ ;  /* 0x0000000009000210 */ /* 0x000fe40007ffe0ff */
[----:B------:R1:W-:Y:S01]  /*79f0*/  STS [R188+0x6400], R42 ;  /* 0x0064002abc007388 */ /* 0x0003e20000000800 */
[----:B------:R-:W-:-:S03]  /*7a00*/  @P0 MOV R29, R8 ;  /* 0x00000008001d0202 */ /* 0x000fc60000000f00 */
        /* <DEDUP_REMOVED lines=9> */
[----:B------:R-:W2:Y:S01]  /*7aa0*/  LDC.64 R6, c[0x0][0x450] ;  /* 0x00011400ff067b82 */ /* 0x000ea20000000a00 */
[----:B------:R-:W-:-:S07]  /*7ab0*/  SHF.R.S32.HI R13, RZ, 0x1f, R226 ;  /* 0x0000001fff0d7819 */ /* 0x000fce00000114e2 */
[----:B------:R-:W3:Y:S01]  /*7ac0*/  LDC.64 R8, c[0x0][0x438] ;  /* 0x00010e00ff087b82 */ /* 0x000ee20000000a00 */
[-C--:B--2---:R-:W-:Y:S02]  /*7ad0*/  IMAD R13, R13, R6.reuse, RZ ;  /* 0x000000060d0d7224 */ /* 0x084fe400078e02ff */
[----:B------:R-:W-:-:S04]  /*7ae0*/  IMAD.WIDE.U32 R14, R226, R6, RZ ;  /* 0x00000006e20e7225 */ /* 0x000fc800078e00ff */
[----:B------:R-:W-:Y:S02]  /*7af0*/  IMAD R13, R226, R7, R13 ;  /* 0x00000007e20d7224 */ /* 0x000fe400078e020d */
[----:B---3--:R-:W-:-:S03]  /*7b00*/  IMAD R2, R10, R8, RZ ;  /* 0x000000080a027224 */ /* 0x008fc600078e02ff */
[----:B------:R-:W-:Y:S01]  /*7b10*/  IADD3 R15, R15, R13, RZ ;  /* 0x0000000d0f0f7210 */ /* 0x000fe20007ffe0ff */
[C---:B------:R-:W-:Y:S02]  /*7b20*/  IMAD R2, R178.reuse, R9, R2 ;  /* 0x00000009b2027224 */ /* 0x040fe400078e0202 */
[----:B------:R-:W-:-:S05]  /*7b30*/  IMAD.WIDE.U32 R8, R178, R8, R14 ;  /* 0x00000008b2087225 */ /* 0x000fca00078e000e */
[----:B------:R-:W-:Y:S02]  /*7b40*/  IADD3 R2, R9, R2, RZ ;  /* 0x0000000209027210 */ /* 0x000fe40007ffe0ff */
[----:B------:R-:W-:Y:S02]  /*7b50*/  MOV R24, R8 ;  /* 0x0000000800187202 */ /* 0x000fe40000000f00 */
.L_x_602:
        /* <DEDUP_REMOVED lines=12> */
[----:B------:R-:W-:-:S07]  /*7c20*/  MOV R29, R14 ;  /* 0x0000000e001d7202 */ /* 0x000fce0000000f00 */
.L_x_603:
[----:B------:R2:W-:Y:S01]  /*7c30*/  STS [R206+0x6000], R12 ;  /* 0x0060000cce007388 */ /* 0x0005e20000000800 */
[--C-:B------:R-:W-:Y:S01]  /*7c40*/  SHF.R.S32.HI R35, RZ, 0x1f, R186.reuse ;  /* 0x0000001fff237819 */ /* 0x100fe200000114ba */
[----:B------:R-:W-:Y:S01]  /*7c50*/  IMAD.MOV.U32 R34, RZ, RZ, R186 ;  /* 0x000000ffff227224 */ /* 0x000fe200078e00ba */
[----:B------:R-:W-:Y:S01]  /*7c60*/  SHF.R.S32.HI R30, RZ, 0x1f, R224 ;  /* 0x0000001fff1e7819 */ /* 0x000fe200000114e0 */
[----:B------:R2:W-:Y:S01]  /*7c70*/  STS [R206+0x6400], R11 ;  /* 0x0064000bce007388 */ /* 0x0005e20000000800 */
[----:B------:R-:W-:Y:S01]  /*7c80*/  IMAD R225, R185, -0x80, R225 ;  /* 0xffffff80b9e17824 */ /* 0x000fe200078e02e1 */
[----:B------:R-:W-:Y:S01]  /*7c90*/  SHF.R.S32.HI R28, RZ, 0x1f, R177 ;  /* 0x0000001fff1c7819 */ /* 0x000fe200000114b1 */
[-C--:B------:R-:W-:Y:S01]  /*7ca0*/  IMAD.WIDE.U32 R32, R224, R6.reuse, R34 ;  /* 0x00000006e0207225 */ /* 0x080fe200078e0022 */
[----:B------:R-:W-:Y:S02]  /*7cb0*/  BAR.SYNC.DEFER_BLOCKING 0x0 ;  /* 0x0000000000007b1d */ /* 0x000fe40000010000 */
[----:B------:R-:W-:Y:S01]  /*7cc0*/  ISETP.GE.AND P4, PT, R184, R225, PT ;  /* 0x000000e1b800720c */ /* 0x000fe20003f86270 */
[----:B------:R-:W-:Y:S01]  /*7cd0*/  IMAD R25, R30, R6, RZ ;  /* 0x000000061e197224 */ /* 0x000fe200078e02ff */
[----:B-1----:R-:W-:Y:S01]  /*7ce0*/  IADD3 R36, P0, R24, R32, RZ ;  /* 0x0000002018247210 */ /* 0x002fe20007f1e0ff */
[----:B------:R-:W-:Y:S01]  /*7cf0*/  VIADD R26, R184, 0x20 ;  /* 0x00000020b81a7836 */ /* 0x000fe20000000000 */
[----:B------:R-:W-:Y:S01]  /*7d00*/  ULDC.64 UR4, c[0x0][0x468] ;  /* 0x00011a0000047ab9 */ /* 0x000fe20000000a00 */
[----:B------:R-:W-:Y:S01]  /*7d10*/  IMAD R25, R224, R7, R25 ;  /* 0x00000007e0197224 */ /* 0x000fe200078e0219 */
[----:B------:R-:W-:Y:S01]  /*7d20*/  BSSY B0, `(.L_x_604) ;  /* 0x000001c000007945 */ /* 0x000fe20003800000 */
[----:B------:R-:W-:Y:S01]  /*7d30*/  IMAD R31, R28, UR4, RZ ;  /* 0x000000041c1f7c24 */ /* 0x000fe2000f8e02ff */
[----:B------:R-:W-:Y:S01]  /*7d40*/  ISETP.GE.AND P3, PT, R26, R225, PT ;  /* 0x000000e11a00720c */ /* 0x000fe20003f66270 */
[----:B------:R-:W-:Y:S01]  /*7d50*/  VIADD R24, R184, 0x60 ;  /* 0x00000060b8187836 */ /* 0x000fe20000000000 */
[----:B------:R-:W-:Y:S01]  /*7d60*/  IADD3.X R37, R2, R33, R25, P0, !PT ;  /* 0x0000002102257210 */ /* 0x000fe200007fe419 */
[----:B------:R-:W-:Y:S01]  /*7d70*/  IMAD R31, R177, UR5, R31 ;  /* 0x00000005b11f7c24 */ /* 0x000fe2000f8e021f */
[----:B------:R-:W-:-:S02]  /*7d80*/  IADD3 R26, R184, 0x40, RZ ;  /* 0x00000040b81a7810 */ /* 0x000fc40007ffe0ff */
[-C--:B------:R-:W-:Y:S01]  /*7d90*/  ISETP.GE.AND P1, PT, R24, R225.reuse, PT ;  /* 0x000000e11800720c */ /* 0x080fe20003f26270 */
[----:B------:R-:W-:Y:S01]  /*7da0*/  IMAD.WIDE.U32 R36, R177, UR4, R36 ;  /* 0x00000004b1247c25 */ /* 0x000fe2000f8e0024 */
[----:B------:R-:W-:Y:S02]  /*7db0*/  ISETP.GE.AND P2, PT, R26, R225, PT ;  /* 0x000000e11a00720c */ /* 0x000fe40003f46270 */
[----:B------:R-:W-:Y:S02]  /*7dc0*/  SHF.R.S32.HI R2, RZ, 0x1f, R184 ;  /* 0x0000001fff027819 */ /* 0x000fe400000114b8 */
[----:B------:R-:W-:Y:S01]  /*7dd0*/  IADD3 R31, R31, R37, RZ ;  /* 0x000000251f1f7210 */ /* 0x000fe20007ffe0ff */
[----:B------:R2:W1:Y:S04]  /*7de0*/  LDS.128 R20, [R115+0x7000] ;  /* 0x0070000073147984 */ /* 0x0004680000000c00 */
[----:B------:R2:W3:Y:S04]  /*7df0*/  LDS.128 R16, [R115+0xb000] ;  /* 0x00b0000073107984 */ /* 0x0004e80000000c00 */
[----:B------:R2:W4:Y:S04]  /*7e00*/  LDS.128 R12, [R115+0xc000] ;  /* 0x00c00000730c7984 */ /* 0x0005280000000c00 */
[----:B------:R2:W1:Y:S01]  /*7e10*/  LDS.128 R8, [R115+0xd000] ;  /* 0x00d0000073087984 */ /* 0x0004620000000c00 */
[----:B------:R-:W-:Y:S05]  /*7e20*/  @P4 BRA `(.L_x_605) ;  /* 0x00000000002c4947 */ /* 0x000fea0003800000 */
[----:B------:R-:W2:Y:S01]  /*7e30*/  LDS.128 R24, [R115+0x6000] ;  /* 0x0060000073187984 */ /* 0x000ea20000000c00 */
[----:B------:R-:W-:Y:S01]  /*7e40*/  MOV R38, R36 ;  /* 0x0000002400267202 */ /* 0x000fe20000000f00 */
[-C--:B------:R-:W-:Y:S01]  /*7e50*/  IMAD R32, R2, R6.reuse, RZ ;  /* 0x0000000602207224 */ /* 0x080fe200078e02ff */
        /* <DEDUP_REMOVED lines=8> */
.L_x_605:
[----:B------:R-:W-:Y:S05]  /*7ee0*/  BSYNC B0 ;  /* 0x0000000000007941 */ /* 0x000fea0003800000 */
.L_x_604:
[----:B------:R-:W-:Y:S04]  /*7ef0*/  BSSY B0, `(.L_x_606) ;  /* 0x000000e000007945 */ /* 0x000fe80003800000 */
[----:B------:R-:W-:Y:S05]  /*7f00*/  @P3 BRA `(.L_x_607) ;  /* 0x0000000000303947 */ /* 0x000fea0003800000 */
[----:B--2---:R-:W-:Y:S01]  /*7f10*/  IADD3 R25, P0, R184, 0x20, RZ ;  /* 0x00000020b8197810 */ /* 0x004fe20007f1e0ff */
        /* <DEDUP_REMOVED lines=10> */
[----:B-1----:R1:W-:Y:S02]  /*7fc0*/  STG.E.128 desc[UR14][R32.64], R20 ;  /* 0x0000001420007986 */ /* 0x0023e4000c101d0e */
.L_x_607:
[----:B------:R-:W-:Y:S05]  /*7fd0*/  BSYNC B0 ;  /* 0x0000000000007941 */ /* 0x000fea0003800000 */
.L_x_606:
[----:B-1----:R1:W1:Y:S01]  /*7fe0*/  LDS.128 R20, [R115+0x8000] ;  /* 0x0080000073147984 */ /* 0x0022620000000c00 */
        /* <DEDUP_REMOVED lines=14> */
.L_x_609:
[----:B------:R-:W-:Y:S05]  /*80d0*/  BSYNC B0 ;  /* 0x0000000000007941 */ /* 0x000fea0003800000 */
.L_x_608:
        /* <DEDUP_REMOVED lines=15> */
.L_x_611:
[----:B------:R-:W-:Y:S05]  /*81d0*/  BSYNC B0 ;  /* 0x0000000000007941 */ /* 0x000fea0003800000 */
.L_x_610:
[----:B-1----:R1:W1:Y:S01]  /*81e0*/  LDS.128 R20, [R115+0xa000] ;  /* 0x00a0000073147984 */ /* 0x0022620000000c00 */
[-C--:B------:R-:W-:Y:S01]  /*81f0*/  IMAD.WIDE.U32 R34, R224, R4.reuse, R34 ;  /* 0x00000004e0227225 */ /* 0x080fe200078e0022 */
[----:B------:R-:W-:Y:S01]  /*8200*/  ULDC.64 UR4, c[0x0][0x470] ;  /* 0x00011c0000047ab9 */ /* 0x000fe20000000a00 */
[----:B------:R-:W-:Y:S02]  /*8210*/  BSSY B0, `(.L_x_612) ;  /* 0x0000014000007945 */ /* 0x000fe40003800000 */
[----:B------:R-:W-:Y:S01]  /*8220*/  IMAD R30, R30, R4, RZ ;  /* 0x000000041e1e7224 */ /* 0x000fe200078e02ff */
[----:B--2---:R-:W-:Y:S01]  /*8230*/  IADD3 R24, P0, R29, R34, RZ ;  /* 0x000000221d187210 */ /* 0x004fe20007f1e0ff */
        /* <DEDUP_REMOVED lines=17> */
.L_x_613:
[----:B------:R-:W-:Y:S05]  /*8350*/  BSYNC B0 ;  /* 0x0000000000007941 */ /* 0x000fea0003800000 */
.L_x_612:
[----:B------:R-:W-:Y:S04]  /*8360*/  BSSY B0, `(.L_x_614) ;  /* 0x000000e000007945 */ /* 0x000fe80003800000 */
[----:B------:R-:W-:Y:S05]  /*8370*/  @P3 BRA `(.L_x_615) ;  /* 0x0000000000303947 */ /* 0x000fea0003800000 */
[----:B------:R-:W-:Y:S01]  /*8380*/  IADD3 R7, P0, R184, 0x20, RZ ;  /* 0x00000020b8077810 */ /* 0x000fe20007f1e0ff */
[----:B-12---:R-:W-:Y:S01]  /*8390*/  IMAD.MOV.U32 R20, RZ, RZ, R24 ;  /* 0x000000ffff147224 */ /* 0x006fe200078e0018 */
        /* <DEDUP_REMOVED lines=9> */
[----:B---3--:R1:W-:Y:S02]  /*8430*/  STG.E.128 desc[UR14][R22.64], R16 ;  /* 0x0000001016007986 */ /* 0x0083e4000c101d0e */
.L_x_615:
[----:B------:R-:W-:Y:S05]  /*8440*/  BSYNC B0 ;  /* 0x0000000000007941 */ /* 0x000fea0003800000 */
.L_x_614:
[----:B------:R-:W-:Y:S04]  /*8450*/  BSSY B0, `(.L_x_616) ;  /* 0x000000e000007945 */ /* 0x000fe80003800000 */
[----:B------:R-:W-:Y:S05]  /*8460*/  @P2 BRA `(.L_x_617) ;  /* 0x0000000000302947 */ /* 0x000fea0003800000 */
[----:B------:R-:W-:Y:S01]  /*8470*/  IADD3 R7, P0, R184, 0x40, RZ ;  /* 0x00000040b8077810 */ /* 0x000fe20007f1e0ff */
[----:B-1-3--:R-:W-:Y:S01]  /*8480*/  IMAD.MOV.U32 R16, RZ, RZ, R24 ;  /* 0x000000ffff107224 */ /* 0x00afe200078e0018 */
        /* <DEDUP_REMOVED lines=9> */
[----:B----4-:R1:W-:Y:S02]  /*8520*/  STG.E.128 desc[UR14][R18.64], R12 ;  /* 0x0000000c12007986 */ /* 0x0103e4000c101d0e */
.L_x_617:
[----:B------:R-:W-:Y:S05]  /*8530*/  BSYNC B0 ;  /* 0x0000000000007941 */ /* 0x000fea0003800000 */
.L_x_616:
        /* <DEDUP_REMOVED lines=13> */
.L_x_598:
[----:B------:R-:W-:Y:S05]  /*8610*/  BSYNC B1 ;  /* 0x0000000000017941 */ /* 0x000fea0003800000 */
.L_x_576:
[----:B------:R-:W3:Y:S02]  /*8620*/  LDC R0, c[0x0][0xc] ;  /* 0x00000300ff007b82 */ /* 0x000ee40000000800 */
[----:B---3--:R-:W-:-:S04]  /*8630*/  IADD3 R185, R0, R185, RZ ;  /* 0x000000b900b97210 */ /* 0x008fc80007ffe0ff */
[----:B------:R-:W-:-:S13]  /*8640*/  ISETP.GE.AND P0, PT, R185, UR7, PT ;  /* 0x00000007b9007c0c */ /* 0x000fda000bf06270 */
[----:B------:R-:W-:Y:S05]  /*8650*/  @P0 BRA `(.L_x_618) ;  /* 0x0000000000040947 */ /* 0x000fea0003800000 */
[----:B------:R-:W-:Y:S05]  /*8660*/  BRA `(.L_x_619) ;  /* 0xffffff8000a87947 */ /* 0x000fea000383ffff */
.L_x_618:
[----:B------:R-:W-:Y:S05]  /*8670*/  EXIT ;  /* 0x000000000000794d */ /* 0x000fea0003800000 */
.L_x_620:
        /* <DEDUP_REMOVED lines=16> */
.L_x_1268:


//--------------------- .text._ZN5flash44flash_bwd_dq_dk_dv_loop_seqk_parallel_kernelI23Flash_bwd_kernel_traitsILi64ELi64ELi128ELi8ELi2ELi4ELi4ELb1ELb0EN7cutlass6half_tE19Flash_kernel_traitsILi64ELi64ELi128ELi8ES3_EELb0ELb1ELb0ELb0ELb0ELb1ELb1EEEvNS_16Flash_bwd_paramsE --------------------------
	.section	.text._ZN5flash44flash_bwd_dq_dk_dv_loop_seqk_parallel_kernelI23Flash_bwd_kernel_traitsILi64ELi64ELi128ELi8ELi2ELi4ELi4ELb1ELb0EN7cutlass6half_tE19Flash_kernel_traitsILi64ELi64ELi128ELi8ES3_EELb0ELb1ELb0ELb0ELb0ELb1ELb1EEEvNS_16Flash_bwd_paramsE,"ax",@progbits
	.align	128
        .global         _ZN5flash44flash_bwd_dq_dk_dv_loop_seqk_parallel_kernelI23Flash_bwd_kernel_traitsILi64ELi64ELi128ELi8ELi2ELi4ELi4ELb1ELb0EN7cutlass6half_tE19Flash_kernel_traitsILi64ELi64ELi128ELi8ES3_EELb0ELb1ELb0ELb0ELb0ELb1ELb1EEEvNS_16Flash_bwd_paramsE
        .type           _ZN5flash44flash_bwd_dq_dk_dv_loop_seqk_parallel_kernelI23Flash_bwd_kernel_traitsILi64ELi64ELi128ELi8ELi2ELi4ELi4ELb1ELb0EN7cutlass6half_tE19Flash_kernel_traitsILi64ELi64ELi128ELi8ES3_EELb0ELb1ELb0ELb0ELb0ELb1ELb1EEEvNS_16Flash_bwd_paramsE,@function
        .size           _ZN5flash44flash_bwd_dq_dk_dv_loop_seqk_parallel_kernelI23Flash_bwd_kernel_traitsILi64ELi64ELi128ELi8ELi2ELi4ELi4ELb1ELb0EN7cutlass6half_tE19Flash_kernel_traitsILi64ELi64ELi128ELi8ES3_EELb0ELb1ELb0ELb0ELb0ELb1ELb1EEEvNS_16Flash_bwd_paramsE,(.L_x_1269 - _ZN5flash44flash_bwd_dq_dk_dv_loop_seqk_parallel_kernelI23Flash_bwd_kernel_traitsILi64ELi64ELi128ELi8ELi2ELi4ELi4ELb1ELb0EN7cutlass6half_tE19Flash_kernel_traitsILi64ELi64ELi128ELi8ES3_EELb0ELb1ELb0ELb0ELb0ELb1ELb1EEEvNS_16Flash_bwd_paramsE)
        .other          _ZN5flash44flash_bwd_dq_dk_dv_loop_seqk_parallel_kernelI23Flash_bwd_kernel_traitsILi64ELi64ELi128ELi8ELi2ELi4ELi4ELb1ELb0EN7cutlass6half_tE19Flash_kernel_traitsILi64ELi64ELi128ELi8ES3_EELb0ELb1ELb0ELb0ELb0ELb1ELb1EEEvNS_16Flash_bwd_paramsE,@"STO_CUDA_ENTRY STV_DEFAULT"
_ZN5flash44flash_bwd_dq_dk_dv_loop_seqk_parallel_kernelI23Flash_bwd_kernel_traitsILi64ELi64ELi128ELi8ELi2ELi4ELi4ELb1ELb0EN7cutlass6half_tE19Flash_kernel_traitsILi64ELi64ELi128ELi8ES3_EELb0ELb1ELb0ELb0ELb0ELb1ELb1EEEvNS_16Flash_bwd_paramsE:
.text._ZN5flash44flash_bwd_dq_dk_dv_loop_seqk_parallel_kernelI23Flash_bwd_kernel_traitsILi64ELi64ELi128ELi8ELi2ELi4ELi4ELb1ELb0EN7cutlass6half_tE19Flash_kernel_traitsILi64ELi64ELi128ELi8ES3_EELb0ELb1ELb0ELb0ELb0ELb1ELb1EEEvNS_16Flash_bwd_paramsE:
[----:B------:R-:W-:Y:S08]  /*0000*/  LDC R1, c[0x0][0x28] ;  /* 0x00000a00ff017b82 */ /* 0x000ff00000000800 */
[----:B------:R-:W1:Y:S01]  /*0010*/  S2UR UR26, SR_CTAID.X ;  /* 0x00000000001a79c3 */ /* 0x000e620000002500 */
[----:B------:R-:W-:Y:S02]  /*0020*/  ULDC UR4, c[0x0][0x2c8] ;  /* 0x0000b20000047ab9 */ /* 0x000fe40000000800 */
[----:B------:R-:W-:-:S04]  /*0030*/  UIADD3 UR5, UR4, 0x7f, URZ ;  /* 0x0000007f04057890 */ /* 0x000fc8000fffe03f */
[----:B------:R-:W-:-:S04]  /*0040*/  USHF.R.S32.HI UR4, URZ, 0x1f, UR5 ;  /* 0x0000001f3f047899 */ /* 0x000fc80008011405 */
[----:B------:R-:W-:-:S04]  /*0050*/  ULEA.HI UR4, UR4, UR5, URZ, 0x7 ;  /* 0x0000000504047291 */ /* 0x000fc8000f8f383f */
[----:B------:R-:W-:-:S06]  /*0060*/  USHF.R.S32.HI UR6, URZ, 0x7, UR4 ;  /* 0x000000073f067899 */ /* 0x000fcc0008011404 */
[----:B------:R-:W-:Y:S01]  /*0070*/  MOV R251, UR6 ;  /* 0x0000000600fb7c02 */ /* 0x000fe20008000f00 */
[----:B-1----:R-:W-:-:S06]  /*0080*/  UISETP.GE.AND UP0, UPT, UR26, UR6, UPT ;  /* 0x000000061a00728c */ /* 0x002fcc000bf06270 */
[----:B------:R-:W-:-:S13]  /*0090*/  PLOP3.LUT P0, PT, PT, PT, UP0, 0x80, 0x0 ;  /* 0x000000000000781c */ /* 0x000fda0003f0f008 */
[----:B------:R-:W-:Y:S05]  /*00a0*/  @P0 EXIT ;  /* 0x000000000000094d */ /* 0x000fea0003800000 */
[----:B------:R-:W1:Y:S01]  /*00b0*/  S2R R16, SR_TID.X ;  /* 0x0000000000107919 */ /* 0x000e620000002100 */
[----:B------:R-:W2:Y:S01]  /*00c0*/  S2UR UR4, SR_CgaCtaId ;  /* 0x00000000000479c3 */ /* 0x000ea20000008800 */
[----:B------:R-:W-:Y:S01]  /*00d0*/  UMOV UR5, 0x400 ;  /* 0x0000040000057882 */ /* 0x000fe20000000000 */
[----:B------:R-:W-:Y:S01]  /*00e0*/  IMAD.MOV.U32 R191, RZ, RZ, -0x10 ;  /* 0xfffffff0ffbf7424 */ /* 0x000fe200078e00ff */
[----:B------:R-:W-:-:S05]  /*00f0*/  ULDC.64 UR8, c[0x0][0x208] ;  /* 0x0000820000087ab9 */ /* 0x000fca0000000a00 */
[----:B------:R-:W3:Y:S08]  /*0100*/  S2UR UR59, SR_CTAID.Z ;  /* 0x00000000003b79c3 */ /* 0x000ef00000002700 */
[----:B------:R-:W4:Y:S01]  /*0110*/  S2UR UR49, SR_CTAID.Y ;  /* 0x00000000003179c3 */ /* 0x000f220000002600 */
[----:B--2---:R-:W-:Y:S01]  /*0120*/  ULEA UR4, UR4, UR5, 0x18 ;  /* 0x0000000504047291 */ /* 0x004fe2000f8ec03f */
[----:B-1----:R-:W-:Y:S01]  /*0130*/  SHF.R.S32.HI R18, RZ, 0x1f, R16 ;  /* 0x0000001fff127819 */ /* 0x002fe20000011410 */
[----:B------:R-:W-:Y:S01]  /*0140*/  IMAD.SHL.U32 R243, R16, 0x2, RZ ;  /* 0x0000000210f37824 */ /* 0x000fe200078e00ff */
[----:B---3--:R-:W-:-:S02]  /*0150*/  USHF.R.S32.HI UR5, URZ, 0x1f, UR59 ;  /* 0x0000001f3f057899 */ /* 0x008fc4000801143b */
[CC--:B------:R-:W-:Y:S01]  /*0160*/  LEA.HI R14, R18.reuse, R16.reuse, RZ, 0x5 ;  /* 0x00000010120e7211 */ /* 0x0c0fe200078f28ff */
[----:B------:R-:W-:Y:S01]  /*0170*/  USHF.R.S32.HI UR7, URZ, 0x1f, UR59 ;  /* 0x0000001f3f077899 */ /* 0x000fe2000801143b */
[----:B------:R-:W-:Y:S02]  /*0180*/  LEA.HI R5, R18, R16, RZ, 0x4 ;  /* 0x0000001012057211 */ /* 0x000fe400078f20ff */
[--C-:B------:R-:W-:Y:S01]  /*0190*/  SHF.R.S32.HI R3, RZ, 0x5, R14.reuse ;  /* 0x00000005ff037819 */ /* 0x100fe2000001140e */
[----:B----4-:R-:W-:Y:S01]  /*01a0*/  USHF.L.U32 UR6, UR49, 0x7, URZ ;  /* 0x0000000731067899 */ /* 0x010fe2000800063f */
[----:B------:R-:W-:Y:S02]  /*01b0*/  SHF.R.S32.HI R0, RZ, 0x1f, R14 ;  /* 0x0000001fff007819 */ /* 0x000fe4000001140e */
[-C--:B------:R-:W-:Y:S02]  /*01c0*/  LEA.HI R2, R14, R3.reuse, RZ, 0x1 ;  /* 0x000000030e027211 */ /* 0x080fe400078f08ff */
[----:B------:R-:W-:-:S02]  /*01d0*/  LEA.HI R0, R0, R3, RZ, 0x2 ;  /* 0x0000000300007211 */ /* 0x000fc400078f10ff */
[----:B------:R-:W-:Y:S02]  /*01e0*/  LOP3.LUT R2, R2, 0xfffffffe, RZ, 0xc0, !PT ;  /* 0xfffffffe02027812 */ /* 0x000fe400078ec0ff */
[----:B------:R-:W-:Y:S02]  /*01f0*/  LOP3.LUT R0, R0, 0xfffffffc, RZ, 0xc0, !PT ;  /* 0xfffffffc00007812 */ /* 0x000fe400078ec0ff */
[CC--:B------:R-:W-:Y:S01]  /*0200*/  LEA.HI R20, R18.reuse, R16.reuse, RZ, 0x3 ;  /* 0x0000001012147211 */ /* 0x0c0fe200078f18ff */
[C---:B------:R-:W-:Y:S01]  /*0210*/  IMAD.IADD R15, R3.reuse, 0x1, -R2 ;  /* 0x00000001030f7824 */ /* 0x040fe200078e0a02 */
[----:B------:R-:W-:Y:S01]  /*0220*/  LEA.HI R19, R18, R16, RZ, 0x2 ;  /* 0x0000001012137211 */ /* 0x000fe200078f10ff */
[----:B------:R-:W-:Y:S01]  /*0230*/  IMAD.IADD R174, R3, 0x1, -R0 ;  /* 0x0000000103ae7824 */ /* 0x000fe200078e0a00 */
[----:B------:R-:W-:Y:S02]  /*0240*/  SHF.R.S32.HI R4, RZ, 0x4, R5 ;  /* 0x00000004ff047819 */ /* 0x000fe40000011405 */
[----:B------:R-:W-:-:S02]  /*0250*/  LOP3.LUT R0, R20, 0xfffffff8, RZ, 0xc0, !PT ;  /* 0xfffffff814007812 */ /* 0x000fc400078ec0ff */
[--C-:B------:R-:W-:Y:S02]  /*0260*/  SHF.R.S32.HI R11, RZ, 0x2, R19.reuse ;  /* 0x00000002ff0b7819 */ /* 0x100fe40000011413 */
[----:B------:R-:W-:Y:S01]  /*0270*/  SHF.R.S32.HI R2, RZ, 0x1f, R19 ;  /* 0x0000001fff027819 */ /* 0x000fe20000011413 */
[----:B------:R-:W-:Y:S01]  /*0280*/  IMAD.IADD R0, R16, 0x1, -R0 ;  /* 0x0000000110007824 */ /* 0x000fe200078e0a00 */
[----:B------:R-:W-:Y:S02]  /*0290*/  SHF.R.S32.HI R6, RZ, 0x3, R20 ;  /* 0x00000003ff067819 */ /* 0x000fe40000011414 */
[C---:B------:R-:W-:Y:S01]  /*02a0*/  LEA.HI R3, R5.reuse, R4, RZ, 0x1 ;  /* 0x0000000405037211 */ /* 0x040fe200078f08ff */
[----:B------:R-:W-:Y:S01]  /*02b0*/  IMAD.SHL.U32 R8, R0, 0x8, RZ ;  /* 0x0000000800087824 */ /* 0x000fe200078e00ff */
[----:B------:R-:W-:Y:S01]  /*02c0*/  LEA.HI R2, R2, R11, RZ, 0x3 ;  /* 0x0000000b02027211 */ /* 0x000fe200078f18ff */
[----:B------:R-:W-:Y:S01]  /*02d0*/  IMAD.SHL.U32 R6, R6, 0x40, RZ ;  /* 0x0000004006067824 */ /* 0x000fe200078e00ff */
[----:B------:R-:W-:-:S02]  /*02e0*/  LOP3.LUT R7, R5, 0xfffffff0, RZ, 0xc0, !PT ;  /* 0xfffffff005077812 */ /* 0x000fc400078ec0ff */
[----:B------:R-:W-:Y:S02]  /*02f0*/  LOP3.LUT R5, R3, 0xfffffffe, RZ, 0xc0, !PT ;  /* 0xfffffffe03057812 */ /* 0x000fe400078ec0ff */
[----:B------:R-:W-:Y:S02]  /*0300*/  LOP3.LUT R3, R2, 0xfffffff8, RZ, 0xc0, !PT ;  /* 0xfffffff802037812 */ /* 0x000fe400078ec0ff */
[----:B------:R-:W-:Y:S01]  /*0310*/  LOP3.LUT R2, R6, 0x1c0, RZ, 0xc0, !PT ;  /* 0x000001c006027812 */ /* 0x000fe200078ec0ff */
[----:B------:R-:W-:Y:S01]  /*0320*/  IMAD.IADD R6, R16, 0x1, -R7 ;  /* 0x0000000110067824 */ /* 0x000fe200078e0a07 */
[----:B------:R-:W-:Y:S01]  /*0330*/  LOP3.LUT P4, RZ, R0, 0x2, RZ, 0xc0, !PT ;  /* 0x0000000200ff7812 */ /* 0x000fe2000788c0ff */
[----:B------:R-:W-:Y:S01]  /*0340*/  IMAD.IADD R11, R11, 0x1, -R3 ;  /* 0x000000010b0b7824 */ /* 0x000fe200078e0a03 */
[----:B------:R-:W-:Y:S01]  /*0350*/  LOP3.LUT R3, R2, 0x38, R8, 0xf8, !PT ;  /* 0x0000003802037812 */ /* 0x000fe200078ef808 */
[----:B------:R-:W-:Y:S01]  /*0360*/  IMAD.IADD R12, R4, 0x1, -R5 ;  /* 0x00000001040c7824 */ /* 0x000fe200078e0a05 */
[C---:B------:R-:W-:Y:S01]  /*0370*/  LOP3.LUT P3, RZ, R0.reuse, 0x4, RZ, 0xc0, !PT ;  /* 0x0000000400ff7812 */ /* 0x040fe2000786c0ff */
[----:B------:R-:W-:Y:S01]  /*0380*/  IMAD.SHL.U32 R0, R0, 0x40, RZ ;  /* 0x0000004000007824 */ /* 0x000fe200078e00ff */
[----:B------:R-:W-:-:S02]  /*0390*/  SHF.R.U32.HI R2, RZ, 0x3, R2 ;  /* 0x00000003ff027819 */ /* 0x000fc40000011602 */
[----:B------:R-:W-:Y:S02]  /*03a0*/  LEA.HI R7, R18, R16, RZ, 0x6 ;  /* 0x0000001012077211 */ /* 0x000fe400078f30ff */
[----:B------:R-:W-:Y:S01]  /*03b0*/  LOP3.LUT R241, R3, R2, RZ, 0x3c, !PT ;  /* 0x0000000203f17212 */ /* 0x000fe200078e3cff */
[----:B------:R-:W-:Y:S01]  /*03c0*/  IMAD.SHL.U32 R2, R174, 0x10, RZ ;  /* 0x00000010ae027824 */ /* 0x000fe200078e00ff */
[----:B------:R-:W-:Y:S02]  /*03d0*/  SHF.R.S32.HI R3, RZ, 0x1f, R6 ;  /* 0x0000001fff037819 */ /* 0x000fe40000011406 */
[----:B------:R-:W-:Y:S02]  /*03e0*/  LOP3.LUT R0, R0, 0x1c0, RZ, 0xc0, !PT ;  /* 0x000001c000007812 */ /* 0x000fe400078ec0ff */
[----:B------:R-:W-:Y:S02]  /*03f0*/  SHF.R.S32.HI R7, RZ, 0x6, R7 ;  /* 0x00000006ff077819 */ /* 0x000fe40000011407 */
[----:B------:R-:W-:Y:S01]  /*0400*/  LEA.HI R13, R3, R6, RZ, 0x3 ;  /* 0x00000006030d7211 */ /* 0x000fe200078f18ff */
[----:B------:R-:W-:Y:S01]  /*0410*/  IMAD.SHL.U32 R3, R12, 0x200, RZ ;  /* 0x000002000c037824 */ /* 0x000fe200078e00ff */
[----:B------:R-:W-:Y:S01]  /*0420*/  LOP3.LUT R8, R0, 0x8, R20, 0xf8, !PT ;  /* 0x0000000800087812 */ /* 0x000fe200078ef814 */
[----:B------:R-:W-:Y:S01]  /*0430*/  IMAD R241, R7, 0x200, R241 ;  /* 0x0000020007f17824 */ /* 0x000fe200078e02f1 */
[----:B------:R-:W-:-:S02]  /*0440*/  SHF.R.U32.HI R5, RZ, 0x3, R0 ;  /* 0x00000003ff057819 */ /* 0x000fc40000011600 */
[----:B------:R-:W-:Y:S01]  /*0450*/  LOP3.LUT R10, R0, 0x30, R2, 0xf8, !PT ;  /* 0x00000030000a7812 */ /* 0x000fe200078ef802 */
[----:B------:R-:W-:Y:S01]  /*0460*/  IMAD R2, R7, 0x800, R3 ;  /* 0x0000080007027824 */ /* 0x000fe200078e0203 */
[----:B------:R-:W-:Y:S02]  /*0470*/  LOP3.LUT R0, R8, R5, RZ, 0x3c, !PT ;  /* 0x0000000508007212 */ /* 0x000fe400078e3cff */
[----:B------:R-:W-:Y:S02]  /*0480*/  LOP3.LUT R9, R13, 0xfffffff8, RZ, 0xc0, !PT ;  /* 0xfffffff80d097812 */ /* 0x000fe400078ec0ff */
[----:B------:R-:W-:Y:S01]  /*0490*/  LEA.HI R8, R18, R16, RZ, 0x7 ;  /* 0x0000001012087211 */ /* 0x000fe200078f38ff */
[----:B------:R-:W-:Y:S01]  /*04a0*/  IMAD.IADD R182, R2, 0x1, R0 ;  /* 0x0000000102b67824 */ /* 0x000fe200078e0200 */
[----:B------:R-:W-:Y:S01]  /*04b0*/  LOP3.LUT R0, R19, 0x7ffffffc, RZ, 0xc0, !PT ;  /* 0x7ffffffc13007812 */ /* 0x000fe200078ec0ff */
[----:B------:R-:W-:Y:S01]  /*04c0*/  IMAD.IADD R17, R6, 0x1, -R9 ;  /* 0x0000000106117824 */ /* 0x000fe200078e0a09 */
[C---:B------:R-:W-:Y:S01]  /*04d0*/  LOP3.LUT R4, R11.reuse, 0x1, RZ, 0xc0, !PT ;  /* 0x000000010b047812 */ /* 0x040fe200078ec0ff */
[----:B------:R-:W-:Y:S01]  /*04e0*/  IMAD.SHL.U32 R6, R12, 0x10, RZ ;  /* 0x000000100c067824 */ /* 0x000fe200078e00ff */
[----:B------:R-:W-:Y:S01]  /*04f0*/  LOP3.LUT R2, R14, 0xffffffe0, RZ, 0xc0, !PT ;  /* 0xffffffe00e027812 */ /* 0x000fe200078ec0ff */
[----:B------:R-:W-:Y:S01]  /*0500*/  IMAD.IADD R9, R16, 0x1, -R0 ;  /* 0x0000000110097824 */ /* 0x000fe200078e0a00 */
[----:B------:R-:W-:Y:S01]  /*0510*/  SHF.R.S32.HI R8, RZ, 0x7, R8 ;  /* 0x00000007ff087819 */ /* 0x000fe20000011408 */
[----:B------:R-:W-:Y:S01]  /*0520*/  IMAD.SHL.U32 R0, R11, 0x40, RZ ;  /* 0x000000400b007824 */ /* 0x000fe200078e00ff */
[----:B------:R-:W-:Y:S01]  /*0530*/  ISETP.NE.U32.AND P0, PT, R4, 0x1, PT ;  /* 0x000000010400780c */ /* 0x000fe20003f05070 */
[----:B------:R-:W-:Y:S01]  /*0540*/  IMAD.IADD R250, R16, 0x1, -R2 ;  /* 0x0000000110fa7824 */ /* 0x000fe200078e0a02 */
[----:B------:R-:W-:Y:S01]  /*0550*/  LOP3.LUT R4, R10, 0x8, R20, 0xf8, !PT ;  /* 0x000000080a047812 */ /* 0x000fe200078ef814 */
[----:B------:R-:W-:Y:S01]  /*0560*/  IMAD.SHL.U32 R2, R8, 0x8, RZ ;  /* 0x0000000808027824 */ /* 0x000fe200078e00ff */
[----:B------:R-:W-:-:S02]  /*0570*/  LOP3.LUT R0, R0, 0x1c0, RZ, 0xc0, !PT ;  /* 0x000001c000007812 */ /* 0x000fc400078ec0ff */
[----:B------:R-:W-:Y:S01]  /*0580*/  LOP3.LUT R5, R3, R4, R5, 0xf6, !PT ;  /* 0x0000000403057212 */ /* 0x000fe200078ef605 */
[----:B------:R-:W-:Y:S01]  /*0590*/  IMAD.SHL.U32 R3, R7, 0x20, RZ ;  /* 0x0000002007037824 */ /* 0x000fe200078e00ff */
[----:B------:R-:W-:Y:S02]  /*05a0*/  SHF.R.S32.HI R7, RZ, 0x1f, R250 ;  /* 0x0000001fff077819 */ /* 0x000fe400000114fa */
[----:B------:R-:W-:Y:S02]  /*05b0*/  LOP3.LUT R2, R2, 0x8, RZ, 0xc0, !PT ;  /* 0x0000000802027812 */ /* 0x000fe400078ec0ff */
[----:B------:R-:W-:Y:S02]  /*05c0*/  SHF.R.U32.HI R4, RZ, 0x3, R0 ;  /* 0x00000003ff047819 */ /* 0x000fe40000011600 */
[----:B------:R-:W-:Y:S02]  /*05d0*/  LEA.HI R7, R7, R250, RZ, 0x2 ;  /* 0x000000fa07077211 */ /* 0x000fe400078f10ff */
[----:B------:R-:W-:-:S02]  /*05e0*/  R2P PR, R11, 0x6 ;  /* 0x000000060b007804 */ /* 0x000fc40000000000 */
[----:B------:R-:W-:Y:S02]  /*05f0*/  LOP3.LUT R11, R2, 0x10, R6, 0xf8, !PT ;  /* 0x00000010020b7812 */ /* 0x000fe400078ef806 */
[----:B------:R-:W-:Y:S02]  /*0600*/  LOP3.LUT R243, R3, 0x6, R243, 0xf8, !PT ;  /* 0x0000000603f37812 */ /* 0x000fe400078ef8f3 */
[----:B------:R-:W-:Y:S02]  /*0610*/  LOP3.LUT R6, R0, 0x20, R3, 0xf8, !PT ;  /* 0x0000002000067812 */ /* 0x000fe400078ef803 */
[----:B------:R-:W-:Y:S01]  /*0620*/  LOP3.LUT R10, R4, R0, R2, 0x1e, !PT ;  /* 0x00000000040a7212 */ /* 0x000fe200078e1e02 */
[----:B------:R-:W-:Y:S01]  /*0630*/  IMAD.SHL.U32 R0, R9, 0x2, RZ ;  /* 0x0000000209007824 */ /* 0x000fe200078e00ff */
[----:B------:R-:W-:Y:S02]  /*0640*/  SHF.R.S32.HI R3, RZ, 0x2, R7 ;  /* 0x00000002ff037819 */ /* 0x000fe40000011407 */
[----:B------:R-:W-:Y:S01]  /*0650*/  LOP3.LUT R7, R6, R4, RZ, 0x3c, !PT ;  /* 0x0000000406077212 */ /* 0x000fe200078e3cff */
[----:B------:R-:W-:Y:S01]  /*0660*/  IMAD R2, R8, 0x1000, R0 ;  /* 0x0000100008027824 */ /* 0x000fe200078e0200 */
[----:B------:R-:W-:Y:S01]  /*0670*/  SEL R191, R191, 0x10, !P0 ;  /* 0x00000010bfbf7807 */ /* 0x000fe20004000000 */
[----:B------:R-:W-:-:S02]  /*0680*/  IMAD R244, R15, 0x10, R3 ;  /* 0x000000100ff47824 */ /* 0x000fc400078e0203 */
[----:B------:R-:W-:Y:S02]  /*0690*/  IMAD R3, R15, 0x400, R2 ;  /* 0x000004000f037824 */ /* 0x000fe400078e0202 */
[----:B------:R-:W-:Y:S02]  /*06a0*/  VIADD R2, R244, 0xffffffc0 ;  /* 0xffffffc0f4027836 */ /* 0x000fe40000000000 */
[----:B------:R-:W-:Y:S02]  /*06b0*/  IMAD.SHL.U32 R4, R17, 0x40, RZ ;  /* 0x0000004011047824 */ /* 0x000fe400078e00ff */
[----:B------:R-:W-:Y:S01]  /*06c0*/  IMAD R6, R174, 0x400, R0 ;  /* 0x00000400ae067824 */ /* 0x000fe200078e0200 */
[----:B------:R-:W-:Y:S01]  /*06d0*/  SHF.R.S32.HI R0, RZ, 0x1f, R2 ;  /* 0x0000001fff007819 */ /* 0x000fe20000011402 */
[----:B------:R-:W-:Y:S01]  /*06e0*/  IMAD.IADD R7, R7, 0x1, R3 ;  /* 0x0000000107077824 */ /* 0x000fe200078e0203 */
[----:B------:R-:W-:Y:S01]  /*06f0*/  LOP3.LUT R3, R4, 0x1c0, RZ, 0xc0, !PT ;  /* 0x000001c004037812 */ /* 0x000fe200078ec0ff */
[----:B------:R-:W-:Y:S01]  /*0700*/  IMAD.IADD R10, R6, 0x1, R10 ;  /* 0x00000001060a7824 */ /* 0x000fe200078e020a */
[----:B------:R-:W-:Y:S01]  /*0710*/  SHF.L.U64.HI R242, R2, 0x2, R0 ;  /* 0x0000000202f27819 */ /* 0x000fe20000010200 */
[----:B------:R-:W-:Y:S01]  /*0720*/  IMAD.SHL.U32 R6, R12, 0x8, RZ ;  /* 0x000000080c067824 */ /* 0x000fe200078e00ff */
[----:B------:R-:W-:Y:S01]  /*0730*/  SHF.R.U32.HI R4, RZ, 0x3, R3 ;  /* 0x00000003ff047819 */ /* 0x000fe20000011603 */
[----:B------:R-:W-:Y:S01]  /*0740*/  IMAD.SHL.U32 R0, R13, 0x40, RZ ;  /* 0x000000400d007824 */ /* 0x000fe200078e00ff */
[----:B------:R-:W-:-:S02]  /*0750*/  LEA R193, R7, UR4, 0x1 ;  /* 0x0000000407c17c11 */ /* 0x000fc4000f8e08ff */
[----:B------:R-:W-:Y:S02]  /*0760*/  LOP3.LUT R2, R3, 0x8, R6, 0xf8, !PT ;  /* 0x0000000803027812 */ /* 0x000fe400078ef806 */
        /* <DEDUP_REMOVED lines=8> */
[----:B------:R-:W-:Y:S01]  /*07f0*/  IMAD.U32 R0, RZ, RZ, UR5 ;  /* 0x00000005ff007e24 */ /* 0x000fe2000f8e00ff */
[----:B------:R-:W-:Y:S01]  /*0800*/  USHF.R.S32.HI UR5, URZ, 0x1f, UR49 ;  /* 0x0000001f3f057899 */ /* 0x000fe20008011431 */
[----:B------:R-:W-:-:S02]  /*0810*/  IMAD.IADD R181, R4, 0x1, R2 ;  /* 0x0000000104b57824 */ /* 0x000fc400078e0202 */
[----:B------:R-:W-:Y:S02]  /*0820*/  IMAD.IADD R174, R2, 0x1, R174 ;  /* 0x0000000102ae7824 */ /* 0x000fe400078e02ae */
[----:B------:R-:W-:Y:S01]  /*0830*/  IMAD.U32 R2, RZ, RZ, UR6 ;  /* 0x00000006ff027e24 */ /* 0x000fe2000f8e00ff */
[----:B------:R-:W-:Y:S01]  /*0840*/  UIADD3 UR6, UR4, 0xa000, URZ ;  /* 0x0000a00004067890 */ /* 0x000fe2000fffe03f */
[----:B------:R-:W-:Y:S01]  /*0850*/  IMAD.U32 R0, RZ, RZ, UR5 ;  /* 0x00000005ff007e24 */ /* 0x000fe2000f8e00ff */
[----:B------:R-:W-:Y:S01]  /*0860*/  UIADD3 UR5, UR4, 0x6000, URZ ;  /* 0x0000600004057890 */ /* 0x000fe2000fffe03f */
[----:B------:R-:W-:Y:S02]  /*0870*/  IMAD.MOV.U32 R4, RZ, RZ, 0x20 ;  /* 0x00000020ff047424 */ /* 0x000fe400078e00ff */
[----:B------:R-:W-:Y:S01]  /*0880*/  IMAD.MOV.U32 R2, RZ, RZ, 0x40 ;  /* 0x00000040ff027424 */ /* 0x000fe200078e00ff */
[----:B------:R-:W-:Y:S01]  /*0890*/  LEA R174, R174, UR6, 0x1 ;  /* 0x00000006aeae7c11 */ /* 0x000fe2000f8e08ff */
[----:B------:R-:W-:Y:S01]  /*08a0*/  IMAD.U32 R0, RZ, RZ, UR7 ;  /* 0x00000007ff007e24 */ /* 0x000fe2000f8e00ff */
[----:B------:R-:W-:Y:S01]  /*08b0*/  SEL R177, R4, 0xffffffe0, !P4 ;  /* 0xffffffe004b17807 */ /* 0x000fe20006000000 */
[----:B------:R-:W-:Y:S01]  /*08c0*/  IMAD.SHL.U32 R183, R180, 0x2, RZ ;  /* 0x00000002b4b77824 */ /* 0x000fe200078e00ff */
[----:B------:R-:W-:-:S02]  /*08d0*/  LEA R245, R10, UR5, 0x1 ;  /* 0x000000050af57c11 */ /* 0x000fc4000f8e08ff */
[----:B------:R-:W-:Y:S01]  /*08e0*/  SEL R2, R2, 0xffffffc0, !P3 ;  /* 0xffffffc002027807 */ /* 0x000fe20005800000 */
[----:B------:R-:W-:Y:S01]  /*08f0*/  VIADD R183, R183, UR5 ;  /* 0x00000005b7b77c36 */ /* 0x000fe20008000000 */
[----:B------:R-:W-:Y:S01]  /*0900*/  LEA R0, R182, UR6, 0x1 ;  /* 0x00000006b6007c11 */ /* 0x000fe2000f8e08ff */
[C---:B------:R-:W-:Y:S01]  /*0910*/  VIADD R246, R245.reuse, 0x40 ;  /* 0x00000040f5f67836 */ /* 0x040fe20000000000 */
[----:B------:R-:W-:Y:S01]  /*0920*/  SEL R4, R4, 0xffffffe0, !P1 ;  /* 0xffffffe004047807 */ /* 0x000fe20004800000 */
[----:B------:R-:W-:Y:S02]  /*0930*/  @P2 VIADD R246, R245, 0xffffffc0 ;  /* 0xffffffc0f5f62836 */ /* 0x000fe40000000000 */
[C---:B------:R-:W-:Y:S02]  /*0940*/  IMAD.IADD R176, R0.reuse, 0x1, R2 ;  /* 0x0000000100b07824 */ /* 0x040fe400078e0202 */
[----:B------:R-:W-:Y:S02]  /*0950*/  IMAD.IADD R192, R193, 0x1, R4 ;  /* 0x00000001c1c07824 */ /* 0x000fe400078e0204 */
[----:B------:R-:W-:-:S02]  /*0960*/  IMAD.IADD R178, R0, 0x1, R177 ;  /* 0x0000000100b27824 */ /* 0x000fc400078e02b1 */
[----:B------:R-:W-:Y:S02]  /*0970*/  VIADD R249, R245, 0x420 ;  /* 0x00000420f5f97836 */ /* 0x000fe40000000000 */
[----:B------:R-:W-:Y:S02]  /*0980*/  IMAD.IADD R177, R177, 0x1, R176 ;  /* 0x00000001b1b17824 */ /* 0x000fe400078e02b0 */
[C---:B------:R-:W-:Y:S02]  /*0990*/  IMAD.IADD R248, R4.reuse, 0x1, R245 ;  /* 0x0000000104f87824 */ /* 0x040fe400078e02f5 */
[----:B------:R-:W-:Y:S02]  /*09a0*/  @P1 VIADD R249, R245, 0x3e0 ;  /* 0x000003e0f5f91836 */ /* 0x000fe40000000000 */
[----:B------:R-:W-:Y:S02]  /*09b0*/  IMAD.IADD R191, R191, 0x1, R192 ;  /* 0x00000001bfbf7824 */ /* 0x000fe400078e02c0 */
[----:B------:R-:W-:-:S07]  /*09c0*/  IMAD.IADD R247, R4, 0x1, R246 ;  /* 0x0000000104f77824 */ /* 0x000fce00078e02f6 */
.L_x_665:
        /* <DEDUP_REMOVED lines=16> */
[----:B-1--4-:R-:W-:Y:S01]  /*0ad0*/  IMAD.U32 R4, RZ, RZ, UR6 ;  /* 0x00000006ff047e24 */ /* 0x012fe2000f8e00ff */
        /* <DEDUP_REMOVED lines=13> */
[----:B--2---:R-:W2:Y:S01]  /*0bb0*/  @P1 LDG.E R8, desc[UR8][R6.64] ;  /* 0x0000000806081981 */ /* 0x004ea2000c1e1900 */
[----:B------:R-:W-:-:S04]  /*0bc0*/  UIADD3 UR6, UP0, UR16, UR12, URZ ;  /* 0x0000000c10067290 */ /* 0x000fc8000ff1e03f */
[----:B------:R-:W-:Y:S01]  /*0bd0*/  PLOP3.LUT P2, PT, PT, PT, UP4, 0x80, 0x0 ;  /* 0x000000000000781c */ /* 0x000fe20003f4f048 */
[----:B------:R-:W-:Y:S01]  /*0be0*/  UIADD3.X UR5, UR5, UR13, URZ, UP0, !UPT ;  /* 0x0000000d05057290 */ /* 0x000fe200087fe43f */
[----:B---3--:R1:W3:Y:S02]  /*0bf0*/  @P0 LDG.E R6, desc[UR8][R4.64] ;  /* 0x0000000804060981 */ /* 0x0082e4000c1e1900 */
        /* <DEDUP_REMOVED lines=10> */
[----:B------:R-:W-:Y:S02]  /*0ca0*/  UMOV UR5, 0xffffffff ;  /* 0xffffffff00057882 */ /* 0x000fe40000000000 */
[----:B------:R-:W-:Y:S01]  /*0cb0*/  @!UP3 ULDC UR6, c[0x0][0x2cc] ;  /* 0x0000b3000006bab9 */ /* 0x000fe20000000800 */
[----:B------:R-:W-:Y:S01]  /*0cc0*/  @!UP3 UISETP.NE.AND.EX UP0, UPT, UR7, URZ, UPT, UP0 ;  /* 0x0000003f0700b28c */ /* 0x000fe2000bf05300 */
[----:B------:R-:W-:Y:S01]  /*0cd0*/  UMOV UR34, 0xffffffff ;  /* 0xffffffff00227882 */ /* 0x000fe20000000000 */
[----:B------:R-:W-:Y:S02]  /*0ce0*/  USHF.L.U32 UR33, UR26, 0x7, URZ ;  /* 0x000000071a217899 */ /* 0x000fe4000800063f */
        /* <DEDUP_REMOVED lines=17> */
.L_x_621:
        /* <DEDUP_REMOVED lines=19> */
[----:B------:R-:W-:Y:S02]  /*0f30*/  USHF.L.U32 UR14, UR49, 0x7, URZ ;  /* 0x00000007310e7899 */ /* 0x000fe4000800063f */
[----:B------:R-:W-:Y:S02]  /*0f40*/  @!UP1 UIMAD.WIDE.U32 UR36, UR49, UR10, URZ ;  /* 0x0000000a312492a5 */ /* 0x000fe4000f8e003f */
[----:B------:R-:W-:Y:S01]  /*0f50*/  UIMAD UR50, UR59, UR27, URZ ;  /* 0x0000001b3b3272a4 */ /* 0x000fe2000f8e023f */
[----:B------:R-:W-:Y:S01]  /*0f60*/  ULDC.64 UR40, c[0x0][0x240] ;  /* 0x0000900000287ab9 */ /* 0x000fe20000000a00 */
[----:B------:R-:W-:Y:S01]  /*0f70*/  USEL UR31, UR14, URZ, UP2 ;  /* 0x0000003f0e1f7287 */ /* 0x000fe20009000000 */
[----:B-1----:R-:W-:Y:S01]  /*0f80*/  IABS R6, R7 ;  /* 0x0000000700067213 */ /* 0x002fe20000000000 */
[----:B------:R-:W-:Y:S01]  /*0f90*/  UIMAD.WIDE.U32 UR14, UR5, UR40, URZ ;  /* 0x00000028050e72a5 */ /* 0x000fe2000f8e003f */
[----:B------:R-:W-:Y:S01]  /*0fa0*/  ISETP.NE.AND P3, PT, R7, RZ, PT ;  /* 0x000000ff0700720c */ /* 0x000fe20003f65270 */
[----:B------:R-:W-:Y:S01]  /*0fb0*/  UIMAD UR22, UR5, UR41, URZ ;  /* 0x00000029051672a4 */ /* 0x000fe2000f8e023f */
[----:B------:R-:W1:Y:S01]  /*0fc0*/  I2F.RP R4, R6 ;  /* 0x0000000600047306 */ /* 0x000e620000209400 */
[----:B------:R-:W-:-:S02]  /*0fd0*/  USEL UR58, UR18, UR14, !UP1 ;  /* 0x0000000e123a7287 */ /* 0x000fc4000c800000 */
[----:B------:R-:W-:Y:S02]  /*0fe0*/  UIADD3 UR51, UR19, UR30, URZ ;  /* 0x0000001e13337290 */ /* 0x000fe4000fffe03f */
[----:B--2---:R-:W-:Y:S02]  /*0ff0*/  UIMAD.WIDE.U32 UR28, UR6, UR12, URZ ;  /* 0x0000000c061c72a5 */ /* 0x004fe4000f8e003f */
[----:B------:R-:W-:Y:S02]  /*1000*/  @UP1 UIADD3 UR51, UR15, UR22, URZ ;  /* 0x000000160f331290 */ /* 0x000fe4000fffe03f */
[----:B------:R-:W-:Y:S02]  /*1010*/  UIMAD UR45, UR6, UR13, UR29 ;  /* 0x0000000d062d72a4 */ /* 0x000fe4000f8e021d */
[----:B------:R-:W-:Y:S02]  /*1020*/  @!UP1 UIMAD UR6, UR60, UR10, URZ ;  /* 0x0000000a3c0692a4 */ /* 0x000fe4000f8e023f */
[----:B------:R-:W-:Y:S01]  /*1030*/  USHF.R.S32.HI UR29, URZ, 0x1f, UR61 ;  /* 0x0000001f3f1d7899 */ /* 0x000fe2000801143d */
[----:B-1----:R-:W1:Y:S01]  /*1040*/  MUFU.RCP R4, R4 ;  /* 0x0000000400047308 */ /* 0x002e620000001000 */
[----:B------:R-:W-:-:S02]  /*1050*/  @!UP1 UIMAD UR42, UR49, UR11, UR6 ;  /* 0x0000000b312a92a4 */ /* 0x000fc4000f8e0206 */
[----:B------:R-:W-:Y:S01]  /*1060*/  UIADD3 UR6, UR25, 0x3f, URZ ;  /* 0x0000003f19067890 */ /* 0x000fe2000fffe03f */
[----:B------:R-:W-:Y:S01]  /*1070*/  @UP1 ULDC.64 UR12, c[0x0][0x420] ;  /* 0x00010800000c1ab9 */ /* 0x000fe20000000a00 */
        /* <DEDUP_REMOVED lines=12> */
[----:B------:R-:W-:-:S02]  /*1140*/  ULOP3.LUT UR15, UR27, 0xffffffc0, URZ, 0xc0, !UPT ;  /* 0xffffffc01b0f7892 */ /* 0x000fc4000f8ec03f */
[----:B------:R-:W-:Y:S02]  /*1150*/  UIMAD.WIDE.U32 UR18, UR10, UR12, URZ ;  /* 0x0000000c0a1272a5 */ /* 0x000fe4000f8e003f */
[----:B------:R-:W-:Y:S02]  /*1160*/  USHF.L.U64.HI UR16, UR49, 0x7, UR60 ;  /* 0x0000000731107899 */ /* 0x000fe4000801023c */
[----:B------:R-:W-:Y:S02]  /*1170*/  UIMAD.WIDE.U32 UR12, UR10, UR5, URZ ;  /* 0x000000050a0c72a5 */ /* 0x000fe4000f8e003f */
[----:B------:R-:W-:Y:S01]  /*1180*/  UIMAD UR14, UR10, UR6, UR14 ;  /* 0x000000060a0e72a4 */ /* 0x000fe2000f8e020e */
[----:B-1----:R-:W-:Y:S01]  /*1190*/  IMAD.MOV R0, RZ, RZ, -R5 ;  /* 0x000000ffff007224 */ /* 0x002fe200078e0a05 */
[----:B------:R-:W-:Y:S01]  /*11a0*/  ULDC.U8 UR20, c[0x0][0x3d8] ;  /* 0x0000f60000147ab9 */ /* 0x000fe20000000000 */
[----:B------:R-:W-:Y:S01]  /*11b0*/  IMAD.MOV.U32 R4, RZ, RZ, RZ ;  /* 0x000000ffff047224 */ /* 0x000fe200078e00ff */
[----:B------:R-:W-:Y:S01]  /*11c0*/  UIADD3 UR6, UR15, -0x40, URZ ;  /* 0xffffffc00f067890 */ /* 0x000fe2000fffe03f */
[----:B------:R-:W-:Y:S01]  /*11d0*/  IMAD R0, R0, R6, RZ ;  /* 0x0000000600007224 */ /* 0x000fe200078e02ff */
[----:B------:R-:W-:-:S02]  /*11e0*/  UISETP.NE.AND UP3, UPT, UR20, URZ, UPT ;  /* 0x0000003f1400728c */ /* 0x000fc4000bf65270 */
[----:B------:R-:W-:Y:S01]  /*11f0*/  USEL UR35, UR16, URZ, UP2 ;  /* 0x0000003f10237287 */ /* 0x000fe20009000000 */
[----:B------:R-:W-:Y:S01]  /*1200*/  IMAD.HI.U32 R0, R5, R0, R4 ;  /* 0x0000000005007227 */ /* 0x000fe200078e0004 */
[----:B------:R-:W-:Y:S02]  /*1210*/  USEL UR57, UR18, UR12, !UP1 ;  /* 0x0000000c12397287 */ /* 0x000fe4000c800000 */
[----:B------:R-:W-:Y:S02]  /*1220*/  USHF.R.S32.HI UR29, URZ, 0x1f, UR6 ;  /* 0x0000001f3f1d7899 */ /* 0x000fe40008011406 */
[----:B------:R-:W-:Y:S01]  /*1230*/  UIADD3 UR18, UP2, UR6, UR31, URZ ;  /* 0x0000001f06127290 */ /* 0x000fe2000ff5e03f */
[----:B------:R-:W-:Y:S01]  /*1240*/  IMAD.HI.U32 R0, R0, R2, RZ ;  /* 0x0000000200007227 */ /* 0x000fe200078e00ff */
[----:B------:R-:W-:Y:S02]  /*1250*/  UISETP.NE.AND UP0, UPT, UR34, -0x1, UPT ;  /* 0xffffffff2200788c */ /* 0x000fe4000bf05270 */
[----:B------:R-:W-:-:S02]  /*1260*/  UIMAD UR22, UR11, UR5, URZ ;  /* 0x000000050b1672a4 */ /* 0x000fc4000f8e023f */
[----:B------:R-:W-:Y:S01]  /*1270*/  IADD3 R4, -R0, RZ, RZ ;  /* 0x000000ff00047210 */ /* 0x000fe20007ffe1ff */
[----:B------:R-:W-:Y:S02]  /*1280*/  UIADD3.X UR12, UR29, UR35, URZ, UP2, !UPT ;  /* 0x000000231d0c7290 */ /* 0x000fe400097fe43f */
[----:B------:R-:W-:Y:S02]  /*1290*/  UIMAD UR11, UR11, UR18, URZ ;  /* 0x000000120b0b72a4 */ /* 0x000fe4000f8e023f */
[C---:B------:R-:W-:Y:S01]  /*12a0*/  IMAD R2, R6.reuse, R4, R2 ;  /* 0x0000000406027224 */ /* 0x040fe200078e0202 */
[----:B------:R-:W-:Y:S01]  /*12b0*/  ULDC UR47, c[0x0][0x2c4] ;  /* 0x0000b100002f7ab9 */ /* 0x000fe20000000800 */
[----:B------:R-:W-:Y:S02]  /*12c0*/  UIADD3 UR48, UR19, UR14, URZ ;  /* 0x0000000e13307290 */ /* 0x000fe4000fffe03f */
[----:B------:R-:W-:Y:S01]  /*12d0*/  UIMAD UR19, UR10, UR12, UR11 ;  /* 0x0000000c0a1372a4 */ /* 0x000fe2000f8e020b */
[----:B------:R-:W-:Y:S01]  /*12e0*/  ISETP.GT.U32.AND P1, PT, R6, R2, PT ;  /* 0x000000020600720c */ /* 0x000fe20003f24070 */
[----:B------:R-:W-:-:S02]  /*12f0*/  UIMAD.WIDE.U32 UR30, UR10, UR18, URZ ;  /* 0x000000120a1e72a5 */ /* 0x000fc4000f8e003f */
[----:B------:R-:W-:Y:S01]  /*1300*/  @UP3 UIMAD UR10, UR49, UR47, URZ ;  /* 0x0000002f310a32a4 */ /* 0x000fe2000f8e023f */
[----:B------:R-:W-:Y:S01]  /*1310*/  ULDC.U8 UR21, c[0x0][0x480] ;  /* 0x0001200000157ab9 */ /* 0x000fe20000000000 */
[----:B------:R-:W-:Y:S02]  /*1320*/  @UP0 UIADD3 UR23, UR32, UR34, URZ ;  /* 0x0000002220170290 */ /* 0x000fe4000fffe03f */
[----:B------:R-:W-:Y:S02]  /*1330*/  @UP0 UIADD3 UR24, UR32, UR34, URZ ;  /* 0x0000002220180290 */ /* 0x000fe4000fffe03f */
[----:B------:R-:W-:Y:S02]  /*1340*/  UISETP.NE.AND UP4, UPT, UR21, URZ, UPT ;  /* 0x0000003f1500728c */ /* 0x000fe4000bf85270 */
[----:B------:R-:W-:Y:S02]  /*1350*/  @UP3 USEL UR11, UR10, UR5, !UP1 ;  /* 0x000000050a0b3287 */ /* 0x000fe4000c800000 */
[----:B------:R-:W-:Y:S01]  /*1360*/  @!P1 IMAD.IADD R2, R2, 0x1, -R6 ;  /* 0x0000000102029824 */ /* 0x000fe200078e0a06 */
[----:B------:R-:W-:Y:S01]  /*1370*/  @UP0 ULDC.64 UR20, c[0x0][0x248] ;  /* 0x0000920000140ab9 */ /* 0x000fe20000000a00 */
[----:B------:R-:W-:Y:S01]  /*1380*/  @!P1 VIADD R0, R0, 0x1 ;  /* 0x0000000100009836 */ /* 0x000fe20000000000 */
[----:B------:R-:W-:Y:S01]  /*1390*/  PLOP3.LUT P1, PT, PT, PT, UP0, 0x80, 0x0 ;  /* 0x000000000000781c */ /* 0x000fe20003f2f008 */
[----:B------:R-:W-:Y:S01]  /*13a0*/  @UP0 ULDC.64 UR16, c[0x0][0x250] ;  /* 0x0000940000100ab9 */ /* 0x000fe20000000a00 */
[----:B------:R-:W-:Y:S01]  /*13b0*/  ISETP.GE.U32.AND P0, PT, R2, R6, PT ;  /* 0x000000060200720c */ /* 0x000fe20003f06070 */
[----:B------:R-:W-:Y:S01]  /*13c0*/  @UP1 UIADD3 UR48, UR13, UR22, URZ ;  /* 0x000000160d301290 */ /* 0x000fe2000fffe03f */
[----:B------:R-:W-:Y:S01]  /*13d0*/  LOP3.LUT R2, R7, UR59, RZ, 0x3c, !PT ;  /* 0x0000003b07027c12 */ /* 0x000fe2000f8e3cff */
[----:B------:R-:W-:Y:S01]  /*13e0*/  @UP3 ULDC UR10, c[0x0][0x2e4] ;  /* 0x0000b900000a3ab9 */ /* 0x000fe20000000800 */
[----:B------:R-:W-:-:S02]  /*13f0*/  @UP0 UIMAD.WIDE.U32 UR14, UR23, UR20, URZ ;  /* 0x00000014170e02a5 */ /* 0x000fc4000f8e003f */
[----:B------:R-:W-:Y:S01]  /*1400*/  ISETP.GE.AND P2, PT, R2, RZ, PT ;  /* 0x000000ff0200720c */ /* 0x000fe20003f46270 */
[----:B------:R-:W-:Y:S02]  /*1410*/  @!UP1 UIADD3 UR53, UR37, UR42, URZ ;  /* 0x0000002a25359290 */ /* 0x000fe4000fffe03f */
[----:B------:R-:W-:Y:S02]  /*1420*/  @UP0 UIMAD.WIDE.U32 UR12, UR24, UR16, URZ ;  /* 0x00000010180c02a5 */ /* 0x000fe4000f8e003f */
[----:B------:R-:W-:Y:S02]  /*1430*/  @UP3 UIMAD UR42, UR59, UR10, UR11 ;  /* 0x0000000a3b2a32a4 */ /* 0x000fe4000f8e020b */
[----:B------:R-:W-:Y:S01]  /*1440*/  @P0 IADD3 R0, R0, 0x1, RZ ;  /* 0x0000000100000810 */ /* 0x000fe20007ffe0ff */
[----:B------:R-:W-:Y:S01]  /*1450*/  @!UP3 UIMAD UR10, UR49, UR43, UR59 ;  /* 0x0000002b310ab2a4 */ /* 0x000fe2000f8e023b */
[----:B------:R-:W-:Y:S01]  /*1460*/  PLOP3.LUT P0, PT, PT, PT, UP3, 0x80, 0x0 ;  /* 0x000000000000781c */ /* 0x000fe20003f0f038 */
[----:B------:R-:W-:-:S02]  /*1470*/  @UP0 UIMAD UR23, UR23, UR21, URZ ;  /* 0x00000015171702a4 */ /* 0x000fc4000f8e023f */
[----:B------:R-:W-:Y:S01]  /*1480*/  @UP0 UIMAD UR18, UR24, UR17, URZ ;  /* 0x00000011181202a4 */ /* 0x000fe2000f8e023f */
[----:B------:R-:W-:Y:S01]  /*1490*/  IMAD.MOV.U32 R2, RZ, RZ, R0 ;  /* 0x000000ffff027224 */ /* 0x000fe200078e0000 */
[----:B------:R-:W-:Y:S02]  /*14a0*/  USEL UR55, UR28, URZ, UP4 ;  /* 0x0000003f1c377287 */ /* 0x000fe4000a000000 */
[----:B------:R-:W-:Y:S02]  /*14b0*/  USEL UR54, UR45, URZ, UP4 ;  /* 0x0000003f2d367287 */ /* 0x000fe4000a000000 */
[----:B------:R-:W-:Y:S01]  /*14c0*/  @!UP3 UIMAD UR42, UR10, UR47, URZ ;  /* 0x0000002f0a2ab2a4 */ /* 0x000fe2000f8e023f */
[----:B------:R-:W-:Y:S01]  /*14d0*/  @!P2 IADD3 R2, -R2, RZ, RZ ;  /* 0x000000ff0202a210 */ /* 0x000fe20007ffe1ff */
[----:B------:R-:W-:Y:S01]  /*14e0*/  USHF.R.S32.HI UR44, URZ, 0x1f, UR33 ;  /* 0x0000001f3f2c7899 */ /* 0x000fe20008011421 */
[----:B------:R-:W-:Y:S01]  /*14f0*/  @!P3 LOP3.LUT R2, RZ, R7, RZ, 0x33, !PT ;  /* 0x00000007ff02b212 */ /* 0x000fe200078e33ff */
[----:B------:R-:W-:-:S02]  /*1500*/  USHF.R.S32.HI UR56, URZ, 0x1f, UR50 ;  /* 0x0000001f3f387899 */ /* 0x000fc40008011432 */
[----:B------:R-:W-:Y:S02]  /*1510*/  USHF.R.S32.HI UR43, URZ, 0x6, UR27 ;  /* 0x000000063f2b7899 */ /* 0x000fe4000801141b */
[----:B------:R-:W-:Y:S02]  /*1520*/  @UP0 UIADD3 UR46, UR13, UR18, URZ ;  /* 0x000000120d2e0290 */ /* 0x000fe4000fffe03f */
[----:B------:R-:W-:Y:S02]  /*1530*/  UIADD3 UR52, UR31, UR19, URZ ;  /* 0x000000131f347290 */ /* 0x000fe4000fffe03f */
[----:B------:R-:W-:Y:S01]  /*1540*/  @UP0 UIADD3 UR47, UR15, UR23, URZ ;  /* 0x000000170f2f0290 */ /* 0x000fe2000fffe03f */
[----:B------:R-:W-:Y:S01]  /*1550*/  @UP0 UMOV UR45, UR14 ;  /* 0x0000000e002d0c82 */ /* 0x000fe20008000000 */
[----:B------:R-:W-:Y:S01]  /*1560*/  @UP0 UMOV UR28, UR12 ;  /* 0x0000000c001c0c82 */ /* 0x000fe20008000000 */
[----:B------:R-:W-:Y:S09]  /*1570*/  @P1 BRA `(.L_x_623) ;  /* 0x0000000000301947 */ /* 0x000ff20003800000 */
        /* <DEDUP_REMOVED lines=12> */
.L_x_623:
[----:B------:R-:W-:Y:S05]  /*1640*/  @P1 BRA `(.L_x_624) ;  /* 0x0000000000301947 */ /* 0x000fea0003800000 */
        /* <DEDUP_REMOVED lines=12> */
.L_x_624:
        /* <DEDUP_REMOVED lines=11> */
.L_x_625:
[----:B------:R-:W-:Y:S02]  /*17c0*/  ULDC UR5, c[0x0][0x270] ;  /* 0x00009c0000057ab9 */ /* 0x000fe40000000800 */
[----:B------:R-:W-:-:S04]  /*17d0*/  UIMAD UR5, UR49, UR5, UR59 ;  /* 0x00000005310572a4 */ /* 0x000fc8000f8e023b */
[----:B------:R-:W-:-:S12]  /*17e0*/  UIMAD UR5, UR5, UR61, URZ ;  /* 0x0000003d050572a4 */ /* 0x000fd8000f8e023f */
.L_x_626:
[----:B------:R-:W1:Y:S01]  /*17f0*/  S2R R39, SR_TID.X ;  /* 0x0000000000277919 */ /* 0x000e620000002100 */
[----:B------:R-:W2:Y:S01]  /*1800*/  LDC.64 R24, c[0x0][0x420] ;  /* 0x00010800ff187b82 */ /* 0x000ea20000000a00 */
[----:B------:R-:W-:Y:S01]  /*1810*/  ULDC UR11, c[0x0][0x2dc] ;  /* 0x0000b700000b7ab9 */ /* 0x000fe20000000800 */
[----:B------:R-:W-:Y:S01]  /*1820*/  ULDC UR12, c[0x0][0x270] ;  /* 0x00009c00000c7ab9 */ /* 0x000fe20000000800 */
[----:B------:R-:W-:Y:S01]  /*1830*/  UIADD3 UR24, UR6, UR5, URZ ;  /* 0x0000000506187290 */ /* 0x000fe2000fffe03f */
[----:B------:R-:W-:Y:S01]  /*1840*/  BSSY B1, `(.L_x_622) ;  /* 0x00006fb000017945 */ /* 0x000fe20003800000 */
[----:B------:R-:W-:Y:S02]  /*1850*/  UIMAD UR27, UR11, UR12, URZ ;  /* 0x0000000c0b1b72a4 */ /* 0x000fe4000f8e023f */
[----:B------:R-:W-:Y:S02]  /*1860*/  UIADD3 UR5, -UR7, UR25, UR33 ;  /* 0x0000001907057290 */ /* 0x000fe4000fffe121 */
[----:B------:R-:W-:Y:S01]  /*1870*/  USHF.L.U32 UR35, UR27, 0x6, URZ ;  /* 0x000000061b237899 */ /* 0x000fe2000800063f */
[----:B------:R-:W-:Y:S01]  /*1880*/  ULDC UR11, c[0x0][0x398] ;  /* 0x0000e600000b7ab9 */ /* 0x000fe20000000800 */
[----:B------:R-:W-:Y:S01]  /*1890*/  ULDC.64 UR18, c[0x0][0x400] ;  /* 0x0001000000127ab9 */ /* 0x000fe20000000a00 */
[----:B------:R-:W-:-:S02]  /*18a0*/  UIADD3 UR5, UR5, -UR11, URZ ;  /* 0x8000000b05057290 */ /* 0x000fc4000fffe03f */
[----:B------:R-:W-:Y:S02]  /*18b0*/  UIADD3 UR12, UP2, UP1, UR30, UR35, UR50 ;  /* 0x000000231e0c7290 */ /* 0x000fe4000f95e032 */
[----:B------:R-:W-:Y:S02]  /*18c0*/  USHF.R.S32.HI UR11, URZ, 0x1f, UR35 ;  /* 0x0000001f3f0b7899 */ /* 0x000fe40008011423 */
[----:B------:R-:W-:Y:S02]  /*18d0*/  USHF.R.S32.HI UR36, URZ, 0x1f, UR59 ;  /* 0x0000001f3f247899 */ /* 0x000fe4000801143b */
[----:B------:R-:W-:Y:S02]  /*18e0*/  UIADD3.X UR11, UR52, UR11, UR56, UP2, UP1 ;  /* 0x0000000b340b7290 */ /* 0x000fe400097e2438 */
[----:B------:R-:W-:Y:S01]  /*18f0*/  UIADD3 UR12, UP2, UP1, UR55, UR12, UR57 ;  /* 0x0000000c370c7290 */ /* 0x000fe2000f95e039 */
[----:B--2---:R-:W-:Y:S01]  /*1900*/  IMAD R9, R24, UR29, RZ ;  /* 0x0000001d18097c24 */ /* 0x004fe2000f8e02ff */
[----:B------:R-:W-:Y:S01]  /*1910*/  ULDC.64 UR22, c[0x0][0x258] ;  /* 0x0000960000167ab9 */ /* 0x000fe20000000a00 */
[----:B------:R-:W-:Y:S01]  /*1920*/  ULDC.64 UR14, c[0x0][0x428] ;  /* 0x00010a00000e7ab9 */ /* 0x000fe20000000a00 */
[----:B------:R-:W-:Y:S01]  /*1930*/  ULDC.64 UR30, c[0x0][0x478] ;  /* 0x00011e00001e7ab9 */ /* 0x000fe20000000a00 */
[----:B------:R-:W-:Y:S01]  /*1940*/  IMAD R12, R25, UR6, R9 ;  /* 0x00000006190c7c24 */ /* 0x000fe2000f8e0209 */
[----:B------:R-:W-:Y:S01]  /*1950*/  UIMAD UR13, UR36, UR14, URZ ;  /* 0x0000000e240d72a4 */ /* 0x000fe2000f8e023f */
[----:B-1----:R-:W-:-:S03]  /*1960*/  SHF.R.S32.HI R38, RZ, 0x1f, R39 ;  /* 0x0000001fff267819 */ /* 0x002fc60000011427 */
        /* <DEDUP_REMOVED lines=9> */
[----:B------:R-:W-:Y:S02]  /*1a00*/  IMAD.SHL.U32 R4, R4, 0x8, RZ ;  /* 0x0000000804047824 */ /* 0x000fe400078e00ff */
[----:B------:R-:W-:Y:S01]  /*1a10*/  IMAD R10, R10, UR27, R250 ;  /* 0x0000001b0a0a7c24 */ /* 0x000fe2000f8e02fa */
[----:B------:R-:W-:Y:S02]  /*1a20*/  IADD3.X R7, R37, UR29, RZ, P0, !PT ;  /* 0x0000001d25077c10 */ /* 0x000fe400087fe4ff */
[----:B------:R-:W-:Y:S02]  /*1a30*/  SHF.R.S32.HI R5, RZ, 0x1f, R4 ;  /* 0x0000001fff057819 */ /* 0x000fe40000011404 */
[----:B------:R-:W-:Y:S01]  /*1a40*/  IADD3 R6, P0, R4, UR10, RZ ;  /* 0x0000000a04067c10 */ /* 0x000fe2000ff1e0ff */
[----:B------:R-:W-:Y:S01]  /*1a50*/  IMAD R9, R7, UR40, RZ ;  /* 0x0000002807097c24 */ /* 0x000fe2000f8e02ff */
[----:B------:R-:W-:-:S02]  /*1a60*/  UIADD3.X UR10, UR54, UR11, UR48, UP2, UP1 ;  /* 0x0000000b360a7290 */ /* 0x000fc400097e2430 */
[----:B------:R-:W-:Y:S01]  /*1a70*/  IADD3.X R7, R5, UR53, RZ, P0, !PT ;  /* 0x0000003505077c10 */ /* 0x000fe200087fe4ff */
[----:B------:R-:W-:Y:S01]  /*1a80*/  IMAD R13, R8, UR41, R9 ;  /* 0x00000029080d7c24 */ /* 0x000fe2000f8e0209 */
[----:B------:R-:W-:Y:S01]  /*1a90*/  IADD3 R11, P0, R10, UR12, RZ ;  /* 0x0000000c0a0b7c10 */ /* 0x000fe2000ff1e0ff */
[----:B------:R-:W-:Y:S01]  /*1aa0*/  IMAD.WIDE.U32 R8, R8, UR40, R4 ;  /* 0x0000002808087c25 */ /* 0x000fe2000f8e0004 */
[----:B------:R-:W-:Y:S02]  /*1ab0*/  ULDC.64 UR12, c[0x0][0x210] ;  /* 0x00008400000c7ab9 */ /* 0x000fe40000000a00 */
[----:B------:R-:W-:Y:S01]  /*1ac0*/  LEA.HI.X.SX32 R10, R10, UR10, 0x1, P0 ;  /* 0x0000000a0a0a7c11 */ /* 0x000fe200080f0eff */
[----:B------:R-:W-:Y:S01]  /*1ad0*/  UIMAD UR10, UR36, UR22, URZ ;  /* 0x00000016240a72a4 */ /* 0x000fe2000f8e023f */
[C---:B------:R-:W-:Y:S01]  /*1ae0*/  LEA R224, P0, R11.reuse, UR18, 0x2 ;  /* 0x000000120be07c11 */ /* 0x040fe2000f8010ff */
[----:B------:R-:W-:Y:S01]  /*1af0*/  USHF.R.S32.HI UR18, URZ, 0x1f, UR5 ;  /* 0x0000001f3f127899 */ /* 0x000fe20008011405 */
[----:B------:R-:W-:Y:S01]  /*1b00*/  IADD3 R8, P2, R8, UR58, RZ ;  /* 0x0000003a08087c10 */ /* 0x000fe2000ff5e0ff */
[----:B------:R-:W-:Y:S01]  /*1b10*/  IMAD.WIDE.U32 R6, R24, UR6, R6 ;  /* 0x0000000618067c25 */ /* 0x000fe2000f8e0006 */
[----:B------:R-:W-:Y:S01]  /*1b20*/  LEA.HI.X R223, R11, UR19, R10, 0x2, P0 ;  /* 0x000000130bdf7c11 */ /* 0x000fe200080f140a */
[----:B------:R-:W-:Y:S01]  /*1b30*/  ULEA.HI UR18, UR18, UR5, URZ, 0x6 ;  /* 0x0000000512127291 */ /* 0x000fe2000f8f303f */
[----:B------:R-:W-:Y:S01]  /*1b40*/  IADD3.X R9, R9, UR51, R13, P2, !PT ;  /* 0x0000003309097c10 */ /* 0x000fe200097fe40d */
[----:B------:R-:W-:Y:S01]  /*1b50*/  IMAD.U32 R11, RZ, RZ, UR22 ;  /* 0x00000016ff0b7e24 */ /* 0x000fe2000f8e00ff */
[----:B------:R-:W-:Y:S01]  /*1b60*/  UIMAD UR23, UR59, UR23, UR10 ;  /* 0x000000173b1772a4 */ /* 0x000fe2000f8e020a */
[----:B------:R-:W-:Y:S01]  /*1b70*/  IMAD.IADD R7, R7, 0x1, R12 ;  /* 0x0000000107077824 */ /* 0x000fe200078e020c */
[----:B------:R-:W-:Y:S01]  /*1b80*/  USHF.R.S32.HI UR18, URZ, 0x6, UR18 ;  /* 0x000000063f127899 */ /* 0x000fe20008011412 */
[----:B------:R-:W-:Y:S01]  /*1b90*/  IMAD.U32 R10, RZ, RZ, UR14 ;  /* 0x0000000eff0a7e24 */ /* 0x000fe2000f8e00ff */
[----:B------:R-:W-:Y:S01]  /*1ba0*/  UIADD3 UR10, UR6, UR42, URZ ;  /* 0x0000002a060a7290 */ /* 0x000fe2000fffe03f */
[----:B------:R-:W-:Y:S01]  /*1bb0*/  IMAD.WIDE.U32 R8, R11, UR59, R8 ;  /* 0x0000003b0b087c25 */ /* 0x000fe2000f8e0008 */
[----:B------:R-:W-:Y:S01]  /*1bc0*/  UISETP.LT.AND UP1, UPT, URZ, UR18, UPT ;  /* 0x000000123f00728c */ /* 0x000fe2000bf21270 */
[----:B------:R-:W-:-:S02]  /*1bd0*/  ULDC.64 UR36, c[0x0][0x2b0] ;  /* 0x0000ac0000247ab9 */ /* 0x000fc40000000a00 */
[----:B------:R-:W-:Y:S01]  /*1be0*/  IMAD.WIDE.U32 R6, R10, UR59, R6 ;  /* 0x0000003b0a067c25 */ /* 0x000fe2000f8e0006 */
[----:B------:R-:W-:Y:S01]  /*1bf0*/  USEL UR18, URZ, UR18, !UP1 ;  /* 0x000000123f127287 */ /* 0x000fe2000c800000 */
[C---:B------:R-:W-:Y:S01]  /*1c00*/  LEA R198, P0, R8.reuse, UR12, 0x1 ;  /* 0x0000000c08c67c11 */ /* 0x040fe2000f8008ff */
[----:B------:R-:W-:Y:S01]  /*1c10*/  UIMAD.WIDE UR10, UR10, 0x4, UR36 ;  /* 0x000000040a0a78a5 */ /* 0x000fe2000f8e0224 */
[----:B------:R-:W-:Y:S01]  /*1c20*/  VIADD R9, R9, UR23 ;  /* 0x0000001709097c36 */ /* 0x000fe20008000000 */
[----:B------:R-:W-:Y:S01]  /*1c30*/  UISETP.GT.AND UP1, UPT, UR43, UR18, UPT ;  /* 0x000000122b00728c */ /* 0x000fe2000bf24270 */
[----:B------:R-:W-:Y:S01]  /*1c40*/  VIADD R7, R7, UR15 ;  /* 0x0000000f07077c36 */ /* 0x000fe20008000000 */
[----:B------:R-:W-:Y:S01]  /*1c50*/  ULDC.64 UR14, c[0x0][0x3e0] ;  /* 0x0000f800000e7ab9 */ /* 0x000fe20000000a00 */
[-C--:B------:R-:W-:Y:S01]  /*1c60*/  IMAD R10, R37, R24.reuse, RZ ;  /* 0x00000018250a7224 */ /* 0x080fe200078e02ff */
[----:B------:R-:W-:Y:S01]  /*1c70*/  LEA.HI.X R199, R8, UR13, R9, 0x1, P0 ;  /* 0x0000000d08c77c11 */ /* 0x000fe200080f0c09 */
[----:B------:R-:W-:Y:S01]  /*1c80*/  IMAD.WIDE.U32 R6, R0, R24, R6 ;  /* 0x0000001800067225 */ /* 0x000fe200078e0006 */
[----:B------:R-:W-:Y:S01]  /*1c90*/  PLOP3.LUT P0, PT, PT, PT, UP1, 0x80, 0x0 ;  /* 0x000000000000781c */ /* 0x000fe20003f0f018 */
[----:B------:R-:W-:-:S02]  /*1ca0*/  UIMAD.WIDE UR22, UR24, 0x4, UR30 ;  /* 0x00000004181678a5 */ /* 0x000fc4000f8e021e */
[----:B------:R-:W-:Y:S01]  /*1cb0*/  IMAD R10, R0, R25, R10 ;  /* 0x00000019000a7224 */ /* 0x000fe200078e020a */
[C---:B------:R-:W-:Y:S01]  /*1cc0*/  LEA R196, P2, R6.reuse, UR14, 0x1 ;  /* 0x0000000e06c47c11 */ /* 0x040fe2000f8408ff */
[----:B------:R-:W-:Y:S02]  /*1cd0*/  UIADD3 UR6, UR43, -0x1, URZ ;  /* 0xffffffff2b067890 */ /* 0x000fe4000fffe03f */
[----:B------:R-:W-:Y:S01]  /*1ce0*/  IMAD.IADD R7, R7, 0x1, R10 ;  /* 0x0000000107077824 */ /* 0x000fe200078e020a */
[----:B------:R-:W-:Y:S01]  /*1cf0*/  UMOV UR13, UR10 ;  /* 0x0000000a000d7c82 */ /* 0x000fe20008000000 */
[----:B------:R-:W-:Y:S01]  /*1d00*/  UMOV UR12, UR11 ;  /* 0x0000000b000c7c82 */ /* 0x000fe20008000000 */
[----:B------:R-:W-:Y:S02]  /*1d10*/  UMOV UR14, UR23 ;  /* 0x00000017000e7c82 */ /* 0x000fe40008000000 */
        /* <DEDUP_REMOVED lines=22> */
.L_x_628:
        /* <DEDUP_REMOVED lines=19> */
.L_x_629:
        /* <DEDUP_REMOVED lines=34> */
.L_x_631:
[----:B------:R-:W-:Y:S05]  /*21d0*/  BSYNC B0 ;  /* 0x0000000000007941 */ /* 0x000fea0003800000 */
.L_x_630:
        /* <DEDUP_REMOVED lines=14> */
.L_x_633:
[----:B------:R-:W-:Y:S05]  /*22c0*/  BSYNC B0 ;  /* 0x0000000000007941 */ /* 0x000fea0003800000 */
.L_x_632:
        /* <DEDUP_REMOVED lines=14> */
.L_x_635:
[----:B------:R-:W-:Y:S05]  /*23b0*/  BSYNC B0 ;  /* 0x0000000000007941 */ /* 0x000fea0003800000 */
.L_x_634:
        /* <DEDUP_REMOVED lines=14> */
.L_x_637:
[----:B------:R-:W-:Y:S05]  /*24a0*/  BSYNC B0 ;  /* 0x0000000000007941 */ /* 0x000fea0003800000 */
.L_x_636:
[----:B------:R-:W-:Y:S01]  /*24b0*/  UIMAD UR5, UR44, UR12, URZ ;  /* 0x0000000c2c0572a4 */ /* 0x000fe2000f8e023f */
[----:B------:R-:W-:Y:S01]  /*24c0*/  IMAD.U32 R2, RZ, RZ, UR12 ;  /* 0x0000000cff027e24 */ /* 0x000fe2000f8e00ff */
        /* <DEDUP_REMOVED lines=14> */
[----:B----4-:R-:W-:Y:S01]  /*25b0*/  MOV R6, R4 ;  /* 0x0000000400067202 */ /* 0x010fe20000000f00 */
        /* <DEDUP_REMOVED lines=9> */
.L_x_639:
[----:B------:R-:W-:Y:S05]  /*2650*/  BSYNC B0 ;  /* 0x0000000000007941 */ /* 0x000fea0003800000 */
.L_x_638:
[----:B------:R-:W-:Y:S04]  /*2660*/  BSSY B0, `(.L_x_640) ;  /* 0x000000e000007945 */ /* 0x000fe80003800000 */
[----:B------:R-:W-:Y:S05]  /*2670*/  @P2 BRA `(.L_x_641) ;  /* 0x0000000000302947 */ /* 0x000fea0003800000 */
[----:B----4-:R-:W-:Y:S01]  /*2680*/  IADD3 R8, P2, R0, 0x20, RZ ;  /* 0x0000002000087810 */ /* 0x010fe20007f5e0ff */
        /* <DEDUP_REMOVED lines=11> */
.L_x_641:
[----:B------:R-:W-:Y:S05]  /*2740*/  BSYNC B0 ;  /* 0x0000000000007941 */ /* 0x000fea0003800000 */
.L_x_640:
        /* <DEDUP_REMOVED lines=14> */
.L_x_643:
[----:B------:R-:W-:Y:S05]  /*2830*/  BSYNC B0 ;  /* 0x0000000000007941 */ /* 0x000fea0003800000 */
.L_x_642:
[----:B------:R-:W-:Y:S05]  /*2840*/  @P0 BRA `(.L_x_644) ;  /* 0x0000005c00e80947 */ /* 0x000fea0003800000 */
[----:B------:R-:W-:Y:S01]  /*2850*/  IADD3 R0, P0, R0, 0x60, RZ ;  /* 0x0000006000007810 */ /* 0x000fe20007f1e0ff */
[----:B----4-:R-:W-:Y:S01]  /*2860*/  IMAD.MOV.U32 R6, RZ, RZ, R4 ;  /* 0x000000ffff067224 */ /* 0x010fe200078e0004 */
        /* <DEDUP_REMOVED lines=11> */
.L_x_627:
[----:B------:R-:W-:Y:S01]  /*2920*/  UIMAD UR5, UR44, UR16, URZ ;  /* 0x000000102c0572a4 */ /* 0x000fe2000f8e023f */
[----:B------:R-:W-:Y:S01]  /*2930*/  IMAD.U32 R6, RZ, RZ, UR16 ;  /* 0x00000010ff067e24 */ /* 0x000fe2000f8e00ff */
[----:B------:R-:W-:Y:S01]  /*2940*/  UIMAD UR19, UR44, UR20, URZ ;  /* 0x000000142c1372a4 */ /* 0x000fe2000f8e023f */
[----:B------:R-:W-:Y:S01]  /*2950*/  VIADD R11, R0, 0x40 ;  /* 0x00000040000b7836 */ /* 0x000fe20000000000 */
[----:B------:R-:W-:Y:S01]  /*2960*/  UIMAD UR10, UR33, UR17, UR5 ;  /* 0x00000011210a72a4 */ /* 0x000fe2000f8e0205 */
[----:B------:R-:W-:Y:S01]  /*2970*/  IMAD.WIDE.U32 R6, R6, UR33, R4 ;  /* 0x0000002106067c25 */ /* 0x000fe2000f8e0004 */
[----:B------:R-:W-:-:S03]  /*2980*/  UIMAD UR5, UR26, -0x80, UR7 ;  /* 0xffffff801a0578a4 */ /* 0x000fc6000f8e0207 */
[----:B------:R-:W-:Y:S01]  /*2990*/  VIADD R9, R0, 0x60 ;  /* 0x0000006000097836 */ /* 0x000fe20000000000 */
[----:B------:R-:W-:Y:S01]  /*29a0*/  IADD3 R6, P0, R6, UR28, RZ ;  /* 0x0000001c06067c10 */ /* 0x000fe2000ff1e0ff */
[C---:B------:R-:W-:Y:S01]  /*29b0*/  VIADD R36, R0.reuse, 0x20 ;  /* 0x0000002000247836 */ /* 0x040fe20000000000 */
[----:B------:R-:W-:Y:S01]  /*29c0*/  ISETP.GE.AND P5, PT, R0, UR5, PT ;  /* 0x0000000500007c0c */ /* 0x000fe2000bfa6270 */
[----:B------:R-:W-:Y:S01]  /*29d0*/  IMAD.U32 R8, RZ, RZ, UR20 ;  /* 0x00000014ff087e24 */ /* 0x000fe2000f8e00ff */
[----:B------:R-:W-:Y:S01]  /*29e0*/  ISETP.GE.AND P3, PT, R11, UR5, PT ;  /* 0x000000050b007c0c */ /* 0x000fe2000bf66270 */
[----:B------:R-:W-:Y:S01]  /*29f0*/  IMAD.U32 R10, RZ, RZ, UR10 ;  /* 0x0000000aff0a7e24 */ /* 0x000fe2000f8e00ff */
[----:B------:R-:W-:Y:S01]  /*2a00*/  ISETP.GE.AND P2, PT, R9, UR5, PT ;  /* 0x0000000509007c0c */ /* 0x000fe2000bf46270 */
[----:B------:R-:W-:Y:S01]  /*2a10*/  ULDC.64 UR10, c[0x0][0x268] ;  /* 0x00009a00000a7ab9 */ /* 0x000fe20000000a00 */
[----:B------:R-:W-:Y:S01]  /*2a20*/  IMAD.WIDE.U32 R8, R8, UR33, R4 ;  /* 0x0000002108087c25 */ /* 0x000fe2000f8e0004 */
[----:B------:R-:W-:Y:S01]  /*2a30*/  ISETP.GE.AND P4, PT, R36, UR5, PT ;  /* 0x0000000524007c0c */ /* 0x000fe2000bf86270 */
[----:B------:R-:W-:Y:S01]  /*2a40*/  UIMAD UR5, UR33, UR21, UR19 ;  /* 0x00000015210572a4 */ /* 0x000fe2000f8e0213 */
[----:B------:R-:W-:Y:S01]  /*2a50*/  IADD3.X R7, R7, UR46, R10, P0, !PT ;  /* 0x0000002e07077c10 */ /* 0x000fe200087fe40a */
[----:B------:R-:W-:Y:S01]  /*2a60*/  IMAD R4, R27, UR10, RZ ;  /* 0x0000000a1b047c24 */ /* 0x000fe2000f8e02ff */
[----:B------:R-:W-:Y:S01]  /*2a70*/  IADD3 R14, P0, R8, UR45, RZ ;  /* 0x0000002d080e7c10 */ /* 0x000fe2000ff1e0ff */
[----:B------:R-:W-:Y:S01]  /*2a80*/  IMAD.SHL.U32 R25, R25, 0x40, RZ ;  /* 0x0000004019197824 */ /* 0x000fe200078e00ff */
[----:B------:R-:W1:Y:S01]  /*2a90*/  @!P5 LDC.64 R28, c[0x0][0x220] ;  /* 0x00008800ff1cdb82 */ /* 0x000e620000000a00 */
[----:B------:R-:W-:-:S02]  /*2aa0*/  IMAD R10, R2, UR11, R4 ;  /* 0x0000000b020a7c24 */ /* 0x000fc4000f8e0204 */
[----:B------:R-:W-:Y:S01]  /*2ab0*/  IMAD.WIDE.U32 R4, R2, UR10, R6 ;  /* 0x0000000a02047c25 */ /* 0x000fe2000f8e0006 */
[----:B------:R-:W-:-:S03]  /*2ac0*/  ULDC.64 UR10, c[0x0][0x260] ;  /* 0x00009800000a7ab9 */ /* 0x000fc60000000a00 */
[----:B------:R-:W-:Y:S01]  /*2ad0*/  IMAD.U32 R6, RZ, RZ, UR5 ;  /* 0x00000005ff067e24 */ /* 0x000fe2000f8e00ff */
[----:B------:R-:W2:Y:S01]  /*2ae0*/  @!P3 LDC.64 R32, c[0x0][0x220] ;  /* 0x00008800ff20bb82 */ /* 0x000ea20000000a00 */
[----:B------:R-:W-:Y:S01]  /*2af0*/  IMAD.IADD R5, R5, 0x1, R10 ;  /* 0x0000000105057824 */ /* 0x000fe200078e020a */
[C---:B------:R-:W-:Y:S01]  /*2b00*/  @!P3 IADD3 R10, P1, R0.reuse, 0x40, RZ ;  /* 0x00000040000ab810 */ /* 0x040fe20007f3e0ff */
[----:B------:R-:W-:Y:S01]  /*2b10*/  @!P3 IMAD.MOV.U32 R16, RZ, RZ, R4 ;  /* 0x000000ffff10b224 */ /* 0x000fe200078e0004 */
[----:B------:R-:W-:Y:S01]  /*2b20*/  IADD3.X R15, R9, UR47, R6, P0, !PT ;  /* 0x0000002f090f7c10 */ /* 0x000fe200087fe406 */
[----:B------:R-:W-:Y:S01]  /*2b30*/  @!P5 IMAD R9, R37, UR16, RZ ;  /* 0x000000102509dc24 */ /* 0x000fe2000f8e02ff */
[C---:B------:R-:W-:Y:S01]  /*2b40*/  @!P4 IADD3 R6, P0, R0.reuse, 0x20, RZ ;  /* 0x000000200006c810 */ /* 0x040fe20007f1e0ff */
[----:B------:R-:W-:Y:S01]  /*2b50*/  @!P3 IMAD.X R7, RZ, RZ, R37, P1 ;  /* 0x000000ffff07b224 */ /* 0x000fe200008e0625 */
[----:B------:R-:W3:Y:S01]  /*2b60*/  @!P4 LDC.64 R30, c[0x0][0x220] ;  /* 0x00008800ff1ecb82 */ /* 0x000ee20000000a00 */
[C---:B------:R-:W-:Y:S01]  /*2b70*/  @!P5 IMAD R23, R0.reuse, UR17, R9 ;  /* 0x000000110017dc24 */ /* 0x040fe2000f8e0209 */
[----:B------:R-:W-:Y:S01]  /*2b80*/  UIMAD UR5, UR6, -0x40, UR25 ;  /* 0xffffffc0060578a4 */ /* 0x000fe2000f8e0219 */
[----:B------:R-:W-:Y:S01]  /*2b90*/  @!P4 IMAD.X R8, RZ, RZ, R37, P0 ;  /* 0x000000ffff08c224 */ /* 0x000fe200000e0625 */
[----:B------:R-:W-:Y:S01]  /*2ba0*/  @!P2 IADD3 R11, P0, R0, 0x60, RZ ;  /* 0x00000060000ba810 */ /* 0x000fe20007f1e0ff */
[----:B------:R-:W-:-:S02]  /*2bb0*/  @!P3 IMAD.MOV.U32 R17, RZ, RZ, R5 ;  /* 0x000000ffff11b224 */ /* 0x000fc400078e0005 */
[----:B------:R-:W-:Y:S01]  /*2bc0*/  @!P4 IMAD R20, R8, UR16, RZ ;  /* 0x000000100814cc24 */ /* 0x000fe2000f8e02ff */
[----:B------:R-:W4:Y:S01]  /*2bd0*/  @!P2 LDC.64 R34, c[0x0][0x220] ;  /* 0x00008800ff22ab82 */ /* 0x000f220000000a00 */
[----:B------:R-:W-:-:S04]  /*2be0*/  @!P5 IMAD.WIDE.U32 R8, R0, UR16, R4 ;  /* 0x000000100008dc25 */ /* 0x000fc8000f8e0004 */
[----:B------:R-:W-:Y:S02]  /*2bf0*/  @!P3 IMAD R22, R7, UR16, RZ ;  /* 0x000000100716bc24 */ /* 0x000fe4000f8e02ff */
[----:B------:R-:W-:Y:S02]  /*2c00*/  @!P4 IMAD.MOV.U32 R12, RZ, RZ, R4 ;  /* 0x000000ffff0cc224 */ /* 0x000fe400078e0004 */
[----:B------:R-:W-:Y:S02]  /*2c10*/  @!P4 IMAD.MOV.U32 R13, RZ, RZ, R5 ;  /* 0x000000ffff0dc224 */ /* 0x000fe400078e0005 */
[----:B------:R-:W-:Y:S02]  /*2c20*/  @!P2 IMAD.X R21, RZ, RZ, R37, P0 ;  /* 0x000000ffff15a224 */ /* 0x000fe400000e0625 */
[----:B------:R-:W-:Y:S01]  /*2c30*/  @!P4 IMAD R26, R6, UR17, R20 ;  /* 0x00000011061acc24 */ /* 0x000fe2000f8e0214 */
[----:B-1----:R-:W-:Y:S01]  /*2c40*/  @!P5 LEA R20, P0, R8, R28, 0x1 ;  /* 0x0000001c0814d211 */ /* 0x002fe200078008ff */
[----:B------:R-:W-:-:S02]  /*2c50*/  @!P5 IMAD.IADD R9, R9, 0x1, R23 ;  /* 0x000000010909d824 */ /* 0x000fc400078e0217 */
[----:B------:R-:W-:Y:S02]  /*2c60*/  @!P2 IMAD.MOV.U32 R18, RZ, RZ, R4 ;  /* 0x000000ffff12a224 */ /* 0x000fe400078e0004 */
[----:B------:R-:W-:Y:S02]  /*2c70*/  @!P2 IMAD.MOV.U32 R19, RZ, RZ, R5 ;  /* 0x000000ffff13a224 */ /* 0x000fe400078e0005 */
[C---:B------:R-:W-:Y:S02]  /*2c80*/  @!P3 IMAD R22, R10.reuse, UR17, R22 ;  /* 0x000000110a16bc24 */ /* 0x040fe4000f8e0216 */
[----:B------:R-:W-:-:S04]  /*2c90*/  @!P3 IMAD.WIDE.U32 R4, R10, UR16, R16 ;  /* 0x000000100a04bc25 */ /* 0x000fc8000f8e0010 */
[----:B------:R-:W-:-:S04]  /*2ca0*/  @!P4 IMAD.WIDE.U32 R6, R6, UR16, R12 ;  /* 0x000000100606cc25 */ /* 0x000fc8000f8e000c */
[----:B------:R-:W-:Y:S01]  /*2cb0*/  @!P2 IMAD R12, R21, UR16, RZ ;  /* 0x00000010150cac24 */ /* 0x000fe2000f8e02ff */
[----:B------:R-:W-:Y:S01]  /*2cc0*/  @!P5 LEA.HI.X R21, R8, R29, R9, 0x1, P0 ;  /* 0x0000001d0815d211 */ /* 0x000fe200000f0c09 */
[----:B------:R-:W-:Y:S01]  /*2cd0*/  @!P3 IMAD.IADD R8, R5, 0x1, R22 ;  /* 0x000000010508b824 */ /* 0x000fe200078e0216 */
[C---:B--2---:R-:W-:Y:S01]  /*2ce0*/  @!P3 LEA R16, P0, R4.reuse, R32, 0x1 ;  /* 0x000000200410b211 */ /* 0x044fe200078008ff */
[C---:B------:R-:W-:Y:S02]  /*2cf0*/  @!P2 IMAD R12, R11.reuse, UR17, R12 ;  /* 0x000000110b0cac24 */ /* 0x040fe4000f8e020c */
[----:B------:R-:W-:Y:S01]  /*2d00*/  @!P2 IMAD.WIDE.U32 R10, R11, UR16, R18 ;  /* 0x000000100b0aac25 */ /* 0x000fe2000f8e0012 */
[----:B------:R-:W-:Y:S01]  /*2d10*/  @!P3 LEA.HI.X R17, R4, R33, R8, 0x1, P0 ;  /* 0x000000210411b211 */ /* 0x000fe200000f0c08 */
[----:B------:R-:W-:Y:S01]  /*2d20*/  USHF.L.U32 UR16, UR41, 0x6, URZ ;  /* 0x0000000629107899 */ /* 0x000fe2000800063f */
[----:B------:R-:W-:Y:S01]  /*2d30*/  PLOP3.LUT P0, PT, PT, PT, UP4, 0x80, 0x0 ;  /* 0x000000000000781c */ /* 0x000fe20003f0f048 */
[----:B------:R-:W-:Y:S01]  /*2d40*/  @!P4 IMAD.IADD R7, R7, 0x1, R26 ;  /* 0x000000010707c824 */ /* 0x000fe200078e021a */
[----:B---3--:R-:W-:Y:S01]  /*2d50*/  @!P4 LEA R18, P1, R6, R30, 0x1 ;  /* 0x0000001e0612c211 */ /* 0x008fe200078208ff */
[----:B------:R-:W-:-:S02]  /*2d60*/  IMAD R5, R27, UR10, RZ ;  /* 0x0000000a1b057c24 */ /* 0x000fc4000f8e02ff */
[----:B------:R-:W-:Y:S01]  /*2d70*/  IMAD.WIDE.U32 R8, R24, 0x40, RZ ;  /* 0x0000004018087825 */ /* 0x000fe200078e00ff */
[----:B------:R-:W-:Y:S02]  /*2d80*/  @!P4 LEA.HI.X R19, R6, R31, R7, 0x1, P1 ;  /* 0x0000001f0613c211 */ /* 0x000fe400008f0c07 */
[----:B------:R-:W-:Y:S01]  /*2d90*/  ISETP.GE.AND P1, PT, R36, UR5, PT ;  /* 0x0000000524007c0c */ /* 0x000fe2000bf26270 */
[C---:B------:R-:W-:Y:S02]  /*2da0*/  IMAD R7, R2.reuse, UR11, R5 ;  /* 0x0000000b02077c24 */ /* 0x040fe4000f8e0205 */
[----:B------:R-:W-:Y:S01]  /*2db0*/  IMAD.WIDE.U32 R4, R2, UR10, R14 ;  /* 0x0000000a02047c25 */ /* 0x000fe2000f8e000e */
[----:B------:R-:W-:-:S03]  /*2dc0*/  ULEA.HI UR10, UR6, UR6, URZ, 0x1 ;  /* 0x00000006060a7291 */ /* 0x000fc6000f8f083f */
[----:B------:R-:W-:Y:S01]  /*2dd0*/  @!P2 IMAD.IADD R6, R11, 0x1, R12 ;  /* 0x000000010b06a824 */ /* 0x000fe200078e020c */
[C---:B----4-:R-:W-:Y:S01]  /*2de0*/  @!P2 LEA R12, P6, R10.reuse, R34, 0x1 ;  /* 0x000000220a0ca211 */ /* 0x050fe200078c08ff */
[----:B------:R-:W-:Y:S01]  /*2df0*/  ULOP3.LUT UR10, UR10, 0xfffffffe, URZ, 0xc0, !UPT ;  /* 0xfffffffe0a0a7892 */ /* 0x000fe2000f8ec03f */
[----:B------:R-:W-:Y:S02]  /*2e00*/  IMAD.IADD R5, R5, 0x1, R7 ;  /* 0x0000000105057824 */ /* 0x000fe400078e0207 */
[----:B------:R-:W-:Y:S01]  /*2e10*/  @!P2 LEA.HI.X R13, R10, R35, R6, 0x1, P6 ;  /* 0x000000230a0da211 */ /* 0x000fe200030f0c06 */
[----:B------:R-:W-:Y:S01]  /*2e20*/  @P0 BAR.SYNC.DEFER_BLOCKING 0x0 ;  /* 0x0000000000000b1d */ /* 0x000fe20000010000 */
[----:B------:R-:W-:Y:S01]  /*2e30*/  @!P4 IADD3 R6, P0, R0, 0x20, RZ ;  /* 0x000000200006c810 */ /* 0x000fe20007f1e0ff */
[----:B------:R-:W-:Y:S01]  /*2e40*/  UIADD3 UR10, UR6, -UR10, URZ ;  /* 0x8000000a060a7290 */ /* 0x000fe2000fffe03f */
[----:B------:R-:W-:Y:S01]  /*2e50*/  VIADD R2, R244, 0x8 ;  /* 0x00000008f4027836 */ /* 0x000fe20000000000 */
[----:B------:R-:W-:Y:S01]  /*2e60*/  @!P1 IADD3 R8, P6, R196, R8, RZ ;  /* 0x00000008c4089210 */ /* 0x000fe20007fde0ff */
[----:B------:R-:W-:Y:S01]  /*2e70*/  @!P4 IMAD.MOV.U32 R10, RZ, RZ, R4 ;  /* 0x000000ffff0ac224 */ /* 0x000fe200078e0004 */
[----:B------:R-:W-:Y:S01]  /*2e80*/  UISETP.NE.AND UP0, UPT, UR10, 0x1, UPT ;  /* 0x000000010a00788c */ /* 0x000fe2000bf05270 */
[----:B------:R-:W-:Y:S01]  /*2e90*/  @!P4 IMAD.X R7, RZ, RZ, R37, P0 ;  /* 0x000000ffff07c224 */ /* 0x000fe200000e0625 */
[----:B------:R-:W-:Y:S01]  /*2ea0*/  @!P1 IADD3.X R9, R197, R9, R25, P6, !PT ;  /* 0x00000009c5099210 */ /* 0x000fe200037fe419 */
[----:B------:R-:W-:Y:S01]  /*2eb0*/  @!P4 IMAD.MOV.U32 R11, RZ, RZ, R5 ;  /* 0x000000ffff0bc224 */ /* 0x000fe200078e0005 */
[----:B------:R-:W-:Y:S01]  /*2ec0*/  ISETP.GE.AND P6, PT, R2, UR5, PT ;  /* 0x0000000502007c0c */ /* 0x000fe2000bfc6270 */
[----:B------:R-:W-:Y:S01]  /*2ed0*/  @!P4 IMAD R7, R7, UR20, RZ ;  /* 0x000000140707cc24 */ /* 0x000fe2000f8e02ff */
[----:B------:R-:W-:Y:S01]  /*2ee0*/  PLOP3.LUT P0, PT, PT, PT, UP0, 0x40, 0x0 ;  /* 0x000000000000781c */ /* 0x000fe20003f0e808 */
[C---:B------:R-:W-:Y:S01]  /*2ef0*/  VIADD R22, R241.reuse, 0x1000 ;  /* 0x00001000f1167836 */ /* 0x040fe20000000000 */
[----:B------:R-:W-:Y:S01]  /*2f00*/  LEA R2, R241, UR4, 0x1 ;  /* 0x00000004f1027c11 */ /* 0x000fe2000f8e08ff */
[C---:B------:R-:W-:Y:S01]  /*2f10*/  @!P4 IMAD R27, R6.reuse, UR21, R7 ;  /* 0x00000015061bcc24 */ /* 0x040fe2000f8e0207 */
[----:B------:R-:W-:Y:S01]  /*2f20*/  UIMAD.WIDE.U32 UR10, UR40, 0x40, URZ ;  /* 0x00000040280a78a5 */ /* 0x000fe2000f8e003f */
[----:B------:R-:W-:Y:S01]  /*2f30*/  @!P4 IMAD.WIDE.U32 R6, R6, UR20, R10 ;  /* 0x000000140606cc25 */ /* 0x000fe2000f8e000a */
[----:B------:R-:W-:-:S02]  /*2f40*/  SEL R11, R22, R241, P0 ;  /* 0x000000f1160b7207 */ /* 0x000fc40000000000 */
[C---:B------:R-:W-:Y:S01]  /*2f50*/  @!P3 IADD3 R10, P0, R0.reuse, 0x40, RZ ;  /* 0x00000040000ab810 */ /* 0x040fe20007f1e0ff */
[----:B------:R-:W1:Y:S01]  /*2f60*/  @!P4 LDC.64 R22, c[0x0][0x218] ;  /* 0x00008600ff16cb82 */ /* 0x000e620000000a00 */
[----:B------:R-:W-:Y:S01]  /*2f70*/  LEA R216, R11, UR4, 0x1 ;  /* 0x000000040bd87c11 */ /* 0x000fe2000f8e08ff */
[--C-:B------:R-:W-:Y:S01]  /*2f80*/  @!P3 IMAD.MOV.U32 R14, RZ, RZ, R4.reuse ;  /* 0x000000ffff0eb224 */ /* 0x100fe200078e0004 */
[----:B------:R-:W-:Y:S01]  /*2f90*/  @P5 STS.128 [R2+0xa000], RZ ;  /* 0x00a000ff02005388 */ /* 0x000fe20000000c00 */
[--C-:B------:R-:W-:Y:S02]  /*2fa0*/  @!P3 IMAD.MOV.U32 R15, RZ, RZ, R5.reuse ;  /* 0x000000ffff0fb224 */ /* 0x100fe400078e0005 */
[----:B------:R-:W-:Y:S01]  /*2fb0*/  IMAD.U32 R11, RZ, RZ, UR16 ;  /* 0x00000010ff0b7e24 */ /* 0x000fe2000f8e00ff */
[----:B------:R-:W-:Y:S01]  /*2fc0*/  @!PT LDS RZ, [RZ] ;  /* 0x00000000fffff984 */ /* 0x000fe20000000800 */
[----:B------:R-:W-:Y:S01]  /*2fd0*/  @!PT LDS RZ, [RZ] ;  /* 0x00000000fffff984 */ /* 0x000fe20000000800 */
[----:B------:R-:W-:Y:S01]  /*2fe0*/  @!PT LDS RZ, [RZ] ;  /* 0x00000000fffff984 */ /* 0x000fe20000000800 */
[----:B------:R2:W-:Y:S01]  /*2ff0*/  @!P5 LDGSTS.E.BYPASS.LTC128B.128 [R2+0xa000], desc[UR8][R20.64] ;  /* 0x0a0000001402dfae */ /* 0x0005e2000b901d48 */
[--C-:B------:R-:W-:Y:S02]  /*3000*/  @!P2 IMAD.MOV.U32 R24, RZ, RZ, R4.reuse ;  /* 0x000000ffff18a224 */ /* 0x100fe400078e0004 */
[--C-:B------:R-:W-:Y:S01]  /*3010*/  @!P2 IMAD.MOV.U32 R25, RZ, RZ, R5.reuse ;  /* 0x000000ffff19a224 */ /* 0x100fe200078e0005 */
[----:B------:R-:W-:Y:S01]  /*3020*/  @P4 STS.128 [R2+0xb000], RZ ;  /* 0x00b000ff02004388 */ /* 0x000fe20000000c00 */
[----:B------:R-:W-:-:S03]  /*3030*/  @!P5 IMAD.WIDE.U32 R4, R0, UR20, R4 ;  /* 0x000000140004dc25 */ /* 0x000fc6000f8e0004 */
[----:B------:R-:W-:Y:S01]  /*3040*/  @!PT LDS RZ, [RZ] ;  /* 0x00000000fffff984 */ /* 0x000fe20000000800 */
[----:B------:R-:W-:Y:S01]  /*3050*/  @!PT LDS RZ, [RZ] ;  /* 0x00000000fffff984 */ /* 0x000fe20000000800 */
[----:B------:R-:W-:Y:S01]  /*3060*/  @!PT LDS RZ, [RZ] ;  /* 0x00000000fffff984 */ /* 0x000fe20000000800 */
[----:B------:R3:W-:Y:S01]  /*3070*/  @!P4 LDGSTS.E.BYPASS.LTC128B.128 [R2+0xb000], desc[UR8][R18.64] ;  /* 0x0b0000001202cfae */ /* 0x0007e2000b901d48 */
[----:B------:R-:W-:Y:S02]  /*3080*/  @!P4 IMAD.IADD R7, R7, 0x1, R27 ;  /* 0x000000010707c824 */ /* 0x000fe400078e021b */
[----:B------:R-:W-:Y:S01]  /*3090*/  IMAD.MOV.U32 R234, RZ, RZ, 0x7f800000 ;  /* 0x7f800000ffea7424 */ /* 0x000fe200078e00ff */
[----:B------:R-:W-:Y:S01]  /*30a0*/  @P3 STS.128 [R2+0xc000], RZ ;  /* 0x00c000ff02003388 */ /* 0x000fe20000000c00 */
[----:B------:R-:W-:Y:S02]  /*30b0*/  IMAD.MOV.U32 R235, RZ, RZ, 0x7f800000 ;  /* 0x7f800000ffeb7424 */ /* 0x000fe400078e00ff */
[----:B------:R-:W-:Y:S01]  /*30c0*/  IMAD.MOV.U32 R232, RZ, RZ, 0x7f800000 ;  /* 0x7f800000ffe87424 */ /* 0x000fe200078e00ff */
[----:B------:R-:W-:Y:S01]  /*30d0*/  @!PT LDS RZ, [RZ] ;  /* 0x00000000fffff984 */ /* 0x000fe20000000800 */
[----:B------:R-:W-:Y:S01]  /*30e0*/  @!PT LDS RZ, [RZ] ;  /* 0x00000000fffff984 */ /* 0x000fe20000000800 */
[----:B------:R-:W-:Y:S01]  /*30f0*/  @!PT LDS RZ, [RZ] ;  /* 0x00000000fffff984 */ /* 0x000fe20000000800 */
[----:B------:R4:W-:Y:S01]  /*3100*/  @!P3 LDGSTS.E.BYPASS.LTC128B.128 [R2+0xc000], desc[UR8][R16.64] ;  /* 0x0c0000001002bfae */ /* 0x0009e2000b901d48 */
[----:B------:R-:W-:-:S03]  /*3110*/  IMAD.MOV.U32 R233, RZ, RZ, 0x7f800000 ;  /* 0x7f800000ffe97424 */ /* 0x000fc600078e00ff */
[----:B------:R-:W-:Y:S04]  /*3120*/  @P2 STS.128 [R2+0xd000], RZ ;  /* 0x00d000ff02002388 */ /* 0x000fe80000000c00 */
[----:B------:R-:W-:Y:S01]  /*3130*/  @!PT LDS RZ, [RZ] ;  /* 0x00000000fffff984 */ /* 0x000fe20000000800 */
[----:B------:R-:W-:Y:S01]  /*3140*/  @!PT LDS RZ, [RZ] ;  /* 0x00000000fffff984 */ /* 0x000fe20000000800 */
[----:B------:R-:W-:Y:S01]  /*3150*/  @!PT LDS RZ, [RZ] ;  /* 0x00000000fffff984 */ /* 0x000fe20000000800 */
[----:B------:R1:W-:Y:S01]  /*3160*/  @!P2 LDGSTS.E.BYPASS.LTC128B.128 [R2+0xd000], desc[UR8][R12.64] ;  /* 0x0d0000000c02afae */ /* 0x0003e2000b901d48 */
[----:B--2---:R-:W-:Y:S01]  /*3170*/  @!P3 IMAD.X R20, RZ, RZ, R37, P0 ;  /* 0x000000ffff14b224 */ /* 0x004fe200000e0625 */
[----:B------:R-:W-:Y:S02]  /*3180*/  ISETP.GE.AND P0, PT, R0, UR5, PT ;  /* 0x0000000500007c0c */ /* 0x000fe4000bf06270 */
[----:B------:R-:W0:Y:S01]  /*3190*/  LDGDEPBAR ;  /* 0x00000000000079af */ /* 0x000e220000000000 */
[----:B---3--:R-:W2:Y:S10]  /*31a0*/  @!P5 LDC.64 R18, c[0x0][0x218] ;  /* 0x00008600ff12db82 */ /* 0x008eb40000000a00 */
[----:B------:R-:W-:Y:S01]  /*31b0*/  @P0 STS.128 [R2+0x4000], RZ ;  /* 0x004000ff02000388 */ /* 0x000fe20000000c00 */
[----:B----4-:R-:W-:-:S03]  /*31c0*/  @!P5 IMAD R16, R37, UR20, RZ ;  /* 0x000000142510dc24 */ /* 0x010fc6000f8e02ff */
[----:B------:R-:W-:Y:S01]  /*31d0*/  @!PT LDS RZ, [RZ] ;  /* 0x00000000fffff984 */ /* 0x000fe20000000800 */
[----:B------:R-:W-:Y:S01]  /*31e0*/  @!PT LDS RZ, [RZ] ;  /* 0x00000000fffff984 */ /* 0x000fe20000000800 */
[----:B------:R-:W-:Y:S01]  /*31f0*/  @!PT LDS RZ, [RZ] ;  /* 0x00000000fffff984 */ /* 0x000fe20000000800 */
[----:B------:R-:W-:Y:S04]  /*3200*/  @!P0 LDGSTS.E.BYPASS.LTC128B.128 [R2+0x4000], desc[UR8][R196.64] ;  /* 0x04000000c4028fae */ /* 0x000fe8000b901d48 */
[----:B------:R-:W-:Y:S01]  /*3210*/  @P1 STS.128 [R2+0x5000], RZ ;  /* 0x005000ff02001388 */ /* 0x000fe20000000c00 */
[----:B-1----:R-:W-:-:S03]  /*3220*/  @!P3 IMAD.WIDE.U32 R12, R10, UR20, R14 ;  /* 0x000000140a0cbc25 */ /* 0x002fc6000f8e000e */
[----:B------:R-:W-:Y:S01]  /*3230*/  @!PT LDS RZ, [RZ] ;  /* 0x00000000fffff984 */ /* 0x000fe20000000800 */
[----:B------:R-:W-:Y:S01]  /*3240*/  @!PT LDS RZ, [RZ] ;  /* 0x00000000fffff984 */ /* 0x000fe20000000800 */
[----:B------:R-:W-:Y:S01]  /*3250*/  @!PT LDS RZ, [RZ] ;  /* 0x00000000fffff984 */ /* 0x000fe20000000800 */
[----:B------:R1:W-:Y:S04]  /*3260*/  @!P1 LDGSTS.E.BYPASS.LTC128B.128 [R2+0x5000], desc[UR8][R8.64] ;  /* 0x0500000008029fae */ /* 0x0003e8000b901d48 */
[----:B------:R-:W-:Y:S04]  /*3270*/  @P0 STS [R216], RZ ;  /* 0x000000ffd8000388 */ /* 0x000fe80000000800 */
[----:B------:R-:W-:Y:S04]  /*3280*/  @P0 STS [R216+0x4], RZ ;  /* 0x000004ffd8000388 */ /* 0x000fe80000000800 */
[----:B------:R-:W-:Y:S04]  /*3290*/  @P0 STS [R216+0x8], RZ ;  /* 0x000008ffd8000388 */ /* 0x000fe80000000800 */
[----:B------:R-:W-:Y:S04]  /*32a0*/  @P0 STS [R216+0xc], RZ ;  /* 0x00000cffd8000388 */ /* 0x000fe80000000800 */
[----:B------:R-:W-:Y:S01]  /*32b0*/  @!PT LDS RZ, [RZ] ;  /* 0x00000000fffff984 */ /* 0x000fe20000000800 */
[----:B------:R-:W-:Y:S01]  /*32c0*/  @!PT LDS RZ, [RZ] ;  /* 0x00000000fffff984 */ /* 0x000fe20000000800 */
[----:B------:R-:W-:Y:S01]  /*32d0*/  @!PT LDS RZ, [RZ] ;  /* 0x00000000fffff984 */ /* 0x000fe20000000800 */
[----:B------:R-:W-:Y:S04]  /*32e0*/  @!P0 LDGSTS.E.BYPASS.LTC128B.128 [R216], desc[UR8][R198.64] ;  /* 0x00000000c6d88fae */ /* 0x000fe8000b901d48 */
[----:B------:R-:W-:Y:S01]  /*32f0*/  @P1 STS [R216+0x1000], RZ ;  /* 0x001000ffd8001388 */ /* 0x000fe20000000800 */
[----:B-1----:R-:W-:Y:S01]  /*3300*/  @!P3 IMAD R9, R20, UR20, RZ ;  /* 0x000000141409bc24 */ /* 0x002fe2000f8e02ff */
[----:B------:R-:W-:Y:S01]  /*3310*/  @!P1 IADD3 R8, P0, R198, UR10, RZ ;  /* 0x0000000ac6089c10 */ /* 0x000fe2000ff1e0ff */
[----:B------:R-:W1:Y:S01]  /*3320*/  @!P2 LDC.64 R20, c[0x0][0x218] ;  /* 0x00008600ff14ab82 */ /* 0x000e620000000a00 */
[----:B------:R-:W-:Y:S01]  /*3330*/  @P1 STS [R216+0x1004], RZ ;  /* 0x001004ffd8001388 */ /* 0x000fe20000000800 */
[----:B------:R-:W-:Y:S01]  /*3340*/  @!P3 IMAD R26, R10, UR21, R9 ;  /* 0x000000150a1abc24 */ /* 0x000fe2000f8e0209 */
[----:B------:R-:W-:Y:S01]  /*3350*/  @!P1 IADD3.X R9, R199, UR11, R11, P0, !PT ;  /* 0x0000000bc7099c10 */ /* 0x000fe200087fe40b */
[C---:B------:R-:W-:Y:S01]  /*3360*/  @!P5 IMAD R10, R0.reuse, UR21, R16 ;  /* 0x00000015000adc24 */ /* 0x040fe2000f8e0210 */
[----:B------:R-:W-:Y:S01]  /*3370*/  @!P2 IADD3 R14, P0, R0, 0x60, RZ ;  /* 0x00000060000ea810 */ /* 0x000fe20007f1e0ff */
[----:B------:R-:W-:Y:S01]  /*3380*/  @P1 STS [R216+0x1008], RZ ;  /* 0x001008ffd8001388 */ /* 0x000fe20000000800 */
[----:B------:R-:W-:Y:S01]  /*3390*/  VIADD R0, R244, 0x28 ;  /* 0x00000028f4007836 */ /* 0x000fe20000000000 */
[----:B------:R-:W3:Y:S01]  /*33a0*/  @!P3 LDC.64 R16, c[0x0][0x218] ;  /* 0x00008600ff10bb82 */ /* 0x000ee20000000a00 */
[----:B------:R-:W-:Y:S01]  /*33b0*/  @!P5 IMAD.IADD R11, R5, 0x1, R10 ;  /* 0x00000001050bd824 */ /* 0x000fe200078e020a */
[----:B------:R-:W-:Y:S01]  /*33c0*/  @P1 STS [R216+0x100c], RZ ;  /* 0x00100cffd8001388 */ /* 0x000fe20000000800 */
[----:B------:R-:W-:Y:S01]  /*33d0*/  LEA R144, R182, UR4, 0x1 ;  /* 0x00000004b6907c11 */ /* 0x000fe2000f8e08ff */
[----:B------:R-:W-:-:S02]  /*33e0*/  USHF.L.U32 UR24, UR27, 0x4, URZ ;  /* 0x000000041b187899 */ /* 0x000fc4000800063f */
[----:B------:R-:W-:Y:S01]  /*33f0*/  @!PT LDS RZ, [RZ] ;  /* 0x00000000fffff984 */ /* 0x000fe20000000800 */
[----:B------:R-:W-:Y:S01]  /*3400*/  @!PT LDS RZ, [RZ] ;  /* 0x00000000fffff984 */ /* 0x000fe20000000800 */
[----:B------:R-:W-:Y:S01]  /*3410*/  @!PT LDS RZ, [RZ] ;  /* 0x00000000fffff984 */ /* 0x000fe20000000800 */
[----:B------:R4:W-:Y:S01]  /*3420*/  @!P1 LDGSTS.E.BYPASS.LTC128B.128 [R216+0x1000], desc[UR8][R8.64] ;  /* 0x0100000008d89fae */ /* 0x0009e2000b901d48 */
[C---:B--2---:R-:W-:Y:S01]  /*3430*/  @!P5 LEA R10, P1, R4.reuse, R18, 0x1 ;  /* 0x00000012040ad211 */ /* 0x044fe200078208ff */
[----:B------:R-:W-:Y:S02]  /*3440*/  USHF.L.U32 UR17, UR27, 0x3, URZ ;  /* 0x000000031b117899 */ /* 0x000fe4000800063f */
[----:B------:R-:W-:Y:S01]  /*3450*/  @P5 STS.128 [R2+0x6000], RZ ;  /* 0x006000ff02005388 */ /* 0x000fe20000000c00 */
[----:B------:R-:W-:Y:S01]  /*3460*/  @!P5 LEA.HI.X R11, R4, R19, R11, 0x1, P1 ;  /* 0x00000013040bd211 */ /* 0x000fe200008f0c0b */
[----:B------:R-:W-:Y:S02]  /*3470*/  IMAD.MOV.U32 R179, RZ, RZ, 0x20 ;  /* 0x00000020ffb37424 */ /* 0x000fe400078e00ff */
[----:B------:R-:W-:Y:S02]  /*3480*/  VIADD R173, R181, 0x1000 ;  /* 0x00001000b5ad7836 */ /* 0x000fe40000000000 */
[----:B------:R-:W-:Y:S01]  /*3490*/  VIADD R172, R180, 0x1000 ;  /* 0x00001000b4ac7836 */ /* 0x000fe20000000000 */
[----:B------:R-:W-:Y:S01]  /*34a0*/  @!PT LDS RZ, [RZ] ;  /* 0x00000000fffff984 */ /* 0x000fe20000000800 */
[----:B------:R-:W-:Y:S01]  /*34b0*/  @!PT LDS RZ, [RZ] ;  /* 0x00000000fffff984 */ /* 0x000fe20000000800 */
[----:B------:R-:W-:Y:S01]  /*34c0*/  @!PT LDS RZ, [RZ] ;  /* 0x00000000fffff984 */ /* 0x000fe20000000800 */
[----:B------:R2:W-:Y:S01]  /*34d0*/  @!P5 LDGSTS.E.BYPASS.LTC128B.128 [R2+0x6000], desc[UR8][R10.64] ;  /* 0x060000000a02dfae */ /* 0x0005e2000b901d48 */
[----:B------:R-:W-:Y:S01]  /*34e0*/  IMAD.MOV.U32 R128, RZ, RZ, 0x40 ;  /* 0x00000040ff807424 */ /* 0x000fe200078e00ff */
[----:B------:R-:W-:-:S02]  /*34f0*/  UIADD3 UR33, UR25, 0x80, UR33 ;  /* 0x0000008019217890 */ /* 0x000fc4000fffe021 */
[----:B------:R-:W-:Y:S01]  /*3500*/  @P4 STS.128 [R2+0x7000], RZ ;  /* 0x007000ff02004388 */ /* 0x000fe20000000c00 */
[----:B------:R-:W-:Y:S01]  /*3510*/  IMAD R236, RZ, RZ, -UR35 ;  /* 0x80000023ffec7e24 */ /* 0x000fe2000f8e02ff */
[----:B------:R-:W-:Y:S01]  /*3520*/  CS2R R94, SRZ ;  /* 0x00000000005e7805 */ /* 0x000fe2000001ff00 */
[----:B------:R-:W-:Y:S01]  /*3530*/  IMAD.SHL.U32 R239, R244, 0x4, RZ ;  /* 0x00000004f4ef7824 */ /* 0x000fe200078e00ff */
[----:B------:R-:W-:Y:S01]  /*3540*/  CS2R R92, SRZ ;  /* 0x00000000005c7805 */ /* 0x000fe2000001ff00 */
[----:B------:R-:W-:Y:S01]  /*3550*/  IMAD.MOV.U32 R252, RZ, RZ, 0x28 ;  /* 0x00000028fffc7424 */ /* 0x000fe200078e00ff */
[----:B------:R-:W-:Y:S02]  /*3560*/  CS2R R98, SRZ ;  /* 0x0000000000627805 */ /* 0x000fe4000001ff00 */
[----:B------:R-:W-:Y:S02]  /*3570*/  CS2R R96, SRZ ;  /* 0x0000000000607805 */ /* 0x000fe4000001ff00 */
[----:B------:R-:W-:-:S02]  /*3580*/  CS2R R90, SRZ ;  /* 0x00000000005a7805 */ /* 0x000fc4000001ff00 */
[----:B------:R-:W-:Y:S02]  /*3590*/  CS2R R88, SRZ ;  /* 0x0000000000587805 */ /* 0x000fe4000001ff00 */
[----:B------:R-:W-:Y:S02]  /*35a0*/  CS2R R86, SRZ ;  /* 0x0000000000567805 */ /* 0x000fe4000001ff00 */
[----:B------:R-:W-:Y:S01]  /*35b0*/  CS2R R84, SRZ ;  /* 0x0000000000547805 */ /* 0x000fe2000001ff00 */
[----:B----4-:R-:W-:Y:S01]  /*35c0*/  @!P2 IMAD.X R9, RZ, RZ, R37, P0 ;  /* 0x000000ffff09a224 */ /* 0x010fe200000e0625 */
[C---:B------:R-:W-:Y:S02]  /*35d0*/  @!P4 LEA R8, P0, R6.reuse, R22, 0x1 ;  /* 0x000000160608c211 */ /* 0x040fe400078008ff */
[----:B------:R-:W-:Y:S02]  /*35e0*/  CS2R R78, SRZ ;  /* 0x00000000004e7805 */ /* 0x000fe4000001ff00 */
[----:B------:R-:W-:Y:S01]  /*35f0*/  CS2R R76, SRZ ;  /* 0x00000000004c7805 */ /* 0x000fe2000001ff00 */
[----:B------:R-:W-:Y:S01]  /*3600*/  @!P2 IMAD R5, R9, UR20, RZ ;  /* 0x000000140905ac24 */ /* 0x000fe2000f8e02ff */
[----:B------:R-:W-:Y:S01]  /*3610*/  @!P4 LEA.HI.X R9, R6, R23, R7, 0x1, P0 ;  /* 0x000000170609c211 */ /* 0x000fe200000f0c07 */
[----:B------:R-:W-:Y:S01]  /*3620*/  @!P3 IMAD.IADD R7, R13, 0x1, R26 ;  /* 0x000000010d07b824 */ /* 0x000fe200078e021a */
[----:B------:R-:W-:Y:S01]  /*3630*/  ISETP.GE.AND P0, PT, R0, UR5, PT ;  /* 0x0000000500007c0c */ /* 0x000fe2000bf06270 */
[C---:B------:R-:W-:Y:S01]  /*3640*/  @!P2 IMAD R15, R14.reuse, UR21, R5 ;  /* 0x000000150e0fac24 */ /* 0x040fe2000f8e0205 */
[----:B------:R-:W-:Y:S01]  /*3650*/  CS2R R82, SRZ ;  /* 0x0000000000527805 */ /* 0x000fe2000001ff00 */
[----:B------:R-:W-:Y:S01]  /*3660*/  @!P2 IMAD.WIDE.U32 R4, R14, UR20, R24 ;  /* 0x000000140e04ac25 */ /* 0x000fe2000f8e0018 */
[----:B------:R-:W-:Y:S01]  /*3670*/  @!PT LDS RZ, [RZ] ;  /* 0x00000000fffff984 */ /* 0x000fe20000000800 */
[----:B------:R-:W-:Y:S01]  /*3680*/  @!PT LDS RZ, [RZ] ;  /* 0x00000000fffff984 */ /* 0x000fe20000000800 */
[----:B------:R-:W-:Y:S01]  /*3690*/  @!PT LDS RZ, [RZ] ;  /* 0x00000000fffff984 */ /* 0x000fe20000000800 */
[----:B------:R4:W-:Y:S01]  /*36a0*/  @!P4 LDGSTS.E.BYPASS.LTC128B.128 [R2+0x7000], desc[UR8][R8.64] ;  /* 0x070000000802cfae */ /* 0x0009e2000b901d48 */
[----:B---3--:R-:W-:-:S02]  /*36b0*/  @!P3 LEA R6, P4, R12, R16, 0x1 ;  /* 0x000000100c06b211 */ /* 0x008fc400078808ff */
[----:B------:R-:W-:Y:S01]  /*36c0*/  CS2R R80, SRZ ;  /* 0x0000000000507805 */ /* 0x000fe2000001ff00 */
[----:B--2---:R-:W-:Y:S01]  /*36d0*/  VIADD R11, R244, 0x20 ;  /* 0x00000020f40b7836 */ /* 0x004fe20000000000 */
[----:B------:R-:W-:Y:S01]  /*36e0*/  @P3 STS.128 [R2+0x8000], RZ ;  /* 0x008000ff02003388 */ /* 0x000fe20000000c00 */
[----:B------:R-:W-:Y:S01]  /*36f0*/  @!P2 IMAD.IADD R5, R5, 0x1, R15 ;  /* 0x000000010505a824 */ /* 0x000fe200078e020f */
[----:B------:R-:W-:Y:S02]  /*3700*/  @!P3 LEA.HI.X R7, R12, R17, R7, 0x1, P4 ;  /* 0x000000110c07b211 */ /* 0x000fe400020f0c07 */
[----:B------:R-:W-:Y:S02]  /*3710*/  CS2R R74, SRZ ;  /* 0x00000000004a7805 */ /* 0x000fe4000001ff00 */
[----:B------:R-:W-:Y:S02]  /*3720*/  ISETP.GE.AND P4, PT, R11, UR5, PT ;  /* 0x000000050b007c0c */ /* 0x000fe4000bf86270 */
[----:B------:R-:W-:-:S02]  /*3730*/  CS2R R72, SRZ ;  /* 0x0000000000487805 */ /* 0x000fc4000001ff00 */
[----:B------:R-:W-:Y:S01]  /*3740*/  @!P0 LEA R10, P5, R0, UR13, 0x2 ;  /* 0x0000000d000a8c11 */ /* 0x000fe2000f8a10ff */
[----:B------:R-:W-:Y:S01]  /*3750*/  @!PT LDS RZ, [RZ] ;  /* 0x00000000fffff984 */ /* 0x000fe20000000800 */
[----:B------:R-:W-:Y:S01]  /*3760*/  @!PT LDS RZ, [RZ] ;  /* 0x00000000fffff984 */ /* 0x000fe20000000800 */
[----:B------:R-:W-:Y:S01]  /*3770*/  @!PT LDS RZ, [RZ] ;  /* 0x00000000fffff984 */ /* 0x000fe20000000800 */
[----:B------:R-:W-:Y:S01]  /*3780*/  @!P3 LDGSTS.E.BYPASS.LTC128B.128 [R2+0x8000], desc[UR8][R6.64] ;  /* 0x080000000602bfae */ /* 0x000fe2000b901d48 */
[----:B------:R-:W-:Y:S02]  /*3790*/  SHF.R.S32.HI R12, RZ, 0x1f, R244 ;  /* 0x0000001fff0c7819 */ /* 0x000fe400000114f4 */
[----:B------:R-:W-:Y:S02]  /*37a0*/  CS2R R70, SRZ ;  /* 0x0000000000467805 */ /* 0x000fe4000001ff00 */
[----:B------:R-:W-:Y:S01]  /*37b0*/  ISETP.GE.AND P3, PT, R244, UR5, PT ;  /* 0x00000005f4007c0c */ /* 0x000fe2000bf66270 */
[----:B------:R2:W-:Y:S01]  /*37c0*/  @P2 STS.128 [R2+0x9000], RZ ;  /* 0x009000ff02002388 */ /* 0x0005e20000000c00 */
        /* <DEDUP_REMOVED lines=11> */
[----:B----4-:R-:W-:Y:S01]  /*3880*/  SHF.R.S32.HI R9, RZ, 0x1f, R0 ;  /* 0x0000001fff097819 */ /* 0x010fe20000011400 */
[----:B------:R-:W-:Y:S01]  /*3890*/  UIADD3 UR23, UR24, 0x20, URZ ;  /* 0x0000002018177890 */ /* 0x000fe2000fffe03f */
[----:B-1----:R-:W-:Y:S02]  /*38a0*/  @!P2 LEA R8, P1, R4, R20, 0x1 ;  /* 0x000000140408a211 */ /* 0x002fe400078208ff */
[----:B------:R-:W-:-:S02]  /*38b0*/  CS2R R50, SRZ ;  /* 0x0000000000327805 */ /* 0x000fc4000001ff00 */
[----:B------:R-:W-:Y:S02]  /*38c0*/  @!P0 LEA.HI.X R11, R0, UR12, R9, 0x2, P5 ;  /* 0x0000000c000b8c11 */ /* 0x000fe4000a8f1409 */
[----:B------:R-:W-:Y:S02]  /*38d0*/  CS2R R48, SRZ ;  /* 0x0000000000307805 */ /* 0x000fe4000001ff00 */
[----:B------:R-:W-:Y:S01]  /*38e0*/  @!P2 LEA.HI.X R9, R4, R21, R5, 0x1, P1 ;  /* 0x000000150409a211 */ /* 0x000fe200008f0c05 */
[C---:B------:R-:W-:Y:S01]  /*38f0*/  IMAD.SHL.U32 R4, R244.reuse, 0x4, RZ ;  /* 0x00000004f4047824 */ /* 0x040fe200078e00ff */
[----:B------:R-:W-:Y:S01]  /*3900*/  SHF.L.U64.HI R0, R244, 0x2, R12 ;  /* 0x00000002f4007819 */ /* 0x000fe2000001020c */
[----:B------:R-:W5:Y:S01]  /*3910*/  @!P0 LDG.E R233, desc[UR8][R10.64] ;  /* 0x000000080ae98981 */ /* 0x000f62000c1e1900 */
[----:B------:R-:W-:Y:S02]  /*3920*/  CS2R R42, SRZ ;  /* 0x00000000002a7805 */ /* 0x000fe4000001ff00 */
[----:B------:R-:W-:-:S02]  /*3930*/  CS2R R40, SRZ ;  /* 0x0000000000287805 */ /* 0x000fc4000001ff00 */
[----:B------:R-:W-:Y:S01]  /*3940*/  IADD3 R4, P1, R4, UR13, RZ ;  /* 0x0000000d04047c10 */ /* 0x000fe2000ff3e0ff */
[----:B------:R-:W-:Y:S01]  /*3950*/  @!PT LDS RZ, [RZ] ;  /* 0x00000000fffff984 */ /* 0x000fe20000000800 */
[----:B------:R-:W-:Y:S01]  /*3960*/  @!PT LDS RZ, [RZ] ;  /* 0x00000000fffff984 */ /* 0x000fe20000000800 */
[----:B------:R-:W-:Y:S01]  /*3970*/  @!PT LDS RZ, [RZ] ;  /* 0x00000000fffff984 */ /* 0x000fe20000000800 */
[----:B------:R2:W-:Y:S01]  /*3980*/  @!P2 LDGSTS.E.BYPASS.LTC128B.128 [R2+0x9000], desc[UR8][R8.64] ;  /* 0x090000000802afae */ /* 0x0005e2000b901d48 */
[----:B------:R-:W-:Y:S02]  /*3990*/  CS2R R36, SRZ ;  /* 0x0000000000247805 */ /* 0x000fe4000001ff00 */
[----:B------:R-:W-:Y:S01]  /*39a0*/  SHF.L.U64.HI R238, R244, 0x2, R12 ;  /* 0x00000002f4ee7819 */ /* 0x000fe2000001020c */
[----:B------:R-:W-:Y:S01]  /*39b0*/  UIMAD UR31, UR27, 0x18, URZ ;  /* 0x000000181b1f78a4 */ /* 0x000fe2000f8e023f */
[----:B------:R-:W0:Y:S01]  /*39c0*/  LDGDEPBAR ;  /* 0x00000000000079af */ /* 0x000e220000000000 */
[----:B------:R-:W-:Y:S01]  /*39d0*/  IADD3.X R5, R0, UR12, RZ, P1, !PT ;  /* 0x0000000c00057c10 */ /* 0x000fe20008ffe4ff */
[----:B------:R-:W-:Y:S02]  /*39e0*/  USHF.L.U32 UR30, UR27, 0x5, URZ ;  /* 0x000000051b1e7899 */ /* 0x000fe4000800063f */
[----:B------:R-:W-:-:S02]  /*39f0*/  UIMAD UR29, UR27, 0x28, URZ ;  /* 0x000000281b1d78a4 */ /* 0x000fc4000f8e023f */
[----:B------:R-:W5:Y:S01]  /*3a00*/  @!P3 LDG.E R234, desc[UR8][R4.64] ;  /* 0x0000000804eab981 */ /* 0x000f62000c1e1900 */
[----:B------:R-:W-:Y:S02]  /*3a10*/  UIMAD UR28, UR27, 0x30, URZ ;  /* 0x000000301b1c78a4 */ /* 0x000fe4000f8e023f */
[----:B------:R-:W-:Y:S01]  /*3a20*/  UIADD3 UR33, UR33, -UR7, URZ ;  /* 0x8000000721217290 */ /* 0x000fe2000fffe03f */
[----:B------:R-:W5:Y:S01]  /*3a30*/  @!P6 LDG.E R235, desc[UR8][R4.64+0x20] ;  /* 0x0000200804ebe981 */ /* 0x000f62000c1e1900 */
[----:B------:R-:W-:Y:S01]  /*3a40*/  ULDC UR5, c[0x0][0x39c] ;  /* 0x0000e70000057ab9 */ /* 0x000fe20000000800 */
[----:B------:R-:W-:Y:S02]  /*3a50*/  ULDC UR10, c[0x0][0x2ec] ;  /* 0x0000bb00000a7ab9 */ /* 0x000fe40000000800 */
[----:B------:R1:W5:Y:S01]  /*3a60*/  @!P4 LDG.E R232, desc[UR8][R4.64+0x80] ;  /* 0x0000800804e8c981 */ /* 0x000362000c1e1900 */
[----:B------:R-:W-:-:S04]  /*3a70*/  DEPBAR.LE SB0, 0x1 ;  /* 0x000080400000791a */ /* 0x000fc80000000000 */
[----:B------:R-:W-:Y:S01]  /*3a80*/  BAR.SYNC.DEFER_BLOCKING 0x0 ;  /* 0x0000000000007b1d */ /* 0x000fe20000010000 */
[----:B------:R-:W-:-:S04]  /*3a90*/  LEA.HI R0, R38, R39, RZ, 0x4 ;  /* 0x0000002726007211 */ /* 0x000fc800078f20ff */
[----:B------:R-:W-:-:S05]  /*3aa0*/  LOP3.LUT R0, R0, 0xfffffff0, RZ, 0xc0, !PT ;  /* 0xfffffff000007812 */ /* 0x000fca00078ec0ff */
[----:B------:R-:W-:Y:S01]  /*3ab0*/  IMAD.IADD R0, R39, 0x1, -R0 ;  /* 0x0000000127007824 */ /* 0x000fe200078e0a00 */
[----:B------:R3:W4:Y:S04]  /*3ac0*/  LDSM.16.M88.4 R140, [R144+0xa000] ;  /* 0x00a00000908c783b */ /* 0x0007280000000200 */
[----:B------:R-:W1:Y:S04]  /*3ad0*/  LDSM.16.M88.4 R144, [R144+0xa800] ;  /* 0x00a800009090783b */ /* 0x000e680000000200 */
[----:B------:R3:W1:Y:S04]  /*3ae0*/  LDSM.16.M88.4 R148, [R178] ;  /* 0x00000000b294783b */ /* 0x0006680000000200 */
[----:B------:R3:W3:Y:S04]  /*3af0*/  LDSM.16.M88.4 R152, [R178+0x800] ;  /* 0x00080000b298783b */ /* 0x0006e80000000200 */
[----:B------:R1:W3:Y:S04]  /*3b00*/  LDSM.16.M88.4 R156, [R176] ;  /* 0x00000000b09c783b */ /* 0x0002e80000000200 */
[----:B------:R1:W3:Y:S04]  /*3b10*/  LDSM.16.M88.4 R160, [R176+0x800] ;  /* 0x00080000b0a0783b */ /* 0x0002e80000000200 */
[----:B------:R1:W3:Y:S04]  /*3b20*/  LDSM.16.M88.4 R164, [R177] ;  /* 0x00000000b1a4783b */ /* 0x0002e80000000200 */
[----:B------:R3:W3:Y:S01]  /*3b30*/  LDSM.16.M88.4 R168, [R177+0x800] ;  /* 0x00080000b1a8783b */ /* 0x0006e20000000200 */
[----:B--2---:R-:W-:-:S04]  /*3b40*/  SHF.R.S32.HI R2, RZ, 0x1f, R0 ;  /* 0x0000001fff027819 */ /* 0x004fc80000011400 */
[----:B------:R-:W-:-:S04]  /*3b50*/  LEA.HI R2, R2, R0, RZ, 0x3 ;  /* 0x0000000002027211 */ /* 0x000fc800078f18ff */
[----:B------:R-:W-:Y:S01]  /*3b60*/  LOP3.LUT R2, R2, 0xfffffff8, RZ, 0xc0, !PT ;  /* 0xfffffff802027812 */ /* 0x000fe200078ec0ff */
[----:B------:R-:W-:-:S04]  /*3b70*/  UIADD3 UR22, UR17, UR23, URZ ;  /* 0x0000001711167290 */ /* 0x000fc8000fffe03f */
[----:B------:R-:W-:Y:S01]  /*3b80*/  IMAD.IADD R0, R0, 0x1, -R2 ;  /* 0x0000000100007824 */ /* 0x000fe200078e0a02 */
[----:B------:R-:W-:Y:S01]  /*3b90*/  UIADD3 UR21, UR17, UR22, URZ ;  /* 0x0000001611157290 */ /* 0x000fe2000fffe03f */
[----:B------:R-:W-:Y:S02]  /*3ba0*/  PLOP3.LUT P3, PT, PT, PT, UP0, 0x40, 0x0 ;  /* 0x000000000000781c */ /* 0x000fe40003f6e808 */
[----:B------:R-:W-:Y:S02]  /*3bb0*/  PLOP3.LUT P2, PT, PT, PT, UP0, 0x40, 0x0 ;  /* 0x000000000000781c */ /* 0x000fe40003f4e808 */
[----:B------:R-:W-:Y:S01]  /*3bc0*/  LOP3.LUT P0, RZ, R0, 0x2, RZ, 0xc0, !PT ;  /* 0x0000000200ff7812 */ /* 0x000fe2000780c0ff */
[----:B-1----:R-:W-:Y:S01]  /*3bd0*/  VIADD R5, R244, 0x1 ;  /* 0x00000001f4057836 */ /* 0x002fe20000000000 */
[----:B------:R-:W-:Y:S01]  /*3be0*/  LOP3.LUT P1, RZ, R0, 0x4, RZ, 0xc0, !PT ;  /* 0x0000000400ff7812 */ /* 0x000fe2000782c0ff */
[----:B------:R-:W-:Y:S01]  /*3bf0*/  IMAD.U32 R4, RZ, RZ, UR25 ;  /* 0x00000019ff047e24 */ /* 0x000fe2000f8e00ff */
[----:B------:R-:W-:Y:S01]  /*3c00*/  UIADD3 UR20, UR17, UR21, URZ ;  /* 0x0000001511147290 */ /* 0x000fe2000fffe03f */
[----:B------:R-:W-:Y:S01]  /*3c10*/  SEL R179, R179, 0xffffffe0, !P0 ;  /* 0xffffffe0b3b37807 */ /* 0x000fe20004000000 */
[----:B------:R-:W-:Y:S01]  /*3c20*/  VIADD R0, R244, 0xffffffc0 ;  /* 0xffffffc0f4007836 */ /* 0x000fe20000000000 */
[----:B------:R-:W-:-:S02]  /*3c30*/  SEL R173, R173, R181, P3 ;  /* 0x000000b5adad7207 */ /* 0x000fc40001800000 */
[----:B------:R-:W-:Y:S01]  /*3c40*/  SEL R172, R172, R180, P2 ;  /* 0x000000b4acac7207 */ /* 0x000fe20001000000 */
[----:B------:R-:W-:Y:S01]  /*3c50*/  UIADD3 UR19, UR17, UR20, URZ ;  /* 0x0000001411137290 */ /* 0x000fe2000fffe03f */
[----:B------:R-:W-:Y:S02]  /*3c60*/  IADD3 R240, R5, UR7, -R4 ;  /* 0x0000000705f07c10 */ /* 0x000fe4000fffe804 */
[----:B------:R-:W-:Y:S01]  /*3c70*/  CS2R R38, SRZ ;  /* 0x0000000000267805 */ /* 0x000fe2000001ff00 */
[----:B------:R-:W-:Y:S01]  /*3c80*/  IMAD.SHL.U32 R237, R0, 0x4, RZ ;  /* 0x0000000400ed7824 */ /* 0x000fe200078e00ff */
[----:B------:R-:W-:Y:S01]  /*3c90*/  LEA R173, R173, UR4, 0x1 ;  /* 0x00000004adad7c11 */ /* 0x000fe2000f8e08ff */
[----:B------:R-:W-:Y:S01]  /*3ca0*/  IMAD.IADD R175, R174, 0x1, R179 ;  /* 0x00000001aeaf7824 */ /* 0x000fe200078e02b3 */
[----:B------:R-:W-:Y:S02]  /*3cb0*/  LEA R172, R172, UR4, 0x1 ;  /* 0x00000004acac7c11 */ /* 0x000fe4000f8e08ff */
[----:B------:R-:W-:Y:S01]  /*3cc0*/  SEL R128, R128, 0xffffffc0, !P1 ;  /* 0xffffffc080807807 */ /* 0x000fe20004800000 */
[----:B------:R-:W-:-:S02]  /*3cd0*/  UIMAD UR27, UR27, 0x38, URZ ;  /* 0x000000381b1b78a4 */ /* 0x000fc4000f8e023f */
[----:B---34-:R-:W-:-:S12]  /*3ce0*/  UIADD3 UR25, UR17, UR19, URZ ;  /* 0x0000001311197290 */ /* 0x018fd8000fffe03f */
.L_x_647:
        /* <DEDUP_REMOVED lines=10> */
[----:B------:R-:W-:Y:S01]  /*3d90*/  UISETP.GT.AND UP3, UPT, UR6, UR18, UPT ;  /* 0x000000120600728c */ /* 0x000fe2000bf64270 */
[----:B------:R-:W-:Y:S01]  /*3da0*/  FSETP.NEU.FTZ.AND P2, PT, R235, -INF , PT ;  /* 0xff800000eb00780b */ /* 0x000fe20003f5d000 */
[----:B------:R-:W-:Y:S06]  /*3db0*/  UISETP.LT.AND UP0, UPT, UR16, UR7, UP0 ;  /* 0x000000071000728c */ /* 0x000fec0008701270 */
        /* <DEDUP_REMOVED lines=84> */
[----:B--2---:R-:W-:Y:S09]  /*4300*/  IMAD.MOV.U32 R13, RZ, RZ, R207 ;  /* 0x000000ffff0d7224 */ /* 0x004ff200078e00cf */
        /* <DEDUP_REMOVED lines=47> */
[----:B------:R-:W-:Y:S10]  /*4600*/  MUFU.TANH R113, R29 ;  /* 0x0000001d00717308 */ /* 0x000ff40000002400 */
[----:B------:R4:W-:Y:S01]  /*4610*/  MUFU.EX2 R225, R13 ;  /* 0x0000000d00e17308 */ /* 0x0009e20000000800 */
[----:B--2---:R-:W-:Y:S02]  /*4620*/  MOV R4, R215 ;  /* 0x000000d700047202 */ /* 0x004fe40000000f00 */
[----:B------:R-:W-:Y:S02]  /*4630*/  @!P0 FSEL R4, R215, -INF , !P2 ;  /* 0xff800000d7048808 */ /* 0x000fe40005000000 */
[----:B------:R-:W-:Y:S05]  /*4640*/  FSETP.NEU.FTZ.AND P2, PT, R232, -INF , PT ;  /* 0xff800000e800780b */ /* 0x000fea0003f5d000 */
[----:B------:R-:W-:Y:S01]  /*4650*/  MUFU.TANH R195, R32 ;  /* 0x0000002000c37308 */ /* 0x000fe20000002400 */
[--C-:B------:R-:W-:Y:S09]  /*4660*/  FFMA.FTZ R4, R4, UR10, -R9.reuse ;  /* 0x0000000a04047c23 */ /* 0x100ff20008010809 */
[----:B------:R-:W2:Y:S01]  /*4670*/  MUFU.TANH R209, R22 ;  /* 0x0000001600d17308 */ /* 0x000ea20000002400 */
[----:B----4-:R-:W-:Y:S09]  /*4680*/  MOV R13, R123 ;  /* 0x0000007b000d7202 */ /* 0x010ff20000000f00 */
[----:B------:R4:W-:Y:S10]  /*4690*/  MUFU.EX2 R230, R4 ;  /* 0x0000000400e67308 */ /* 0x0009f40000000800 */
[----:B------:R-:W2:Y:S10]  /*46a0*/  MUFU.TANH R208, R23 ;  /* 0x0000001700d07308 */ /* 0x000eb40000002400 */
[----:B------:R-:W-:Y:S01]  /*46b0*/  MUFU.TANH R200, R33 ;  /* 0x0000002100c87308 */ /* 0x000fe20000002400 */
[--C-:B----4-:R-:W-:Y:S01]  /*46c0*/  FFMA.FTZ R4, R8, UR10, -R9.reuse ;  /* 0x0000000a08047c23 */ /* 0x110fe20008010809 */
[C---:B------:R-:W-:Y:S02]  /*46d0*/  @!P0 VIADDMNMX R8, R5.reuse, R184, UR7, PT ;  /* 0x0000000705088e46 */ /* 0x040fe4000b8001b8 */
[----:B------:R-:W-:Y:S02]  /*46e0*/  @!P0 VIADDMNMX R5, R5, R252, UR7, PT ;  /* 0x0000000705058e46 */ /* 0x000fe4000b8001fc */
[-C--:B------:R-:W-:Y:S04]  /*46f0*/  @!P0 ISETP.GE.AND P4, PT, R0, R8.reuse, PT ;  /* 0x000000080000820c */ /* 0x080fe80003f86270 */
[----:B------:R-:W4:Y:S01]  /*4700*/  MUFU.TANH R116, R24 ;  /* 0x0000001800747308 */ /* 0x000f220000002400 */
[C---:B------:R-:W-:Y:S02]  /*4710*/  @!P0 ISETP.GE.AND P5, PT, R2.reuse, R8, PT ;  /* 0x000000080200820c */ /* 0x040fe40003fa6270 */
        /* <DEDUP_REMOVED lines=16> */
[----:B------:R-:W3:Y:S10]  /*4820*/  MUFU.TANH R122, R27 ;  /* 0x0000001b007a7308 */ /* 0x000ef40000002400 */
[----:B------:R2:W-:Y:S01]  /*4830*/  MUFU.EX2 R185, R13 ;  /* 0x0000000d00b97308 */ /* 0x0005e20000000800 */
[----:B-1----:R-:W-:Y:S02]  /*4840*/  FSEL R2, R15, RZ, P2 ;  /* 0x000000ff0f027208 */ /* 0x002fe40001000000 */
[----:B------:R-:W-:Y:S02]  /*4850*/  MOV R15, R136 ;  /* 0x00000088000f7202 */ /* 0x000fe40000000f00 */
[----:B------:R-:W-:Y:S05]  /*4860*/  @!P0 FSEL R15, R136, -INF , !P3 ;  /* 0xff800000880f8808 */ /* 0x000fea0005800000 */
[----:B------:R-:W-:Y:S10]  /*4870*/  MUFU.TANH R201, R35 ;  /* 0x0000002300c97308 */ /* 0x000ff40000002400 */
[----:B------:R-:W1:Y:S01]  /*4880*/  MUFU.TANH R118, R30 ;  /* 0x0000001e00767308 */ /* 0x000e620000002400 */
[--C-:B--2---:R-:W-:Y:S01]  /*4890*/  FFMA.FTZ R13, R14, UR10, -R2.reuse ;  /* 0x0000000a0e0d7c23 */ /* 0x104fe20008010802 */
[----:B------:R-:W-:Y:S05]  /*48a0*/  @!P0 VIADD R14, R0, 0x8 ;  /* 0x00000008000e8836 */ /* 0x000fea0000000000 */
[CC--:B------:R-:W-:Y:S03]  /*48b0*/  @!P0 ISETP.GE.AND P2, PT, R14.reuse, R8.reuse, PT ;  /* 0x000000080e00820c */ /* 0x0c0fe60003f46270 */
[----:B------:R2:W-:Y:S01]  /*48c0*/  MUFU.EX2 R190, R13 ;  /* 0x0000000d00be7308 */ /* 0x0005e20000000800 */
[----:B------:R-:W-:Y:S09]  /*48d0*/  @!P0 ISETP.GE.AND P3, PT, R14, R5, PT ;  /* 0x000000050e00820c */ /* 0x000ff20003f66270 */
[----:B------:R-:W1:Y:S01]  /*48e0*/  MUFU.TANH R117, R31 ;  /* 0x0000001f00757308 */ /* 0x000e620000002400 */
[----:B--2---:R-:W-:Y:S01]  /*48f0*/  FFMA.FTZ R13, R15, UR10, -R2 ;  /* 0x0000000a0f0d7c23 */ /* 0x004fe20008010802 */
[----:B------:R-:W-:Y:S02]  /*4900*/  MOV R15, R121 ;  /* 0x00000079000f7202 */ /* 0x000fe40000000f00 */
[----:B------:R-:W-:Y:S06]  /*4910*/  @!P0 FSEL R15, R121, -INF , !P2 ;  /* 0xff800000790f8808 */ /* 0x000fec0005000000 */
[----:B------:R2:W-:Y:S01]  /*4920*/  MUFU.EX2 R189, R13 ;  /* 0x0000000d00bd7308 */ /* 0x0005e20000000800 */
[--C-:B------:R-:W-:Y:S01]  /*4930*/  FFMA.FTZ R7, R15, UR10, -R4.reuse ;  /* 0x0000000a0f077c23 */ /* 0x100fe20008010804 */
[----:B------:R-:W-:Y:S08]  /*4940*/  MOV R15, R129 ;  /* 0x00000081000f7202 */ /* 0x000ff00000000f00 */
[----:B------:R4:W-:Y:S01]  /*4950*/  MUFU.EX2 R138, R7 ;  /* 0x00000007008a7308 */ /* 0x0009e20000000800 */
[----:B--2---:R-:W-:Y:S04]  /*4960*/  @!P0 IADD3 R13, R0, 0x9, RZ ;  /* 0x00000009000d8810 */ /* 0x004fe80007ffe0ff */
[C---:B------:R-:W-:Y:S04]  /*4970*/  @!P0 ISETP.GE.AND P2, PT, R13.reuse, R8, PT ;  /* 0x000000080d00820c */ /* 0x040fe80003f46270 */
[----:B------:R-:W-:Y:S02]  /*4980*/  @!P0 FSEL R6, R120, -INF , !P2 ;  /* 0xff80000078068808 */ /* 0x000fe40005000000 */
[----:B----4-:R-:W-:Y:S02]  /*4990*/  MOV R7, R130 ;  /* 0x0000008200077202 */ /* 0x010fe40000000f00 */
[----:B------:R-:W-:Y:S01]  /*49a0*/  @!P0 FSEL R7, R130, -INF , !P3 ;  /* 0xff80000082078808 */ /* 0x000fe20005800000 */
[----:B------:R-:W-:Y:S01]  /*49b0*/  FFMA.FTZ R6, R6, UR10, -R4 ;  /* 0x0000000a06067c23 */ /* 0x000fe20008010804 */
[----:B------:R-:W-:Y:S03]  /*49c0*/  @!P0 ISETP.GE.AND P2, PT, R13, R5, PT ;  /* 0x000000050d00820c */ /* 0x000fe60003f46270 */
[----:B------:R2:W-:Y:S01]  /*49d0*/  MUFU.EX2 R135, R6 ;  /* 0x0000000600877308 */ /* 0x0005e20000000800 */
[----:B------:R-:W-:Y:S02]  /*49e0*/  @!P0 FSEL R15, R129, -INF , !P2 ;  /* 0xff800000810f8808 */ /* 0x000fe40005000000 */
[----:B------:R-:W-:Y:S01]  /*49f0*/  @!P0 ISETP.GE.AND P2, PT, R14, R12, PT ;  /* 0x0000000c0e00820c */ /* 0x000fe20003f46270 */
[--C-:B--2---:R-:W-:Y:S01]  /*4a00*/  FFMA.FTZ R6, R7, UR10, -R2.reuse ;  /* 0x0000000a07067c23 */ /* 0x104fe20008010802 */
[----:B------:R-:W-:Y:S05]  /*4a10*/  MOV R7, R205 ;  /* 0x000000cd00077202 */ /* 0x000fea0000000f00 */
[----:B------:R2:W-:Y:S02]  /*4a20*/  MUFU.EX2 R188, R6 ;  /* 0x0000000600bc7308 */ /* 0x0005e40000000800 */
[----:B--2---:R-:W-:Y:S01]  /*4a30*/  FFMA.FTZ R6, R15, UR10, -R2 ;  /* 0x0000000a0f067c23 */ /* 0x004fe20008010802 */
[----:B------:R-:W-:Y:S07]  /*4a40*/  MOV R15, R203 ;  /* 0x000000cb000f7202 */ /* 0x000fee0000000f00 */
[----:B------:R2:W-:Y:S02]  /*4a50*/  MUFU.EX2 R187, R6 ;  /* 0x0000000600bb7308 */ /* 0x0005e40000000800 */
[----:B--2---:R-:W-:Y:S02]  /*4a60*/  MOV R6, R206 ;  /* 0x000000ce00067202 */ /* 0x004fe40000000f00 */
[----:B------:R-:W-:Y:S02]  /*4a70*/  @!P0 FSEL R6, R206, -INF , !P2 ;  /* 0xff800000ce068808 */ /* 0x000fe40005000000 */
[----:B------:R-:W-:Y:S03]  /*4a80*/  @!P0 ISETP.GE.AND P2, PT, R13, R12, PT ;  /* 0x0000000c0d00820c */ /* 0x000fe60003f46270 */
[--C-:B------:R-:W-:Y:S01]  /*4a90*/  FFMA.FTZ R6, R6, UR10, -R10.reuse ;  /* 0x0000000a06067c23 */ /* 0x100fe2000801080a */
[----:B------:R-:W-:Y:S02]  /*4aa0*/  @!P0 FSEL R7, R205, -INF , !P2 ;  /* 0xff800000cd078808 */ /* 0x000fe40005000000 */
[----:B------:R-:W-:Y:S01]  /*4ab0*/  @!P0 ISETP.GE.AND P2, PT, R14, R11, PT ;  /* 0x0000000b0e00820c */ /* 0x000fe20003f46270 */
[----:B------:R2:W-:Y:S01]  /*4ac0*/  MUFU.EX2 R220, R6 ;  /* 0x0000000600dc7308 */ /* 0x0005e20000000800 */
[----:B------:R-:W-:Y:S01]  /*4ad0*/  MOV R14, R204 ;  /* 0x000000cc000e7202 */ /* 0x000fe20000000f00 */
[----:B------:R-:W-:Y:S08]  /*4ae0*/  FFMA.FTZ R7, R7, UR10, -R10 ;  /* 0x0000000a07077c23 */ /* 0x000ff0000801080a */
[----:B------:R4:W-:Y:S01]  /*4af0*/  MUFU.EX2 R219, R7 ;  /* 0x0000000700db7308 */ /* 0x0009e20000000800 */
[----:B--2---:R-:W-:Y:S02]  /*4b00*/  MOV R6, R211 ;  /* 0x000000d300067202 */ /* 0x004fe40000000f00 */
[----:B------:R-:W-:Y:S02]  /*4b10*/  @!P0 FSEL R6, R211, -INF , !P2 ;  /* 0xff800000d3068808 */ /* 0x000fe40005000000 */
[-C--:B------:R-:W-:Y:S01]  /*4b20*/  @!P0 ISETP.GE.AND P2, PT, R13, R11.reuse, PT ;  /* 0x0000000b0d00820c */ /* 0x080fe20003f46270 */
[----:B------:R-:W-:Y:S02]  /*4b30*/  IMAD.MOV.U32 R13, RZ, RZ, R210 ;  /* 0x000000ffff0d7224 */ /* 0x000fe400078e00d2 */
[--C-:B------:R-:W-:Y:S01]  /*4b40*/  FFMA.FTZ R6, R6, UR10, -R9.reuse ;  /* 0x0000000a06067c23 */ /* 0x100fe20008010809 */
[----:B------:R-:W-:Y:S02]  /*4b50*/  @!P0 FSEL R13, R210, -INF , !P2 ;  /* 0xff800000d20d8808 */ /* 0x000fe40005000000 */
[----:B----4-:R-:W-:Y:S01]  /*4b60*/  @!P0 IADD3 R7, R0, 0x10, RZ ;  /* 0x0000001000078810 */ /* 0x010fe20007ffe0ff */
[----:B------:R2:W-:Y:S02]  /*4b70*/  MUFU.EX2 R229, R6 ;  /* 0x0000000600e57308 */ /* 0x0005e40000000800 */
[--C-:B------:R-:W-:Y:S01]  /*4b80*/  FFMA.FTZ R13, R13, UR10, -R9.reuse ;  /* 0x0000000a0d0d7c23 */ /* 0x100fe20008010809 */
[-C--:B------:R-:W-:Y:S04]  /*4b90*/  @!P0 ISETP.GE.AND P2, PT, R7, R12.reuse, PT ;  /* 0x0000000c0700820c */ /* 0x080fe80003f46270 */
[----:B------:R-:W-:Y:S03]  /*4ba0*/  @!P0 FSEL R14, R204, -INF , !P2 ;  /* 0xff800000cc0e8808 */ /* 0x000fe60005000000 */
[----:B------:R4:W1:Y:S01]  /*4bb0*/  MUFU.EX2 R228, R13 ;  /* 0x0000000d00e47308 */ /* 0x0008620000000800 */
[----:B--2---:R-:W-:Y:S04]  /*4bc0*/  @!P0 IADD3 R6, R0, 0x11, RZ ;  /* 0x0000001100068810 */ /* 0x004fe80007ffe0ff */
[----:B------:R-:W-:Y:S01]  /*4bd0*/  @!P0 ISETP.GE.AND P2, PT, R6, R12, PT ;  /* 0x0000000c0600820c */ /* 0x000fe20003f46270 */
[--C-:B----4-:R-:W-:Y:S03]  /*4be0*/  FFMA.FTZ R13, R14, UR10, -R10.reuse ;  /* 0x0000000a0e0d7c23 */ /* 0x110fe6000801080a */
[----:B------:R-:W-:Y:S02]  /*4bf0*/  @!P0 FSEL R15, R203, -INF , !P2 ;  /* 0xff800000cb0f8808 */ /* 0x000fe40005000000 */
[----:B------:R-:W-:Y:S01]  /*4c00*/  @!P0 ISETP.GE.AND P2, PT, R7, R11, PT ;  /* 0x0000000b0700820c */ /* 0x000fe20003f46270 */
[----:B------:R2:W-:Y:S02]  /*4c10*/  MUFU.EX2 R217, R13 ;  /* 0x0000000d00d97308 */ /* 0x0005e40000000800 */
[----:B------:R-:W-:Y:S08]  /*4c20*/  FFMA.FTZ R14, R15, UR10, -R10 ;  /* 0x0000000a0f0e7c23 */ /* 0x000ff0000801080a */
[----:B------:R4:W-:Y:S01]  /*4c30*/  MUFU.EX2 R218, R14 ;  /* 0x0000000e00da7308 */ /* 0x0009e20000000800 */
[----:B--2---:R-:W-:Y:S02]  /*4c40*/  MOV R13, R209 ;  /* 0x000000d1000d7202 */ /* 0x004fe40000000f00 */
[----:B------:R-:W-:Y:S02]  /*4c50*/  @!P0 FSEL R13, R209, -INF , !P2 ;  /* 0xff800000d10d8808 */ /* 0x000fe40005000000 */
[----:B------:R-:W-:Y:S03]  /*4c60*/  @!P0 ISETP.GE.AND P2, PT, R6, R11, PT ;  /* 0x0000000b0600820c */ /* 0x000fe60003f46270 */
[--C-:B------:R-:W-:Y:S01]  /*4c70*/  FFMA.FTZ R13, R13, UR10, -R9.reuse ;  /* 0x0000000a0d0d7c23 */ /* 0x100fe20008010809 */
[----:B----4-:R-:W-:Y:S02]  /*4c80*/  MOV R14, R208 ;  /* 0x000000d0000e7202 */ /* 0x010fe40000000f00 */
[----:B------:R-:W-:Y:S01]  /*4c90*/  @!P0 FSEL R14, R208, -INF , !P2 ;  /* 0xff800000d00e8808 */ /* 0x000fe20005000000 */
[----:B------:R2:W-:Y:S01]  /*4ca0*/  MUFU.EX2 R226, R13 ;  /* 0x0000000d00e27308 */ /* 0x0005e20000000800 */
[----:B------:R-:W-:Y:S03]  /*4cb0*/  @!P0 ISETP.GE.AND P2, PT, R7, R8, PT ;  /* 0x000000080700820c */ /* 0x000fe60003f46270 */
[----:B------:R-:W-:Y:S06]  /*4cc0*/  FFMA.FTZ R14, R14, UR10, -R9 ;  /* 0x0000000a0e0e7c23 */ /* 0x000fec0008010809 */
[----:B------:R4:W-:Y:S01]  /*4cd0*/  MUFU.EX2 R227, R14 ;  /* 0x0000000e00e37308 */ /* 0x0009e20000000800 */
[----:B--2---:R-:W-:Y:S02]  /*4ce0*/  MOV R13, R116 ;  /* 0x00000074000d7202 */ /* 0x004fe40000000f00 */
[----:B------:R-:W-:Y:S02]  /*4cf0*/  @!P0 FSEL R13, R116, -INF , !P2 ;  /* 0xff800000740d8808 */ /* 0x000fe40005000000 */
[----:B------:R-:W-:Y:S03]  /*4d00*/  @!P0 ISETP.GE.AND P2, PT, R6, R8, PT ;  /* 0x000000080600820c */ /* 0x000fe60003f46270 */
[----:B------:R-:W-:Y:S01]  /*4d10*/  FFMA.FTZ R13, R13, UR10, -R4 ;  /* 0x0000000a0d0d7c23 */ /* 0x000fe20008010804 */
[----:B----4-:R-:W-:Y:S02]  /*4d20*/  MOV R14, R115 ;  /* 0x00000073000e7202 */ /* 0x010fe40000000f00 */
[----:B------:R-:W-:Y:S01]  /*4d30*/  @!P0 FSEL R14, R115, -INF , !P2 ;  /* 0xff800000730e8808 */ /* 0x000fe20005000000 */
[----:B------:R2:W-:Y:S01]  /*4d40*/  MUFU.EX2 R132, R13 ;  /* 0x0000000d00847308 */ /* 0x0005e20000000800 */
[-C--:B------:R-:W-:Y:S01]  /*4d50*/  @!P0 ISETP.GE.AND P2, PT, R7, R5.reuse, PT ;  /* 0x000000050700820c */ /* 0x080fe20003f46270 */
[----:B---3--:R-:W-:Y:S03]  /*4d60*/  IMAD.MOV.U32 R7, RZ, RZ, R124 ;  /* 0x000000ffff077224 */ /* 0x008fe600078e007c */
[----:B------:R-:W-:Y:S02]  /*4d70*/  @!P0 FSEL R7, R124, -INF , !P2 ;  /* 0xff8000007c078808 */ /* 0x000fe40005000000 */
[-C--:B------:R-:W-:Y:S02]  /*4d80*/  @!P0 ISETP.GE.AND P2, PT, R6, R5.reuse, PT ;  /* 0x000000050600820c */ /* 0x080fe40003f46270 */
[C---:B------:R-:W-:Y:S01]  /*4d90*/  @!P0 IADD3 R6, R0.reuse, 0x18, RZ ;  /* 0x0000001800068810 */ /* 0x040fe20007ffe0ff */
[----:B------:R-:W-:Y:S01]  /*4da0*/  FFMA.FTZ R7, R7, UR10, -R2 ;  /* 0x0000000a07077c23 */ /* 0x000fe20008010802 */
[----:B------:R-:W-:Y:S02]  /*4db0*/  @!P0 IADD3 R0, R0, 0x19, RZ ;  /* 0x0000001900008810 */ /* 0x000fe40007ffe0ff */
[----:B------:R-:W-:Y:S01]  /*4dc0*/  @!P0 ISETP.GE.AND P3, PT, R6, R5, PT ;  /* 0x000000050600820c */ /* 0x000fe20003f66270 */
[----:B------:R-:W-:Y:S01]  /*4dd0*/  MUFU.EX2 R184, R7 ;  /* 0x0000000700b87308 */ /* 0x000fe20000000800 */
[----:B--2---:R-:W-:Y:S01]  /*4de0*/  FFMA.FTZ R13, R14, UR10, -R4 ;  /* 0x0000000a0e0d7c23 */ /* 0x004fe20008010804 */
[----:B------:R-:W-:Y:S08]  /*4df0*/  MOV R14, R114 ;  /* 0x00000072000e7202 */ /* 0x000ff00000000f00 */
[----:B------:R2:W-:Y:S02]  /*4e00*/  MUFU.EX2 R131, R13 ;  /* 0x0000000d00837308 */ /* 0x0005e40000000800 */
[----:B--2---:R-:W-:Y:S02]  /*4e10*/  MOV R13, R122 ;  /* 0x0000007a000d7202 */ /* 0x004fe40000000f00 */
        /* <DEDUP_REMOVED lines=8> */
[----:B--2---:R-:W-:Y:S02]  /*4ea0*/  MOV R7, R113 ;  /* 0x0000007100077202 */ /* 0x004fe40000000f00 */
[----:B------:R-:W-:Y:S02]  /*4eb0*/  @!P0 FSEL R7, R113, -INF , !P2 ;  /* 0xff80000071078808 */ /* 0x000fe40005000000 */
[-C--:B------:R-:W-:Y:S03]  /*4ec0*/  @!P0 ISETP.GE.AND P2, PT, R6, R12.reuse, PT ;  /* 0x0000000c0600820c */ /* 0x080fe60003f46270 */
[----:B------:R-:W-:Y:S01]  /*4ed0*/  FFMA.FTZ R4, R7, UR10, -R4 ;  /* 0x0000000a07047c23 */ /* 0x000fe20008010804 */
[----:B---3--:R-:W-:Y:S02]  /*4ee0*/  MOV R8, R195 ;  /* 0x000000c300087202 */ /* 0x008fe40000000f00 */
[----:B------:R-:W-:Y:S01]  /*4ef0*/  @!P0 FSEL R8, R195, -INF , !P2 ;  /* 0xff800000c3088808 */ /* 0x000fe20005000000 */
[----:B------:R2:W-:Y:S01]  /*4f00*/  MUFU.EX2 R126, R4 ;  /* 0x00000004007e7308 */ /* 0x0005e20000000800 */
[----:B------:R-:W-:Y:S03]  /*4f10*/  @!P0 ISETP.GE.AND P2, PT, R0, R12, PT ;  /* 0x0000000c0000820c */ /* 0x000fe60003f46270 */
[--C-:B------:R-:W-:Y:S06]  /*4f20*/  FFMA.FTZ R7, R8, UR10, -R10.reuse ;  /* 0x0000000a08077c23 */ /* 0x100fec000801080a */
[----:B------:R3:W-:Y:S01]  /*4f30*/  MUFU.EX2 R213, R7 ;  /* 0x0000000700d57308 */ /* 0x0007e20000000800 */
[----:B--2---:R-:W-:Y:S02]  /*4f40*/  MOV R4, R200 ;  /* 0x000000c800047202 */ /* 0x004fe40000000f00 */
[----:B------:R-:W-:Y:S02]  /*4f50*/  @!P0 FSEL R4, R200, -INF , !P2 ;  /* 0xff800000c8048808 */ /* 0x000fe40005000000 */
[-C--:B------:R-:W-:Y:S02]  /*4f60*/  @!P0 ISETP.GE.AND P2, PT, R6, R11.reuse, PT ;  /* 0x0000000b0600820c */ /* 0x080fe40003f46270 */
[----:B-1----:R-:W-:Y:S01]  /*4f70*/  MOV R6, R118 ;  /* 0x0000007600067202 */ /* 0x002fe20000000f00 */
[----:B------:R-:W-:Y:S01]  /*4f80*/  FFMA.FTZ R10, R4, UR10, -R10 ;  /* 0x0000000a040a7c23 */ /* 0x000fe2000801080a */
[----:B---3--:R-:W-:Y:S01]  /*4f90*/  MOV R7, R202 ;  /* 0x000000ca00077202 */ /* 0x008fe20000000f00 */
[----:B------:R-:W-:Y:S01]  /*4fa0*/  IMAD.MOV.U32 R4, RZ, RZ, R201 ;  /* 0x000000ffff047224 */ /* 0x000fe200078e00c9 */
[----:B------:R-:W-:Y:S01]  /*4fb0*/  @!P0 FSEL R7, R202, -INF , !P2 ;  /* 0xff800000ca078808 */ /* 0x000fe20005000000 */
[----:B------:R-:W1:Y:S01]  /*4fc0*/  MUFU.EX2 R212, R10 ;  /* 0x0000000a00d47308 */ /* 0x000e620000000800 */
[----:B------:R-:W-:Y:S02]  /*4fd0*/  @!P0 ISETP.GE.AND P2, PT, R0, R11, PT ;  /* 0x0000000b0000820c */ /* 0x000fe40003f46270 */
[----:B------:R-:W-:Y:S01]  /*4fe0*/  @!P0 FSEL R6, R118, -INF , !P3 ;  /* 0xff80000076068808 */ /* 0x000fe20005800000 */
[--C-:B------:R-:W-:Y:S01]  /*4ff0*/  FFMA.FTZ R7, R7, UR10, -R9.reuse ;  /* 0x0000000a07077c23 */ /* 0x100fe20008010809 */
[----:B------:R-:W-:Y:S02]  /*5000*/  @!P0 FSEL R4, R201, -INF , !P2 ;  /* 0xff800000c9048808 */ /* 0x000fe40005000000 */
[----:B------:R-:W-:Y:S01]  /*5010*/  @!P0 ISETP.GE.AND P2, PT, R0, R5, PT ;  /* 0x000000050000820c */ /* 0x000fe20003f46270 */
[--C-:B------:R-:W-:Y:S01]  /*5020*/  FFMA.FTZ R6, R6, UR10, -R2.reuse ;  /* 0x0000000a06067c23 */ /* 0x100fe20008010802 */
[----:B------:R-:W-:Y:S01]  /*5030*/  F2FP.F16.F32.PACK_AB R0, R225, R119 ;  /* 0x00000077e100723e */ /* 0x000fe200000000ff */
[----:B------:R-:W-:Y:S01]  /*5040*/  FFMA.FTZ R9, R4, UR10, -R9 ;  /* 0x0000000a04097c23 */ /* 0x000fe20008010809 */
[----:B------:R-:W-:Y:S01]  /*5050*/  F2FP.F16.F32.PACK_AB R4, R231, R230 ;  /* 0x000000e6e704723e */ /* 0x000fe200000000ff */
[----:B------:R2:W-:Y:S01]  /*5060*/  MUFU.EX2 R134, R6 ;  /* 0x0000000600867308 */ /* 0x0005e20000000800 */
[----:B------:R-:W-:Y:S01]  /*5070*/  MOV R5, R117 ;  /* 0x0000007500057202 */ /* 0x000fe20000000f00 */
[----:B------:R3:W-:Y:S01]  /*5080*/  STS [R193+0xe000], R0 ;  /* 0x00e00000c1007388 */ /* 0x0007e20000000800 */
[----:B------:R-:W-:Y:S02]  /*5090*/  @!P0 FSEL R5, R117, -INF , !P2 ;  /* 0xff80000075058808 */ /* 0x000fe40005000000 */
[----:B------:R-:W-:Y:S01]  /*50a0*/  IADD3 R110, P0, R239, UR15, RZ ;  /* 0x0000000fef6e7c10 */ /* 0x000fe2000ff1e0ff */
[----:B------:R4:W-:Y:S01]  /*50b0*/  STS [R193+0xe400], R4 ;  /* 0x00e40004c1007388 */ /* 0x0009e20000000800 */
[----:B------:R-:W-:Y:S01]  /*50c0*/  PLOP3.LUT P2, PT, PT, PT, UP3, 0x80, 0x0 ;  /* 0x000000000000781c */ /* 0x000fe20003f4f038 */
[----:B------:R-:W-:Y:S01]  /*50d0*/  FFMA.FTZ R2, R5, UR10, -R2 ;  /* 0x0000000a05027c23 */ /* 0x000fe20008010802 */
[----:B------:R-:W-:Y:S01]  /*50e0*/  F2FP.F16.F32.PACK_AB R5, R185, R186 ;  /* 0x000000bab905723e */ /* 0x000fe200000000ff */
[----:B------:R-:W-:Y:S01]  /*50f0*/  MUFU.EX2 R222, R7 ;  /* 0x0000000700de7308 */ /* 0x000fe20000000800 */
[----:B------:R-:W-:Y:S05]  /*5100*/  IADD3.X R111, R238, UR14, RZ, P0, !PT ;  /* 0x0000000eee6f7c10 */ /* 0x000fea00087fe4ff */
[----:B------:R-:W4:Y:S01]  /*5110*/  LDG.E R109, desc[UR8][R110.64] ;  /* 0x000000086e6d7981 */ /* 0x000f22000c1e1900 */
[----:B--2---:R-:W-:Y:S03]  /*5120*/  F2FP.F16.F32.PACK_AB R6, R228, R229 ;  /* 0x000000e5e406723e */ /* 0x004fe600000000ff */
[----:B------:R1:W-:Y:S01]  /*5130*/  MUFU.EX2 R133, R2 ;  /* 0x0000000200857308 */ /* 0x0003e20000000800 */
[----:B------:R-:W2:Y:S04]  /*5140*/  LDG.E R108, desc[UR8][R110.64+0x20] ;  /* 0x000020086e6c7981 */ /* 0x000ea8000c1e1900 */
[----:B------:R1:W-:Y:S05]  /*5150*/  STS [R194+0xe400], R6 ;  /* 0x00e40006c2007388 */ /* 0x0003ea0000000800 */
[----:B------:R-:W1:Y:S01]  /*5160*/  MUFU.EX2 R221, R9 ;  /* 0x0000000900dd7308 */ /* 0x000e620000000800 */
[----:B---3--:R-:W-:Y:S02]  /*5170*/  F2FP.F16.F32.PACK_AB R0, R219, R220 ;  /* 0x000000dcdb00723e */ /* 0x008fe400000000ff */
[----:B----4-:R-:W-:Y:S03]  /*5180*/  F2FP.F16.F32.PACK_AB R4, R189, R190 ;  /* 0x000000bebd04723e */ /* 0x010fe600000000ff */
[----:B------:R3:W-:Y:S01]  /*5190*/  STS [R194+0xe000], R0 ;  /* 0x00e00000c2007388 */ /* 0x0007e20000000800 */
[----:B-1----:R-:W-:Y:S03]  /*51a0*/  F2FP.F16.F32.PACK_AB R2, R212, R213 ;  /* 0x000000d5d402723e */ /* 0x002fe600000000ff */
[----:B------:R1:W-:Y:S04]  /*51b0*/  STS [R193+0xf000], R5 ;  /* 0x00f00005c1007388 */ /* 0x0003e80000000800 */
[----:B------:R4:W-:Y:S01]  /*51c0*/  STS [R193+0xf400], R4 ;  /* 0x00f40004c1007388 */ /* 0x0009e20000000800 */
[----:B------:R-:W-:Y:S05]  /*51d0*/  F2FP.F16.F32.PACK_AB R6, R187, R188 ;  /* 0x000000bcbb06723e */ /* 0x000fea00000000ff */
[----:B------:R4:W-:Y:S01]  /*51e0*/  STS [R194+0xf400], R6 ;  /* 0x00f40006c2007388 */ /* 0x0009e20000000800 */
[----:B---3--:R-:W-:Y:S02]  /*51f0*/  F2FP.F16.F32.PACK_AB R0, R135, R138 ;  /* 0x0000008a8700723e */ /* 0x008fe400000000ff */
[----:B-1----:R-:W-:Y:S03]  /*5200*/  F2FP.F16.F32.PACK_AB R5, R218, R217 ;  /* 0x000000d9da05723e */ /* 0x002fe600000000ff */
[----:B------:R1:W-:Y:S01]  /*5210*/  STS [R194+0xf000], R0 ;  /* 0x00f00000c2007388 */ /* 0x0003e20000000800 */
[----:B----4-:R-:W-:Y:S03]  /*5220*/  F2FP.F16.F32.PACK_AB R4, R227, R226 ;  /* 0x000000e2e304723e */ /* 0x010fe600000000ff */
[----:B------:R3:W-:Y:S04]  /*5230*/  STS [R192+0xe000], R5 ;  /* 0x00e00005c0007388 */ /* 0x0007e80000000800 */
[----:B------:R4:W-:Y:S04]  /*5240*/  STS [R192+0xe400], R4 ;  /* 0x00e40004c0007388 */ /* 0x0009e80000000800 */
[----:B------:R4:W-:Y:S01]  /*5250*/  STS [R191+0xe000], R2 ;  /* 0x00e00002bf007388 */ /* 0x0009e20000000800 */
[----:B------:R-:W-:Y:S02]  /*5260*/  F2FP.F16.F32.PACK_AB R6, R131, R132 ;  /* 0x000000848306723e */ /* 0x000fe400000000ff */
[----:B-1----:R-:W-:Y:S02]  /*5270*/  F2FP.F16.F32.PACK_AB R0, R221, R222 ;  /* 0x000000dedd00723e */ /* 0x002fe400000000ff */
[----:B---3--:R-:W-:Y:S03]  /*5280*/  F2FP.F16.F32.PACK_AB R5, R139, R184 ;  /* 0x000000b88b05723e */ /* 0x008fe600000000ff */
[----:B------:R1:W-:Y:S01]  /*5290*/  STS [R191+0xe400], R0 ;  /* 0x00e40000bf007388 */ /* 0x0003e20000000800 */
[----:B----4-:R-:W-:Y:S03]  /*52a0*/  F2FP.F16.F32.PACK_AB R4, R126, R127 ;  /* 0x0000007f7e04723e */ /* 0x010fe600000000ff */
[----:B------:R-:W-:Y:S01]  /*52b0*/  STS [R192+0xf000], R6 ;  /* 0x00f00006c0007388 */ /* 0x000fe20000000800 */
[----:B------:R-:W-:Y:S03]  /*52c0*/  F2FP.F16.F32.PACK_AB R2, R133, R134 ;  /* 0x000000868502723e */ /* 0x000fe600000000ff */
[----:B------:R-:W-:Y:S04]  /*52d0*/  STS [R192+0xf400], R5 ;  /* 0x00f40005c0007388 */ /* 0x000fe80000000800 */
[----:B------:R-:W-:Y:S04]  /*52e0*/  STS [R191+0xf000], R4 ;  /* 0x00f00004bf007388 */ /* 0x000fe80000000800 */
[----:B------:R3:W-:Y:S01]  /*52f0*/  STS [R191+0xf400], R2 ;  /* 0x00f40002bf007388 */ /* 0x0007e20000000800 */
[----:B-1----:R-:W-:Y:S05]  /*5300*/  LEA R0, R181, UR4, 0x1 ;  /* 0x00000004b5007c11 */ /* 0x002fea000f8e08ff */
[----:B------:R-:W1:Y:S08]  /*5310*/  LDSM.16.M88.4 R32, [R0+0x4000] ;  /* 0x004000000020783b */ /* 0x000e700000000200 */
[----:B------:R4:W1:Y:S01]  /*5320*/  LDSM.16.M88.4 R28, [R0+0x5000] ;  /* 0x00500000001c783b */ /* 0x0008620000000200 */
[-C--:B---3--:R-:W-:Y:S07]  /*5330*/  IADD3 R2, R179, R0.reuse, RZ ;  /* 0x00000000b3027210 */ /* 0x088fee0007ffe0ff */
[----:B------:R-:W3:Y:S08]  /*5340*/  LDSM.16.M88.4 R100, [R2+0x4000] ;  /* 0x004000000264783b */ /* 0x000ef00000000200 */
[----:B------:R-:W3:Y:S01]  /*5350*/  LDSM.16.M88.4 R104, [R2+0x5000] ;  /* 0x005000000268783b */ /* 0x000ee20000000200 */
[----:B----4-:R-:W-:Y:S01]  /*5360*/  IADD3 R0, R128, R0, RZ ;  /* 0x0000000080007210 */ /* 0x010fe20007ffe0ff */
[-C--:B-1----:R-:W-:Y:S06]  /*5370*/  HMMA.16816.F32 R4, R32, R140.reuse, RZ ;  /* 0x0000008c2004723c */ /* 0x082fec00000018ff */
[C---:B------:R-:W-:Y:S06]  /*5380*/  HMMA.16816.F32 R8, R28.reuse, R140, RZ ;  /* 0x0000008c1c08723c */ /* 0x040fec00000018ff */
        /* <DEDUP_REMOVED lines=15> */
[----:B------:R1:W3:Y:S02]  /*5480*/  LDSM.16.M88.4 R100, [R0+0x4000] ;  /* 0x004000000064783b */ /* 0x0002e40000000200 */
[----:B-1----:R-:W-:Y:S06]  /*5490*/  FFMA.FTZ R0, -R112, R112, 1 ;  /* 0x3f80000070007423 */ /* 0x002fec0000010170 */
[----:B------:R-:W-:Y:S01]  /*54a0*/  FMUL.FTZ R0, R0, UR5 ;  /* 0x0000000500007c20 */ /* 0x000fe20008410000 */
[-C--:B---3--:R-:W-:Y:S06]  /*54b0*/  HMMA.16816.F32 R4, R100, R156.reuse, R4 ;  /* 0x0000009c6404723c */ /* 0x088fec0000001804 */
[C---:B------:R-:W-:Y:S06]  /*54c0*/  HMMA.16816.F32 R8, R104.reuse, R156, R8 ;  /* 0x0000009c6808723c */ /* 0x040fec0000001808 */
[-C--:B------:R-:W-:Y:S06]  /*54d0*/  HMMA.16816.F32 R12, R104, R158.reuse, R12 ;  /* 0x0000009e680c723c */ /* 0x080fec000000180c */
[C---:B------:R-:W-:Y:S06]  /*54e0*/  HMMA.16816.F32 R16, R100.reuse, R158, R16 ;  /* 0x0000009e6410723c */ /* 0x040fec0000001810 */
[-C--:B------:R-:W-:Y:S06]  /*54f0*/  HMMA.16816.F32 R20, R100, R160.reuse, R20 ;  /* 0x000000a06414723c */ /* 0x080fec0000001814 */
[C---:B------:R-:W-:Y:S06]  /*5500*/  HMMA.16816.F32 R24, R104.reuse, R160, R24 ;  /* 0x000000a06818723c */ /* 0x040fec0000001818 */
[-C--:B------:R-:W-:Y:S06]  /*5510*/  HMMA.16816.F32 R28, R104, R162.reuse, R28 ;  /* 0x000000a2681c723c */ /* 0x080fec000000181c */
[----:B------:R-:W-:Y:S05]  /*5520*/  HMMA.16816.F32 R32, R100, R162, R32 ;  /* 0x000000a26420723c */ /* 0x000fea0000001820 */
[----:B------:R-:W-:Y:S01]  /*5530*/  IADD3 R104, R128, R2, RZ ;  /* 0x0000000280687210 */ /* 0x000fe20007ffe0ff */
[----:B------:R-:W-:Y:S04]  /*5540*/  FFMA.FTZ R2, -R207, R207, 1 ;  /* 0x3f800000cf027423 */ /* 0x000fe800000101cf */
[----:B------:R-:W1:Y:S08]  /*5550*/  LDSM.16.M88.4 R100, [R104+0x4000] ;  /* 0x004000006864783b */ /* 0x000e700000000200 */
[----:B------:R-:W3:Y:S01]  /*5560*/  LDSM.16.M88.4 R104, [R104+0x5000] ;  /* 0x005000006868783b */ /* 0x000ee20000000200 */
[-C--:B-1----:R-:W-:Y:S06]  /*5570*/  HMMA.16816.F32 R4, R100, R164.reuse, R4 ;  /* 0x000000a46404723c */ /* 0x082fec0000001804 */
[C---:B---3--:R-:W-:Y:S06]  /*5580*/  HMMA.16816.F32 R8, R104.reuse, R164, R8 ;  /* 0x000000a46808723c */ /* 0x048fec0000001808 */
[-C--:B------:R-:W-:Y:S06]  /*5590*/  HMMA.16816.F32 R12, R104, R166.reuse, R12 ;  /* 0x000000a6680c723c */ /* 0x080fec000000180c */
[C---:B------:R-:W-:Y:S06]  /*55a0*/  HMMA.16816.F32 R16, R100.reuse, R166, R16 ;  /* 0x000000a66410723c */ /* 0x040fec0000001810 */
[C---:B------:R-:W-:Y:S01]  /*55b0*/  FADD.FTZ R4, -R109.reuse, R4 ;  /* 0x000000046d047221 */ /* 0x040fe20000010100 */
[----:B------:R-:W-:Y:S01]  /*55c0*/  FADD.FTZ R5, -R109, R5 ;  /* 0x000000056d057221 */ /* 0x000fe20000010100 */
[-C--:B------:R-:W-:Y:S03]  /*55d0*/  HMMA.16816.F32 R20, R100, R168.reuse, R20 ;  /* 0x000000a86414723c */ /* 0x080fe60000001814 */
[----:B------:R-:W-:Y:S01]  /*55e0*/  FMUL.FTZ R112, R119, R4 ;  /* 0x0000000477707220 */ /* 0x000fe20000410000 */
[----:B------:R-:W-:Y:S01]  /*55f0*/  FMUL.FTZ R119, R225, R5 ;  /* 0x00000005e1777220 */ /* 0x000fe20000410000 */
[----:B------:R1:W5:Y:S01]  /*5600*/  LDG.E R4, desc[UR8][R110.64+0xa0] ;  /* 0x0000a0086e047981 */ /* 0x000362000c1e1900 */
[C---:B------:R-:W-:Y:S03]  /*5610*/  HMMA.16816.F32 R24, R104.reuse, R168, R24 ;  /* 0x000000a86818723c */ /* 0x040fe60000001818 */
[----:B------:R1:W5:Y:S02]  /*5620*/  LDG.E R5, desc[UR8][R110.64+0x80] ;  /* 0x000080086e057981 */ /* 0x000364000c1e1900 */
[----:B------:R-:W-:Y:S01]  /*5630*/  FMUL.FTZ R112, R112, R0 ;  /* 0x0000000070707220 */ /* 0x000fe20000410000 */
[----:B------:R-:W-:Y:S01]  /*5640*/  SHF.L.U32 R0, R180, 0x1, RZ ;  /* 0x00000001b4007819 */ /* 0x000fe200000006ff */
[-C--:B------:R-:W-:Y:S04]  /*5650*/  HMMA.16816.F32 R28, R104, R170.reuse, R28 ;  /* 0x000000aa681c723c */ /* 0x080fe8000000181c */
[C---:B------:R-:W-:Y:S02]  /*5660*/  FADD.FTZ R16, -R109.reuse, R16 ;  /* 0x000000106d107221 */ /* 0x040fe40000010100 */
[----:B------:R-:W-:Y:S05]  /*5670*/  HMMA.16816.F32 R32, R100, R170, R32 ;  /* 0x000000aa6420723c */ /* 0x000fea0000001820 */
[C---:B------:R-:W-:Y:S01]  /*5680*/  FADD.FTZ R20, -R109.reuse, R20 ;  /* 0x000000146d147221 */ /* 0x040fe20000010100 */
[C---:B------:R-:W-:Y:S01]  /*5690*/  FADD.FTZ R21, -R109.reuse, R21 ;  /* 0x000000156d157221 */ /* 0x040fe20000010100 */
[----:B------:R-:W-:Y:S01]  /*56a0*/  FMUL.FTZ R100, R2, UR5 ;  /* 0x0000000502647c20 */ /* 0x000fe20008410000 */
[----:B------:R-:W-:Y:S03]  /*56b0*/  FADD.FTZ R101, -R109, R17 ;  /* 0x000000116d657221 */ /* 0x000fe60000010100 */
[----:B------:R-:W-:Y:S01]  /*56c0*/  FMUL.FTZ R17, R220, R16 ;  /* 0x00000010dc117220 */ /* 0x000fe20000410000 */
[----:B------:R-:W-:Y:S01]  /*56d0*/  FMUL.FTZ R102, R217, R20 ;  /* 0x00000014d9667220 */ /* 0x000fe20000410000 */
[----:B------:R-:W-:Y:S01]  /*56e0*/  MOV R2, UR4 ;  /* 0x0000000400027c02 */ /* 0x000fe20008000f00 */
[----:B------:R-:W-:Y:S01]  /*56f0*/  FMUL.FTZ R100, R119, R100 ;  /* 0x0000006477647220 */ /* 0x000fe20000410000 */
[----:B------:R-:W-:Y:S01]  /*5700*/  FFMA.FTZ R16, -R206, R206, 1 ;  /* 0x3f800000ce107423 */ /* 0x000fe200000101ce */
[----:B------:R-:W-:Y:S01]  /*5710*/  FFMA.FTZ R20, -R205, R205, 1 ;  /* 0x3f800000cd147423 */ /* 0x000fe200000101cd */
[----:B------:R-:W-:Y:S01]  /*5720*/  IADD3 R0, R0, 0x4000, R2 ;  /* 0x0000400000007810 */ /* 0x000fe20007ffe002 */
[----:B------:R-:W-:Y:S01]  /*5730*/  FMUL.FTZ R101, R219, R101 ;  /* 0x00000065db657220 */ /* 0x000fe20000410000 */
[----:B------:R-:W-:Y:S01]  /*5740*/  FMUL.FTZ R16, R16, UR5 ;  /* 0x0000000510107c20 */ /* 0x000fe20008410000 */
[----:B------:R-:W-:Y:S01]  /*5750*/  FMUL.FTZ R20, R20, UR5 ;  /* 0x0000000514147c20 */ /* 0x000fe20008410000 */
[----:B------:R-:W-:Y:S01]  /*5760*/  F2FP.F16.F32.PACK_AB R2, R100, R112 ;  /* 0x000000706402723e */ /* 0x000fe200000000ff */
[----:B------:R-:W-:Y:S01]  /*5770*/  FFMA.FTZ R100, -R204, R204, 1 ;  /* 0x3f800000cc647423 */ /* 0x000fe200000101cc */
[----:B------:R-:W-:Y:S01]  /*5780*/  FMUL.FTZ R103, R218, R21 ;  /* 0x00000015da677220 */ /* 0x000fe20000410000 */
[----:B------:R-:W-:Y:S01]  /*5790*/  FMUL.FTZ R16, R17, R16 ;  /* 0x0000001011107220 */ /* 0x000fe20000410000 */
[----:B------:R-:W-:Y:S01]  /*57a0*/  FMUL.FTZ R20, R101, R20 ;  /* 0x0000001465147220 */ /* 0x000fe20000410000 */
[----:B------:R-:W-:Y:S01]  /*57b0*/  FFMA.FTZ R21, -R203, R203, 1 ;  /* 0x3f800000cb157423 */ /* 0x000fe200000101cb */
[----:B------:R-:W-:Y:S01]  /*57c0*/  FADD.FTZ R101, -R109, R32 ;  /* 0x000000206d657221 */ /* 0x000fe20000010100 */
[----:B------:R-:W-:Y:S01]  /*57d0*/  FFMA.FTZ R17, -R195, R195, 1 ;  /* 0x3f800000c3117423 */ /* 0x000fe200000101c3 */
[----:B------:R-:W-:Y:S01]  /*57e0*/  FMUL.FTZ R100, R100, UR5 ;  /* 0x0000000564647c20 */ /* 0x000fe20008410000 */
[----:B------:R-:W-:Y:S01]  /*57f0*/  FADD.FTZ R33, -R109, R33 ;  /* 0x000000216d217221 */ /* 0x000fe20000010100 */
[----:B------:R-:W-:Y:S01]  /*5800*/  FMUL.FTZ R32, R21, UR5 ;  /* 0x0000000515207c20 */ /* 0x000fe20008410000 */
[----:B--2---:R-:W-:Y:S01]  /*5810*/  FADD.FTZ R6, -R108, R6 ;  /* 0x000000066c067221 */ /* 0x004fe20000010100 */
[----:B------:R-:W-:Y:S01]  /*5820*/  FMUL.FTZ R21, R213, R101 ;  /* 0x00000065d5157220 */ /* 0x000fe20000410000 */
[----:B------:R-:W-:Y:S01]  /*5830*/  FMUL.FTZ R17, R17, UR5 ;  /* 0x0000000511117c20 */ /* 0x000fe20008410000 */
[----:B------:R-:W-:Y:S01]  /*5840*/  FMUL.FTZ R100, R102, R100 ;  /* 0x0000006466647220 */ /* 0x000fe20000410000 */
[----:B------:R-:W-:Y:S01]  /*5850*/  FMUL.FTZ R102, R212, R33 ;  /* 0x00000021d4667220 */ /* 0x000fe20000410000 */
[----:B------:R-:W-:Y:S01]  /*5860*/  FADD.FTZ R33, -R108, R7 ;  /* 0x000000076c217221 */ /* 0x000fe20000010100 */
[----:B------:R-:W-:Y:S01]  /*5870*/  FMUL.FTZ R101, R230, R6 ;  /* 0x00000006e6657220 */ /* 0x000fe20000410000 */
[----:B------:R-:W-:Y:S01]  /*5880*/  FMUL.FTZ R17, R21, R17 ;  /* 0x0000001115117220 */ /* 0x000fe20000410000 */
[----:B------:R-:W-:Y:S01]  /*5890*/  FFMA.FTZ R6, -R215, R215, 1 ;  /* 0x3f800000d7067423 */ /* 0x000fe200000101d7 */
[----:B------:R-:W-:Y:S01]  /*58a0*/  FFMA.FTZ R7, -R214, R214, 1 ;  /* 0x3f800000d6077423 */ /* 0x000fe200000101d6 */
[----:B------:R-:W-:Y:S01]  /*58b0*/  FFMA.FTZ R21, -R200, R200, 1 ;  /* 0x3f800000c8157423 */ /* 0x000fe200000101c8 */
[----:B------:R-:W-:Y:S01]  /*58c0*/  FMUL.FTZ R33, R231, R33 ;  /* 0x00000021e7217220 */ /* 0x000fe20000410000 */
[----:B------:R-:W-:Y:S01]  /*58d0*/  FMUL.FTZ R6, R6, UR5 ;  /* 0x0000000506067c20 */ /* 0x000fe20008410000 */
[----:B------:R-:W-:Y:S01]  /*58e0*/  FMUL.FTZ R7, R7, UR5 ;  /* 0x0000000507077c20 */ /* 0x000fe20008410000 */
[----:B------:R-:W-:Y:S01]  /*58f0*/  FMUL.FTZ R21, R21, UR5 ;  /* 0x0000000515157c20 */ /* 0x000fe20008410000 */
[----:B------:R-:W-:Y:S01]  /*5900*/  F2FP.F16.F32.PACK_AB R20, R20, R16 ;  /* 0x000000101414723e */ /* 0x000fe200000000ff */
[----:B------:R-:W-:Y:S01]  /*5910*/  FMUL.FTZ R6, R101, R6 ;  /* 0x0000000665067220 */ /* 0x000fe20000410000 */
[----:B------:R-:W-:Y:S01]  /*5920*/  FMUL.FTZ R16, R33, R7 ;  /* 0x0000000721107220 */ /* 0x000fe20000410000 */
[----:B------:R-:W-:Y:S01]  /*5930*/  FMUL.FTZ R21, R102, R21 ;  /* 0x0000001566157220 */ /* 0x000fe20000410000 */
[C---:B------:R-:W-:Y:S01]  /*5940*/  FADD.FTZ R18, -R108.reuse, R18 ;  /* 0x000000126c127221 */ /* 0x040fe20000010100 */
[----:B------:R-:W-:Y:S01]  /*5950*/  FMUL.FTZ R32, R103, R32 ;  /* 0x0000002067207220 */ /* 0x000fe20000410000 */
[----:B------:R-:W-:Y:S01]  /*5960*/  FADD.FTZ R7, -R108, R19 ;  /* 0x000000136c077221 */ /* 0x000fe20000010100 */
[----:B------:R-:W-:Y:S01]  /*5970*/  F2FP.F16.F32.PACK_AB R16, R16, R6 ;  /* 0x000000061010723e */ /* 0x000fe200000000ff */
[----:B------:R-:W-:Y:S01]  /*5980*/  FMUL.FTZ R6, R229, R18 ;  /* 0x00000012e5067220 */ /* 0x000fe20000410000 */
[----:B------:R-:W-:Y:S01]  /*5990*/  F2FP.F16.F32.PACK_AB R21, R21, R17 ;  /* 0x000000111515723e */ /* 0x000fe200000000ff */
[C---:B------:R-:W-:Y:S01]  /*59a0*/  FADD.FTZ R22, -R108.reuse, R22 ;  /* 0x000000166c167221 */ /* 0x040fe20000010100 */
        /* <DEDUP_REMOVED lines=29> */
[----:B------:R-:W-:Y:S01]  /*5b80*/  ULOP3.LUT UR11, UR6, 0x1, URZ, 0xc0, !UPT ;  /* 0x00000001060b7892 */ /* 0x000fe2000f8ec03f */
[----:B------:R-:W-:Y:S03]  /*5b90*/  UMOV UR16, 0xffffe000 ;  /* 0xffffe00000107882 */ /* 0x000fe60000000000 */
[----:B------:R-:W-:Y:S03]  /*5ba0*/  UISETP.NE.U32.AND UP0, UPT, UR11, 0x1, UPT ;  /* 0x000000010b00788c */ /* 0x000fe6000bf05070 */
[----:B------:R-:W2:Y:S01]  /*5bb0*/  LDC R35, c[0x0][0x244] ;  /* 0x00009100ff237b82 */ /* 0x000ea20000000800 */
[----:B------:R-:W-:Y:S06]  /*5bc0*/  USEL UR11, UR16, 0x2000, !UP0 ;  /* 0x00002000100b7887 */ /* 0x000fec000c000000 */
[----:B------:R-:W-:Y:S01]  /*5bd0*/  VIADD R216, R216, UR11 ;  /* 0x0000000bd8d87c36 */ /* 0x000fe20008000000 */
[----:B------:R-:W-:Y:S01]  /*5be0*/  IADD3 R173, R173, UR11, RZ ;  /* 0x0000000badad7c10 */ /* 0x000fe2000fffe0ff */
[----:B-1----:R-:W-:Y:S05]  /*5bf0*/  IMAD.U32 R6, R34, -0x40, RZ ;  /* 0xffffffc022067824 */ /* 0x002fea00078e00ff */
        /* <DEDUP_REMOVED lines=12> */
.L_x_645:
[----:B------:R2:W-:Y:S01]  /*5cc0*/  STS [R193+0xa000], R2 ;  /* 0x00a00002c1007388 */ /* 0x0005e20000000800 */
[C---:B-----5:R-:W-:Y:S01]  /*5cd0*/  FADD.FTZ R8, -R5.reuse, R8 ;  /* 0x0000000805087221 */ /* 0x060fe20000010100 */
[C---:B------:R-:W-:Y:S01]  /*5ce0*/  FADD.FTZ R9, -R5.reuse, R9 ;  /* 0x0000000905097221 */ /* 0x040fe20000010100 */
[----:B------:R-:W-:Y:S01]  /*5cf0*/  FADD.FTZ R12, -R5, R12 ;  /* 0x0000000c050c7221 */ /* 0x000fe20000010100 */
[----:B------:R3:W-:Y:S01]  /*5d00*/  STS [R193+0xa400], R16 ;  /* 0x00a40010c1007388 */ /* 0x0007e20000000800 */
[----:B-1----:R-:W-:Y:S01]  /*5d10*/  FFMA.FTZ R7, -R121, R121, 1 ;  /* 0x3f80000079077423 */ /* 0x002fe20000010179 */
[C---:B------:R-:W-:Y:S01]  /*5d20*/  FADD.FTZ R25, -R5.reuse, R25 ;  /* 0x0000001905197221 */ /* 0x040fe20000010100 */
[----:B------:R-:W-:Y:S01]  /*5d30*/  FADD.FTZ R29, -R5, R29 ;  /* 0x0000001d051d7221 */ /* 0x000fe20000010100 */
[----:B------:R-:W-:Y:S01]  /*5d40*/  FMUL.FTZ R12, R138, R12 ;  /* 0x0000000c8a0c7220 */ /* 0x000fe20000410000 */
[----:B------:R-:W-:Y:S01]  /*5d50*/  FMUL.FTZ R7, R7, UR5 ;  /* 0x0000000507077c20 */ /* 0x000fe20008410000 */
[C---:B------:R-:W-:Y:S01]  /*5d60*/  FADD.FTZ R24, -R5.reuse, R24 ;  /* 0x0000001805187221 */ /* 0x040fe20000010100 */
[C---:B------:R-:W-:Y:S01]  /*5d70*/  FADD.FTZ R28, -R5.reuse, R28 ;  /* 0x0000001c051c7221 */ /* 0x040fe20000010100 */
[----:B------:R-:W-:Y:S01]  /*5d80*/  FADD.FTZ R13, -R5, R13 ;  /* 0x0000000d050d7221 */ /* 0x000fe20000010100 */
[----:B------:R-:W-:Y:S01]  /*5d90*/  FFMA.FTZ R5, -R113, R113, 1 ;  /* 0x3f80000071057423 */ /* 0x000fe20000010171 */
[----:B------:R-:W-:Y:S01]  /*5da0*/  FFMA.FTZ R6, -R120, R120, 1 ;  /* 0x3f80000078067423 */ /* 0x000fe20000010178 */
[----:B------:R-:W-:Y:S01]  /*5db0*/  STS [R194+0xa000], R20 ;  /* 0x00a00014c2007388 */ /* 0x000fe20000000800 */
[----:B------:R-:W-:Y:S01]  /*5dc0*/  FMUL.FTZ R12, R12, R7 ;  /* 0x000000070c0c7220 */ /* 0x000fe20000410000 */
[----:B------:R-:W-:Y:S01]  /*5dd0*/  FMUL.FTZ R24, R132, R24 ;  /* 0x0000001884187220 */ /* 0x000fe20000410000 */
[----:B------:R-:W-:Y:S01]  /*5de0*/  FMUL.FTZ R29, R126, R29 ;  /* 0x0000001d7e1d7220 */ /* 0x000fe20000410000 */
[----:B------:R-:W-:Y:S01]  /*5df0*/  FMUL.FTZ R5, R5, UR5 ;  /* 0x0000000505057c20 */ /* 0x000fe20008410000 */
[----:B------:R-:W-:Y:S01]  /*5e00*/  FMUL.FTZ R13, R135, R13 ;  /* 0x0000000d870d7220 */ /* 0x000fe20000410000 */
[----:B------:R-:W-:Y:S01]  /*5e10*/  FMUL.FTZ R6, R6, UR5 ;  /* 0x0000000506067c20 */ /* 0x000fe20008410000 */
[----:B------:R-:W-:Y:S01]  /*5e20*/  FFMA.FTZ R7, -R115, R115, 1 ;  /* 0x3f80000073077423 */ /* 0x000fe20000010173 */
[----:B------:R-:W-:Y:S01]  /*5e30*/  FMUL.FTZ R25, R131, R25 ;  /* 0x0000001983197220 */ /* 0x000fe20000410000 */
[----:B------:R-:W-:Y:S01]  /*5e40*/  FADD.FTZ R15, -R4, R15 ;  /* 0x0000000f040f7221 */ /* 0x000fe20000010100 */
[----:B--2---:R-:W-:Y:S01]  /*5e50*/  F2FP.F16.F32.PACK_AB R2, R17, R18 ;  /* 0x000000121102723e */ /* 0x004fe200000000ff */
[----:B------:R-:W-:Y:S01]  /*5e60*/  FMUL.FTZ R13, R13, R6 ;  /* 0x000000060d0d7220 */ /* 0x000fe20000410000 */
[----:B------:R-:W-:Y:S01]  /*5e70*/  F2FP.F16.F32.PACK_AB R17, R19, R22 ;  /* 0x000000161311723e */ /* 0x000fe200000000ff */
[----:B------:R-:W-:Y:S01]  /*5e80*/  FMUL.FTZ R19, R186, R8 ;  /* 0x00000008ba137220 */ /* 0x000fe20000410000 */
[----:B---3--:R-:W-:Y:S01]  /*5e90*/  FMUL.FTZ R16, R185, R9 ;  /* 0x00000009b9107220 */ /* 0x008fe20000410000 */
[----:B------:R1:W-:Y:S01]  /*5ea0*/  STS [R194+0xa400], R2 ;  /* 0x00a40002c2007388 */ /* 0x0003e20000000800 */
[----:B------:R-:W-:Y:S01]  /*5eb0*/  FFMA.FTZ R9, -R125, R125, 1 ;  /* 0x3f8000007d097423 */ /* 0x000fe2000001017d */
[----:B------:R-:W-:Y:S01]  /*5ec0*/  FFMA.FTZ R8, -R123, R123, 1 ;  /* 0x3f8000007b087423 */ /* 0x000fe2000001017b */
[----:B------:R-:W-:Y:S01]  /*5ed0*/  FMUL.FTZ R7, R7, UR5 ;  /* 0x0000000507077c20 */ /* 0x000fe20008410000 */
[----:B------:R-:W-:Y:S01]  /*5ee0*/  FADD.FTZ R10, -R4, R10 ;  /* 0x0000000a040a7221 */ /* 0x000fe20000010100 */
[----:B------:R-:W-:Y:S01]  /*5ef0*/  FMUL.FTZ R9, R9, UR5 ;  /* 0x0000000509097c20 */ /* 0x000fe20008410000 */
[----:B------:R-:W-:Y:S01]  /*5f00*/  FMUL.FTZ R8, R8, UR5 ;  /* 0x0000000508087c20 */ /* 0x000fe20008410000 */
[----:B------:R-:W-:Y:S01]  /*5f10*/  FFMA.FTZ R6, -R114, R114, 1 ;  /* 0x3f80000072067423 */ /* 0x000fe20000010172 */
[----:B------:R-:W-:Y:S01]  /*5f20*/  FADD.FTZ R11, -R4, R11 ;  /* 0x0000000b040b7221 */ /* 0x000fe20000010100 */
[----:B------:R-:W-:Y:S01]  /*5f30*/  FMUL.FTZ R19, R19, R9 ;  /* 0x0000000913137220 */ /* 0x000fe20000410000 */
[----:B------:R-:W-:Y:S01]  /*5f40*/  FMUL.FTZ R16, R16, R8 ;  /* 0x0000000810107220 */ /* 0x000fe20000410000 */
[----:B------:R-:W-:Y:S01]  /*5f50*/  FFMA.FTZ R8, -R116, R116, 1 ;  /* 0x3f80000074087423 */ /* 0x000fe20000010174 */
[----:B------:R-:W-:Y:S01]  /*5f60*/  FMUL.FTZ R9, R25, R7 ;  /* 0x0000000719097220 */ /* 0x000fe20000410000 */
[----:B------:R-:W-:Y:S01]  /*5f70*/  F2FP.F16.F32.PACK_AB R7, R13, R12 ;  /* 0x0000000c0d07723e */ /* 0x000fe200000000ff */
[----:B------:R-:W-:Y:S01]  /*5f80*/  FMUL.FTZ R15, R187, R15 ;  /* 0x0000000fbb0f7220 */ /* 0x000fe20000410000 */
[----:B------:R-:W-:Y:S01]  /*5f90*/  FMUL.FTZ R8, R8, UR5 ;  /* 0x0000000508087c20 */ /* 0x000fe20008410000 */
[----:B------:R-:W-:Y:S01]  /*5fa0*/  FMUL.FTZ R13, R190, R10 ;  /* 0x0000000abe0d7220 */ /* 0x000fe20000410000 */
[----:B------:R-:W-:Y:S01]  /*5fb0*/  FMUL.FTZ R28, R127, R28 ;  /* 0x0000001c7f1c7220 */ /* 0x000fe20000410000 */
[----:B------:R-:W-:Y:S01]  /*5fc0*/  FMUL.FTZ R6, R6, UR5 ;  /* 0x0000000506067c20 */ /* 0x000fe20008410000 */
[----:B------:R-:W-:Y:S01]  /*5fd0*/  FMUL.FTZ R24, R24, R8 ;  /* 0x0000000818187220 */ /* 0x000fe20000410000 */
[----:B------:R-:W-:Y:S01]  /*5fe0*/  FMUL.FTZ R8, R29, R5 ;  /* 0x000000051d087220 */ /* 0x000fe20000410000 */
[----:B------:R-:W-:Y:S01]  /*5ff0*/  FFMA.FTZ R5, -R129, R129, 1 ;  /* 0x3f80000081057423 */ /* 0x000fe20000010181 */
[----:B------:R-:W-:Y:S01]  /*6000*/  FMUL.FTZ R12, R189, R11 ;  /* 0x0000000bbd0c7220 */ /* 0x000fe20000410000 */
[----:B------:R-:W-:Y:S01]  /*6010*/  FFMA.FTZ R11, -R137, R137, 1 ;  /* 0x3f800000890b7423 */ /* 0x000fe20000010189 */
[----:B------:R-:W-:Y:S01]  /*6020*/  FFMA.FTZ R10, -R136, R136, 1 ;  /* 0x3f800000880a7423 */ /* 0x000fe20000010188 */
[----:B-1----:R-:W-:Y:S01]  /*6030*/  F2FP.F16.F32.PACK_AB R2, R16, R19 ;  /* 0x000000131002723e */ /* 0x002fe200000000ff */
[----:B------:R-:W-:Y:S01]  /*6040*/  FMUL.FTZ R5, R5, UR5 ;  /* 0x0000000505057c20 */ /* 0x000fe20008410000 */
[----:B------:R-:W-:Y:S01]  /*6050*/  FMUL.FTZ R28, R28, R6 ;  /* 0x000000061c1c7220 */ /* 0x000fe20000410000 */
[C---:B------:R-:W-:Y:S01]  /*6060*/  FADD.FTZ R27, -R4.reuse, R27 ;  /* 0x0000001b041b7221 */ /* 0x040fe20000010100 */
[C---:B------:R-:W-:Y:S01]  /*6070*/  FADD.FTZ R31, -R4.reuse, R31 ;  /* 0x0000001f041f7221 */ /* 0x040fe20000010100 */
[----:B------:R1:W-:Y:S01]  /*6080*/  STS [R193+0xb000], R2 ;  /* 0x00b00002c1007388 */ /* 0x0003e20000000800 */
[----:B------:R-:W-:Y:S01]  /*6090*/  FMUL.FTZ R15, R15, R5 ;  /* 0x000000050f0f7220 */ /* 0x000fe20000410000 */
[C---:B------:R-:W-:Y:S01]  /*60a0*/  FADD.FTZ R14, -R4.reuse, R14 ;  /* 0x0000000e040e7221 */ /* 0x040fe20000010100 */
[C---:B------:R-:W-:Y:S01]  /*60b0*/  FADD.FTZ R26, -R4.reuse, R26 ;  /* 0x0000001a041a7221 */ /* 0x040fe20000010100 */
[----:B------:R-:W-:Y:S01]  /*60c0*/  FADD.FTZ R30, -R4, R30 ;  /* 0x0000001e041e7221 */ /* 0x000fe20000010100 */
[----:B------:R-:W-:Y:S01]  /*60d0*/  FFMA.FTZ R5, -R118, R118, 1 ;  /* 0x3f80000076057423 */ /* 0x000fe20000010176 */
[----:B------:R-:W-:Y:S01]  /*60e0*/  FMUL.FTZ R11, R11, UR5 ;  /* 0x000000050b0b7c20 */ /* 0x000fe20008410000 */
[----:B------:R-:W-:Y:S01]  /*60f0*/  FMUL.FTZ R10, R10, UR5 ;  /* 0x000000050a0a7c20 */ /* 0x000fe20008410000 */
[----:B------:R-:W-:Y:S01]  /*6100*/  FFMA.FTZ R6, -R130, R130, 1 ;  /* 0x3f80000082067423 */ /* 0x000fe20000010182 */
[----:B------:R-:W-:Y:S01]  /*6110*/  FFMA.FTZ R4, -R117, R117, 1 ;  /* 0x3f80000075047423 */ /* 0x000fe20000010175 */
[----:B------:R-:W-:Y:S01]  /*6120*/  FMUL.FTZ R30, R134, R30 ;  /* 0x0000001e861e7220 */ /* 0x000fe20000410000 */
[----:B------:R-:W-:Y:S01]  /*6130*/  FMUL.FTZ R5, R5, UR5 ;  /* 0x0000000505057c20 */ /* 0x000fe20008410000 */
[----:B------:R-:W-:Y:S01]  /*6140*/  FMUL.FTZ R11, R13, R11 ;  /* 0x0000000b0d0b7220 */ /* 0x000fe20000410000 */
[----:B------:R-:W-:Y:S01]  /*6150*/  FMUL.FTZ R12, R12, R10 ;  /* 0x0000000a0c0c7220 */ /* 0x000fe20000410000 */
[----:B------:R-:W-:Y:S01]  /*6160*/  FMUL.FTZ R31, R133, R31 ;  /* 0x0000001f851f7220 */ /* 0x000fe20000410000 */
[----:B------:R-:W-:Y:S01]  /*6170*/  FMUL.FTZ R14, R188, R14 ;  /* 0x0000000ebc0e7220 */ /* 0x000fe20000410000 */
[----:B------:R-:W-:Y:S01]  /*6180*/  FMUL.FTZ R6, R6, UR5 ;  /* 0x0000000506067c20 */ /* 0x000fe20008410000 */
[----:B------:R-:W-:Y:S01]  /*6190*/  FMUL.FTZ R4, R4, UR5 ;  /* 0x0000000504047c20 */ /* 0x000fe20008410000 */
[----:B------:R-:W-:Y:S01]  /*61a0*/  FMUL.FTZ R30, R30, R5 ;  /* 0x000000051e1e7220 */ /* 0x000fe20000410000 */
[----:B------:R-:W-:Y:S01]  /*61b0*/  FFMA.FTZ R10, -R124, R124, 1 ;  /* 0x3f8000007c0a7423 */ /* 0x000fe2000001017c */
[----:B------:R-:W-:Y:S01]  /*61c0*/  FMUL.FTZ R14, R14, R6 ;  /* 0x000000060e0e7220 */ /* 0x000fe20000410000 */
[----:B------:R-:W-:Y:S01]  /*61d0*/  FMUL.FTZ R5, R31, R4 ;  /* 0x000000041f057220 */ /* 0x000fe20000410000 */
[----:B------:R-:W-:Y:S01]  /*61e0*/  F2FP.F16.F32.PACK_AB R4, R12, R11 ;  /* 0x0000000b0c04723e */ /* 0x000fe200000000ff */
[----:B------:R-:W-:Y:S01]  /*61f0*/  FFMA.FTZ R6, -R122, R122, 1 ;  /* 0x3f8000007a067423 */ /* 0x000fe2000001017a */
[----:B------:R-:W-:Y:S01]  /*6200*/  FMUL.FTZ R27, R139, R27 ;  /* 0x0000001b8b1b7220 */ /* 0x000fe20000410000 */
[----:B-1----:R-:W-:Y:S01]  /*6210*/  F2FP.F16.F32.PACK_AB R2, R15, R14 ;  /* 0x0000000e0f02723e */ /* 0x002fe200000000ff */
[----:B------:R-:W-:Y:S01]  /*6220*/  FMUL.FTZ R10, R10, UR5 ;  /* 0x000000050a0a7c20 */ /* 0x000fe20008410000 */
[----:B------:R-:W-:Y:S01]  /*6230*/  STS [R193+0xb400], R4 ;  /* 0x00b40004c1007388 */ /* 0x000fe20000000800 */
[----:B------:R-:W-:Y:S01]  /*6240*/  FMUL.FTZ R26, R184, R26 ;  /* 0x0000001ab81a7220 */ /* 0x000fe20000410000 */
[----:B------:R-:W-:Y:S01]  /*6250*/  FMUL.FTZ R6, R6, UR5 ;  /* 0x0000000506067c20 */ /* 0x000fe20008410000 */
[----:B------:R-:W-:Y:S01]  /*6260*/  F2FP.F16.F32.PACK_AB R18, R23, R33 ;  /* 0x000000211712723e */ /* 0x000fe200000000ff */
[----:B------:R-:W-:Y:S01]  /*6270*/  STS [R194+0xb000], R7 ;  /* 0x00b00007c2007388 */ /* 0x000fe20000000800 */
[----:B------:R-:W-:Y:S01]  /*6280*/  FMUL.FTZ R26, R26, R10 ;  /* 0x0000000a1a1a7220 */ /* 0x000fe20000410000 */
[----:B------:R-:W-:Y:S01]  /*6290*/  FMUL.FTZ R6, R27, R6 ;  /* 0x000000061b067220 */ /* 0x000fe20000410000 */
[----:B------:R-:W-:Y:S01]  /*62a0*/  F2FP.F16.F32.PACK_AB R9, R9, R24 ;  /* 0x000000180909723e */ /* 0x000fe200000000ff */
[----:B------:R1:W-:Y:S01]  /*62b0*/  STS [R194+0xb400], R2 ;  /* 0x00b40002c2007388 */ /* 0x0003e20000000800 */
[----:B------:R-:W-:Y:S02]  /*62c0*/  F2FP.F16.F32.PACK_AB R8, R8, R28 ;  /* 0x0000001c0808723e */ /* 0x000fe400000000ff */
[----:B------:R-:W-:Y:S01]  /*62d0*/  F2FP.F16.F32.PACK_AB R6, R6, R26 ;  /* 0x0000001a0606723e */ /* 0x000fe200000000ff */
[----:B------:R-:W-:Y:S01]  /*62e0*/  STS [R192+0xa000], R32 ;  /* 0x00a00020c0007388 */ /* 0x000fe20000000800 */
[----:B------:R-:W-:Y:S02]  /*62f0*/  F2FP.F16.F32.PACK_AB R5, R5, R30 ;  /* 0x0000001e0505723e */ /* 0x000fe400000000ff */
[----:B------:R-:W-:Y:S01]  /*6300*/  LEA R116, R241, UR4, 0x1 ;  /* 0x00000004f1747c11 */ /* 0x000fe2000f8e08ff */
[----:B------:R-:W-:Y:S01]  /*6310*/  STS [R192+0xa400], R17 ;  /* 0x00a40011c0007388 */ /* 0x000fe20000000800 */
[----:B------:R-:W-:Y:S02]  /*6320*/  MOV R114, R224 ;  /* 0x000000e000727202 */ /* 0x000fe40000000f00 */
[----:B------:R-:W-:Y:S01]  /*6330*/  MOV R115, R223 ;  /* 0x000000df00737202 */ /* 0x000fe20000000f00 */
        /* <DEDUP_REMOVED lines=76> */
.L_x_646:
[----:B------:R-:W-:Y:S01]  /*6800*/  LDSM.16.M88.4 R16, [R174] ;  /* 0x00000000ae10783b */ /* 0x000fe20000000200 */
[--C-:B------:R-:W-:Y:S01]  /*6810*/  IMAD.IADD R2, R183, 0x1, R128.reuse ;  /* 0x00000001b7027824 */ /* 0x100fe200078e0280 */
[----:B------:R-:W-:Y:S01]  /*6820*/  LEA R224, P0, R236, R114, 0x2 ;  /* 0x00000072ece07211 */ /* 0x000fe200078010ff */
[----:B------:R-:W-:Y:S01]  /*6830*/  IMAD.IADD R112, R174, 0x1, R128 ;  /* 0x00000001ae707824 */ /* 0x000fe200078e0280 */
[----:B------:R-:W1:Y:S01]  /*6840*/  LDSM.16.MT88.4 R8, [R0+0x2000] ;  /* 0x002000000008783b */ /* 0x000e620000004200 */
[----:B------:R-:W-:Y:S01]  /*6850*/  IMAD.IADD R113, R128, 0x1, R175 ;  /* 0x0000000180717824 */ /* 0x000fe200078e02af */
[----:B------:R-:W-:Y:S01]  /*6860*/  LEA.HI.X.SX32 R223, R236, R115, 0x2, P0 ;  /* 0x00000073ecdf7211 */ /* 0x000fe200000f16ff */
[----:B------:R-:W-:Y:S01]  /*6870*/  ULOP3.LUT UR11, UR6, 0x1, URZ, 0xc0, !UPT ;  /* 0x00000001060b7892 */ /* 0x000fe2000f8ec03f */
[----:B------:R-:W2:Y:S01]  /*6880*/  LDSM.16.MT88.4 R20, [R2] ;  /* 0x000000000214783b */ /* 0x000ea20000004200 */
[----:B------:R-:W-:Y:S02]  /*6890*/  UISETP.GT.AND UP2, UPT, UR6, UR18, UPT ;  /* 0x000000120600728c */ /* 0x000fe4000bf44270 */
[----:B------:R-:W-:Y:S01]  /*68a0*/  UISETP.NE.U32.AND UP0, UPT, UR11, 0x1, UPT ;  /* 0x000000010b00788c */ /* 0x000fe2000bf05070 */
[----:B------:R-:W-:Y:S01]  /*68b0*/  LDSM.16.M88.4 R24, [R175] ;  /* 0x00000000af18783b */ /* 0x000fe20000000200 */
[----:B------:R-:W-:Y:S03]  /*68c0*/  UIADD3 UR6, UR6, -0x1, URZ ;  /* 0xffffffff06067890 */ /* 0x000fe6000fffe03f */
        /* <DEDUP_REMOVED lines=192> */
[----:B------:R-:W-:Y:S01]  /*74d0*/  F2FP.F16.F32.PACK_AB R38, R39, R38 ;  /* 0x000000262726723e */ /* 0x000fe200000000ff */
[----:B------:R-:W-:Y:S01]  /*74e0*/  USHF.L.U32 UR18, UR26, 0x7, URZ ;  /* 0x000000071a127899 */ /* 0x000fe2000800063f */
        /* <DEDUP_REMOVED lines=79> */
[----:B------:R-:W-:Y:S01]  /*79e0*/  PLOP3.LUT P0, PT, PT, PT, UP0, 0x80, 0x0 ;  /* 0x000000000000781c */ /* 0x000fe20003f0f008 */
[----:B------:R1:W-:Y:S04]  /*79f0*/  STS [R247+0x400], R4 ;  /* 0x00040004f7007388 */ /* 0x0003e80000000800 */
[----:B------:R-:W-:Y:S04]  /*7a00*/  STS [R247], R5 ;  /* 0x00000005f7007388 */ /* 0x000fe80000000800 */
[----:B------:R-:W-:Y:S04]  /*7a10*/  STS [R246+0x2000], R7 ;  /* 0x00200007f6007388 */ /* 0x000fe80000000800 */
[----:B------:R-:W-:Y:S04]  /*7a20*/  STS [R246+0x2400], R6 ;  /* 0x00240006f6007388 */ /* 0x000fe80000000800 */
[----:B------:R-:W-:Y:S04]  /*7a30*/  STS [R247+0x2000], R2 ;  /* 0x00200002f7007388 */ /* 0x000fe80000000800 */
        /* <DEDUP_REMOVED lines=11> */
[----:B--2---:R-:W-:-:S03]  /*7af0*/  SHF.R.S32.HI R0, RZ, 0x1f, R4 ;  /* 0x0000001fff007819 */ /* 0x004fc60000011404 */
        /* <DEDUP_REMOVED lines=21> */
.L_x_648:
        /* <DEDUP_REMOVED lines=23> */
.L_x_649:
[----:B------:R-:W-:Y:S01]  /*7dc0*/  BAR.SYNC.DEFER_BLOCKING 0x0 ;  /* 0x0000000000007b1d */ /* 0x000fe20000010000 */
[----:B------:R-:W-:Y:S01]  /*7dd0*/  IMAD.SHL.U32 R6, R2, 0x8, RZ ;  /* 0x0000000802067824 */ /* 0x000fe200078e00ff */
[----:B------:R-:W-:Y:S01]  /*7de0*/  USHF.R.S32.HI UR5, URZ, 0x1f, UR18 ;  /* 0x0000001f3f057899 */ /* 0x000fe20008011412 */
[----:B------:R-:W-:Y:S01]  /*7df0*/  IMAD.U32 R2, RZ, RZ, UR10 ;  /* 0x0000000aff027e24 */ /* 0x000fe2000f8e00ff */
[----:B------:R-:W-:Y:S01]  /*7e00*/  UIMAD UR7, UR26, -0x80, UR7 ;  /* 0xffffff801a0778a4 */ /* 0x000fe2000f8e0207 */
[----:B------:R-:W-:Y:S01]  /*7e10*/  SHF.R.S32.HI R0, RZ, 0x3, R0 ;  /* 0x00000003ff007819 */ /* 0x000fe20000011400 */
[----:B------:R-:W-:Y:S01]  /*7e20*/  UIMAD UR6, UR5, UR10, URZ ;  /* 0x0000000a050672a4 */ /* 0x000fe2000f8e023f */
[--C-:B------:R-:W-:Y:S01]  /*7e30*/  SHF.R.S32.HI R7, RZ, 0x1f, R6.reuse ;  /* 0x0000001fff077819 */ /* 0x100fe20000011406 */
[----:B------:R-:W-:Y:S01]  /*7e40*/  USHF.R.S32.HI UR21, URZ, 0x1f, UR59 ;  /* 0x0000001f3f157899 */ /* 0x000fe2000801143b */
[----:B------:R-:W-:Y:S01]  /*7e50*/  BSSY B0, `(.L_x_650) ;  /* 0x0000024000007945 */ /* 0x000fe20003800000 */
[----:B------:R-:W-:Y:S01]  /*7e60*/  UIMAD UR6, UR18, UR11, UR6 ;  /* 0x0000000b120672a4 */ /* 0x000fe2000f8e0206 */
[----:B------:R-:W-:Y:S01]  /*7e70*/  ISETP.GE.AND P4, PT, R0, UR7, PT ;  /* 0x0000000700007c0c */ /* 0x000fe2000bf86270 */
[----:B------:R-:W-:Y:S01]  /*7e80*/  IMAD.WIDE.U32 R4, R2, UR18, R6 ;  /* 0x0000001202047c25 */ /* 0x000fe2000f8e0006 */
[----:B------:R-:W-:Y:S01]  /*7e90*/  ULDC.64 UR14, c[0x0][0x468] ;  /* 0x00011a00000e7ab9 */ /* 0x000fe20000000a00 */
[----:B------:R-:W-:-:S02]  /*7ea0*/  SHF.R.S32.HI R32, RZ, 0x1f, R0 ;  /* 0x0000001fff207819 */ /* 0x000fc40000011400 */
[----:B------:R-:W-:Y:S01]  /*7eb0*/  MOV R2, UR6 ;  /* 0x0000000600027c02 */ /* 0x000fe20008000f00 */
[----:B------:R-:W-:Y:S01]  /*7ec0*/  UIMAD UR6, UR21, UR14, URZ ;  /* 0x0000000e150672a4 */ /* 0x000fe2000f8e023f */
[----:B------:R-:W-:Y:S01]  /*7ed0*/  IADD3 R4, P0, R4, UR19, RZ ;  /* 0x0000001304047c10 */ /* 0x000fe2000ff1e0ff */
[----:B------:R-:W-:Y:S02]  /*7ee0*/  VIADD R8, R0, 0x20 ;  /* 0x0000002000087836 */ /* 0x000fe40000000000 */
[----:B------:R-:W-:Y:S01]  /*7ef0*/  UIMAD UR15, UR59, UR15, UR6 ;  /* 0x0000000f3b0f72a4 */ /* 0x000fe2000f8e0206 */
[----:B------:R-:W-:Y:S01]  /*7f00*/  IADD3.X R5, R5, UR20, R2, P0, !PT ;  /* 0x0000001405057c10 */ /* 0x000fe200087fe402 */
[----:B------:R-:W-:Y:S01]  /*7f10*/  IMAD.U32 R2, RZ, RZ, UR14 ;  /* 0x0000000eff027e24 */ /* 0x000fe2000f8e00ff */
[----:B------:R1:W2:Y:S01]  /*7f20*/  LDS.128 R16, [R116+0x7000] ;  /* 0x0070000074107984 */ /* 0x0002a20000000c00 */
[----:B------:R-:W-:Y:S01]  /*7f30*/  ISETP.GE.AND P3, PT, R8, UR7, PT ;  /* 0x0000000708007c0c */ /* 0x000fe2000bf66270 */
[----:B------:R-:W-:-:S02]  /*7f40*/  VIADD R9, R0, 0x40 ;  /* 0x0000004000097836 */ /* 0x000fc40000000000 */
[----:B------:R1:W4:Y:S01]  /*7f50*/  LDS.128 R20, [R116+0xb000] ;  /* 0x00b0000074147984 */ /* 0x0003220000000c00 */
[----:B------:R-:W-:Y:S02]  /*7f60*/  IMAD.WIDE.U32 R4, R2, UR59, R4 ;  /* 0x0000003b02047c25 */ /* 0x000fe4000f8e0004 */
[----:B------:R-:W-:Y:S01]  /*7f70*/  ISETP.GE.AND P2, PT, R9, UR7, PT ;  /* 0x0000000709007c0c */ /* 0x000fe2000bf46270 */
[----:B------:R1:W1:Y:S01]  /*7f80*/  LDS.128 R24, [R116+0xc000] ;  /* 0x00c0000074187984 */ /* 0x0002620000000c00 */
[----:B------:R-:W-:Y:S01]  /*7f90*/  VIADD R8, R0, 0x60 ;  /* 0x0000006000087836 */ /* 0x000fe20000000000 */
[----:B------:R-:W-:Y:S02]  /*7fa0*/  IADD3 R2, R5, UR15, RZ ;  /* 0x0000000f05027c10 */ /* 0x000fe4000fffe0ff */
[----:B------:R1:W1:Y:S02]  /*7fb0*/  LDS.128 R28, [R116+0xd000] ;  /* 0x00d00000741c7984 */ /* 0x0002640000000c00 */
[----:B------:R-:W-:Y:S01]  /*7fc0*/  ISETP.GE.AND P1, PT, R8, UR7, PT ;  /* 0x0000000708007c0c */ /* 0x000fe2000bf26270 */
[----:B------:R-:W-:-:S12]  /*7fd0*/  @P4 BRA `(.L_x_651) ;  /* 0x00000000002c4947 */ /* 0x000fd80003800000 */
        /* <DEDUP_REMOVED lines=11> */
.L_x_651:
[----:B------:R-:W-:Y:S05]  /*8090*/  BSYNC B0 ;  /* 0x0000000000007941 */ /* 0x000fea0003800000 */
.L_x_650:
        /* <DEDUP_REMOVED lines=14> */
.L_x_653:
[----:B------:R-:W-:Y:S05]  /*8180*/  BSYNC B0 ;  /* 0x0000000000007941 */ /* 0x000fea0003800000 */
.L_x_652:
        /* <DEDUP_REMOVED lines=15> */
.L_x_655:
[----:B------:R-:W-:Y:S05]  /*8280*/  BSYNC B0 ;  /* 0x0000000000007941 */ /* 0x000fea0003800000 */
.L_x_654:
        /* <DEDUP_REMOVED lines=8> */
[C---:B------:R-:W-:Y:S02]  /*8310*/  IMAD R2, R10.reuse, UR11, R11 ;  /* 0x0000000b0a027c24 */ /* 0x040fe4000f8e020b */
[----:B------:R-:W-:-:S03]  /*8320*/  IMAD.WIDE.U32 R8, R10, UR10, R4 ;  /* 0x0000000a0a087c25 */ /* 0x000fc6000f8e0004 */
[----:B------:R-:W-:Y:S02]  /*8330*/  LEA R4, P0, R8, UR6, 0x1 ;  /* 0x0000000608047c11 */ /* 0x000fe4000f8008ff */
[----:B------:R-:W-:-:S04]  /*8340*/  IADD3 R2, R2, R9, RZ ;  /* 0x0000000902027210 */ /* 0x000fc80007ffe0ff */
[----:B------:R-:W-:-:S05]  /*8350*/  LEA.HI.X R5, R8, UR7, R2, 0x1, P0 ;  /* 0x0000000708057c11 */ /* 0x000fca00080f0c02 */
[----:B-1----:R1:W-:Y:S02]  /*8360*/  STG.E.128 desc[UR8][R4.64], R12 ;  /* 0x0000000c04007986 */ /* 0x0023e4000c101d08 */
.L_x_657:
[----:B------:R-:W-:Y:S05]  /*8370*/  BSYNC B0 ;  /* 0x0000000000007941 */ /* 0x000fea0003800000 */
.L_x_656:
[----:B-1----:R1:W1:Y:S01]  /*8380*/  LDS.128 R12, [R116+0xa000] ;  /* 0x00a00000740c7984 */ /* 0x0022620000000c00 */
        /* <DEDUP_REMOVED lines=26> */
.L_x_659:
[----:B------:R-:W-:Y:S05]  /*8530*/  BSYNC B0 ;  /* 0x0000000000007941 */ /* 0x000fea0003800000 */
.L_x_658:
        /* <DEDUP_REMOVED lines=14> */
.L_x_661:
[----:B------:R-:W-:Y:S05]  /*8620*/  BSYNC B0 ;  /* 0x0000000000007941 */ /* 0x000fea0003800000 */
.L_x_660:
        /* <DEDUP_REMOVED lines=14> */
.L_x_663:
[----:B------:R-:W-:Y:S05]  /*8710*/  BSYNC B0 ;  /* 0x0000000000007941 */ /* 0x000fea0003800000 */
.L_x_662:
        /* <DEDUP_REMOVED lines=13> */
.L_x_644:
[----:B------:R-:W-:Y:S05]  /*87f0*/  BSYNC B1 ;  /* 0x0000000000017941 */ /* 0x000fea0003800000 */
.L_x_622:
[----:B------:R-:W-:Y:S01]  /*8800*/  R2UR UR6, R251 ;  /* 0x00000000fb0672ca */ /* 0x000fe200000e0000 */
[----:B------:R-:W-:Y:S02]  /*8810*/  ULDC UR5, c[0x0][0xc] ;  /* 0x0000030000057ab9 */ /* 0x000fe40000000800 */
[----:B------:R-:W-:-:S10]  /*8820*/  UIADD3 UR26, UR5, UR26, URZ ;  /* 0x0000001a051a7290 */ /* 0x000fd4000fffe03f */
[----:B------:R-:W-:-:S06]  /*8830*/  UISETP.GE.AND UP0, UPT, UR26, UR6, UPT ;  /* 0x000000061a00728c */ /* 0x000fcc000bf06270 */
[----:B------:R-:W-:-:S13]  /*8840*/  PLOP3.LUT P0, PT, PT, PT, UP0, 0x80, 0x0 ;  /* 0x000000000000781c */ /* 0x000fda0003f0f008 */
[----:B------:R-:W-:Y:S05]  /*8850*/  @P0 BRA `(.L_x_664) ;  /* 0x0000000000040947 */ /* 0x000fea0003800000 */
[----:B------:R-:W-:Y:S05]  /*8860*/  BRA `(.L_x_665) ;  /* 0xffffff8000587947 */ /* 0x000fea000383ffff */
.L_x_664:
[----:B------:R-:W-:Y:S05]  /*8870*/  EXIT ;  /* 0x000000000000794d */ /* 0x000fea0003800000 */
.L_x_666:
        /* <DEDUP_REMOVED lines=16> */
.L_x_1269:


//--------------------- .text._ZN5flash44flash_bwd_dq_dk_dv_loop_seqk_parallel_kernelI23Flash_bwd_kernel_traitsILi64ELi64ELi128ELi8ELi2ELi4ELi4ELb1ELb0EN7cutlass6half_tE19Flash_kernel_traitsILi64ELi64ELi128ELi8ES3_EELb1ELb1ELb0ELb1ELb0ELb0ELb0EEEvNS_16Flash_bwd_paramsE --------------------------
	.section	.text._ZN5flash44flash_bwd_dq_dk_dv_loop_seqk_parallel_kernelI23Flash_bwd_kernel_traitsILi64ELi64ELi128ELi8ELi2ELi4ELi4ELb1ELb0EN7cutlass6half_tE19Flash_kernel_traitsILi64ELi64ELi128ELi8ES3_EELb1ELb1ELb0ELb1ELb0ELb0ELb0EEEvNS_16Flash_bwd_paramsE,"ax",@progbits
	.align	128
        .global         _ZN5flash44flash_bwd_dq_dk_dv_loop_seqk_parallel_kernelI23Flash_bwd_kernel_traitsILi64ELi64ELi128ELi8ELi2ELi4ELi4ELb1ELb0EN7cutlass6half_tE19Flash_kernel_traitsILi64ELi64ELi128ELi8ES3_EELb1ELb1ELb0ELb1ELb0ELb0ELb0EEEvNS_16Flash_bwd_paramsE
        .type           _ZN5flash44flash_bwd_dq_dk_dv_loop_seqk_parallel_kernelI23Flash_bwd_kernel_traitsILi64ELi64ELi128ELi8ELi2ELi4ELi4ELb1ELb0EN7cutlass6half_tE19Flash_kernel_traitsILi64ELi64ELi128ELi8ES3_EELb1ELb1ELb0ELb1ELb0ELb0ELb0EEEvNS_16Flash_bwd_paramsE,@function
        .size           _ZN5flash44flash_bwd_dq_dk_dv_loop_seqk_parallel_kernelI23Flash_bwd_kernel_traitsILi64ELi64ELi128ELi8ELi2ELi4ELi4ELb1ELb0EN7cutlass6half_tE19Flash_kernel_traitsILi64ELi64ELi128ELi8ES3_EELb1ELb1ELb0ELb1ELb0ELb0ELb0EEEvNS_16Flash_bwd_paramsE,(.L_x_1270 - _ZN5flash44flash_bwd_dq_dk_dv_loop_seqk_parallel_kernelI23Flash_bwd_kernel_traitsILi64ELi64ELi128ELi8ELi2ELi4ELi4ELb1ELb0EN7cutlass6half_tE19Flash_kernel_traitsILi64ELi64ELi128ELi8ES3_EELb1ELb1ELb0ELb1ELb0ELb0ELb0EEEvNS_16Flash_bwd_paramsE)
        .other          _ZN5flash44flash_bwd_dq_dk_dv_loop_seqk_parallel_kernelI23Flash_bwd_kernel_traitsILi64ELi64ELi128ELi8ELi2ELi4ELi4ELb1ELb0EN7cutlass6half_tE19Flash_kernel_traitsILi64ELi64ELi128ELi8ES3_EELb1ELb1ELb0ELb1ELb0ELb0ELb0EEEvNS_16Flash_bwd_paramsE,@"STO_CUDA_ENTRY STV_DEFAULT"
_ZN5flash44flash_bwd_dq_dk_dv_loop_seqk_parallel_kernelI23Flash_bwd_kernel_traitsILi64ELi64ELi128ELi8ELi2ELi4ELi4ELb1ELb0EN7cutlass6half_tE19Flash_kernel_traitsILi64ELi64ELi128ELi8ES3_EELb1ELb1ELb0ELb1ELb0ELb0ELb0EEEvNS_16Flash_bwd_paramsE:
.text._ZN5flash44flash_bwd_dq_dk_dv_loop_seqk_parallel_kernelI23Flash_bwd_kernel_traitsILi64ELi64ELi128ELi8ELi2ELi4ELi4ELb1ELb0EN7cutlass6half_tE19Flash_kernel_traitsILi64ELi64ELi128ELi8ES3_EELb1ELb1ELb0ELb1ELb0ELb0ELb0EEEvNS_16Flash_bwd_paramsE:
        /* <DEDUP_REMOVED lines=14> */
[----:B------:R-:W3:Y:S01]  /*00e0*/  S2R R248, SR_CTAID.Z ;  /* 0x0000000000f87919 */ /* 0x000ee20000002700 */
[----:B------:R-:W-:Y:S01]  /*00f0*/  ULDC.64 UR14, c[0x0][0x208] ;  /* 0x00008200000e7ab9 */ /* 0x000fe20000000a00 */
[----:B------:R-:W-:Y:S01]  /*0100*/  ULDC.64 UR12, c[0x0][0x300] ;  /* 0x0000c000000c7ab9 */ /* 0x000fe20000000a00 */
[----:B--2---:R-:W-:-:S04]  /*0110*/  ULEA UR6, UR6, UR4, 0x18 ;  /* 0x0000000406067291 */ /* 0x004fc8000f8ec03f */
[----:B------:R-:W-:Y:S02]  /*0120*/  UIADD3 UR4, UR6, 0x6000, URZ ;  /* 0x0000600006047890 */ /* 0x000fe4000fffe03f */
[----:B------:R-:W-:Y:S01]  /*0130*/  UIADD3 UR5, UR6, 0xa000, URZ ;  /* 0x0000a00006057890 */ /* 0x000fe2000fffe03f */
[----:B-1----:R-:W-:-:S04]  /*0140*/  SHF.R.S32.HI R4, RZ, 0x1f, R11 ;  /* 0x0000001fff047819 */ /* 0x002fc8000001140b */
[CC--:B------:R-:W-:Y:S02]  /*0150*/  LEA.HI R2, R4.reuse, R11.reuse, RZ, 0x5 ;  /* 0x0000000b04027211 */ /* 0x0c0fe400078f28ff */
[-C--:B------:R-:W-:Y:S02]  /*0160*/  LEA.HI R0, R4, R11.reuse, RZ, 0x2 ;  /* 0x0000000b04007211 */ /* 0x080fe400078f10ff */
[----:B------:R-:W-:Y:S02]  /*0170*/  LOP3.LUT R5, R2, 0xffffffe0, RZ, 0xc0, !PT ;  /* 0xffffffe002057812 */ /* 0x000fe400078ec0ff */
[CC--:B------:R-:W-:Y:S02]  /*0180*/  LEA.HI R13, R4.reuse, R11.reuse, RZ, 0x3 ;  /* 0x0000000b040d7211 */ /* 0x0c0fe400078f18ff */
[CC--:B------:R-:W-:Y:S01]  /*0190*/  LEA.HI R252, R4.reuse, R11.reuse, RZ, 0x6 ;  /* 0x0000000b04fc7211 */ /* 0x0c0fe200078f30ff */
[----:B------:R-:W-:Y:S01]  /*01a0*/  IMAD.IADD R12, R11, 0x1, -R5 ;  /* 0x000000010b0c7824 */ /* 0x000fe200078e0a05 */
[----:B------:R-:W-:-:S02]  /*01b0*/  LEA.HI R3, R4, R11, RZ, 0x4 ;  /* 0x0000000b04037211 */ /* 0x000fc400078f20ff */
[----:B------:R-:W-:Y:S02]  /*01c0*/  LEA.HI R15, R4, R11, RZ, 0x7 ;  /* 0x0000000b040f7211 */ /* 0x000fe400078f38ff */
[----:B------:R-:W-:Y:S02]  /*01d0*/  LOP3.LUT R4, R0, 0x7ffffffc, RZ, 0xc0, !PT ;  /* 0x7ffffffc00047812 */ /* 0x000fe400078ec0ff */
[--C-:B------:R-:W-:Y:S02]  /*01e0*/  SHF.R.S32.HI R9, RZ, 0x2, R0.reuse ;  /* 0x00000002ff097819 */ /* 0x100fe40000011400 */
[----:B------:R-:W-:Y:S01]  /*01f0*/  SHF.R.S32.HI R5, RZ, 0x1f, R0 ;  /* 0x0000001fff057819 */ /* 0x000fe20000011400 */
[----:B------:R-:W-:Y:S01]  /*0200*/  IMAD.IADD R16, R11, 0x1, -R4 ;  /* 0x000000010b107824 */ /* 0x000fe200078e0a04 */
[----:B------:R-:W-:Y:S02]  /*0210*/  SHF.R.S32.HI R0, RZ, 0x5, R2 ;  /* 0x00000005ff007819 */ /* 0x000fe40000011402 */
[----:B------:R-:W-:-:S02]  /*0220*/  LOP3.LUT R6, R13, 0xfffffff8, RZ, 0xc0, !PT ;  /* 0xfffffff80d067812 */ /* 0x000fc400078ec0ff */
[----:B------:R-:W-:Y:S02]  /*0230*/  SHF.R.S32.HI R4, RZ, 0x1f, R2 ;  /* 0x0000001fff047819 */ /* 0x000fe40000011402 */
[----:B------:R-:W-:Y:S01]  /*0240*/  LOP3.LUT R7, R3, 0xfffffff0, RZ, 0xc0, !PT ;  /* 0xfffffff003077812 */ /* 0x000fe200078ec0ff */
[C---:B------:R-:W-:Y:S01]  /*0250*/  IMAD.IADD R6, R11.reuse, 0x1, -R6 ;  /* 0x000000010b067824 */ /* 0x040fe200078e0a06 */
[-C--:B------:R-:W-:Y:S02]  /*0260*/  LEA.HI R8, R2, R0.reuse, RZ, 0x1 ;  /* 0x0000000002087211 */ /* 0x080fe400078f08ff */
[----:B------:R-:W-:Y:S01]  /*0270*/  SHF.R.S32.HI R10, RZ, 0x3, R13 ;  /* 0x00000003ff0a7819 */ /* 0x000fe2000001140d */
[----:B------:R-:W-:Y:S01]  /*0280*/  IMAD.IADD R11, R11, 0x1, -R7 ;  /* 0x000000010b0b7824 */ /* 0x000fe200078e0a07 */
[----:B------:R-:W-:Y:S01]  /*0290*/  LEA.HI R2, R4, R0, RZ, 0x2 ;  /* 0x0000000004027211 */ /* 0x000fe200078f10ff */
[----:B------:R-:W-:Y:S01]  /*02a0*/  IMAD.SHL.U32 R220, R6, 0x8, RZ ;  /* 0x0000000806dc7824 */ /* 0x000fe200078e00ff */
[----:B------:R-:W-:Y:S01]  /*02b0*/  SHF.R.S32.HI R7, RZ, 0x4, R3 ;  /* 0x00000004ff077819 */ /* 0x000fe20000011403 */
[----:B------:R-:W-:Y:S01]  /*02c0*/  IMAD.SHL.U32 R10, R10, 0x40, RZ ;  /* 0x000000400a0a7824 */ /* 0x000fe200078e00ff */
[----:B------:R-:W-:-:S02]  /*02d0*/  LEA.HI R4, R5, R9, RZ, 0x3 ;  /* 0x0000000905047211 */ /* 0x000fc400078f18ff */
[----:B------:R-:W-:Y:S02]  /*02e0*/  LOP3.LUT R8, R8, 0xfffffffe, RZ, 0xc0, !PT ;  /* 0xfffffffe08087812 */ /* 0x000fe400078ec0ff */
[----:B------:R-:W-:Y:S02]  /*02f0*/  LOP3.LUT R2, R2, 0xfffffffc, RZ, 0xc0, !PT ;  /* 0xfffffffc02027812 */ /* 0x000fe400078ec0ff */
[----:B------:R-:W-:Y:S01]  /*0300*/  LEA.HI R5, R3, R7, RZ, 0x1 ;  /* 0x0000000703057211 */ /* 0x000fe200078f08ff */
[----:B------:R-:W-:Y:S01]  /*0310*/  IMAD.IADD R17, R0, 0x1, -R8 ;  /* 0x0000000100117824 */ /* 0x000fe200078e0a08 */
[----:B------:R-:W-:Y:S01]  /*0320*/  LOP3.LUT R3, R4, 0xfffffff8, RZ, 0xc0, !PT ;  /* 0xfffffff804037812 */ /* 0x000fe200078ec0ff */
[----:B------:R-:W-:Y:S01]  /*0330*/  IMAD.IADD R167, R0, 0x1, -R2 ;  /* 0x0000000100a77824 */ /* 0x000fe200078e0a02 */
[----:B------:R-:W-:Y:S02]  /*0340*/  LOP3.LUT R0, R10, 0x1c0, RZ, 0xc0, !PT ;  /* 0x000001c00a007812 */ /* 0x000fe400078ec0ff */
[----:B------:R-:W-:Y:S01]  /*0350*/  LOP3.LUT R4, R5, 0xfffffffe, RZ, 0xc0, !PT ;  /* 0xfffffffe05047812 */ /* 0x000fe200078ec0ff */
[----:B------:R-:W-:Y:S01]  /*0360*/  IMAD.IADD R9, R9, 0x1, -R3 ;  /* 0x0000000109097824 */ /* 0x000fe200078e0a03 */
[----:B------:R-:W-:Y:S01]  /*0370*/  SHF.R.U32.HI R3, RZ, 0x3, R0 ;  /* 0x00000003ff037819 */ /* 0x000fe20000011600 */
[----:B------:R-:W-:Y:S01]  /*0380*/  STL [R1], R17 ;  /* 0x0000001101007387 */ /* 0x000fe20000100800 */
[----:B------:R-:W-:Y:S01]  /*0390*/  LOP3.LUT R2, R0, 0x38, R220, 0xf8, !PT ;  /* 0x0000003800027812 */ /* 0x000fe200078ef8dc */
[----:B------:R-:W-:Y:S01]  /*03a0*/  IMAD.SHL.U32 R0, R6, 0x40, RZ ;  /* 0x0000004006007824 */ /* 0x000fe200078e00ff */
[----:B------:R-:W-:Y:S01]  /*03b0*/  SHF.R.S32.HI R252, RZ, 0x6, R252 ;  /* 0x00000006fffc7819 */ /* 0x000fe200000114fc */
[----:B------:R-:W-:Y:S01]  /*03c0*/  IMAD.IADD R14, R7, 0x1, -R4 ;  /* 0x00000001070e7824 */ /* 0x000fe200078e0a04 */
[----:B------:R-:W-:Y:S01]  /*03d0*/  LOP3.LUT R251, R2, R3, RZ, 0x3c, !PT ;  /* 0x0000000302fb7212 */ /* 0x000fe200078e3cff */
[----:B------:R-:W-:Y:S01]  /*03e0*/  IMAD.SHL.U32 R2, R167, 0x10, RZ ;  /* 0x00000010a7027824 */ /* 0x000fe200078e00ff */
[----:B------:R-:W-:-:S02]  /*03f0*/  SHF.R.S32.HI R4, RZ, 0x1f, R12 ;  /* 0x0000001fff047819 */ /* 0x000fc4000001140c */
[----:B------:R-:W-:Y:S01]  /*0400*/  LOP3.LUT R0, R0, 0x1c0, RZ, 0xc0, !PT ;  /* 0x000001c000007812 */ /* 0x000fe200078ec0ff */
[----:B------:R-:W-:Y:S01]  /*0410*/  IMAD R251, R252, 0x200, R251 ;  /* 0x00000200fcfb7824 */ /* 0x000fe200078e02fb */
[----:B------:R-:W-:Y:S02]  /*0420*/  SHF.R.S32.HI R3, RZ, 0x1f, R11 ;  /* 0x0000001fff037819 */ /* 0x000fe4000001140b */
[----:B------:R-:W-:Y:S02]  /*0430*/  LEA.HI R226, R4, R12, RZ, 0x2 ;  /* 0x0000000c04e27211 */ /* 0x000fe400078f10ff */
[C---:B------:R-:W-:Y:S02]  /*0440*/  LOP3.LUT R170, R0.reuse, 0x8, R13, 0xf8, !PT ;  /* 0x0000000800aa7812 */ /* 0x040fe400078ef80d */
[----:B------:R-:W-:Y:S02]  /*0450*/  LOP3.LUT R4, R0, 0x30, R2, 0xf8, !PT ;  /* 0x0000003000047812 */ /* 0x000fe400078ef802 */
[----:B------:R-:W-:Y:S01]  /*0460*/  LEA.HI R12, R3, R11, RZ, 0x3 ;  /* 0x0000000b030c7211 */ /* 0x000fe200078f18ff */
[----:B------:R-:W-:Y:S01]  /*0470*/  IMAD.SHL.U32 R3, R14, 0x200, RZ ;  /* 0x000002000e037824 */ /* 0x000fe200078e00ff */
[----:B------:R-:W-:-:S02]  /*0480*/  SHF.R.U32.HI R0, RZ, 0x3, R0 ;  /* 0x00000003ff007819 */ /* 0x000fc40000011600 */
[----:B------:R-:W-:Y:S01]  /*0490*/  LOP3.LUT R5, R9, 0x1, RZ, 0xc0, !PT ;  /* 0x0000000109057812 */ /* 0x000fe200078ec0ff */
[----:B------:R-:W-:Y:S01]  /*04a0*/  IMAD R2, R252, 0x800, R3 ;  /* 0x00000800fc027824 */ /* 0x000fe200078e0203 */
[----:B------:R-:W-:Y:S02]  /*04b0*/  LOP3.LUT R170, R170, R0, RZ, 0x3c, !PT ;  /* 0x00000000aaaa7212 */ /* 0x000fe400078e3cff */
[----:B------:R-:W-:Y:S02]  /*04c0*/  LOP3.LUT R4, R4, 0x8, R13, 0xf8, !PT ;  /* 0x0000000804047812 */ /* 0x000fe400078ef80d */
[----:B------:R-:W-:Y:S01]  /*04d0*/  LOP3.LUT P4, RZ, R6, 0x2, RZ, 0xc0, !PT ;  /* 0x0000000206ff7812 */ /* 0x000fe2000788c0ff */
[----:B------:R-:W-:Y:S01]  /*04e0*/  IMAD.IADD R170, R2, 0x1, R170 ;  /* 0x0000000102aa7824 */ /* 0x000fe200078e02aa */
[----:B------:R-:W-:Y:S02]  /*04f0*/  LOP3.LUT P3, RZ, R6, 0x4, RZ, 0xc0, !PT ;  /* 0x0000000406ff7812 */ /* 0x000fe4000786c0ff */
[----:B------:R-:W-:-:S02]  /*0500*/  LOP3.LUT R6, R12, 0xfffffff8, RZ, 0xc0, !PT ;  /* 0xfffffff80c067812 */ /* 0x000fc400078ec0ff */
[----:B------:R-:W-:Y:S02]  /*0510*/  SHF.R.S32.HI R2, RZ, 0x7, R15 ;  /* 0x00000007ff027819 */ /* 0x000fe4000001140f */
[----:B------:R-:W-:Y:S01]  /*0520*/  ISETP.NE.U32.AND P0, PT, R5, 0x1, PT ;  /* 0x000000010500780c */ /* 0x000fe20003f05070 */
[----:B------:R-:W-:Y:S01]  /*0530*/  IMAD.IADD R7, R11, 0x1, -R6 ;  /* 0x000000010b077824 */ /* 0x000fe200078e0a06 */
[----:B------:R-:W-:Y:S01]  /*0540*/  LOP3.LUT R3, R3, R4, R0, 0xf6, !PT ;  /* 0x0000000403037212 */ /* 0x000fe200078ef600 */
[C---:B------:R-:W-:Y:S01]  /*0550*/  IMAD.SHL.U32 R0, R9.reuse, 0x40, RZ ;  /* 0x0000004009007824 */ /* 0x040fe200078e00ff */
[----:B------:R-:W-:Y:S01]  /*0560*/  R2P PR, R9, 0x6 ;  /* 0x0000000609007804 */ /* 0x000fe20000000000 */
[----:B------:R-:W-:Y:S01]  /*0570*/  IMAD.SHL.U32 R4, R2, 0x8, RZ ;  /* 0x0000000802047824 */ /* 0x000fe200078e00ff */
[----:B------:R-:W-:Y:S01]  /*0580*/  LEA R170, R170, UR6, 0x1 ;  /* 0x00000006aaaa7c11 */ /* 0x000fe2000f8e08ff */
[----:B------:R-:W-:Y:S01]  /*0590*/  IMAD.SHL.U32 R9, R16, 0x2, RZ ;  /* 0x0000000210097824 */ /* 0x000fe200078e00ff */
[----:B------:R-:W-:Y:S01]  /*05a0*/  LOP3.LUT R0, R0, 0x1c0, RZ, 0xc0, !PT ;  /* 0x000001c000007812 */ /* 0x000fe200078ec0ff */
[----:B------:R-:W-:Y:S01]  /*05b0*/  IMAD.SHL.U32 R6, R252, 0x20, RZ ;  /* 0x00000020fc067824 */ /* 0x000fe200078e00ff */
[----:B------:R-:W-:Y:S01]  /*05c0*/  LOP3.LUT R4, R4, 0x8, RZ, 0xc0, !PT ;  /* 0x0000000804047812 */ /* 0x000fe200078ec0ff */
[----:B------:R-:W-:Y:S01]  /*05d0*/  IMAD.SHL.U32 R5, R14, 0x10, RZ ;  /* 0x000000100e057824 */ /* 0x000fe200078e00ff */
[----:B------:R-:W-:Y:S01]  /*05e0*/  SEL R202, R202, 0x10, !P0 ;  /* 0x00000010caca7807 */ /* 0x000fe20004000000 */
[----:B------:R-:W-:Y:S01]  /*05f0*/  IMAD R8, R2, 0x1000, R9 ;  /* 0x0000100002087824 */ /* 0x000fe200078e0209 */
[----:B------:R-:W-:Y:S01]  /*0600*/  SHF.R.U32.HI R2, RZ, 0x3, R0 ;  /* 0x00000003ff027819 */ /* 0x000fe20000011600 */
[----:B------:R-:W-:Y:S01]  /*0610*/  IMAD.SHL.U32 R7, R7, 0x40, RZ ;  /* 0x0000004007077824 */ /* 0x000fe200078e00ff */
[----:B------:R-:W-:-:S02]  /*0620*/  LOP3.LUT R6, R0, 0x20, R6, 0xf8, !PT ;  /* 0x0000002000067812 */ /* 0x000fc400078ef806 */
[----:B------:R-:W-:Y:S02]  /*0630*/  LOP3.LUT R10, R4, 0x10, R5, 0xf8, !PT ;  /* 0x00000010040a7812 */ /* 0x000fe400078ef805 */
[----:B------:R-:W-:Y:S01]  /*0640*/  LOP3.LUT R11, R2, R0, R4, 0x1e, !PT ;  /* 0x00000000020b7212 */ /* 0x000fe200078e1e04 */
[----:B------:R-:W-:Y:S01]  /*0650*/  IMAD R0, R17, 0x400, R8 ;  /* 0x0000040011007824 */ /* 0x000fe200078e0208 */
[----:B------:R-:W-:Y:S01]  /*0660*/  LOP3.LUT R5, R6, R2, RZ, 0x3c, !PT ;  /* 0x0000000206057212 */ /* 0x000fe200078e3cff */
[----:B------:R-:W-:Y:S01]  /*0670*/  IMAD.SHL.U32 R6, R12, 0x40, RZ ;  /* 0x000000400c067824 */ /* 0x000fe200078e00ff */
[----:B------:R-:W-:Y:S01]  /*0680*/  LOP3.LUT R2, R7, 0x1c0, RZ, 0xc0, !PT ;  /* 0x000001c007027812 */ /* 0x000fe200078ec0ff */
[----:B------:R-:W-:Y:S01]  /*0690*/  IMAD.SHL.U32 R7, R14, 0x8, RZ ;  /* 0x000000080e077824 */ /* 0x000fe200078e00ff */
[----:B------:R-:W-:Y:S01]  /*06a0*/  SHF.R.S32.HI R226, RZ, 0x2, R226 ;  /* 0x00000002ffe27819 */ /* 0x000fe200000114e2 */
[----:B------:R-:W-:Y:S01]  /*06b0*/  IMAD.IADD R200, R5, 0x1, R0 ;  /* 0x0000000105c87824 */ /* 0x000fe200078e0200 */
[----:B------:R-:W-:Y:S01]  /*06c0*/  SHF.R.U32.HI R4, RZ, 0x3, R2 ;  /* 0x00000003ff047819 */ /* 0x000fe20000011602 */
[----:B------:R-:W-:Y:S01]  /*06d0*/  IMAD R5, R167, 0x400, R9 ;  /* 0x00000400a7057824 */ /* 0x000fe200078e0209 */
[----:B------:R-:W-:Y:S01]  /*06e0*/  LOP3.LUT R7, R2, 0x8, R7, 0xf8, !PT ;  /* 0x0000000802077812 */ /* 0x000fe200078ef807 */
[----:B------:R-:W-:Y:S01]  /*06f0*/  IMAD R226, R17, 0x10, R226 ;  /* 0x0000001011e27824 */ /* 0x000fe200078e02e2 */
[----:B------:R-:W-:Y:S01]  /*0700*/  LOP3.LUT R0, R6, 0xfffffe00, RZ, 0xc0, !PT ;  /* 0xfffffe0006007812 */ /* 0x000fe200078ec0ff */
[----:B------:R-:W-:Y:S01]  /*0710*/  IMAD.IADD R5, R5, 0x1, R11 ;  /* 0x0000000105057824 */ /* 0x000fe200078e020b */
[----:B------:R-:W-:-:S02]  /*0720*/  LOP3.LUT R2, R4, R10, R2, 0x1e, !PT ;  /* 0x0000000a04027212 */ /* 0x000fc400078e1e02 */
        /* <DEDUP_REMOVED lines=8> */
[----:B------:R-:W-:Y:S01]  /*07b0*/  LEA R3, R3, UR6, 0x1 ;  /* 0x0000000603037c11 */ /* 0x000fe2000f8e08ff */
[----:B------:R-:W-:Y:S01]  /*07c0*/  IMAD.IADD R177, R177, 0x1, R4 ;  /* 0x00000001b1b17824 */ /* 0x000fe200078e0204 */
[----:B------:R-:W-:Y:S01]  /*07d0*/  SEL R172, R2, 0xffffffe0, !P4 ;  /* 0xffffffe002ac7807 */ /* 0x000fe20006000000 */
[----:B------:R-:W-:Y:S01]  /*07e0*/  IMAD.IADD R167, R4, 0x1, R167 ;  /* 0x0000000104a77824 */ /* 0x000fe200078e02a7 */
[----:B------:R-:W-:Y:S01]  /*07f0*/  SEL R0, R0, 0xffffffc0, !P3 ;  /* 0xffffffc000007807 */ /* 0x000fe20005800000 */
[C---:B------:R-:W-:Y:S01]  /*0800*/  VIADD R4, R5.reuse, 0x40 ;  /* 0x0000004005047836 */ /* 0x040fe20000000000 */
[----:B------:R-:W-:Y:S01]  /*0810*/  SEL R2, R2, 0xffffffe0, !P1 ;  /* 0xffffffe002027807 */ /* 0x000fe20004800000 */
[----:B------:R-:W-:Y:S01]  /*0820*/  @P2 VIADD R4, R5, 0xffffffc0 ;  /* 0xffffffc005042836 */ /* 0x000fe20000000000 */
[----:B------:R-:W-:Y:S01]  /*0830*/  STL [R1+0x8], R5 ;  /* 0x0000080501007387 */ /* 0x000fe20000100800 */
        /* <DEDUP_REMOVED lines=11> */
[----:B------:R2:W-:Y:S01]  /*08f0*/  STL [R1+0xc], R4 ;  /* 0x00000c0401007387 */ /* 0x0005e20000100800 */
[----:B------:R-:W-:-:S02]  /*0900*/  IMAD.IADD R172, R172, 0x1, R171 ;  /* 0x00000001acac7824 */ /* 0x000fc400078e02ab */
[----:B------:R-:W-:Y:S02]  /*0910*/  IMAD.IADD R202, R202, 0x1, R201 ;  /* 0x00000001caca7824 */ /* 0x000fe400078e02c9 */
[----:B------:R-:W-:Y:S02]  /*0920*/  VIADD R176, R176, UR4 ;  /* 0x00000004b0b07c36 */ /* 0x000fe40008000000 */
[----:B-1----:R-:W-:-:S05]  /*0930*/  IMAD.IADD R0, R2, 0x1, R4 ;  /* 0x0000000102007824 */ /* 0x002fca00078e0204 */
[----:B---3--:R2:W-:Y:S02]  /*0940*/  STL [R1+0x10], R0 ;  /* 0x0000100001007387 */ /* 0x0085e40000100800 */
.L_x_735:
[----:B-1----:R-:W1:Y:S01]  /*0950*/  S2R R46, SR_CTAID.Y ;  /* 0x00000000002e7919 */ /* 0x002e620000002600 */
[----:B--2---:R-:W2:Y:S01]  /*0960*/  LDC.64 R4, c[0x0][0x2f0] ;  /* 0x0000bc00ff047b82 */ /* 0x004ea20000000a00 */
[----:B------:R-:W-:Y:S01]  /*0970*/  ISETP.NE.U32.AND P3, PT, RZ, UR12, PT ;  /* 0x0000000cff007c0c */ /* 0x000fe2000bf65070 */
[----:B------:R-:W-:-:S03]  /*0980*/  IMAD.MOV.U32 R0, RZ, RZ, -0x1 ;  /* 0xffffffffff007424 */ /* 0x000fc600078e00ff */
[----:B------:R-:W-:-:S03]  /*0990*/  ISETP.NE.AND.EX P3, PT, RZ, UR13, PT, P3 ;  /* 0x0000000dff007c0c */ /* 0x000fc6000bf65330 */
[----:B------:R-:W3:Y:S08]  /*09a0*/  LDC.64 R10, c[0x0][0x308] ;  /* 0x0000c200ff0a7b82 */ /* 0x000ef00000000a00 */
        /* <DEDUP_REMOVED lines=43> */
.L_x_667:
[----:B------:R-:W-:Y:S01]  /*0c60*/  IMAD.SHL.U32 R22, R246, 0x80, RZ ;  /* 0x00000080f6167824 */ /* 0x000fe200078e00ff */
[----:B--2--5:R-:W-:-:S04]  /*0c70*/  @!P2 IADD3 R195, R6, R2, -R247 ;  /* 0x0000000206c3a210 */ /* 0x024fc80007ffe8f7 */
        /* <DEDUP_REMOVED lines=26> */
[----:B------:R-:W5:Y:S08]  /*0e20*/  @!P2 LDC.64 R12, c[0x0][0x418] ;  /* 0x00010600ff0cab82 */ /* 0x000f700000000a00 */
[----:B------:R-:W5:Y:S01]  /*0e30*/  @P2 LDC.64 R16, c[0x0][0x420] ;  /* 0x00010800ff102b82 */ /* 0x000f620000000a00 */
[----:B----4-:R-:W-:-:S04]  /*0e40*/  IMAD.WIDE R26, R239, R41, RZ ;  /* 0x00000029ef1a7225 */ /* 0x010fc800078e02ff */
[----:B-1----:R-:W-:Y:S01]  /*0e50*/  IMAD.MOV R2, RZ, RZ, -R5 ;  /* 0x000000ffff027224 */ /* 0x002fe200078e0a05 */
[----:B------:R-:W-:Y:S02]  /*0e60*/  MOV R4, RZ ;  /* 0x000000ff00047202 */ /* 0x000fe40000000f00 */
[----:B------:R-:W1:Y:S01]  /*0e70*/  LDC R30, c[0x0][0x2c4] ;  /* 0x0000b100ff1e7b82 */ /* 0x000e620000000800 */
[----:B------:R-:W-:-:S04]  /*0e80*/  IMAD R2, R2, R11, RZ ;  /* 0x0000000b02027224 */ /* 0x000fc800078e02ff */
[----:B------:R-:W-:Y:S01]  /*0e90*/  IMAD.HI.U32 R2, R5, R2, R4 ;  /* 0x0000000205027227 */ /* 0x000fe200078e0004 */
[----:B------:R-:W-:Y:S02]  /*0ea0*/  IADD3 R5, R244, 0x3f, RZ ;  /* 0x0000003ff4057810 */ /* 0x000fe40007ffe0ff */
[----:B------:R-:W4:Y:S03]  /*0eb0*/  LDC.64 R20, c[0x0][0x488] ;  /* 0x00012200ff147b82 */ /* 0x000f260000000a00 */
[----:B------:R-:W-:-:S04]  /*0ec0*/  IMAD.HI.U32 R2, R2, R6, RZ ;  /* 0x0000000602027227 */ /* 0x000fc800078e00ff */
[----:B------:R-:W-:Y:S01]  /*0ed0*/  IMAD.MOV R4, RZ, RZ, -R2 ;  /* 0x000000ffff047224 */ /* 0x000fe200078e0a02 */
[----:B------:R-:W4:Y:S03]  /*0ee0*/  LDC.U8 R34, c[0x0][0x480] ;  /* 0x00012000ff227b82 */ /* 0x000f260000000000 */
        /* <DEDUP_REMOVED lines=26> */
[----:B------:R-:W-:Y:S01]  /*1090*/  MOV R23, R2 ;  /* 0x0000000200177202 */ /* 0x000fe20000000f00 */
[----:B------:R-:W-:Y:S01]  /*10a0*/  @P0 IMAD.MOV.U32 R37, RZ, RZ, R4 ;  /* 0x000000ffff250224 */ /* 0x000fe200078e0004 */
[----:B------:R-:W-:Y:S01]  /*10b0*/  @P0 IADD3 R39, R5, R8, RZ ;  /* 0x0000000805270210 */ /* 0x000fe20007ffe0ff */
[C---:B------:R-:W-:Y:S02]  /*10c0*/  IMAD R8, R26.reuse, R6, R7 ;  /* 0x000000061a087224 */ /* 0x040fe400078e0207 */
[----:B------:R-:W-:-:S04]  /*10d0*/  IMAD.WIDE.U32 R6, R26, R10, RZ ;  /* 0x0000000a1a067225 */ /* 0x000fc800078e00ff */
[----:B------:R-:W-:Y:S01]  /*10e0*/  IMAD.WIDE.U32 R4, R26, R0, RZ ;  /* 0x000000001a047225 */ /* 0x000fe200078e00ff */
[----:B------:R-:W-:Y:S01]  /*10f0*/  IADD3 R28, R7, R8, RZ ;  /* 0x00000008071c7210 */ /* 0x000fe20007ffe0ff */
[----:B------:R-:W2:Y:S01]  /*1100*/  @P3 LDC R29, c[0x0][0x2e4] ;  /* 0x0000b900ff1d3b82 */ /* 0x000ea20000000800 */
[----:B------:R-:W-:Y:S01]  /*1110*/  LOP3.LUT R8, R24, 0xffffffc0, RZ, 0xc0, !PT ;  /* 0xffffffc018087812 */ /* 0x000fe200078ec0ff */
[----:B------:R-:W-:Y:S01]  /*1120*/  IMAD R2, R27, R0, RZ ;  /* 0x000000001b027224 */ /* 0x000fe200078e02ff */
[----:B------:R-:W-:Y:S01]  /*1130*/  SEL R36, R6, R4, !P2 ;  /* 0x0000000406247207 */ /* 0x000fe20005000000 */
[----:B------:R-:W-:Y:S01]  /*1140*/  @!P1 IMAD.MOV R23, RZ, RZ, -R23 ;  /* 0x000000ffff179224 */ /* 0x000fe200078e0a17 */
[----:B------:R-:W-:Y:S01]  /*1150*/  @!P5 LOP3.LUT R23, RZ, R18, RZ, 0x33, !PT ;  /* 0x00000012ff17d212 */ /* 0x000fe200078e33ff */
[----:B------:R-:W-:Y:S01]  /*1160*/  IMAD.SHL.U32 R4, R46, 0x80, RZ ;  /* 0x000000802e047824 */ /* 0x000fe200078e00ff */
[----:B------:R-:W-:Y:S01]  /*1170*/  @P2 IADD3 R28, R5, R2, RZ ;  /* 0x00000002051c2210 */ /* 0x000fe20007ffe0ff */
[----:B------:R-:W3:Y:S01]  /*1180*/  @P0 LDC.64 R18, c[0x0][0x248] ;  /* 0x00009200ff120b82 */ /* 0x000ee20000000a00 */
[----:B------:R-:W-:Y:S01]  /*1190*/  @!P2 IMAD R2, R42, R12, RZ ;  /* 0x0000000c2a02a224 */ /* 0x000fe200078e02ff */
[----:B------:R-:W-:Y:S01]  /*11a0*/  IADD3 R8, R8, -0x40, RZ ;  /* 0xffffffc008087810 */ /* 0x000fe20007ffe0ff */
[----:B------:R-:W-:-:S03]  /*11b0*/  @P2 IMAD.WIDE.U32 R6, R0, R16, RZ ;  /* 0x0000001000062225 */ /* 0x000fc600078e00ff */
[----:B------:R-:W-:Y:S01]  /*11c0*/  SHF.R.S32.HI R11, RZ, 0x1f, R8 ;  /* 0x0000001fff0b7819 */ /* 0x000fe20000011408 */
[----:B------:R-:W-:Y:S01]  /*11d0*/  @!P2 IMAD R10, R46, R13, R2 ;  /* 0x0000000d2e0aa224 */ /* 0x000fe200078e0202 */
[----:B------:R-:W-:Y:S01]  /*11e0*/  SEL R2, R4, RZ, P4 ;  /* 0x000000ff04027207 */ /* 0x000fe20002000000 */
[C---:B-1----:R-:W-:Y:S02]  /*11f0*/  @P3 IMAD R13, R46.reuse, R30, RZ ;  /* 0x0000001e2e0d3224 */ /* 0x042fe400078e02ff */
        /* <DEDUP_REMOVED lines=8> */
[----:B--2---:R-:W-:Y:S01]  /*1280*/  @P3 IMAD R10, R248, R29, R6 ;  /* 0x0000001df80a3224 */ /* 0x004fe200078e0206 */
[----:B------:R-:W-:Y:S01]  /*1290*/  @!P2 MOV R16, R4 ;  /* 0x000000040010a202 */ /* 0x000fe20000000f00 */
[----:B----4-:R-:W-:Y:S01]  /*12a0*/  IMAD.WIDE.U32 R4, R31, R20, RZ ;  /* 0x000000141f047225 */ /* 0x010fe200078e00ff */
[----:B------:R-:W-:-:S03]  /*12b0*/  ISETP.NE.AND P1, PT, R34, RZ, PT ;  /* 0x000000ff2200720c */ /* 0x000fc60003f25270 */
[----:B------:R-:W-:Y:S01]  /*12c0*/  IMAD.WIDE.U32 R12, R26, R2, RZ ;  /* 0x000000021a0c7225 */ /* 0x000fe200078e00ff */
[----:B------:R-:W-:-:S03]  /*12d0*/  SEL R27, R4, RZ, P1 ;  /* 0x000000ff041b7207 */ /* 0x000fc60000800000 */
[----:B------:R-:W-:Y:S02]  /*12e0*/  @!P3 IMAD R6, R46, R41, R248 ;  /* 0x000000292e06b224 */ /* 0x000fe400078e02f8 */
[----:B------:R-:W-:Y:S02]  /*12f0*/  @P0 IMAD.IADD R2, R247, 0x1, R47 ;  /* 0x00000001f7020824 */ /* 0x000fe400078e022f */
[----:B------:R-:W-:Y:S02]  /*1300*/  IMAD R17, R26, R9, R7 ;  /* 0x000000091a117224 */ /* 0x000fe400078e0207 */
[----:B------:R-:W-:Y:S01]  /*1310*/  @!P3 IMAD R10, R6, R30, RZ ;  /* 0x0000001e060ab224 */ /* 0x000fe200078e02ff */
[----:B------:R-:W-:Y:S01]  /*1320*/  SHF.R.S32.HI R30, RZ, 0x1f, R22 ;  /* 0x0000001fff1e7819 */ /* 0x000fe20000011416 */
[----:B------:R-:W-:Y:S02]  /*1330*/  IMAD R7, R31, R21, R5 ;  /* 0x000000151f077224 */ /* 0x000fe400078e0205 */
[----:B------:R-:W-:-:S02]  /*1340*/  IMAD R9, R248, R239, RZ ;  /* 0x000000eff8097224 */ /* 0x000fc400078e02ff */
[C---:B---3--:R-:W-:Y:S01]  /*1350*/  @P0 IMAD R6, R2.reuse, R19, RZ ;  /* 0x0000001302060224 */ /* 0x048fe200078e02ff */
        /* <DEDUP_REMOVED lines=18> */
.L_x_669:
        /* <DEDUP_REMOVED lines=13> */
.L_x_670:
        /* <DEDUP_REMOVED lines=10> */
.L_x_671:
[----:B------:R-:W-:-:S04]  /*15f0*/  IMAD R2, R46, R41, R248 ;  /* 0x000000292e027224 */ /* 0x000fc800078e02f8 */
[----:B------:R-:W-:-:S07]  /*1600*/  IMAD R2, R2, R43, RZ ;  /* 0x0000002b02027224 */ /* 0x000fce00078e02ff */
.L_x_672:
[----:B------:R-:W1:Y:S01]  /*1610*/  S2R R43, SR_TID.X ;  /* 0x00000000002b7919 */ /* 0x000e620000002100 */
[----:B------:R-:W2:Y:S01]  /*1620*/  LDC.64 R20, c[0x0][0x420] ;  /* 0x00010800ff147b82 */ /* 0x000ea20000000a00 */
[----:B------:R-:W-:Y:S01]  /*1630*/  IMAD R239, R239, R41, RZ ;  /* 0x00000029efef7224 */ /* 0x000fe200078e02ff */
[----:B------:R-:W-:Y:S01]  /*1640*/  IADD3 R0, -R195, R244, R22 ;  /* 0x000000f4c3007210 */ /* 0x000fe20007ffe116 */
[----:B------:R-:W-:Y:S01]  /*1650*/  ULDC UR4, c[0x0][0x398] ;  /* 0x0000e60000047ab9 */ /* 0x000fe20000000800 */
[----:B------:R-:W-:Y:S01]  /*1660*/  SHF.R.S32.HI R221, RZ, 0x1f, R220 ;  /* 0x0000001fffdd7819 */ /* 0x000fe200000114dc */
[----:B------:R-:W-:Y:S01]  /*1670*/  IMAD.SHL.U32 R238, R239, 0x40, RZ ;  /* 0x00000040efee7824 */ /* 0x000fe200078e00ff */
[----:B------:R-:W-:Y:S01]  /*1680*/  ULDC.64 UR10, c[0x0][0x210] ;  /* 0x00008400000a7ab9 */ /* 0x000fe20000000a00 */
[----:B------:R-:W-:Y:S01]  /*1690*/  VIADD R0, R0, -UR4 ;  /* 0x8000000400007c36 */ /* 0x000fe20008000000 */
[----:B------:R-:W-:Y:S01]  /*16a0*/  ULDC.64 UR4, c[0x0][0x428] ;  /* 0x00010a0000047ab9 */ /* 0x000fe20000000a00 */
[----:B------:R-:W-:Y:S01]  /*16b0*/  IMAD.IADD R17, R8, 0x1, R2 ;  /* 0x0000000108117824 */ /* 0x000fe200078e0202 */
[----:B------:R-:W-:Y:S01]  /*16c0*/  IADD3 R6, P3, P2, R12, R238, R9 ;  /* 0x000000ee0c067210 */ /* 0x000fe20007a7e009 */
[----:B------:R-:W-:Y:S01]  /*16d0*/  IMAD.IADD R218, R8, 0x1, R10 ;  /* 0x0000000108da7824 */ /* 0x000fe200078e020a */
[----:B------:R-:W-:Y:S01]  /*16e0*/  SHF.R.S32.HI R4, RZ, 0x1f, R238 ;  /* 0x0000001fff047819 */ /* 0x000fe200000114ee */
[----:B------:R-:W-:Y:S01]  /*16f0*/  IMAD R7, R249, UR4, RZ ;  /* 0x00000004f9077c24 */ /* 0x000fe2000f8e02ff */
[----:B------:R-:W3:Y:S01]  /*1700*/  LDC.64 R44, c[0x0][0x478] ;  /* 0x00011e00ff2c7b82 */ /* 0x000ee20000000a00 */
[----:B------:R-:W-:Y:S01]  /*1710*/  ULDC.64 UR8, c[0x0][0x3e0] ;  /* 0x0000f80000087ab9 */ /* 0x000fe20000000a00 */
[----:B------:R-:W-:Y:S01]  /*1720*/  IADD3.X R13, R5, R4, R26, P3, P2 ;  /* 0x00000004050d7210 */ /* 0x000fe20001fe441a */
[----:B------:R-:W-:Y:S01]  /*1730*/  BSSY B1, `(.L_x_668) ;  /* 0x00007c4000017945 */ /* 0x000fe20003800000 */
[----:B------:R-:W-:-:S02]  /*1740*/  SHF.R.S32.HI R5, RZ, 0x1f, R0 ;  /* 0x0000001fff057819 */ /* 0x000fc40000011400 */
[----:B------:R-:W-:Y:S02]  /*1750*/  IADD3 R4, P4, R220, R16, RZ ;  /* 0x00000010dc047210 */ /* 0x000fe40007f9e0ff */
[----:B------:R-:W-:Y:S02]  /*1760*/  IADD3 R16, P3, P2, R27, R6, R36 ;  /* 0x000000061b107210 */ /* 0x000fe40007a7e024 */
[----:B------:R-:W-:Y:S01]  /*1770*/  LEA.HI R24, R5, R0, RZ, 0x6 ;  /* 0x0000000005187211 */ /* 0x000fe200078f30ff */
[-C--:B--2---:R-:W-:Y:S01]  /*1780*/  IMAD R0, R11, R20.reuse, RZ ;  /* 0x000000140b007224 */ /* 0x084fe200078e02ff */
[----:B------:R-:W-:Y:S01]  /*1790*/  IADD3.X R10, R34, R13, R28, P3, P2 ;  /* 0x0000000d220a7210 */ /* 0x000fe20001fe441c */
[----:B------:R-:W-:Y:S02]  /*17a0*/  IMAD.X R5, R221, 0x1, R25, P4 ;  /* 0x00000001dd057824 */ /* 0x000fe400020e0619 */
[C---:B------:R-:W-:Y:S01]  /*17b0*/  IMAD R2, R8.reuse, R21, R0 ;  /* 0x0000001508027224 */ /* 0x040fe200078e0200 */
[----:B-1----:R-:W-:Y:S01]  /*17c0*/  SHF.R.S32.HI R27, RZ, 0x1f, R43 ;  /* 0x0000001fff1b7819 */ /* 0x002fe2000001142b */
[----:B------:R-:W-:-:S03]  /*17d0*/  IMAD.WIDE.U32 R4, R8, R20, R4 ;  /* 0x0000001408047225 */ /* 0x000fc600078e0004 */
[-C--:B------:R-:W-:Y:S01]  /*17e0*/  LEA.HI R6, R27, R43.reuse, RZ, 0x3 ;  /* 0x0000002b1b067211 */ /* 0x080fe200078f18ff */
[----:B------:R-:W-:Y:S01]  /*17f0*/  IMAD.IADD R5, R5, 0x1, R2 ;  /* 0x0000000105057824 */ /* 0x000fe200078e0202 */
[----:B------:R-:W-:Y:S02]  /*1800*/  LEA.HI R9, R27, R43, RZ, 0x5 ;  /* 0x0000002b1b097211 */ /* 0x000fe400078f28ff */
[----:B------:R-:W-:Y:S01]  /*1810*/  SHF.R.S32.HI R0, RZ, 0x3, R6 ;  /* 0x00000003ff007819 */ /* 0x000fe20000011406 */
[----:B------:R-:W-:Y:S01]  /*1820*/  IMAD.WIDE.U32 R4, R248, UR4, R4 ;  /* 0x00000004f8047c25 */ /* 0x000fe2000f8e0004 */
[----:B------:R-:W-:Y:S02]  /*1830*/  LOP3.LUT R6, R9, 0xffffffe0, RZ, 0xc0, !PT ;  /* 0xffffffe009067812 */ /* 0x000fe400078ec0ff */
[----:B------:R-:W-:Y:S02]  /*1840*/  IADD3 R8, P4, R0, R8, RZ ;  /* 0x0000000800087210 */ /* 0x000fe40007f9e0ff */
[----:B------:R-:W-:Y:S01]  /*1850*/  SHF.R.S32.HI R26, RZ, 0x1f, R0 ;  /* 0x0000001fff1a7819 */ /* 0x000fe20000011400 */
[----:B------:R-:W-:Y:S01]  /*1860*/  IMAD.IADD R25, R43, 0x1, -R6 ;  /* 0x000000012b197824 */ /* 0x000fe200078e0a06 */
[----:B------:R-:W-:-:S02]  /*1870*/  SHF.R.S32.HI R2, RZ, 0x5, R9 ;  /* 0x00000005ff027819 */ /* 0x000fc40000011409 */
[----:B------:R-:W-:Y:S01]  /*1880*/  IADD3.X R9, R26, R11, RZ, P4, !PT ;  /* 0x0000000b1a097210 */ /* 0x000fe200027fe4ff */
[----:B------:R-:W-:Y:S01]  /*1890*/  IMAD R11, R248, UR5, R7 ;  /* 0x00000005f80b7c24 */ /* 0x000fe2000f8e0207 */
[----:B------:R-:W-:Y:S01]  /*18a0*/  ULDC.64 UR4, c[0x0][0x258] ;  /* 0x0000960000047ab9 */ /* 0x000fe20000000a00 */
[----:B------:R-:W-:Y:S02]  /*18b0*/  IMAD R2, R2, R239, R25 ;  /* 0x000000ef02027224 */ /* 0x000fe400078e0219 */
[----:B------:R-:W-:-:S04]  /*18c0*/  IMAD.WIDE.U32 R6, R8, R32, R220 ;  /* 0x0000002008067225 */ /* 0x000fc800078e00dc */
[----:B------:R-:W-:Y:S01]  /*18d0*/  IMAD R12, R9, R32, RZ ;  /* 0x00000020090c7224 */ /* 0x000fe200078e02ff */
[----:B------:R-:W-:Y:S01]  /*18e0*/  IADD3 R9, P2, R2, R16, RZ ;  /* 0x0000001002097210 */ /* 0x000fe20007f5e0ff */
[----:B------:R-:W-:Y:S01]  /*18f0*/  IMAD.IADD R5, R5, 0x1, R11 ;  /* 0x0000000105057824 */ /* 0x000fe200078e020b */
[----:B------:R-:W-:Y:S01]  /*1900*/  IADD3 R6, P3, R40, R6, RZ ;  /* 0x0000000628067210 */ /* 0x000fe20007f7e0ff */
[----:B------:R-:W-:Y:S01]  /*1910*/  IMAD R8, R8, R33, R12 ;  /* 0x0000002108087224 */ /* 0x000fe200078e020c */
[----:B------:R-:W-:Y:S01]  /*1920*/  LEA.HI.X.SX32 R205, R2, R10, 0x1, P2 ;  /* 0x0000000a02cd7211 */ /* 0x000fe200010f0eff */
[----:B------:R-:W-:Y:S02]  /*1930*/  IMAD R2, R249, UR4, RZ ;  /* 0x00000004f9027c24 */ /* 0x000fe4000f8e02ff */
[----:B------:R-:W-:Y:S01]  /*1940*/  IMAD.WIDE.U32 R4, R0, R20, R4 ;  /* 0x0000001400047225 */ /* 0x000fe200078e0004 */
[----:B------:R-:W-:Y:S02]  /*1950*/  IADD3.X R7, R35, R7, R8, P3, !PT ;  /* 0x0000000723077210 */ /* 0x000fe40001ffe408 */
[----:B------:R-:W1:Y:S01]  /*1960*/  LDC.64 R34, c[0x0][0x2b0] ;  /* 0x0000ac00ff227b82 */ /* 0x000e620000000a00 */
[C---:B------:R-:W-:Y:S01]  /*1970*/  IMAD R10, R248.reuse, UR5, R2 ;  /* 0x00000005f80a7c24 */ /* 0x040fe2000f8e0202 */
[----:B------:R-:W-:Y:S01]  /*1980*/  SHF.R.S32.HI R8, RZ, 0x6, R24 ;  /* 0x00000006ff087819 */ /* 0x000fe20000011418 */
[----:B------:R-:W-:Y:S01]  /*1990*/  IMAD.WIDE.U32 R6, R248, UR4, R6 ;  /* 0x00000004f8067c25 */ /* 0x000fe2000f8e0006 */
[----:B------:R-:W-:Y:S01]  /*19a0*/  ULDC.64 UR4, c[0x0][0x400] ;  /* 0x0001000000047ab9 */ /* 0x000fe20000000a00 */
[----:B------:R-:W-:-:S02]  /*19b0*/  LEA R196, P3, R4, UR8, 0x1 ;  /* 0x0000000804c47c11 */ /* 0x000fc4000f8608ff */
[----:B------:R-:W-:Y:S01]  /*19c0*/  LEA R206, P2, R9, UR4, 0x2 ;  /* 0x0000000409ce7c11 */ /* 0x000fe2000f8410ff */
[----:B------:R-:W-:Y:S01]  /*19d0*/  IMAD R2, R26, R20, RZ ;  /* 0x000000141a027224 */ /* 0x000fe200078e02ff */
[----:B------:R-:W-:Y:S01]  /*19e0*/  VIMNMX R245, RZ, R8, !PT ;  /* 0x00000008fff57248 */ /* 0x000fe20007fe0100 */
[----:B---3--:R-:W-:Y:S01]  /*19f0*/  IMAD.WIDE R12, R17, 0x4, R44 ;  /* 0x00000004110c7825 */ /* 0x008fe200078e022c */
[----:B------:R-:W-:Y:S02]  /*1a00*/  LEA.HI.X R205, R9, UR5, R205, 0x2, P2 ;  /* 0x0000000509cd7c11 */ /* 0x000fe400090f14cd */
[----:B------:R-:W-:Y:S01]  /*1a10*/  ISETP.GT.AND P2, PT, R194, R245, PT ;  /* 0x000000f5c200720c */ /* 0x000fe20003f44270 */
[----:B------:R-:W-:Y:S01]  /*1a20*/  IMAD R2, R0, R21, R2 ;  /* 0x0000001500027224 */ /* 0x000fe200078e0202 */
[----:B------:R-:W-:Y:S01]  /*1a30*/  LEA R198, P4, R6, UR10, 0x1 ;  /* 0x0000000a06c67c11 */ /* 0x000fe2000f8808ff */
[----:B------:R-:W-:Y:S01]  /*1a40*/  IMAD.MOV.U32 R227, RZ, RZ, R13 ;  /* 0x000000ffffe37224 */ /* 0x000fe200078e000d */
[----:B------:R-:W-:Y:S01]  /*1a50*/  MOV R228, R12 ;  /* 0x0000000c00e47202 */ /* 0x000fe20000000f00 */
[----:B------:R-:W-:-:S02]  /*1a60*/  IMAD.IADD R2, R5, 0x1, R2 ;  /* 0x0000000105027824 */ /* 0x000fc400078e0202 */
[----:B------:R-:W-:Y:S02]  /*1a70*/  IMAD.IADD R5, R7, 0x1, R10 ;  /* 0x0000000107057824 */ /* 0x000fe400078e020a */
[----:B------:R-:W-:Y:S01]  /*1a80*/  VIADD R194, R194, 0xffffffff ;  /* 0xffffffffc2c27836 */ /* 0x000fe20000000000 */
[----:B------:R-:W-:Y:S01]  /*1a90*/  LEA.HI.X R197, R4, UR9, R2, 0x1, P3 ;  /* 0x0000000904c57c11 */ /* 0x000fe200098f0c02 */
[----:B-1----:R-:W-:Y:S01]  /*1aa0*/  IMAD.WIDE R218, R218, 0x4, R34 ;  /* 0x00000004dada7825 */ /* 0x002fe200078e0222 */
[----:B------:R-:W-:Y:S01]  /*1ab0*/  LEA.HI.X R199, R6, UR11, R5, 0x1, P4 ;  /* 0x0000000b06c77c11 */ /* 0x000fe2000a0f0c05 */
        /* <DEDUP_REMOVED lines=26> */
.L_x_674:
        /* <DEDUP_REMOVED lines=13> */
.L_x_675:
[-C--:B------:R-:W-:Y:S01]  /*1d30*/  IMAD R2, R30, R4.reuse, RZ ;  /* 0x000000041e027224 */ /* 0x080fe200078e02ff */
[----:B------:R-:W-:Y:S01]  /*1d40*/  ULDC UR4, c[0x0][0x2d0] ;  /* 0x0000b40000047ab9 */ /* 0x000fe20000000800 */
[----:B------:R-:W-:Y:S01]  /*1d50*/  IMAD.WIDE.U32 R6, R22, R4, R220 ;  /* 0x0000000416067225 */ /* 0x000fe200078e00dc */
        /* <DEDUP_REMOVED lines=29> */
.L_x_677:
[----:B------:R-:W-:Y:S05]  /*1f30*/  BSYNC B0 ;  /* 0x0000000000007941 */ /* 0x000fea0003800000 */
.L_x_676:
        /* <DEDUP_REMOVED lines=14> */
.L_x_679:
[----:B------:R-:W-:Y:S05]  /*2020*/  BSYNC B0 ;  /* 0x0000000000007941 */ /* 0x000fea0003800000 */
.L_x_678:
        /* <DEDUP_REMOVED lines=14> */
.L_x_681:
[----:B------:R-:W-:Y:S05]  /*2110*/  BSYNC B0 ;  /* 0x0000000000007941 */ /* 0x000fea0003800000 */
.L_x_680:
        /* <DEDUP_REMOVED lines=13> */
.L_x_683:
[----:B------:R-:W-:Y:S05]  /*21f0*/  BSYNC B0 ;  /* 0x0000000000007941 */ /* 0x000fea0003800000 */
.L_x_682:
        /* <DEDUP_REMOVED lines=22> */
.L_x_685:
[----:B------:R-:W-:Y:S05]  /*2360*/  BSYNC B0 ;  /* 0x0000000000007941 */ /* 0x000fea0003800000 */
.L_x_684:
        /* <DEDUP_REMOVED lines=14> */
.L_x_687:
[----:B------:R-:W-:Y:S05]  /*2450*/  BSYNC B0 ;  /* 0x0000000000007941 */ /* 0x000fea0003800000 */
.L_x_686:
        /* <DEDUP_REMOVED lines=14> */
.L_x_689:
[----:B------:R-:W-:Y:S05]  /*2540*/  BSYNC B0 ;  /* 0x0000000000007941 */ /* 0x000fea0003800000 */
.L_x_688:
        /* <DEDUP_REMOVED lines=14> */
.L_x_673:
[----:B------:R-:W-:Y:S01]  /*2630*/  IMAD R2, R246, -0x80, R195 ;  /* 0xffffff80f6027824 */ /* 0x000fe200078e02c3 */
[----:B------:R-:W-:Y:S01]  /*2640*/  @P1 BAR.SYNC.DEFER_BLOCKING 0x0 ;  /* 0x0000000000001b1d */ /* 0x000fe20000010000 */
[----:B------:R-:W-:Y:S01]  /*2650*/  VIADD R5, R0, 0x40 ;  /* 0x0000004000057836 */ /* 0x000fe20000000000 */
[----:B------:R-:W-:Y:S01]  /*2660*/  LEA.HI R9, R194, R194, RZ, 0x1 ;  /* 0x000000c2c2097211 */ /* 0x000fe200078f08ff */
[C---:B------:R-:W-:Y:S01]  /*2670*/  VIADD R4, R0.reuse, 0x60 ;  /* 0x0000006000047836 */ /* 0x040fe20000000000 */
[CC--:B------:R-:W-:Y:S01]  /*2680*/  ISETP.GE.AND P0, PT, R0.reuse, R2.reuse, PT ;  /* 0x000000020000720c */ /* 0x0c0fe20003f06270 */
[----:B------:R-:W-:Y:S01]  /*2690*/  VIADD R7, R0, 0x20 ;  /* 0x0000002000077836 */ /* 0x000fe20000000000 */
[----:B------:R-:W-:Y:S01]  /*26a0*/  ISETP.GE.AND P5, PT, R5, R2, PT ;  /* 0x000000020500720c */ /* 0x000fe20003fa6270 */
[----:B------:R-:W-:Y:S01]  /*26b0*/  IMAD R6, R30, R14, RZ ;  /* 0x0000000e1e067224 */ /* 0x000fe200078e02ff */
        /* <DEDUP_REMOVED lines=8> */
[----:B------:R-:W-:Y:S01]  /*2740*/  IADD3 R4, P0, R37, R4, RZ ;  /* 0x0000000425047210 */ /* 0x000fe20007f1e0ff */
[----:B------:R-:W-:Y:S01]  /*2750*/  IMAD R8, R30, R18, RZ ;  /* 0x000000121e087224 */ /* 0x000fe200078e02ff */
[----:B------:R-:W-:Y:S01]  /*2760*/  ISETP.GE.AND P2, PT, R7, R12, PT ;  /* 0x0000000c0700720c */ /* 0x000fe20003f46270 */
[C---:B------:R-:W-:Y:S01]  /*2770*/  IMAD.WIDE.U32 R6, R22.reuse, R18, R220 ;  /* 0x0000001216067225 */ /* 0x040fe200078e00dc */
[----:B------:R-:W-:Y:S01]  /*2780*/  IADD3.X R5, R39, R5, R2, P0, !PT ;  /* 0x0000000527057210 */ /* 0x000fe200007fe402 */
[----:B------:R-:W-:Y:S01]  /*2790*/  BSSY B0, `(.L_x_691) ;  /* 0x000001e000007945 */ /* 0x000fe20003800000 */
[----:B------:R-:W-:Y:S01]  /*27a0*/  LEA R2, R251, UR6, 0x1 ;  /* 0x00000006fb027c11 */ /* 0x000fe2000f8e08ff */
[----:B------:R-:W-:Y:S01]  /*27b0*/  IMAD R10, R22, R19, R8 ;  /* 0x00000013160a7224 */ /* 0x000fe200078e0208 */
[----:B------:R-:W-:Y:S01]  /*27c0*/  IADD3 R16, P0, R29, R6, RZ ;  /* 0x000000061d107210 */ /* 0x000fe20007f1e0ff */
[----:B------:R-:W-:Y:S01]  /*27d0*/  IMAD R8, R38, UR4, RZ ;  /* 0x0000000426087c24 */ /* 0x000fe2000f8e02ff */
[----:B------:R-:W-:Y:S01]  /*27e0*/  ISETP.GE.AND P3, PT, R0, R12, PT ;  /* 0x0000000c0000720c */ /* 0x000fe20003f66270 */
[----:B------:R1:W-:Y:S01]  /*27f0*/  @P1 STS.128 [R2+0xa000], RZ ;  /* 0x00a000ff02001388 */ /* 0x0003e20000000c00 */
[----:B------:R-:W-:Y:S01]  /*2800*/  IMAD.WIDE.U32 R4, R23, UR4, R4 ;  /* 0x0000000417047c25 */ /* 0x000fe2000f8e0004 */
[----:B------:R-:W-:-:S02]  /*2810*/  IADD3.X R17, R31, R7, R10, P0, !PT ;  /* 0x000000071f117210 */ /* 0x000fc400007fe40a */
[----:B------:R-:W-:Y:S01]  /*2820*/  LOP3.LUT R22, R9, 0xfffffffe, RZ, 0xc0, !PT ;  /* 0xfffffffe09167812 */ /* 0x000fe200078ec0ff */
[----:B------:R-:W-:-:S04]  /*2830*/  IMAD R8, R23, UR5, R8 ;  /* 0x0000000517087c24 */ /* 0x000fc8000f8e0208 */
        /* <DEDUP_REMOVED lines=19> */
.L_x_692:
[----:B------:R-:W-:Y:S05]  /*2970*/  BSYNC B0 ;  /* 0x0000000000007941 */ /* 0x000fea0003800000 */
.L_x_691:
        /* <DEDUP_REMOVED lines=22> */
.L_x_694:
[----:B------:R-:W-:Y:S05]  /*2ae0*/  BSYNC B0 ;  /* 0x0000000000007941 */ /* 0x000fea0003800000 */
.L_x_693:
        /* <DEDUP_REMOVED lines=22> */
.L_x_696:
[----:B------:R-:W-:Y:S05]  /*2c50*/  BSYNC B0 ;  /* 0x0000000000007941 */ /* 0x000fea0003800000 */
.L_x_695:
        /* <DEDUP_REMOVED lines=22> */
.L_x_698:
[----:B------:R-:W-:Y:S05]  /*2dc0*/  BSYNC B0 ;  /* 0x0000000000007941 */ /* 0x000fea0003800000 */
.L_x_697:
        /* <DEDUP_REMOVED lines=13> */
.L_x_700:
[----:B------:R-:W-:Y:S05]  /*2ea0*/  BSYNC B0 ;  /* 0x0000000000007941 */ /* 0x000fea0003800000 */
.L_x_699:
        /* <DEDUP_REMOVED lines=17> */
.L_x_702:
[----:B------:R-:W-:Y:S05]  /*2fc0*/  BSYNC B0 ;  /* 0x0000000000007941 */ /* 0x000fea0003800000 */
.L_x_701:
        /* <DEDUP_REMOVED lines=17> */
.L_x_704:
[----:B------:R-:W-:Y:S05]  /*30e0*/  BSYNC B0 ;  /* 0x0000000000007941 */ /* 0x000fea0003800000 */
.L_x_703:
        /* <DEDUP_REMOVED lines=13> */
[----:B-1----:R-:W-:-:S04]  /*31c0*/  LEA R4, P0, R32, R198, 0x6 ;  /* 0x000000c620047211 */ /* 0x002fc800078030ff */
[----:B------:R-:W-:-:S05]  /*31d0*/  LEA.HI.X R5, R32, R199, R33, 0x6, P0 ;  /* 0x000000c720057211 */ /* 0x000fca00000f3421 */
[----:B------:R-:W-:Y:S01]  /*31e0*/  @!PT LDS RZ, [RZ] ;  /* 0x00000000fffff984 */ /* 0x000fe20000000800 */
[----:B------:R-:W-:Y:S01]  /*31f0*/  @!PT LDS RZ, [RZ] ;  /* 0x00000000fffff984 */ /* 0x000fe20000000800 */
[----:B------:R-:W-:Y:S01]  /*3200*/  @!PT LDS RZ, [RZ] ;  /* 0x00000000fffff984 */ /* 0x000fe20000000800 */
[----:B------:R1:W-:Y:S04]  /*3210*/  LDGSTS.E.BYPASS.LTC128B.128 [R192+0x1000], desc[UR14][R4.64] ;  /* 0x0100000004c07fae */ /* 0x0003e8000b901d4e */
.L_x_706:
[----:B------:R-:W-:Y:S05]  /*3220*/  BSYNC B0 ;  /* 0x0000000000007941 */ /* 0x000fea0003800000 */
.L_x_705:
[----:B------:R-:W-:Y:S01]  /*3230*/  ISETP.NE.AND P0, PT, R13, RZ, PT ;  /* 0x000000ff0d00720c */ /* 0x000fe20003f05270 */
[----:B------:R-:W-:Y:S01]  /*3240*/  ULDC.64 UR4, c[0x0][0x260] ;  /* 0x0000980000047ab9 */ /* 0x000fe20000000a00 */
[----:B------:R-:W-:Y:S01]  /*3250*/  BSSY B0, `(.L_x_707) ;  /* 0x0000018000007945 */ /* 0x000fe20003800000 */
[----:B------:R-:W-:Y:S02]  /*3260*/  IMAD R8, R38, UR4, RZ ;  /* 0x0000000426087c24 */ /* 0x000fe4000f8e02ff */
[----:B-1----:R-:W-:-:S04]  /*3270*/  IMAD.WIDE.U32 R4, R23, UR4, R16 ;  /* 0x0000000417047c25 */ /* 0x002fc8000f8e0010 */
        /* <DEDUP_REMOVED lines=15> */
[----:B---3--:R-:W-:-:S04]  /*3370*/  LEA R10, P0, R6, UR4, 0x1 ;  /* 0x00000004060a7c11 */ /* 0x008fc8000f8008ff */
[----:B------:R-:W-:-:S05]  /*3380*/  LEA.HI.X R11, R6, UR5, R9, 0x1, P0 ;  /* 0x00000005060b7c11 */ /* 0x000fca00080f0c09 */
[----:B------:R-:W-:Y:S01]  /*3390*/  @!PT LDS RZ, [RZ] ;  /* 0x00000000fffff984 */ /* 0x000fe20000000800 */
[----:B------:R-:W-:Y:S01]  /*33a0*/  @!PT LDS RZ, [RZ] ;  /* 0x00000000fffff984 */ /* 0x000fe20000000800 */
[----:B------:R-:W-:Y:S01]  /*33b0*/  @!PT LDS RZ, [RZ] ;  /* 0x00000000fffff984 */ /* 0x000fe20000000800 */
[----:B------:R3:W-:Y:S04]  /*33c0*/  LDGSTS.E.BYPASS.LTC128B.128 [R2+0x6000], desc[UR14][R10.64] ;  /* 0x060000000a027fae */ /* 0x0007e8000b901d4e */
.L_x_708:
[----:B------:R-:W-:Y:S05]  /*33d0*/  BSYNC B0 ;  /* 0x0000000000007941 */ /* 0x000fea0003800000 */
.L_x_707:
        /* <DEDUP_REMOVED lines=22> */
.L_x_710:
[----:B------:R-:W-:Y:S05]  /*3540*/  BSYNC B0 ;  /* 0x0000000000007941 */ /* 0x000fea0003800000 */
.L_x_709:
        /* <DEDUP_REMOVED lines=22> */
.L_x_712:
[----:B------:R-:W-:Y:S05]  /*36b0*/  BSYNC B0 ;  /* 0x0000000000007941 */ /* 0x000fea0003800000 */
.L_x_711:
        /* <DEDUP_REMOVED lines=18> */
[----:B------:R-:W-:Y:S01]  /*37e0*/  @!PT LDS RZ, [RZ] ;  /* 0x00000000fffff984 */ /* 0x000fe20000000800 */
[----:B------:R-:W-:Y:S01]  /*37f0*/  @!PT LDS RZ, [RZ] ;  /* 0x00000000fffff984 */ /* 0x000fe20000000800 */
[----:B------:R-:W-:Y:S01]  /*3800*/  @!PT LDS RZ, [RZ] ;  /* 0x00000000fffff984 */ /* 0x000fe20000000800 */
[----:B------:R1:W-:Y:S02]  /*3810*/  LDGSTS.E.BYPASS.LTC128B.128 [R2+0x9000], desc[UR14][R4.64] ;  /* 0x0900000004027fae */ /* 0x0003e4000b901d4e */
.L_x_714:
[----:B------:R-:W-:Y:S05]  /*3820*/  BSYNC B0 ;  /* 0x0000000000007941 */ /* 0x000fea0003800000 */
.L_x_713:
[----:B------:R-:W-:Y:S01]  /*3830*/  ULDC.64 UR4, c[0x0][0x3c8] ;  /* 0x0000f20000047ab9 */ /* 0x000fe20000000a00 */
[C---:B-1234-:R-:W-:Y:S01]  /*3840*/  VIADD R2, R226.reuse, 0x8 ;  /* 0x00000008e2027836 */ /* 0x05efe20000000000 */
[----:B------:R-:W-:Y:S01]  /*3850*/  ISETP.NE.U32.AND P5, PT, RZ, UR4, PT ;  /* 0x00000004ff007c0c */ /* 0x000fe2000bfa5070 */
[----:B------:R-:W0:Y:S01]  /*3860*/  LDGDEPBAR ;  /* 0x00000000000079af */ /* 0x000e220000000000 */
[C---:B------:R-:W-:Y:S01]  /*3870*/  VIADD R0, R226.reuse, 0x28 ;  /* 0x00000028e2007836 */ /* 0x040fe20000000000 */
[-C--:B------:R-:W-:Y:S01]  /*3880*/  ISETP.GE.AND P0, PT, R226, R12.reuse, PT ;  /* 0x0000000ce200720c */ /* 0x080fe20003f06270 */
[----:B------:R-:W-:Y:S01]  /*3890*/  IMAD.MOV.U32 R225, RZ, RZ, 0x7f800000 ;  /* 0x7f800000ffe17424 */ /* 0x000fe200078e00ff */
[----:B------:R-:W-:Y:S01]  /*38a0*/  ISETP.NE.AND.EX P5, PT, RZ, UR5, PT, P5 ;  /* 0x00000005ff007c0c */ /* 0x000fe2000bfa5350 */
[----:B------:R-:W-:Y:S01]  /*38b0*/  IMAD.MOV.U32 R223, RZ, RZ, 0x7f800000 ;  /* 0x7f800000ffdf7424 */ /* 0x000fe200078e00ff */
[-C--:B------:R-:W-:Y:S01]  /*38c0*/  ISETP.GE.AND P4, PT, R2, R12.reuse, PT ;  /* 0x0000000c0200720c */ /* 0x080fe20003f86270 */
[----:B------:R-:W-:Y:S01]  /*38d0*/  VIADD R2, R226, 0x20 ;  /* 0x00000020e2027836 */ /* 0x000fe20000000000 */
[-C--:B------:R-:W-:Y:S01]  /*38e0*/  ISETP.GE.AND P2, PT, R0, R12.reuse, PT ;  /* 0x0000000c0000720c */ /* 0x080fe20003f46270 */
[----:B------:R-:W-:Y:S01]  /*38f0*/  IMAD.MOV.U32 R224, RZ, RZ, 0x7f800000 ;  /* 0x7f800000ffe07424 */ /* 0x000fe200078e00ff */
[----:B------:R-:W1:Y:S01]  /*3900*/  LDC.64 R14, c[0x0][0x3b8] ;  /* 0x0000ee00ff0e7b82 */ /* 0x000e620000000a00 */
[----:B------:R-:W-:Y:S01]  /*3910*/  IMAD.MOV.U32 R222, RZ, RZ, 0x7f800000 ;  /* 0x7f800000ffde7424 */ /* 0x000fe200078e00ff */
[----:B------:R-:W-:Y:S01]  /*3920*/  ISETP.GE.AND P3, PT, R2, R12, PT ;  /* 0x0000000c0200720c */ /* 0x000fe20003f66270 */
[----:B------:R-:W-:-:S04]  /*3930*/  IMAD.WIDE R4, R226, 0x4, R218 ;  /* 0x00000004e2047825 */ /* 0x000fc800078e02da */
[C---:B------:R-:W-:Y:S01]  /*3940*/  IMAD.SHL.U32 R230, R239.reuse, 0x10, RZ ;  /* 0x00000010efe67824 */ /* 0x040fe200078e00ff */
[----:B------:R-:W2:Y:S01]  /*3950*/  @P5 LDC.64 R8, c[0x0][0x3d0] ;  /* 0x0000f400ff085b82 */ /* 0x000ea20000000a00 */
[----:B------:R-:W5:Y:S01]  /*3960*/  @!P0 LDG.E R225, desc[UR14][R4.64] ;  /* 0x0000000e04e18981 */ /* 0x000f62000c1e1900 */
[----:B------:R-:W-:Y:S02]  /*3970*/  IMAD.SHL.U32 R229, R239, 0x8, RZ ;  /* 0x00000008efe57824 */ /* 0x000fe400078e00ff */
[----:B------:R-:W-:Y:S01]  /*3980*/  IMAD.MOV.U32 R174, RZ, RZ, 0x20 ;  /* 0x00000020ffae7424 */ /* 0x000fe200078e00ff */
[----:B------:R-:W5:Y:S01]  /*3990*/  @!P4 LDG.E R224, desc[UR14][R4.64+0x20] ;  /* 0x0000200e04e0c981 */ /* 0x000f62000c1e1900 */
[----:B------:R-:W-:Y:S01]  /*39a0*/  @!P2 IMAD.WIDE R10, R0, 0x4, R218 ;  /* 0x00000004000aa825 */ /* 0x000fe200078e02da */
[----:B------:R-:W-:-:S04]  /*39b0*/  DEPBAR.LE SB0, 0x1 ;  /* 0x000080400000791a */ /* 0x000fc80000000000 */
[----:B------:R-:W5:Y:S01]  /*39c0*/  @!P3 LDG.E R222, desc[UR14][R4.64+0x80] ;  /* 0x0000800e04deb981 */ /* 0x000f62000c1e1900 */
[----:B------:R-:W-:Y:S01]  /*39d0*/  IMAD.MOV.U32 R164, RZ, RZ, 0x40 ;  /* 0x00000040ffa47424 */ /* 0x000fe200078e00ff */
[----:B------:R-:W-:Y:S01]  /*39e0*/  CS2R R94, SRZ ;  /* 0x00000000005e7805 */ /* 0x000fe2000001ff00 */
[----:B------:R-:W-:Y:S01]  /*39f0*/  IMAD.MOV.U32 R178, RZ, RZ, RZ ;  /* 0x000000ffffb27224 */ /* 0x000fe200078e00ff */
[----:B------:R3:W5:Y:S01]  /*3a00*/  @!P2 LDG.E R223, desc[UR14][R10.64] ;  /* 0x0000000e0adfa981 */ /* 0x000762000c1e1900 */
[C---:B------:R-:W-:Y:S01]  /*3a10*/  IMAD R243, R239.reuse, 0x18, RZ ;  /* 0x00000018eff37824 */ /* 0x040fe200078e02ff */
[----:B------:R-:W-:Y:S01]  /*3a20*/  CS2R R92, SRZ ;  /* 0x00000000005c7805 */ /* 0x000fe2000001ff00 */
[----:B------:R-:W-:Y:S01]  /*3a30*/  IMAD.SHL.U32 R242, R239, 0x20, RZ ;  /* 0x00000020eff27824 */ /* 0x000fe200078e00ff */
[----:B------:R-:W-:Y:S01]  /*3a40*/  BAR.SYNC.DEFER_BLOCKING 0x0 ;  /* 0x0000000000007b1d */ /* 0x000fe20000010000 */
[-C--:B--2---:R-:W-:Y:S01]  /*3a50*/  @P5 IMAD R2, R42, R8.reuse, RZ ;  /* 0x000000082a025224 */ /* 0x084fe200078e02ff */
[----:B------:R-:W-:Y:S01]  /*3a60*/  CS2R R98, SRZ ;  /* 0x0000000000627805 */ /* 0x000fe2000001ff00 */
[----:B------:R-:W-:Y:S01]  /*3a70*/  @P5 IMAD.WIDE.U32 R6, R46, R8, R248 ;  /* 0x000000082e065225 */ /* 0x000fe200078e00f8 */
[----:B------:R-:W-:-:S02]  /*3a80*/  CS2R R96, SRZ ;  /* 0x0000000000607805 */ /* 0x000fc4000001ff00 */
[----:B------:R-:W-:Y:S02]  /*3a90*/  CS2R R90, SRZ ;  /* 0x00000000005a7805 */ /* 0x000fe4000001ff00 */
[----:B------:R-:W-:Y:S01]  /*3aa0*/  CS2R R88, SRZ ;  /* 0x0000000000587805 */ /* 0x000fe2000001ff00 */
[----:B------:R-:W-:Y:S01]  /*3ab0*/  @P5 IMAD R2, R46, R9, R2 ;  /* 0x000000092e025224 */ /* 0x000fe200078e0202 */
[----:B------:R-:W-:Y:S01]  /*3ac0*/  @P5 LEA R8, P0, R6, UR4, 0x2 ;  /* 0x0000000406085c11 */ /* 0x000fe2000f8010ff */
[----:B------:R-:W2:Y:S01]  /*3ad0*/  S2R R12, SR_TID.X ;  /* 0x00000000000c7919 */ /* 0x000ea20000002100 */
[----:B------:R-:W-:Y:S01]  /*3ae0*/  VIADD R250, R230, 0x20 ;  /* 0x00000020e6fa7836 */ /* 0x000fe20000000000 */
[----:B------:R-:W-:Y:S01]  /*3af0*/  CS2R R86, SRZ ;  /* 0x0000000000567805 */ /* 0x000fe2000001ff00 */
[----:B------:R-:W-:Y:S01]  /*3b00*/  @P5 IMAD.IADD R0, R7, 0x1, R2 ;  /* 0x0000000107005824 */ /* 0x000fe200078e0202 */
[----:B------:R-:W-:Y:S01]  /*3b10*/  CS2R R84, SRZ ;  /* 0x0000000000547805 */ /* 0x000fe2000001ff00 */
[----:B------:R-:W4:Y:S01]  /*3b20*/  @P5 LDC R7, c[0x0][0x2e8] ;  /* 0x0000ba00ff075b82 */ /* 0x000f220000000800 */
[----:B------:R-:W-:Y:S01]  /*3b30*/  IMAD R241, R239, 0x28, RZ ;  /* 0x00000028eff17824 */ /* 0x000fe200078e02ff */
[----:B------:R-:W-:-:S02]  /*3b40*/  CS2R R78, SRZ ;  /* 0x00000000004e7805 */ /* 0x000fc4000001ff00 */
[----:B------:R-:W-:Y:S01]  /*3b50*/  @P5 LEA.HI.X R9, R6, UR5, R0, 0x2, P0 ;  /* 0x0000000506095c11 */ /* 0x000fe200080f1400 */
[----:B---3--:R-:W-:Y:S01]  /*3b60*/  IMAD.SHL.U32 R11, R252, 0x20, RZ ;  /* 0x00000020fc0b7824 */ /* 0x008fe200078e00ff */
[----:B------:R-:W-:Y:S01]  /*3b70*/  CS2R R76, SRZ ;  /* 0x00000000004c7805 */ /* 0x000fe2000001ff00 */
[----:B-1----:R-:W3:Y:S01]  /*3b80*/  LDG.E.64 R4, desc[UR14][R14.64+0x8] ;  /* 0x0000080e0e047981 */ /* 0x002ee2000c1e1b00 */
[----:B------:R-:W-:Y:S01]  /*3b90*/  IMAD R240, R239, 0x30, RZ ;  /* 0x00000030eff07824 */ /* 0x000fe200078e02ff */
[----:B------:R-:W-:Y:S01]  /*3ba0*/  CS2R R82, SRZ ;  /* 0x0000000000527805 */ /* 0x000fe2000001ff00 */
[----:B------:R-:W-:Y:S01]  /*3bb0*/  IMAD.MOV R238, RZ, RZ, -R238 ;  /* 0x000000ffffee7224 */ /* 0x000fe200078e0aee */
[----:B------:R-:W3:Y:S01]  /*3bc0*/  @P5 LDG.E R10, desc[UR14][R8.64] ;  /* 0x0000000e080a5981 */ /* 0x000ee2000c1e1900 */
[----:B------:R-:W-:Y:S01]  /*3bd0*/  IMAD.SHL.U32 R168, R177, 0x2, RZ ;  /* 0x00000002b1a87824 */ /* 0x000fe200078e00ff */
        /* <DEDUP_REMOVED lines=23> */
[----:B------:R-:W-:Y:S01]  /*3d50*/  CS2R R36, SRZ ;  /* 0x0000000000247805 */ /* 0x000fe2000001ff00 */
[----:B------:R-:W-:Y:S01]  /*3d60*/  IMAD.MOV.U32 R217, RZ, RZ, R192 ;  /* 0x000000ffffd97224 */ /* 0x000fe200078e00c0 */
[----:B------:R-:W-:Y:S01]  /*3d70*/  ULDC UR4, c[0x0][0x2d0] ;  /* 0x0000b40000047ab9 */ /* 0x000fe20000000800 */
[----:B------:R-:W3:Y:S01]  /*3d80*/  LDG.E.64 R8, desc[UR14][R14.64] ;  /* 0x0000000e0e087981 */ /* 0x000ee2000c1e1b00 */
[----:B------:R-:W-:Y:S01]  /*3d90*/  LEA.HI R0, R27, R43, RZ, 0x4 ;  /* 0x0000002b1b007211 */ /* 0x000fe200078f20ff */
[----:B------:R-:W-:Y:S02]  /*3da0*/  ULDC.U8 UR8, c[0x0][0x388] ;  /* 0x0000e20000087ab9 */ /* 0x000fe40000000000 */
[----:B------:R1:W1:Y:S01]  /*3db0*/  LDSM.16.M88.4 R156, [R172+0xa000] ;  /* 0x00a00000ac9c783b */ /* 0x0002620000000200 */
[----:B------:R-:W-:-:S03]  /*3dc0*/  LOP3.LUT R0, R0, 0xfffffff0, RZ, 0xc0, !PT ;  /* 0xfffffff000007812 */ /* 0x000fc600078ec0ff */
[----:B------:R1:W1:Y:S02]  /*3dd0*/  LDSM.16.M88.4 R160, [R172+0xa800] ;  /* 0x00a80000aca0783b */ /* 0x0002640000000200 */
[----:B------:R-:W-:-:S05]  /*3de0*/  IMAD.IADD R0, R43, 0x1, -R0 ;  /* 0x000000012b007824 */ /* 0x000fca00078e0a00 */
[----:B------:R-:W-:Y:S01]  /*3df0*/  SHF.R.S32.HI R2, RZ, 0x1f, R0 ;  /* 0x0000001fff027819 */ /* 0x000fe20000011400 */
[----:B------:R-:W-:-:S03]  /*3e00*/  IMAD R6, R46, R41, R248 ;  /* 0x000000292e067224 */ /* 0x000fc600078e02f8 */
[----:B------:R-:W-:Y:S01]  /*3e10*/  LEA.HI R2, R2, R0, RZ, 0x3 ;  /* 0x0000000002027211 */ /* 0x000fe200078f18ff */
[----:B------:R-:W-:-:S03]  /*3e20*/  IMAD.SHL.U32 R6, R6, 0x20, RZ ;  /* 0x0000002006067824 */ /* 0x000fc600078e00ff */
[----:B------:R-:W-:Y:S01]  /*3e30*/  LOP3.LUT R2, R2, 0xfffffff8, RZ, 0xc0, !PT ;  /* 0xfffffff802027812 */ /* 0x000fe200078ec0ff */
[----:B--2---:R-:W-:Y:S01]  /*3e40*/  IMAD.SHL.U32 R12, R12, 0x2, RZ ;  /* 0x000000020c0c7824 */ /* 0x004fe200078e00ff */
[----:B----4-:R-:W2:Y:S03]  /*3e50*/  @P5 MUFU.RCP R7, R7 ;  /* 0x0000000700075308 */ /* 0x010ea60000001000 */
[----:B------:R-:W-:Y:S01]  /*3e60*/  IMAD.IADD R0, R0, 0x1, -R2 ;  /* 0x0000000100007824 */ /* 0x000fe200078e0a02 */
[----:B------:R-:W-:-:S04]  /*3e70*/  LOP3.LUT R11, R11, 0x6, R12, 0xf8, !PT ;  /* 0x000000060b0b7812 */ /* 0x000fc800078ef80c */
[C---:B------:R-:W-:Y:S02]  /*3e80*/  LOP3.LUT P0, RZ, R0.reuse, 0x2, RZ, 0xc0, !PT ;  /* 0x0000000200ff7812 */ /* 0x040fe4000780c0ff */
[----:B------:R-:W-:Y:S02]  /*3e90*/  LOP3.LUT P2, RZ, R0, 0x4, RZ, 0xc0, !PT ;  /* 0x0000000400ff7812 */ /* 0x000fe4000784c0ff */
[----:B------:R-:W-:Y:S01]  /*3ea0*/  SHF.R.S32.HI R0, RZ, 0x1f, R25 ;  /* 0x0000001fff007819 */ /* 0x000fe20000011419 */
[----:B------:R-:W-:Y:S02]  /*3eb0*/  VIADD R2, R177, 0x1000 ;  /* 0x00001000b1027836 */ /* 0x000fe40000000000 */
[----:B------:R-:W-:Y:S01]  /*3ec0*/  IMAD R193, R246, 0x80, R11 ;  /* 0x00000080f6c17824 */ /* 0x000fe200078e020b */
[----:B------:R-:W-:Y:S02]  /*3ed0*/  SEL R174, R174, 0xffffffe0, !P0 ;  /* 0xffffffe0aeae7807 */ /* 0x000fe40004000000 */
[----:B------:R-:W-:Y:S01]  /*3ee0*/  SEL R2, R2, R177, !P1 ;  /* 0x000000b102027207 */ /* 0x000fe20004800000 */
[----:B------:R-:W-:-:S02]  /*3ef0*/  VIADD R216, R193, 0x10 ;  /* 0x00000010c1d87836 */ /* 0x000fc40000000000 */
[C---:B------:R-:W-:Y:S02]  /*3f00*/  VIADD R215, R193.reuse, 0x9 ;  /* 0x00000009c1d77836 */ /* 0x040fe40000000000 */
[C---:B------:R-:W-:Y:S02]  /*3f10*/  VIADD R214, R193.reuse, 0x8 ;  /* 0x00000008c1d67836 */ /* 0x040fe40000000000 */
[C---:B------:R-:W-:Y:S02]  /*3f20*/  VIADD R213, R193.reuse, 0x1 ;  /* 0x00000001c1d57836 */ /* 0x040fe40000000000 */
[C---:B------:R-:W-:Y:S02]  /*3f30*/  VIADD R208, R193.reuse, 0x19 ;  /* 0x00000019c1d07836 */ /* 0x040fe40000000000 */
[C---:B------:R-:W-:Y:S02]  /*3f40*/  VIADD R207, R193.reuse, 0x18 ;  /* 0x00000018c1cf7836 */ /* 0x040fe40000000000 */
[----:B------:R-:W-:Y:S01]  /*3f50*/  VIADD R204, R193, 0x11 ;  /* 0x00000011c1cc7836 */ /* 0x000fe20000000000 */
[----:B------:R-:W-:Y:S01]  /*3f60*/  CS2R R46, SRZ ;  /* 0x00000000002e7805 */ /* 0x000fe2000001ff00 */
[----:B------:R-:W-:Y:S01]  /*3f70*/  IMAD R239, R239, 0x38, RZ ;  /* 0x00000038efef7824 */ /* 0x000fe200078e02ff */
[----:B------:R-:W-:-:S02]  /*3f80*/  CS2R R42, SRZ ;  /* 0x00000000002a7805 */ /* 0x000fc4000001ff00 */
[----:B------:R-:W-:Y:S02]  /*3f90*/  CS2R R40, SRZ ;  /* 0x0000000000287805 */ /* 0x000fe4000001ff00 */
[----:B------:R-:W-:Y:S01]  /*3fa0*/  I2FP.F32.S32 R209, R193 ;  /* 0x000000c100d17245 */ /* 0x000fe20000201400 */
[----:B------:R-:W-:Y:S01]  /*3fb0*/  IMAD.IADD R169, R167, 0x1, R174 ;  /* 0x00000001a7a97824 */ /* 0x000fe200078e02ae */
[----:B------:R-:W-:Y:S02]  /*3fc0*/  LEA R166, R2, UR6, 0x1 ;  /* 0x0000000602a67c11 */ /* 0x000fe4000f8e08ff */
[----:B------:R-:W-:Y:S02]  /*3fd0*/  I2FP.F32.S32 R216, R216 ;  /* 0x000000d800d87245 */ /* 0x000fe40000201400 */
[----:B------:R-:W-:Y:S02]  /*3fe0*/  I2FP.F32.S32 R215, R215 ;  /* 0x000000d700d77245 */ /* 0x000fe40000201400 */
[----:B------:R-:W-:-:S02]  /*3ff0*/  I2FP.F32.S32 R214, R214 ;  /* 0x000000d600d67245 */ /* 0x000fc40000201400 */
[----:B------:R-:W-:Y:S02]  /*4000*/  I2FP.F32.S32 R213, R213 ;  /* 0x000000d500d57245 */ /* 0x000fe40000201400 */
[----:B------:R-:W-:Y:S02]  /*4010*/  I2FP.F32.S32 R212, R208 ;  /* 0x000000d000d47245 */ /* 0x000fe40000201400 */
[----:B------:R-:W-:Y:S02]  /*4020*/  I2FP.F32.S32 R211, R207 ;  /* 0x000000cf00d37245 */ /* 0x000fe40000201400 */
[----:B------:R-:W-:Y:S02]  /*4030*/  I2FP.F32.S32 R210, R204 ;  /* 0x000000cc00d27245 */ /* 0x000fe40000201400 */
[----:B------:R-:W-:Y:S02]  /*4040*/  SEL R164, R164, 0xffffffc0, !P2 ;  /* 0xffffffc0a4a47807 */ /* 0x000fe40005000000 */
[----:B---3--:R-:W-:Y:S01]  /*4050*/  IADD3 R232, P4, P3, R6, R4, R25 ;  /* 0x0000000406e87210 */ /* 0x008fe20007b9e019 */
[----:B------:R-:W-:Y:S01]  /*4060*/  IMAD.IADD R4, R229, 0x1, R250 ;  /* 0x00000001e5047824 */ /* 0x000fe200078e02fa */
[----:B------:R-:W-:-:S03]  /*4070*/  SHF.R.S32.HI R6, RZ, 0x1f, R6 ;  /* 0x0000001fff067819 */ /* 0x000fc60000011406 */
[----:B------:R-:W-:Y:S01]  /*4080*/  IMAD.IADD R235, R229, 0x1, R4 ;  /* 0x00000001e5eb7824 */ /* 0x000fe200078e0204 */
[----:B------:R-:W-:Y:S01]  /*4090*/  IADD3.X R6, R6, R5, R0, P4, P3 ;  /* 0x0000000506067210 */ /* 0x000fe200027e6400 */
[----:B------:R-:W-:Y:S02]  /*40a0*/  VIADD R0, R175, 0x1000 ;  /* 0x00001000af007836 */ /* 0x000fe40000000000 */
[----:B------:R-:W-:-:S03]  /*40b0*/  IMAD.IADD R234, R229, 0x1, R235 ;  /* 0x00000001e5ea7824 */ /* 0x000fc600078e02eb */
[----:B------:R-:W-:Y:S01]  /*40c0*/  SEL R0, R0, R175, !P1 ;  /* 0x000000af00007207 */ /* 0x000fe20004800000 */
[----:B------:R-:W-:Y:S02]  /*40d0*/  IMAD.IADD R231, R229, 0x1, R234 ;  /* 0x00000001e5e77824 */ /* 0x000fe400078e02ea */
[----:B--2---:R-:W-:Y:S01]  /*40e0*/  @P5 FMUL.FTZ R178, R10, R7 ;  /* 0x000000070ab25220 */ /* 0x004fe20000410000 */
[----:B------:R-:W-:Y:S01]  /*40f0*/  IMAD.WIDE.U32 R232, R232, -0x2daee0ad, RZ ;  /* 0xd2511f53e8e87825 */ /* 0x000fe200078e00ff */
[----:B------:R-:W-:-:S03]  /*4100*/  LEA R165, R0, UR6, 0x1 ;  /* 0x0000000600a57c11 */ /* 0x000fc6000f8e08ff */
[----:B------:R-:W-:Y:S01]  /*4110*/  IMAD.IADD R237, R229, 0x1, R231 ;  /* 0x00000001e5ed7824 */ /* 0x000fe200078e02e7 */
[----:B------:R-:W-:Y:S02]  /*4120*/  R2UR UR5, R8 ;  /* 0x00000000080572ca */ /* 0x000fe400000e0000 */
[----:B------:R-:W-:-:S11]  /*4130*/  R2UR UR25, R9 ;  /* 0x00000000091972ca */ /* 0x000fd600000e0000 */
[----:B------:R-:W-:Y:S01]  /*4140*/  UIADD3 UR23, UR5, -0x4ab325aa, URZ ;  /* 0xb54cda5605177890 */ /* 0x000fe2000fffe03f */
[----:B------:R-:W-:Y:S01]  /*4150*/  LOP3.LUT R236, R6, UR5, RZ, 0x3c, !PT ;  /* 0x0000000506ec7c12 */ /* 0x000fe2000f8e3cff */
[----:B------:R-:W-:Y:S02]  /*4160*/  UIADD3 UR21, UR5, 0x1715609d, URZ ;  /* 0x1715609d05157890 */ /* 0x000fe4000fffe03f */
[----:B------:R-:W-:Y:S02]  /*4170*/  UIADD3 UR19, UR5, 0x78dde6e4, URZ ;  /* 0x78dde6e405137890 */ /* 0x000fe4000fffe03f */
[----:B------:R-:W-:Y:S02]  /*4180*/  UIADD3 UR17, UR5, -0x255992d5, URZ ;  /* 0xdaa66d2b05117890 */ /* 0x000fe4000fffe03f */
[----:B------:R-:W-:Y:S02]  /*4190*/  UIADD3 UR11, UR5, 0x3c6ef372, URZ ;  /* 0x3c6ef372050b7890 */ /* 0x000fe4000fffe03f */
[----:B------:R-:W-:-:S02]  /*41a0*/  UIADD3 UR9, UR5, -0x61c88647, URZ ;  /* 0x9e3779b905097890 */ /* 0x000fc4000fffe03f */
[----:B------:R-:W-:Y:S02]  /*41b0*/  UIADD3 UR24, UR25, 0x646e171e, URZ ;  /* 0x646e171e19187890 */ /* 0x000fe4000fffe03f */
[----:B------:R-:W-:Y:S02]  /*41c0*/  UIADD3 UR22, UR25, -0x56f99767, URZ ;  /* 0xa906689919167890 */ /* 0x000fe4000fffe03f */
[----:B------:R-:W-:Y:S02]  /*41d0*/  UIADD3 UR20, UR25, -0x126145ec, URZ ;  /* 0xed9eba1419147890 */ /* 0x000fe4000fffe03f */
[----:B------:R-:W-:Y:S02]  /*41e0*/  UIADD3 UR18, UR25, 0x32370b8f, URZ ;  /* 0x32370b8f19127890 */ /* 0x000fe4000fffe03f */
[----:B------:R-:W-:Y:S02]  /*41f0*/  UIADD3 UR16, UR25, 0x76cf5d0a, URZ ;  /* 0x76cf5d0a19107890 */ /* 0x000fe4000fffe03f */
[----:B------:R-:W-:Y:S01]  /*4200*/  UIADD3 UR10, UR25, -0x4498517b, URZ ;  /* 0xbb67ae85190a7890 */ /* 0x000fe2000fffe03f */
[----:B-1----:R-:W-:-:S11]  /*4210*/  ULDC UR5, c[0x0][0x2ec] ;  /* 0x0000bb0000057ab9 */ /* 0x002fd60000000800 */
.L_x_717:
[----:B-----5:R-:W-:Y:S01]  /*4220*/  FSETP.NEU.FTZ.AND P1, PT, R225, -INF , PT ;  /* 0xff800000e100780b */ /* 0x020fe20003f3d000 */
[----:B------:R-:W2:Y:S01]  /*4230*/  LDL R179, [R1] ;  /* 0x0000000001b37983 */ /* 0x000ea20000100800 */
[----:B------:R-:W-:Y:S01]  /*4240*/  FSETP.NEU.FTZ.AND P0, PT, R224, -INF , PT ;  /* 0xff800000e000780b */ /* 0x000fe20003f1d000 */
[----:B------:R-:W-:Y:S01]  /*4250*/  IMAD.IADD R0, R166, 0x1, R174 ;  /* 0x00000001a6007824 */ /* 0x000fe200078e02ae */
[----:B------:R-:W-:Y:S01]  /*4260*/  FSETP.NEU.FTZ.AND P4, PT, R222, -INF , PT ;  /* 0xff800000de00780b */ /* 0x000fe20003f9d000 */
[----:B------:R-:W0:Y:S01]  /*4270*/  LDGDEPBAR ;  /* 0x00000000000079af */ /* 0x000e220000000000 */
[--C-:B------:R-:W-:Y:S02]  /*4280*/  IMAD.IADD R128, R166, 0x1, R164.reuse ;  /* 0x00000001a6807824 */ /* 0x100fe400078e02a4 */
[----:B------:R-:W-:Y:S01]  /*4290*/  IMAD.SHL.U32 R2, R246, 0x80, RZ ;  /* 0x00000080f6027824 */ /* 0x000fe200078e00ff */
[----:B------:R-:W-:Y:S04]  /*42a0*/  DEPBAR.LE SB0, 0x0 ;  /* 0x000080000000791a */ /* 0x000fe80000000000 */
[----:B------:R-:W-:Y:S06]  /*42b0*/  BAR.SYNC.DEFER_BLOCKING 0x0 ;  /* 0x0000000000007b1d */ /* 0x000fec0000010000 */
[----:B------:R-:W-:Y:S08]  /*42c0*/  LDSM.16.M88.4 R32, [R166] ;  /* 0x00000000a620783b */ /* 0x000ff00000000200 */
[----:B------:R-:W1:Y:S08]  /*42d0*/  LDSM.16.M88.4 R16, [R170+0x6000] ;  /* 0x00600000aa10783b */ /* 0x000e700000000200 */
[----:B------:R-:W3:Y:S08]  /*42e0*/  LDSM.16.M88.4 R28, [R166+0x1000] ;  /* 0x00100000a61c783b */ /* 0x000ef00000000200 */
[----:B------:R-:W4:Y:S08]  /*42f0*/  LDSM.16.M88.4 R100, [R170+0x6800] ;  /* 0x00680000aa64783b */ /* 0x000f300000000200 */
[----:B------:R-:W-:Y:S08]  /*4300*/  LDSM.16.M88.4 R104, [R0] ;  /* 0x000000000068783b */ /* 0x000ff00000000200 */
[----:B------:R-:W4:Y:S01]  /*4310*/  LDSM.16.M88.4 R108, [R173+0x6000] ;  /* 0x00600000ad6c783b */ /* 0x000f220000000200 */
[-C--:B-1----:R-:W-:Y:S07]  /*4320*/  HMMA.16816.F32 R4, R32, R16.reuse, RZ ;  /* 0x000000102004723c */ /* 0x082fee00000018ff */
[----:B------:R1:W1:Y:S01]  /*4330*/  LDSM.16.M88.4 R112, [R0+0x1000] ;  /* 0x001000000070783b */ /* 0x0002620000000200 */
[C---:B---3--:R-:W-:Y:S07]  /*4340*/  HMMA.16816.F32 R8, R28.reuse, R16, RZ ;  /* 0x000000101c08723c */ /* 0x048fee00000018ff */
[----:B------:R-:W3:Y:S01]  /*4350*/  LDSM.16.M88.4 R116, [R173+0x6800] ;  /* 0x00680000ad74783b */ /* 0x000ee20000000200 */
[-C--:B------:R-:W-:Y:S07]  /*4360*/  HMMA.16816.F32 R12, R28, R18.reuse, RZ ;  /* 0x000000121c0c723c */ /* 0x080fee00000018ff */
[----:B------:R-:W-:Y:S01]  /*4370*/  LDSM.16.M88.4 R120, [R128] ;  /* 0x000000008078783b */ /* 0x000fe20000000200 */
[C---:B------:R-:W-:Y:S07]  /*4380*/  HMMA.16816.F32 R16, R32.reuse, R18, RZ ;  /* 0x000000122010723c */ /* 0x040fee00000018ff */
[----:B------:R-:W3:Y:S01]  /*4390*/  LDSM.16.M88.4 R124, [R171+0x6000] ;  /* 0x00600000ab7c783b */ /* 0x000ee20000000200 */
[-C--:B----4-:R-:W-:Y:S03]  /*43a0*/  HMMA.16816.F32 R20, R32, R100.reuse, RZ ;  /* 0x000000642014723c */ /* 0x090fe600000018ff */
[----:B-1----:R-:W-:Y:S02]  /*43b0*/  IMAD.IADD R0, R0, 0x1, R164 ;  /* 0x0000000100007824 */ /* 0x002fe400078e02a4 */
[----:B------:R-:W-:Y:S01]  /*43c0*/  IMAD.MOV.U32 R164, RZ, RZ, 0x40 ;  /* 0x00000040ffa47424 */ /* 0x000fe200078e00ff */
[C---:B------:R-:W-:Y:S01]  /*43d0*/  HMMA.16816.F32 R24, R28.reuse, R100, RZ ;  /* 0x000000641c18723c */ /* 0x040fe200000018ff */
[----:B------:R-:W1:Y:S04]  /*43e0*/  LDSM.16.M88.4 R128, [R128+0x1000] ;  /* 0x001000008080783b */ /* 0x000e680000000200 */
[----:B------:R-:W-:Y:S01]  /*43f0*/  SEL R164, R164, 0xffffffc0, !P2 ;  /* 0xffffffc0a4a47807 */ /* 0x000fe20005000000 */
[-C--:B------:R-:W-:Y:S06]  /*4400*/  HMMA.16816.F32 R28, R28, R102.reuse, RZ ;  /* 0x000000661c1c723c */ /* 0x080fec00000018ff */
[----:B------:R-:W-:Y:S01]  /*4410*/  HMMA.16816.F32 R32, R32, R102, RZ ;  /* 0x000000662020723c */ /* 0x000fe200000018ff */
[----:B------:R-:W4:Y:S05]  /*4420*/  LDSM.16.M88.4 R100, [R171+0x6800] ;  /* 0x00680000ab64783b */ /* 0x000f2a0000000200 */
[-C--:B------:R-:W-:Y:S06]  /*4430*/  HMMA.16816.F32 R4, R104, R108.reuse, R4 ;  /* 0x0000006c6804723c */ /* 0x080fec0000001804 */
[C---:B------:R-:W-:Y:S06]  /*4440*/  HMMA.16816.F32 R8, R112.reuse, R108, R8 ;  /* 0x0000006c7008723c */ /* 0x040fec0000001808 */
[-C--:B------:R-:W-:Y:S06]  /*4450*/  HMMA.16816.F32 R12, R112, R110.reuse, R12 ;  /* 0x0000006e700c723c */ /* 0x080fec000000180c */
[C---:B------:R-:W-:Y:S01]  /*4460*/  HMMA.16816.F32 R16, R104.reuse, R110, R16 ;  /* 0x0000006e6810723c */ /* 0x040fe20000001810 */
[----:B------:R-:W-:Y:S05]  /*4470*/  LDSM.16.M88.4 R108, [R172+0x6000] ;  /* 0x00600000ac6c783b */ /* 0x000fea0000000200 */
[-C--:B---3--:R-:W-:Y:S06]  /*4480*/  HMMA.16816.F32 R20, R104, R116.reuse, R20 ;  /* 0x000000746814723c */ /* 0x088fec0000001814 */
[C---:B------:R-:W-:Y:S06]  /*4490*/  HMMA.16816.F32 R24, R112.reuse, R116, R24 ;  /* 0x000000747018723c */ /* 0x040fec0000001818 */
[-C--:B------:R-:W-:Y:S01]  /*44a0*/  HMMA.16816.F32 R28, R112, R118.reuse, R28 ;  /* 0x00000076701c723c */ /* 0x080fe2000000181c */
[----:B------:R-:W-:Y:S04]  /*44b0*/  LDSM.16.M88.4 R112, [R0+0x1000] ;  /* 0x001000000070783b */ /* 0x000fe80000000200 */
[----:B------:R-:W-:Y:S01]  /*44c0*/  IADD3 R116, R244, 0x80, R2 ;  /* 0x00000080f4747810 */ /* 0x000fe20007ffe002 */
[----:B------:R-:W-:Y:S03]  /*44d0*/  HMMA.16816.F32 R32, R104, R118, R32 ;  /* 0x000000766820723c */ /* 0x000fe60000001820 */
[----:B------:R3:W4:Y:S02]  /*44e0*/  LDSM.16.M88.4 R104, [R0] ;  /* 0x000000000068783b */ /* 0x0007240000000200 */
[----:B------:R-:W-:Y:S01]  /*44f0*/  IMAD.IADD R117, R116, 0x1, -R195 ;  /* 0x0000000174757824 */ /* 0x000fe200078e0ac3 */
[-C--:B------:R-:W-:Y:S05]  /*4500*/  HMMA.16816.F32 R4, R120, R124.reuse, R4 ;  /* 0x0000007c7804723c */ /* 0x080fea0000001804 */
[----:B------:R-:W-:Y:S01]  /*4510*/  IMAD.SHL.U32 R118, R194, 0x40, RZ ;  /* 0x00000040c2767824 */ /* 0x000fe200078e00ff */
[C---:B-1----:R-:W-:Y:S04]  /*4520*/  HMMA.16816.F32 R8, R128.reuse, R124, R8 ;  /* 0x0000007c8008723c */ /* 0x042fe80000001808 */
[----:B------:R-:W-:Y:S01]  /*4530*/  ISETP.GE.AND P6, PT, R118, R117, PT ;  /* 0x000000757600720c */ /* 0x000fe20003fc6270 */
[----:B------:R-:W-:Y:S01]  /*4540*/  VIADD R2, R2, 0x80 ;  /* 0x0000008002027836 */ /* 0x000fe20000000000 */
[-C--:B------:R-:W-:Y:S04]  /*4550*/  HMMA.16816.F32 R12, R128, R126.reuse, R12 ;  /* 0x0000007e800c723c */ /* 0x080fe8000000180c */
[----:B------:R-:W-:Y:S02]  /*4560*/  ISETP.LT.AND P6, PT, R2, R195, P6 ;  /* 0x000000c30200720c */ /* 0x000fe400037c1270 */
[C---:B------:R-:W-:Y:S05]  /*4570*/  HMMA.16816.F32 R16, R120.reuse, R126, R16 ;  /* 0x0000007e7810723c */ /* 0x040fea0000001810 */
[----:B---3--:R-:W-:Y:S01]  /*4580*/  IMAD R0, R246, 0x4, R252 ;  /* 0x00000004f6007824 */ /* 0x008fe200078e02fc */
[-C--:B----4-:R-:W-:Y:S05]  /*4590*/  HMMA.16816.F32 R20, R120, R100.reuse, R20 ;  /* 0x000000647814723c */ /* 0x090fea0000001814 */
[----:B------:R-:W-:Y:S01]  /*45a0*/  LOP3.LUT R0, R0, UR25, RZ, 0x3c, !PT ;  /* 0x0000001900007c12 */ /* 0x000fe2000f8e3cff */
[C---:B------:R-:W-:Y:S05]  /*45b0*/  HMMA.16816.F32 R24, R128.reuse, R100, R24 ;  /* 0x000000648018723c */ /* 0x040fea0000001818 */
[----:B------:R-:W-:Y:S01]  /*45c0*/  LOP3.LUT R119, R233, R0, RZ, 0x3c, !PT ;  /* 0x00000000e9777212 */ /* 0x000fe200078e3cff */
[-C--:B------:R-:W-:Y:S05]  /*45d0*/  HMMA.16816.F32 R28, R128, R102.reuse, R28 ;  /* 0x00000066801c723c */ /* 0x080fea000000181c */
[----:B------:R-:W-:Y:S01]  /*45e0*/  IMAD.WIDE.U32 R126, R119, -0x326172a9, RZ ;  /* 0xcd9e8d57777e7825 */ /* 0x000fe200078e00ff */
[----:B------:R-:W-:Y:S05]  /*45f0*/  HMMA.16816.F32 R32, R120, R102, R32 ;  /* 0x000000667820723c */ /* 0x000fea0000001820 */
[----:B------:R-:W-:Y:S01]  /*4600*/  FMUL.FTZ R119, R225, 1.4426950216293334961 ;  /* 0x3fb8aa3be1777820 */ /* 0x000fe20000410000 */
[-C--:B------:R-:W-:Y:S05]  /*4610*/  HMMA.16816.F32 R4, R104, R108.reuse, R4 ;  /* 0x0000006c6804723c */ /* 0x080fea0000001804 */
[----:B------:R-:W-:Y:S01]  /*4620*/  FSEL R119, R119, RZ, P1 ;  /* 0x000000ff77777208 */ /* 0x000fe20000800000 */
[C---:B------:R-:W-:Y:S06]  /*4630*/  HMMA.16816.F32 R8, R112.reuse, R108, R8 ;  /* 0x0000006c7008723c */ /* 0x040fec0000001808 */
[-C--:B------:R-:W-:Y:S06]  /*4640*/  HMMA.16816.F32 R12, R112, R110.reuse, R12 ;  /* 0x0000006e700c723c */ /* 0x080fec000000180c */
[C---:B------:R-:W-:Y:S06]  /*4650*/  HMMA.16816.F32 R16, R104.reuse, R110, R16 ;  /* 0x0000006e6810723c */ /* 0x040fec0000001810 */
[-C--:B------:R-:W-:Y:S01]  /*4660*/  FFMA.FTZ R4, R209, R178.reuse, R4 ;  /* 0x000000b2d1047223 */ /* 0x080fe20000010004 */
[-C--:B------:R-:W-:Y:S01]  /*4670*/  FFMA.FTZ R5, R213, R178.reuse, R5 ;  /* 0x000000b2d5057223 */ /* 0x080fe20000010005 */
[-C--:B------:R-:W-:Y:S03]  /*4680*/  FFMA.FTZ R6, R209, R178.reuse, R6 ;  /* 0x000000b2d1067223 */ /* 0x080fe60000010006 */
[CC--:B------:R-:W-:Y:S01]  /*4690*/  FFMA.FTZ R7, R213.reuse, R178.reuse, R7 ;  /* 0x000000b2d5077223 */ /* 0x0c0fe20000010007 */
[-C--:B------:R-:W-:Y:S01]  /*46a0*/  FFMA.FTZ R11, R213, R178.reuse, R11 ;  /* 0x000000b2d50b7223 */ /* 0x080fe2000001000b */
[----:B------:R-:W-:Y:S02]  /*46b0*/  @!P6 VIADD R110, R193, 0x8 ;  /* 0x00000008c16ee836 */ /* 0x000fe40000000000 */
[-C--:B------:R-:W-:Y:S01]  /*46c0*/  FFMA.FTZ R8, R209, R178.reuse, R8 ;  /* 0x000000b2d1087223 */ /* 0x080fe20000010008 */
[----:B------:R-:W-:Y:S02]  /*46d0*/  @!P6 VIADD R111, R193, 0x9 ;  /* 0x00000009c16fe836 */ /* 0x000fe40000000000 */
[-C--:B------:R-:W-:Y:S01]  /*46e0*/  FFMA.FTZ R9, R213, R178.reuse, R9 ;  /* 0x000000b2d5097223 */ /* 0x080fe20000010009 */
[-C--:B------:R-:W-:Y:S01]  /*46f0*/  FFMA.FTZ R10, R209, R178.reuse, R10 ;  /* 0x000000b2d10a7223 */ /* 0x080fe2000001000a */
[CC--:B------:R-:W-:Y:S01]  /*4700*/  FFMA.FTZ R12, R214.reuse, R178.reuse, R12 ;  /* 0x000000b2d60c7223 */ /* 0x0c0fe2000001000c */
[CC--:B------:R-:W-:Y:S01]  /*4710*/  FFMA.FTZ R13, R215.reuse, R178.reuse, R13 ;  /* 0x000000b2d70d7223 */ /* 0x0c0fe2000001000d */
[CC--:B------:R-:W-:Y:S01]  /*4720*/  FFMA.FTZ R14, R214.reuse, R178.reuse, R14 ;  /* 0x000000b2d60e7223 */ /* 0x0c0fe2000001000e */
[CC--:B------:R-:W-:Y:S01]  /*4730*/  FFMA.FTZ R15, R215.reuse, R178.reuse, R15 ;  /* 0x000000b2d70f7223 */ /* 0x0c0fe2000001000f */
[CC--:B------:R-:W-:Y:S01]  /*4740*/  FFMA.FTZ R16, R214.reuse, R178.reuse, R16 ;  /* 0x000000b2d6107223 */ /* 0x0c0fe20000010010 */
[CC--:B------:R-:W-:Y:S01]  /*4750*/  FFMA.FTZ R17, R215.reuse, R178.reuse, R17 ;  /* 0x000000b2d7117223 */ /* 0x0c0fe20000010011 */
[-C--:B------:R-:W-:Y:S01]  /*4760*/  FFMA.FTZ R18, R214, R178.reuse, R18 ;  /* 0x000000b2d6127223 */ /* 0x080fe20000010012 */
[----:B------:R-:W-:Y:S01]  /*4770*/  FFMA.FTZ R19, R215, R178, R19 ;  /* 0x000000b2d7137223 */ /* 0x000fe20000010013 */
[----:B--2---:R-:W-:Y:S04]  /*4780*/  IMAD R116, R194, 0x4, R179 ;  /* 0x00000004c2747824 */ /* 0x004fe800078e02b3 */
[C---:B------:R-:W-:Y:S02]  /*4790*/  VIADD R0, R116.reuse, 0x2 ;  /* 0x0000000274007836 */ /* 0x040fe40000000000 */
[----:B------:R-:W-:Y:S04]  /*47a0*/  IMAD.WIDE.U32 R116, R116, -0x326172a9, RZ ;  /* 0xcd9e8d5774747825 */ /* 0x000fe800078e00ff */
[----:B------:R-:W-:Y:S01]  /*47b0*/  IMAD.WIDE.U32 R100, R0, -0x326172a9, RZ ;  /* 0xcd9e8d5700647825 */ /* 0x000fe200078e00ff */
[-C--:B------:R-:W-:Y:S02]  /*47c0*/  LOP3.LUT R2, R117, R236.reuse, RZ, 0x3c, !PT ;  /* 0x000000ec75027212 */ /* 0x080fe400078e3cff */
[----:B------:R-:W-:Y:S01]  /*47d0*/  LOP3.LUT R116, R127, UR9, R116, 0x96, !PT ;  /* 0x000000097f747c12 */ /* 0x000fe2000f8e9674 */
[----:B------:R-:W-:Y:S01]  /*47e0*/  FMUL.FTZ R117, R222, 1.4426950216293334961 ;  /* 0x3fb8aa3bde757820 */ /* 0x000fe20000410000 */
[----:B------:R-:W-:Y:S01]  /*47f0*/  LOP3.LUT R101, R101, R236, RZ, 0x3c, !PT ;  /* 0x000000ec65657212 */ /* 0x000fe200078e3cff */
[----:B------:R-:W-:Y:S01]  /*4800*/  IMAD.WIDE.U32 R102, R2, -0x2daee0ad, RZ ;  /* 0xd2511f5302667825 */ /* 0x000fe200078e00ff */
[----:B------:R-:W-:Y:S02]  /*4810*/  LOP3.LUT R124, R127, UR9, R100, 0x96, !PT ;  /* 0x000000097f7c7c12 */ /* 0x000fe4000f8e9664 */
[----:B------:R-:W-:Y:S01]  /*4820*/  LOP3.LUT R0, R232, UR10, RZ, 0x3c, !PT ;  /* 0x0000000ae8007c12 */ /* 0x000fe2000f8e3cff */
[----:B------:R-:W-:Y:S01]  /*4830*/  IMAD.WIDE.U32 R100, R101, -0x2daee0ad, RZ ;  /* 0xd2511f5365647825 */ /* 0x000fe200078e00ff */
[----:B------:R-:W-:Y:S02]  /*4840*/  LOP3.LUT R127, R126, UR11, RZ, 0x3c, !PT ;  /* 0x0000000b7e7f7c12 */ /* 0x000fe4000f8e3cff */
[----:B------:R-:W-:Y:S01]  /*4850*/  LOP3.LUT R120, R0, R103, RZ, 0x3c, !PT ;  /* 0x0000006700787212 */ /* 0x000fe200078e3cff */
[----:B------:R-:W-:Y:S01]  /*4860*/  IMAD.WIDE.U32 R122, R116, -0x2daee0ad, RZ ;  /* 0xd2511f53747a7825 */ /* 0x000fe200078e00ff */
[----:B------:R-:W-:Y:S02]  /*4870*/  LOP3.LUT R126, R0, R101, RZ, 0x3c, !PT ;  /* 0x00000065007e7212 */ /* 0x000fe400078e3cff */
[----:B------:R-:W-:Y:S01]  /*4880*/  @!P6 IADD3 R2, -R244, 0x1, R226 ;  /* 0x00000001f402e810 */ /* 0x000fe20007ffe1e2 */
[----:B------:R-:W-:Y:S01]  /*4890*/  IMAD.WIDE.U32 R124, R124, -0x2daee0ad, RZ ;  /* 0xd2511f537c7c7825 */ /* 0x000fe200078e00ff */
[----:B------:R-:W-:Y:S02]  /*48a0*/  LOP3.LUT R123, R123, UR16, R102, 0x96, !PT ;  /* 0x000000107b7b7c12 */ /* 0x000fe4000f8e9666 */
[--C-:B------:R-:W-:Y:S01]  /*48b0*/  @!P6 IADD3 R2, R118, R2, R195.reuse ;  /* 0x000000027602e210 */ /* 0x100fe20007ffe0c3 */
[----:B------:R-:W-:Y:S01]  /*48c0*/  FMUL.FTZ R118, R224, 1.4426950216293334961 ;  /* 0x3fb8aa3be0767820 */ /* 0x000fe20000410000 */
[----:B------:R-:W-:Y:S01]  /*48d0*/  LOP3.LUT R125, R125, UR16, R100, 0x96, !PT ;  /* 0x000000107d7d7c12 */ /* 0x000fe2000f8e9664 */
[----:B------:R-:W-:Y:S01]  /*48e0*/  @!P6 VIADD R116, R193, 0x1 ;  /* 0x00000001c174e836 */ /* 0x000fe20000000000 */
[C---:B------:R-:W-:Y:S01]  /*48f0*/  @!P6 VIMNMX R109, R2.reuse, R195, PT ;  /* 0x000000c3026de248 */ /* 0x040fe20003fe0100 */
[----:B------:R-:W1:Y:S01]  /*4900*/  LDSM.16.M88.4 R100, [R172+0x6800] ;  /* 0x00680000ac64783b */ /* 0x000e620000000200 */
[C-C-:B------:R-:W-:Y:S02]  /*4910*/  @!P6 VIADDMNMX R108, R2.reuse, 0x8, R195.reuse, PT ;  /* 0x00000008026ce846 */ /* 0x140fe400038001c3 */
[--C-:B------:R-:W-:Y:S02]  /*4920*/  @!P6 VIADDMNMX R0, R2, 0x20, R195.reuse, PT ;  /* 0x000000200200e846 */ /* 0x100fe400038001c3 */
[----:B------:R-:W-:Y:S02]  /*4930*/  @!P6 ISETP.GE.AND P3, PT, R116, R108, PT ;  /* 0x0000006c7400e20c */ /* 0x000fe40003f66270 */
[----:B------:R-:W-:Y:S02]  /*4940*/  @!P6 VIADDMNMX R2, R2, 0x28, R195, PT ;  /* 0x000000280202e846 */ /* 0x000fe400038001c3 */
[----:B------:R-:W-:Y:S02]  /*4950*/  @!P6 ISETP.GE.AND P1, PT, R116, R0, PT ;  /* 0x000000007400e20c */ /* 0x000fe40003f26270 */
[----:B------:R-:W-:Y:S02]  /*4960*/  FSEL R118, R118, RZ, P0 ;  /* 0x000000ff76767208 */ /* 0x000fe40000000000 */
[CC--:B------:R-:W-:Y:S02]  /*4970*/  @!P6 ISETP.GE.AND P0, PT, R116.reuse, R109.reuse, PT ;  /* 0x0000006d7400e20c */ /* 0x0c0fe40003f06270 */
[----:B------:R-:W-:Y:S01]  /*4980*/  @!P6 ISETP.GE.AND P5, PT, R116, R2, PT ;  /* 0x000000027400e20c */ /* 0x000fe20003fa6270 */
[----:B------:R-:W-:Y:S01]  /*4990*/  FMUL.FTZ R116, R223, 1.4426950216293334961 ;  /* 0x3fb8aa3bdf747820 */ /* 0x000fe20000410000 */
[----:B------:R-:W-:Y:S02]  /*49a0*/  FSEL R117, R117, RZ, P4 ;  /* 0x000000ff75757208 */ /* 0x000fe40002000000 */
[----:B------:R-:W-:Y:S02]  /*49b0*/  FSETP.NEU.FTZ.AND P4, PT, R223, -INF , PT ;  /* 0xff800000df00780b */ /* 0x000fe40003f9d000 */
[----:B------:R-:W-:Y:S02]  /*49c0*/  @!P6 FSEL R5, R5, -INF , !P0 ;  /* 0xff8000000505e808 */ /* 0x000fe40004000000 */
[----:B------:R-:W-:Y:S02]  /*49d0*/  FSEL R116, R116, RZ, P4 ;  /* 0x000000ff74747208 */ /* 0x000fe40002000000 */
[-C--:B------:R-:W-:Y:S01]  /*49e0*/  @!P6 ISETP.GE.AND P4, PT, R193, R109.reuse, PT ;  /* 0x0000006dc100e20c */ /* 0x080fe20003f86270 */
[--C-:B------:R-:W-:Y:S01]  /*49f0*/  FFMA.FTZ R5, R5, UR5, -R119.reuse ;  /* 0x0000000505057c23 */ /* 0x100fe20008010877 */
[C---:B------:R-:W-:Y:S02]  /*4a00*/  @!P6 ISETP.GE.AND P0, PT, R193.reuse, R0, PT ;  /* 0x00000000c100e20c */ /* 0x040fe40003f06270 */
[----:B------:R-:W-:Y:S01]  /*4a10*/  @!P6 FSEL R4, R4, -INF , !P4 ;  /* 0xff8000000404e808 */ /* 0x000fe20006000000 */
[----:B------:R-:W-:Y:S01]  /*4a20*/  MUFU.EX2 R182, R5 ;  /* 0x0000000500b67308 */ /* 0x000fe20000000800 */
[----:B------:R-:W-:Y:S02]  /*4a30*/  @!P6 ISETP.GE.AND P4, PT, R193, R108, PT ;  /* 0x0000006cc100e20c */ /* 0x000fe40003f86270 */
[----:B------:R-:W-:Y:S01]  /*4a40*/  @!P6 FSEL R7, R7, -INF , !P3 ;  /* 0xff8000000707e808 */ /* 0x000fe20005800000 */
[----:B------:R-:W-:Y:S01]  /*4a50*/  FFMA.FTZ R4, R4, UR5, -R119 ;  /* 0x0000000504047c23 */ /* 0x000fe20008010877 */
[----:B------:R-:W-:Y:S02]  /*4a60*/  @!P6 FSEL R6, R6, -INF , !P4 ;  /* 0xff8000000606e808 */ /* 0x000fe40006000000 */
[----:B------:R-:W-:Y:S01]  /*4a70*/  @!P6 ISETP.GE.AND P4, PT, R193, R2, PT ;  /* 0x00000002c100e20c */ /* 0x000fe20003f86270 */
[--C-:B------:R-:W-:Y:S01]  /*4a80*/  FFMA.FTZ R7, R7, UR5, -R118.reuse ;  /* 0x0000000507077c23 */ /* 0x100fe20008010876 */
[----:B------:R-:W-:Y:S01]  /*4a90*/  @!P6 FSEL R11, R11, -INF , !P5 ;  /* 0xff8000000b0be808 */ /* 0x000fe20006800000 */
[-C--:B-1----:R-:W-:Y:S01]  /*4aa0*/  HMMA.16816.F32 R20, R104, R100.reuse, R20 ;  /* 0x000000646814723c */ /* 0x082fe20000001814 */
[----:B------:R1:W2:Y:S02]  /*4ab0*/  MUFU.EX2 R181, R4 ;  /* 0x0000000400b57308 */ /* 0x0002a40000000800 */
[-C--:B------:R-:W-:Y:S01]  /*4ac0*/  @!P6 ISETP.GE.AND P5, PT, R111, R0.reuse, PT ;  /* 0x000000006f00e20c */ /* 0x080fe20003fa6270 */
[----:B------:R-:W-:Y:S01]  /*4ad0*/  FFMA.FTZ R6, R6, UR5, -R118 ;  /* 0x0000000506067c23 */ /* 0x000fe20008010876 */
[----:B------:R-:W-:Y:S01]  /*4ae0*/  @!P6 ISETP.GE.AND P3, PT, R110, R0, PT ;  /* 0x000000006e00e20c */ /* 0x000fe20003f66270 */
[--C-:B------:R-:W-:Y:S01]  /*4af0*/  FFMA.FTZ R11, R11, UR5, -R116.reuse ;  /* 0x000000050b0b7c23 */ /* 0x100fe20008010874 */
[----:B------:R-:W-:Y:S01]  /*4b00*/  @!P6 FSEL R8, R8, -INF , !P0 ;  /* 0xff8000000808e808 */ /* 0x000fe20004000000 */
[C---:B------:R-:W-:Y:S03]  /*4b10*/  HMMA.16816.F32 R24, R112.reuse, R100, R24 ;  /* 0x000000647018723c */ /* 0x040fe60000001818 */
[----:B------:R-:W3:Y:S01]  /*4b20*/  MUFU.EX2 R184, R7 ;  /* 0x0000000700b87308 */ /* 0x000ee20000000800 */
[----:B------:R-:W-:Y:S01]  /*4b30*/  @!P6 FSEL R9, R9, -INF , !P1 ;  /* 0xff8000000909e808 */ /* 0x000fe20004800000 */
[--C-:B------:R-:W-:Y:S01]  /*4b40*/  FFMA.FTZ R8, R8, UR5, -R117.reuse ;  /* 0x0000000508087c23 */ /* 0x100fe20008010875 */
[CC--:B------:R-:W-:Y:S01]  /*4b50*/  @!P6 ISETP.GE.AND P1, PT, R110.reuse, R109.reuse, PT ;  /* 0x0000006d6e00e20c */ /* 0x0c0fe20003f26270 */
[-C--:B------:R-:W-:Y:S06]  /*4b60*/  HMMA.16816.F32 R28, R112, R102.reuse, R28 ;  /* 0x00000066701c723c */ /* 0x080fec000000181c */
[----:B------:R4:W3:Y:S01]  /*4b70*/  MUFU.EX2 R187, R6 ;  /* 0x0000000600bb7308 */ /* 0x0008e20000000800 */
[----:B------:R-:W-:Y:S01]  /*4b80*/  @!P6 ISETP.GE.AND P0, PT, R110, R2, PT ;  /* 0x000000026e00e20c */ /* 0x000fe20003f06270 */
[--C-:B------:R-:W-:Y:S03]  /*4b90*/  FFMA.FTZ R9, R9, UR5, -R117.reuse ;  /* 0x0000000509097c23 */ /* 0x100fe60008010875 */
[----:B------:R-:W-:Y:S01]  /*4ba0*/  @!P6 FSEL R10, R10, -INF , !P4 ;  /* 0xff8000000a0ae808 */ /* 0x000fe20006000000 */
[----:B------:R-:W-:Y:S04]  /*4bb0*/  HMMA.16816.F32 R32, R104, R102, R32 ;  /* 0x000000666820723c */ /* 0x000fe80000001820 */
[----:B------:R-:W-:Y:S01]  /*4bc0*/  @!P6 ISETP.GE.AND P4, PT, R110, R108, PT ;  /* 0x0000006c6e00e20c */ /* 0x000fe20003f86270 */
[--C-:B------:R-:W-:Y:S01]  /*4bd0*/  FFMA.FTZ R10, R10, UR5, -R116.reuse ;  /* 0x000000050a0a7c23 */ /* 0x100fe20008010874 */
[----:B------:R-:W-:Y:S01]  /*4be0*/  @!P6 FSEL R12, R12, -INF , !P3 ;  /* 0xff8000000c0ce808 */ /* 0x000fe20005800000 */
[----:B------:R2:W-:Y:S01]  /*4bf0*/  MUFU.EX2 R190, R8 ;  /* 0x0000000800be7308 */ /* 0x0005e20000000800 */
[----:B------:R-:W-:Y:S03]  /*4c00*/  @!P6 ISETP.GE.AND P3, PT, R111, R2, PT ;  /* 0x000000026f00e20c */ /* 0x000fe60003f66270 */
[----:B------:R-:W-:Y:S01]  /*4c10*/  @!P6 FSEL R13, R13, -INF , !P5 ;  /* 0xff8000000d0de808 */ /* 0x000fe20006800000 */
[--C-:B------:R-:W-:Y:S01]  /*4c20*/  FFMA.FTZ R12, R12, UR5, -R117.reuse ;  /* 0x000000050c0c7c23 */ /* 0x100fe20008010875 */
[-C--:B------:R-:W-:Y:S01]  /*4c30*/  @!P6 ISETP.GE.AND P5, PT, R111, R109.reuse, PT ;  /* 0x0000006d6f00e20c */ /* 0x080fe20003fa6270 */
[----:B------:R-:W-:Y:S01]  /*4c40*/  @!P6 VIADD R110, R193, 0x10 ;  /* 0x00000010c16ee836 */ /* 0x000fe20000000000 */
[----:B------:R-:W-:Y:S01]  /*4c50*/  @!P6 FSEL R14, R14, -INF , !P0 ;  /* 0xff8000000e0ee808 */ /* 0x000fe20004000000 */
[----:B------:R-:W-:Y:S01]  /*4c60*/  FFMA.FTZ R13, R13, UR5, -R117 ;  /* 0x000000050d0d7c23 */ /* 0x000fe20008010875 */
[----:B------:R-:W-:Y:S01]  /*4c70*/  @!P6 ISETP.GE.AND P0, PT, R111, R108, PT ;  /* 0x0000006c6f00e20c */ /* 0x000fe20003f06270 */
[-C--:B------:R-:W-:Y:S01]  /*4c80*/  FFMA.FTZ R29, R212, R178.reuse, R29 ;  /* 0x000000b2d41d7223 */ /* 0x080fe2000001001d */
[----:B------:R-:W-:Y:S01]  /*4c90*/  @!P6 FSEL R15, R15, -INF , !P3 ;  /* 0xff8000000f0fe808 */ /* 0x000fe20005800000 */
[--C-:B------:R-:W-:Y:S01]  /*4ca0*/  FFMA.FTZ R14, R14, UR5, -R116.reuse ;  /* 0x000000050e0e7c23 */ /* 0x100fe20008010874 */
[-C--:B------:R-:W-:Y:S01]  /*4cb0*/  @!P6 ISETP.GE.AND P3, PT, R110, R109.reuse, PT ;  /* 0x0000006d6e00e20c */ /* 0x080fe20003f66270 */
[-C--:B------:R-:W-:Y:S01]  /*4cc0*/  FFMA.FTZ R31, R212, R178.reuse, R31 ;  /* 0x000000b2d41f7223 */ /* 0x080fe2000001001f */
[----:B------:R-:W-:Y:S01]  /*4cd0*/  @!P6 FSEL R16, R16, -INF , !P1 ;  /* 0xff8000001010e808 */ /* 0x000fe20004800000 */
[----:B------:R-:W-:Y:S01]  /*4ce0*/  FFMA.FTZ R33, R212, R178, R33 ;  /* 0x000000b2d4217223 */ /* 0x000fe20000010021 */
[----:B------:R-:W-:Y:S01]  /*4cf0*/  @!P6 ISETP.GE.AND P1, PT, R110, R108, PT ;  /* 0x0000006c6e00e20c */ /* 0x000fe20003f26270 */
[----:B------:R-:W-:Y:S01]  /*4d00*/  FFMA.FTZ R35, R212, R178, R35 ;  /* 0x000000b2d4237223 */ /* 0x000fe20000010023 */
[----:B------:R-:W-:Y:S01]  /*4d10*/  @!P6 FSEL R17, R17, -INF , !P5 ;  /* 0xff8000001111e808 */ /* 0x000fe20006800000 */
[----:B------:R-:W-:Y:S01]  /*4d20*/  FFMA.FTZ R15, R15, UR5, -R116 ;  /* 0x000000050f0f7c23 */ /* 0x000fe20008010874 */
[----:B------:R-:W-:Y:S01]  /*4d30*/  @!P6 ISETP.GE.AND P5, PT, R110, R0, PT ;  /* 0x000000006e00e20c */ /* 0x000fe20003fa6270 */
[--C-:B------:R-:W-:Y:S01]  /*4d40*/  FFMA.FTZ R16, R16, UR5, -R119.reuse ;  /* 0x0000000510107c23 */ /* 0x100fe20008010877 */
[----:B------:R-:W-:Y:S01]  /*4d50*/  @!P6 FSEL R18, R18, -INF , !P4 ;  /* 0xff8000001212e808 */ /* 0x000fe20006000000 */
[----:B------:R-:W-:Y:S01]  /*4d60*/  FFMA.FTZ R17, R17, UR5, -R119 ;  /* 0x0000000511117c23 */ /* 0x000fe20008010877 */
[----:B------:R-:W-:Y:S01]  /*4d70*/  @!P6 ISETP.GE.AND P4, PT, R110, R2, PT ;  /* 0x000000026e00e20c */ /* 0x000fe20003f86270 */
[-C--:B------:R-:W-:Y:S01]  /*4d80*/  FFMA.FTZ R20, R216, R178.reuse, R20 ;  /* 0x000000b2d8147223 */ /* 0x080fe20000010014 */
[----:B------:R-:W-:Y:S01]  /*4d90*/  @!P6 FSEL R19, R19, -INF , !P0 ;  /* 0xff8000001313e808 */ /* 0x000fe20004000000 */
[----:B------:R-:W-:Y:S01]  /*4da0*/  IMAD.WIDE.U32 R110, R120, -0x326172a9, RZ ;  /* 0xcd9e8d57786e7825 */ /* 0x000fe200078e00ff */
[----:B------:R-:W-:Y:S01]  /*4db0*/  @!P6 ISETP.GE.AND P0, PT, R204, R109, PT ;  /* 0x0000006dcc00e20c */ /* 0x000fe20003f06270 */
[----:B------:R-:W-:Y:S01]  /*4dc0*/  MUFU.EX2 R189, R11 ;  /* 0x0000000b00bd7308 */ /* 0x000fe20000000800 */
[----:B------:R-:W-:Y:S01]  /*4dd0*/  @!P6 FSEL R20, R20, -INF , !P3 ;  /* 0xff8000001414e808 */ /* 0x000fe20005800000 */
[-C--:B------:R-:W-:Y:S01]  /*4de0*/  FFMA.FTZ R21, R210, R178.reuse, R21 ;  /* 0x000000b2d2157223 */ /* 0x080fe20000010015 */
[----:B------:R-:W-:Y:S01]  /*4df0*/  LOP3.LUT R120, R127, R111, RZ, 0x3c, !PT ;  /* 0x0000006f7f787212 */ /* 0x000fe200078e3cff */
[----:B------:R-:W-:Y:S01]  /*4e00*/  FFMA.FTZ R22, R216, R178, R22 ;  /* 0x000000b2d8167223 */ /* 0x000fe20000010016 */
[----:B------:R-:W-:Y:S01]  /*4e10*/  @!P6 ISETP.GE.AND P3, PT, R204, R108, PT ;  /* 0x0000006ccc00e20c */ /* 0x000fe20003f66270 */
[----:B------:R-:W-:Y:S01]  /*4e20*/  FFMA.FTZ R23, R210, R178, R23 ;  /* 0x000000b2d2177223 */ /* 0x000fe20000010017 */
[----:B------:R-:W-:Y:S01]  /*4e30*/  @!P6 FSEL R21, R21, -INF , !P0 ;  /* 0xff8000001515e808 */ /* 0x000fe20004000000 */
[----:B------:R-:W-:Y:S01]  /*4e40*/  IMAD.WIDE.U32 R100, R126, -0x326172a9, RZ ;  /* 0xcd9e8d577e647825 */ /* 0x000fe200078e00ff */
[----:B------:R-:W-:Y:S01]  /*4e50*/  @!P6 FSEL R22, R22, -INF , !P1 ;  /* 0xff8000001616e808 */ /* 0x000fe20004800000 */
[----:B------:R3:W-:Y:S01]  /*4e60*/  MUFU.EX2 R188, R9 ;  /* 0x0000000900bc7308 */ /* 0x0007e20000000800 */
[----:B------:R-:W-:Y:S01]  /*4e70*/  @!P6 FSEL R23, R23, -INF , !P3 ;  /* 0xff8000001717e808 */ /* 0x000fe20005800000 */
[--C-:B------:R-:W-:Y:S01]  /*4e80*/  FFMA.FTZ R18, R18, UR5, -R118.reuse ;  /* 0x0000000512127c23 */ /* 0x100fe20008010876 */
[-C--:B------:R-:W-:Y:S01]  /*4e90*/  @!P6 ISETP.GE.AND P0, PT, R204, R0.reuse, PT ;  /* 0x00000000cc00e20c */ /* 0x080fe20003f06270 */
[----:B------:R-:W-:Y:S01]  /*4ea0*/  FFMA.FTZ R20, R20, UR5, -R119 ;  /* 0x0000000514147c23 */ /* 0x000fe20008010877 */
[-C--:B------:R-:W-:Y:S01]  /*4eb0*/  @!P6 ISETP.GE.AND P1, PT, R207, R0.reuse, PT ;  /* 0x00000000cf00e20c */ /* 0x080fe20003f26270 */
[----:B------:R-:W-:Y:S01]  /*4ec0*/  FFMA.FTZ R23, R23, UR5, -R118 ;  /* 0x0000000517177c23 */ /* 0x000fe20008010876 */
[----:B------:R-:W-:Y:S01]  /*4ed0*/  @!P6 ISETP.GE.AND P3, PT, R208, R0, PT ;  /* 0x00000000d000e20c */ /* 0x000fe20003f66270 */
[----:B------:R-:W-:Y:S01]  /*4ee0*/  IMAD.WIDE.U32 R120, R120, -0x2daee0ad, RZ ;  /* 0xd2511f5378787825 */ /* 0x000fe200078e00ff */
[----:B------:R-:W-:Y:S01]  /*4ef0*/  LOP3.LUT R0, R127, R101, RZ, 0x3c, !PT ;  /* 0x000000657f007212 */ /* 0x000fe200078e3cff */
[----:B------:R-:W-:Y:S01]  /*4f00*/  MUFU.EX2 R180, R13 ;  /* 0x0000000d00b47308 */ /* 0x000fe20000000800 */
[----:B------:R-:W-:Y:S01]  /*4f10*/  @!P6 FSEL R29, R29, -INF , !P3 ;  /* 0xff8000001d1de808 */ /* 0x000fe20005800000 */
[----:B------:R-:W-:Y:S01]  /*4f20*/  IMAD.WIDE.U32 R112, R123, -0x326172a9, RZ ;  /* 0xcd9e8d577b707825 */ /* 0x000fe200078e00ff */
[----:B------:R-:W-:Y:S02]  /*4f30*/  LOP3.LUT R111, R121, UR18, R122, 0x96, !PT ;  /* 0x00000012796f7c12 */ /* 0x000fe4000f8e967a */
[----:B------:R-:W-:Y:S01]  /*4f40*/  @!P6 ISETP.GE.AND P3, PT, R207, R108, PT ;  /* 0x0000006ccf00e20c */ /* 0x000fe20003f66270 */
[----:B------:R-:W-:Y:S01]  /*4f50*/  IMAD.WIDE.U32 R114, R125, -0x326172a9, RZ ;  /* 0xcd9e8d577d727825 */ /* 0x000fe200078e00ff */
[----:B-1----:R-:W-:Y:S03]  /*4f60*/  LOP3.LUT R4, R113, UR17, R110, 0x96, !PT ;  /* 0x0000001171047c12 */ /* 0x002fe6000f8e966e */
[----:B------:R1:W-:Y:S01]  /*4f70*/  MUFU.EX2 R186, R14 ;  /* 0x0000000e00ba7308 */ /* 0x0003e20000000800 */
[----:B------:R-:W-:Y:S01]  /*4f80*/  FFMA.FTZ R25, R210, R178, R25 ;  /* 0x000000b2d2197223 */ /* 0x000fe20000010019 */
[----:B----4-:R-:W-:Y:S01]  /*4f90*/  IMAD.WIDE.U32 R6, R0, -0x2daee0ad, RZ ;  /* 0xd2511f5300067825 */ /* 0x010fe200078e00ff */
[----:B------:R-:W-:Y:S03]  /*4fa0*/  LOP3.LUT R100, R115, UR17, R100, 0x96, !PT ;  /* 0x0000001173647c12 */ /* 0x000fe6000f8e9664 */
[----:B------:R-:W-:Y:S01]  /*4fb0*/  FFMA.FTZ R19, R19, UR5, -R118 ;  /* 0x0000000513137c23 */ /* 0x000fe20008010876 */
[----:B------:R-:W-:Y:S01]  /*4fc0*/  @!P6 FSEL R25, R25, -INF , !P0 ;  /* 0xff8000001919e808 */ /* 0x000fe20004000000 */
[----:B------:R-:W-:Y:S01]  /*4fd0*/  IMAD.WIDE.U32 R110, R111, -0x326172a9, RZ ;  /* 0xcd9e8d576f6e7825 */ /* 0x000fe200078e00ff */
[----:B--2---:R-:W-:Y:S01]  /*4fe0*/  LOP3.LUT R8, R7, UR18, R124, 0x96, !PT ;  /* 0x0000001207087c12 */ /* 0x004fe2000f8e967c */
[----:B------:R2:W4:Y:S01]  /*4ff0*/  MUFU.EX2 R191, R10 ;  /* 0x0000000a00bf7308 */ /* 0x0005220000000800 */
[----:B------:R-:W-:Y:S01]  /*5000*/  @!P6 ISETP.GE.AND P0, PT, R207, R2, PT ;  /* 0x00000002cf00e20c */ /* 0x000fe20003f06270 */
[-C--:B------:R-:W-:Y:S01]  /*5010*/  FFMA.FTZ R30, R211, R178.reuse, R30 ;  /* 0x000000b2d31e7223 */ /* 0x080fe2000001001e */
[----:B------:R-:W-:Y:S01]  /*5020*/  LOP3.LUT R112, R111, UR19, R112, 0x96, !PT ;  /* 0x000000136f707c12 */ /* 0x000fe2000f8e9670 */
[----:B------:R-:W-:Y:S01]  /*5030*/  FFMA.FTZ R24, R216, R178, R24 ;  /* 0x000000b2d8187223 */ /* 0x000fe20000010018 */
[----:B------:R-:W-:Y:S04]  /*5040*/  IMAD.WIDE.U32 R100, R100, -0x2daee0ad, RZ ;  /* 0xd2511f5364647825 */ /* 0x000fe800078e00ff */
[----:B------:R-:W-:Y:S01]  /*5050*/  FFMA.FTZ R22, R22, UR5, -R118 ;  /* 0x0000000516167c23 */ /* 0x000fe20008010876 */
[----:B------:R-:W-:Y:S01]  /*5060*/  @!P6 FSEL R30, R30, -INF , !P0 ;  /* 0xff8000001e1ee808 */ /* 0x000fe20004000000 */
[----:B---3--:R-:W-:Y:S01]  /*5070*/  IMAD.WIDE.U32 R8, R8, -0x326172a9, RZ ;  /* 0xcd9e8d5708087825 */ /* 0x008fe200078e00ff */
[----:B------:R-:W-:Y:S01]  /*5080*/  @!P6 FSEL R24, R24, -INF , !P5 ;  /* 0xff8000001818e808 */ /* 0x000fe20006800000 */
[----:B------:R3:W-:Y:S01]  /*5090*/  MUFU.EX2 R183, R12 ;  /* 0x0000000c00b77308 */ /* 0x0007e20000000800 */
[----:B------:R-:W-:Y:S01]  /*50a0*/  @!P6 ISETP.GE.AND P5, PT, R204, R2, PT ;  /* 0x00000002cc00e20c */ /* 0x000fe20003fa6270 */
[----:B------:R-:W-:Y:S01]  /*50b0*/  IMAD.WIDE.U32 R4, R4, -0x2daee0ad, RZ ;  /* 0xd2511f5304047825 */ /* 0x000fe200078e00ff */
[----:B------:R-:W-:Y:S02]  /*50c0*/  @!P6 ISETP.GE.AND P0, PT, R208, R108, PT ;  /* 0x0000006cd000e20c */ /* 0x000fe40003f06270 */
[----:B------:R-:W-:Y:S01]  /*50d0*/  LOP3.LUT R108, R9, UR19, R114, 0x96, !PT ;  /* 0x00000013096c7c12 */ /* 0x000fe2000f8e9672 */
[-C--:B------:R-:W-:Y:S01]  /*50e0*/  FFMA.FTZ R28, R211, R178.reuse, R28 ;  /* 0x000000b2d31c7223 */ /* 0x080fe2000001001c */
[----:B------:R-:W-:Y:S01]  /*50f0*/  LOP3.LUT R115, R101, UR20, R6, 0x96, !PT ;  /* 0x0000001465737c12 */ /* 0x000fe2000f8e9606 */
[-C--:B------:R-:W-:Y:S01]  /*5100*/  FFMA.FTZ R27, R210, R178.reuse, R27 ;  /* 0x000000b2d21b7223 */ /* 0x080fe2000001001b */
[----:B------:R-:W-:Y:S01]  /*5110*/  LOP3.LUT R7, R5, UR20, R120, 0x96, !PT ;  /* 0x0000001405077c12 */ /* 0x000fe2000f8e9678 */
[----:B------:R-:W-:Y:S01]  /*5120*/  IMAD.WIDE.U32 R112, R112, -0x2daee0ad, RZ ;  /* 0xd2511f5370707825 */ /* 0x000fe200078e00ff */
[----:B------:R-:W-:Y:S01]  /*5130*/  @!P6 FSEL R28, R28, -INF , !P1 ;  /* 0xff8000001c1ce808 */ /* 0x000fe20004800000 */
[----:B------:R-:W-:Y:S01]  /*5140*/  MUFU.EX2 R185, R15 ;  /* 0x0000000f00b97308 */ /* 0x000fe20000000800 */
[----:B------:R-:W-:Y:S01]  /*5150*/  @!P6 FSEL R27, R27, -INF , !P5 ;  /* 0xff8000001b1be808 */ /* 0x000fe20006800000 */
[----:B------:R-:W-:Y:S01]  /*5160*/  FFMA.FTZ R30, R30, UR5, -R116 ;  /* 0x000000051e1e7c23 */ /* 0x000fe20008010874 */
[-C--:B------:R-:W-:Y:S01]  /*5170*/  @!P6 ISETP.GE.AND P5, PT, R207, R109.reuse, PT ;  /* 0x0000006dcf00e20c */ /* 0x080fe20003fa6270 */
[----:B------:R-:W-:Y:S01]  /*5180*/  FFMA.FTZ R28, R28, UR5, -R117 ;  /* 0x000000051c1c7c23 */ /* 0x000fe20008010875 */
[----:B------:R-:W-:Y:S01]  /*5190*/  @!P6 ISETP.GE.AND P1, PT, R208, R109, PT ;  /* 0x0000006dd000e20c */ /* 0x000fe20003f26270 */
[----:B------:R-:W-:Y:S01]  /*51a0*/  IMAD.WIDE.U32 R114, R115, -0x326172a9, RZ ;  /* 0xcd9e8d5773727825 */ /* 0x000fe200078e00ff */
[----:B------:R-:W-:Y:S03]  /*51b0*/  LOP3.LUT R4, R113, UR22, R4, 0x96, !PT ;  /* 0x0000001671047c12 */ /* 0x000fe6000f8e9604 */
[----:B------:R-:W-:Y:S01]  /*51c0*/  MUFU.EX2 R122, R28 ;  /* 0x0000001c007a7308 */ /* 0x000fe20000000800 */
[----:B------:R-:W-:Y:S01]  /*51d0*/  @!P6 FSEL R33, R33, -INF , !P1 ;  /* 0xff8000002121e808 */ /* 0x000fe20004800000 */
[----:B------:R-:W-:Y:S01]  /*51e0*/  IMAD.WIDE.U32 R108, R108, -0x2daee0ad, RZ ;  /* 0xd2511f536c6c7825 */ /* 0x000fe200078e00ff */
[----:B------:R-:W-:Y:S02]  /*51f0*/  LOP3.LUT R8, R115, UR21, R8, 0x96, !PT ;  /* 0x0000001573087c12 */ /* 0x000fe4000f8e9608 */
[----:B------:R-:W-:Y:S01]  /*5200*/  @!P6 FSEL R35, R35, -INF , !P0 ;  /* 0xff8000002323e808 */ /* 0x000fe20004000000 */
[----:B------:R-:W-:Y:S01]  /*5210*/  IMAD.WIDE.U32 R6, R7, -0x326172a9, RZ ;  /* 0xcd9e8d5707067825 */ /* 0x000fe200078e00ff */
[----:B------:R-:W-:Y:S03]  /*5220*/  LOP3.LUT R100, R109, UR22, R100, 0x96, !PT ;  /* 0x000000166d647c12 */ /* 0x000fe6000f8e9664 */
[----:B------:R-:W-:Y:S01]  /*5230*/  MUFU.EX2 R115, R30 ;  /* 0x0000001e00737308 */ /* 0x000fe20000000800 */
[----:B------:R-:W-:Y:S01]  /*5240*/  FFMA.FTZ R26, R216, R178, R26 ;  /* 0x000000b2d81a7223 */ /* 0x000fe2000001001a */
[----:B------:R-:W-:Y:S01]  /*5250*/  IMAD.WIDE.U32 R4, R4, -0x326172a9, RZ ;  /* 0xcd9e8d5704047825 */ /* 0x000fe200078e00ff */
[----:B------:R-:W-:Y:S03]  /*5260*/  LOP3.LUT R7, R7, UR21, R110, 0x96, !PT ;  /* 0x0000001507077c12 */ /* 0x000fe6000f8e966e */
[----:B------:R-:W-:Y:S01]  /*5270*/  FFMA.FTZ R27, R27, UR5, -R116 ;  /* 0x000000051b1b7c23 */ /* 0x000fe20008010874 */
[----:B------:R-:W-:Y:S01]  /*5280*/  @!P6 FSEL R26, R26, -INF , !P4 ;  /* 0xff8000001a1ae808 */ /* 0x000fe20006000000 */
[----:B------:R-:W-:Y:S01]  /*5290*/  IMAD.WIDE.U32 R8, R8, -0x2daee0ad, RZ ;  /* 0xd2511f5308087825 */ /* 0x000fe200078e00ff */
[C---:B------:R-:W-:Y:S01]  /*52a0*/  LOP3.LUT R109, R4.reuse, 0xffff, RZ, 0xc0, !PT ;  /* 0x0000ffff046d7812 */ /* 0x040fe200078ec0ff */
[----:B------:R-:W4:Y:S01]  /*52b0*/  MUFU.EX2 R128, R16 ;  /* 0x0000001000807308 */ /* 0x000f220000000800 */
[----:B------:R-:W-:Y:S01]  /*52c0*/  LOP3.LUT R11, R5, UR23, R6, 0x96, !PT ;  /* 0x00000017050b7c12 */ /* 0x000fe2000f8e9606 */
[----:B------:R-:W-:Y:S01]  /*52d0*/  IMAD.MOV.U32 R113, RZ, RZ, R227 ;  /* 0x000000ffff717224 */ /* 0x000fe200078e00e3 */
[----:B------:R-:W-:Y:S01]  /*52e0*/  SHF.R.U32.HI R110, RZ, 0x18, R4 ;  /* 0x00000018ff6e7819 */ /* 0x000fe20000011604 */
[----:B------:R-:W-:Y:S01]  /*52f0*/  IMAD.WIDE.U32 R6, R7, -0x2daee0ad, RZ ;  /* 0xd2511f5307067825 */ /* 0x000fe200078e00ff */
[----:B------:R-:W-:Y:S02]  /*5300*/  LOP3.LUT R101, R4, 0xff, RZ, 0xc0, !PT ;  /* 0x000000ff04657812 */ /* 0x000fe400078ec0ff */
[----:B-1----:R-:W-:Y:S01]  /*5310*/  SHF.R.U32.HI R14, RZ, 0x18, R8 ;  /* 0x00000018ff0e7819 */ /* 0x002fe20000011608 */
[----:B------:R-:W-:Y:S01]  /*5320*/  FFMA.FTZ R21, R21, UR5, -R119 ;  /* 0x0000000515157c23 */ /* 0x000fe20008010877 */
[----:B------:R-:W-:Y:S01]  /*5330*/  SHF.R.U32.HI R111, RZ, 0x10, R4 ;  /* 0x00000010ff6f7819 */ /* 0x000fe20000011604 */
[----:B------:R-:W-:Y:S01]  /*5340*/  IMAD.WIDE.U32 R4, R100, -0x326172a9, RZ ;  /* 0xcd9e8d5764047825 */ /* 0x000fe200078e00ff */
[----:B--2---:R-:W-:Y:S01]  /*5350*/  LOP3.LUT R10, R7, UR24, R112, 0x96, !PT ;  /* 0x00000018070a7c12 */ /* 0x004fe2000f8e9670 */
[----:B------:R-:W-:Y:S01]  /*5360*/  MUFU.EX2 R125, R17 ;  /* 0x00000011007d7308 */ /* 0x000fe20000000800 */
[----:B------:R-:W-:Y:S01]  /*5370*/  @!P6 ISETP.GE.AND P4, PT, R208, R2, PT ;  /* 0x00000002d000e20c */ /* 0x000fe20003f86270 */
[----:B------:R-:W-:Y:S01]  /*5380*/  IMAD.MOV.U32 R112, RZ, RZ, R228 ;  /* 0x000000ffff707224 */ /* 0x000fe200078e00e4 */
[----:B------:R-:W-:Y:S01]  /*5390*/  SHF.R.U32.HI R13, RZ, 0x10, R4 ;  /* 0x00000010ff0d7819 */ /* 0x000fe20000011604 */
[----:B------:R-:W-:Y:S01]  /*53a0*/  FFMA.FTZ R26, R26, UR5, -R116 ;  /* 0x000000051a1a7c23 */ /* 0x000fe20008010874 */
[----:B------:R-:W-:Y:S01]  /*53b0*/  LOP3.LUT R2, R9, UR24, R108, 0x96, !PT ;  /* 0x0000001809027c12 */ /* 0x000fe2000f8e966c */
[--C-:B------:R-:W-:Y:S01]  /*53c0*/  FFMA.FTZ R25, R25, UR5, -R117.reuse ;  /* 0x0000000519197c23 */ /* 0x100fe20008010875 */
[----:B------:R-:W-:Y:S01]  /*53d0*/  LOP3.LUT R100, R8, 0xff, RZ, 0xc0, !PT ;  /* 0x000000ff08647812 */ /* 0x000fe200078ec0ff */
[--C-:B------:R-:W-:Y:S01]  /*53e0*/  FFMA.FTZ R24, R24, UR5, -R117.reuse ;  /* 0x0000000518187c23 */ /* 0x100fe20008010875 */
[----:B------:R-:W-:Y:S01]  /*53f0*/  SHF.R.U32.HI R107, RZ, 0x10, R8 ;  /* 0x00000010ff6b7819 */ /* 0x000fe20000011608 */
[----:B------:R-:W-:Y:S01]  /*5400*/  FFMA.FTZ R117, R29, UR5, -R117 ;  /* 0x000000051d757c23 */ /* 0x000fe20008010875 */
[----:B------:R-:W-:Y:S01]  /*5410*/  LOP3.LUT R104, R8, 0xffff, RZ, 0xc0, !PT ;  /* 0x0000ffff08687812 */ /* 0x000fe200078ec0ff */
[CC--:B------:R-:W-:Y:S01]  /*5420*/  FFMA.FTZ R32, R211.reuse, R178.reuse, R32 ;  /* 0x000000b2d3207223 */ /* 0x0c0fe20000010020 */
[C---:B------:R-:W-:Y:S01]  /*5430*/  LOP3.LUT R8, R4.reuse, 0xffff, RZ, 0xc0, !PT ;  /* 0x0000ffff04087812 */ /* 0x040fe200078ec0ff */
[----:B------:R-:W-:Y:S01]  /*5440*/  FFMA.FTZ R34, R211, R178, R34 ;  /* 0x000000b2d3227223 */ /* 0x000fe20000010022 */
[----:B------:R-:W-:Y:S01]  /*5450*/  LOP3.LUT R9, R4, 0xff, RZ, 0xc0, !PT ;  /* 0x000000ff04097812 */ /* 0x000fe200078ec0ff */
[----:B------:R-:W-:Y:S01]  /*5460*/  MUFU.EX2 R117, R117 ;  /* 0x0000007500757308 */ /* 0x000fe20000000800 */
[----:B---3--:R-:W-:Y:S01]  /*5470*/  SHF.R.U32.HI R12, RZ, 0x18, R4 ;  /* 0x00000018ff0c7819 */ /* 0x008fe20000011604 */
[----:B------:R-:W-:Y:S01]  /*5480*/  IMAD.U32 R108, RZ, RZ, UR6 ;  /* 0x00000006ff6c7e24 */ /* 0x000fe2000f8e00ff */
[----:B------:R-:W-:Y:S02]  /*5490*/  LOP3.LUT R4, R11, 0xff, RZ, 0xc0, !PT ;  /* 0x000000ff0b047812 */ /* 0x000fe400078ec0ff */
[----:B------:R-:W-:Y:S02]  /*54a0*/  LOP3.LUT R0, R5, UR23, R114, 0x96, !PT ;  /* 0x0000001705007c12 */ /* 0x000fe4000f8e9672 */
[----:B------:R-:W-:Y:S03]  /*54b0*/  @!P6 FSEL R32, R32, -INF , !P5 ;  /* 0xff8000002020e808 */ /* 0x000fe60006800000 */
[----:B------:R-:W-:Y:S01]  /*54c0*/  MUFU.EX2 R179, R18 ;  /* 0x0000001200b37308 */ /* 0x000fe20000000800 */
[----:B------:R-:W-:Y:S02]  /*54d0*/  ISETP.LE.U32.AND P5, PT, R4, UR8, PT ;  /* 0x0000000804007c0c */ /* 0x000fe4000bfa3070 */
[----:B------:R-:W-:Y:S01]  /*54e0*/  SHF.R.U32.HI R5, RZ, 0x18, R11 ;  /* 0x00000018ff057819 */ /* 0x000fe2000001160b */
[--C-:B------:R-:W-:Y:S01]  /*54f0*/  FFMA.FTZ R32, R32, UR5, -R119.reuse ;  /* 0x0000000520207c23 */ /* 0x100fe20008010877 */
[----:B------:R-:W-:Y:S01]  /*5500*/  LOP3.LUT R4, R11, 0xffff, RZ, 0xc0, !PT ;  /* 0x0000ffff0b047812 */ /* 0x000fe200078ec0ff */
[----:B------:R-:W-:Y:S01]  /*5510*/  FFMA.FTZ R119, R33, UR5, -R119 ;  /* 0x0000000521777c23 */ /* 0x000fe20008010877 */
[----:B------:R-:W-:Y:S03]  /*5520*/  ISETP.LE.U32.AND P1, PT, R5, UR8, PT ;  /* 0x0000000805007c0c */ /* 0x000fe6000bf23070 */
[----:B------:R-:W-:Y:S01]  /*5530*/  MUFU.EX2 R121, R20 ;  /* 0x0000001400797308 */ /* 0x000fe20000000800 */
[----:B------:R-:W-:Y:S02]  /*5540*/  SHF.R.U32.HI R5, RZ, 0x8, R4 ;  /* 0x00000008ff057819 */ /* 0x000fe40000011604 */
[----:B------:R-:W-:Y:S02]  /*5550*/  SHF.R.U32.HI R11, RZ, 0x10, R11 ;  /* 0x00000010ff0b7819 */ /* 0x000fe4000001160b */
[----:B------:R-:W-:Y:S01]  /*5560*/  LOP3.LUT R5, R5, 0xffff, RZ, 0xc0, !PT ;  /* 0x0000ffff05057812 */ /* 0x000fe200078ec0ff */
[----:B------:R-:W-:Y:S01]  /*5570*/  @!P5 FADD.FTZ R181, -R181, -RZ ;  /* 0x800000ffb5b5d221 */ /* 0x000fe20000010100 */
[----:B------:R-:W-:Y:S03]  /*5580*/  LOP3.LUT R4, R11, 0xff, RZ, 0xc0, !PT ;  /* 0x000000ff0b047812 */ /* 0x000fe600078ec0ff */
[----:B------:R-:W-:Y:S01]  /*5590*/  MUFU.EX2 R123, R23 ;  /* 0x00000017007b7308 */ /* 0x000fe20000000800 */
[----:B------:R-:W-:Y:S02]  /*55a0*/  ISETP.LE.U32.AND P0, PT, R5, UR8, PT ;  /* 0x0000000805007c0c */ /* 0x000fe4000bf03070 */
[----:B------:R-:W-:Y:S01]  /*55b0*/  LOP3.LUT R5, R0, 0xffff, RZ, 0xc0, !PT ;  /* 0x0000ffff00057812 */ /* 0x000fe200078ec0ff */
[----:B------:R-:W-:Y:S01]  /*55c0*/  @!P1 FADD.FTZ R184, -R184, -RZ ;  /* 0x800000ffb8b89221 */ /* 0x000fe20000010100 */
[----:B------:R-:W-:Y:S02]  /*55d0*/  @!P6 FSEL R34, R34, -INF , !P3 ;  /* 0xff8000002222e808 */ /* 0x000fe40005800000 */
[----:B------:R-:W-:Y:S03]  /*55e0*/  ISETP.LE.U32.AND P3, PT, R4, UR8, PT ;  /* 0x0000000804007c0c */ /* 0x000fe6000bf63070 */
[----:B------:R-:W1:Y:S01]  /*55f0*/  MUFU.EX2 R131, R19 ;  /* 0x0000001300837308 */ /* 0x000e620000000800 */
[----:B------:R-:W-:Y:S01]  /*5600*/  LOP3.LUT R102, R6, 0xff, RZ, 0xc0, !PT ;  /* 0x000000ff06667812 */ /* 0x000fe200078ec0ff */
[----:B------:R-:W-:Y:S01]  /*5610*/  FFMA.FTZ R34, R34, UR5, -R118 ;  /* 0x0000000522227c23 */ /* 0x000fe20008010876 */
[----:B------:R-:W-:Y:S01]  /*5620*/  SHF.R.U32.HI R103, RZ, 0x18, R6 ;  /* 0x00000018ff677819 */ /* 0x000fe20000011606 */
[----:B------:R-:W-:Y:S01]  /*5630*/  FFMA.FTZ R118, R35, UR5, -R118 ;  /* 0x0000000523767c23 */ /* 0x000fe20008010876 */
[----:B------:R-:W-:Y:S01]  /*5640*/  LOP3.LUT R105, R6, 0xffff, RZ, 0xc0, !PT ;  /* 0x0000ffff06697812 */ /* 0x000fe200078ec0ff */
[----:B------:R-:W-:Y:S01]  /*5650*/  @!P0 FADD.FTZ R182, -R182, -RZ ;  /* 0x800000ffb6b68221 */ /* 0x000fe20000010100 */
[----:B------:R-:W-:Y:S03]  /*5660*/  SHF.R.U32.HI R106, RZ, 0x10, R6 ;  /* 0x00000010ff6a7819 */ /* 0x000fe60000011606 */
[----:B------:R-:W-:Y:S01]  /*5670*/  MUFU.EX2 R114, R34 ;  /* 0x0000002200727308 */ /* 0x000fe20000000800 */
[----:B------:R-:W-:Y:S02]  /*5680*/  SHF.R.U32.HI R4, RZ, 0x10, R0 ;  /* 0x00000010ff047819 */ /* 0x000fe40000011600 */
[----:B------:R-:W-:Y:S01]  /*5690*/  LOP3.LUT R7, R0, 0xff, RZ, 0xc0, !PT ;  /* 0x000000ff00077812 */ /* 0x000fe200078ec0ff */
[----:B------:R-:W-:Y:S01]  /*56a0*/  @!P3 FADD.FTZ R187, -R187, -RZ ;  /* 0x800000ffbbbbb221 */ /* 0x000fe20000010100 */
[----:B------:R-:W-:Y:S02]  /*56b0*/  SHF.R.U32.HI R6, RZ, 0x8, R5 ;  /* 0x00000008ff067819 */ /* 0x000fe40000011605 */
[----:B------:R-:W-:Y:S03]  /*56c0*/  LOP3.LUT R5, R4, 0xff, RZ, 0xc0, !PT ;  /* 0x000000ff04057812 */ /* 0x000fe600078ec0ff */
[----:B------:R-:W-:Y:S01]  /*56d0*/  MUFU.EX2 R126, R27 ;  /* 0x0000001b007e7308 */ /* 0x000fe20000000800 */
[----:B------:R-:W-:Y:S02]  /*56e0*/  @!P6 FSEL R31, R31, -INF , !P4 ;  /* 0xff8000001f1fe808 */ /* 0x000fe40006000000 */
[----:B------:R-:W-:Y:S02]  /*56f0*/  ISETP.LE.U32.AND P5, PT, R5, UR8, PT ;  /* 0x0000000805007c0c */ /* 0x000fe4000bfa3070 */
[----:B------:R-:W-:Y:S01]  /*5700*/  ISETP.LE.U32.AND P6, PT, R7, UR8, PT ;  /* 0x0000000807007c0c */ /* 0x000fe2000bfc3070 */
[----:B------:R-:W-:Y:S01]  /*5710*/  FFMA.FTZ R116, R31, UR5, -R116 ;  /* 0x000000051f747c23 */ /* 0x000fe20008010874 */
[----:B------:R-:W-:Y:S03]  /*5720*/  LOP3.LUT R4, R6, 0xffff, RZ, 0xc0, !PT ;  /* 0x0000ffff06047812 */ /* 0x000fe600078ec0ff */
[----:B------:R-:W-:Y:S01]  /*5730*/  MUFU.EX2 R124, R22 ;  /* 0x00000016007c7308 */ /* 0x000fe20000000800 */
[----:B------:R-:W-:Y:S02]  /*5740*/  ISETP.LE.U32.AND P4, PT, R101, UR8, PT ;  /* 0x0000000865007c0c */ /* 0x000fe4000bf83070 */
[----:B------:R-:W-:Y:S02]  /*5750*/  ISETP.LE.U32.AND P0, PT, R4, UR8, PT ;  /* 0x0000000804007c0c */ /* 0x000fe4000bf03070 */
[----:B------:R-:W-:Y:S02]  /*5760*/  SHF.R.U32.HI R4, RZ, 0x18, R0 ;  /* 0x00000018ff047819 */ /* 0x000fe40000011600 */
[----:B------:R-:W-:Y:S01]  /*5770*/  SHF.R.U32.HI R0, RZ, 0x8, R8 ;  /* 0x00000008ff007819 */ /* 0x000fe20000011608 */
[----:B----4-:R-:W-:Y:S01]  /*5780*/  @!P5 FADD.FTZ R191, -R191, -RZ ;  /* 0x800000ffbfbfd221 */ /* 0x010fe20000010100 */
[----:B------:R-:W-:Y:S01]  /*5790*/  ISETP.LE.U32.AND P3, PT, R4, UR8, PT ;  /* 0x0000000804007c0c */ /* 0x000fe2000bf63070 */
[----:B------:R-:W-:Y:S01]  /*57a0*/  @!P6 FADD.FTZ R190, -R190, -RZ ;  /* 0x800000ffbebee221 */ /* 0x000fe20000010100 */
[----:B------:R-:W-:Y:S01]  /*57b0*/  LOP3.LUT R0, R0, 0xffff, RZ, 0xc0, !PT ;  /* 0x0000ffff00007812 */ /* 0x000fe200078ec0ff */
[----:B------:R-:W2:Y:S01]  /*57c0*/  MUFU.EX2 R120, R21 ;  /* 0x0000001500787308 */ /* 0x000ea20000000800 */
[----:B------:R-:W-:Y:S01]  /*57d0*/  LOP3.LUT R5, R10, 0xffff, RZ, 0xc0, !PT ;  /* 0x0000ffff0a057812 */ /* 0x000fe200078ec0ff */
[----:B------:R-:W-:Y:S01]  /*57e0*/  @!P4 FADD.FTZ R128, -R128, -RZ ;  /* 0x800000ff8080c221 */ /* 0x000fe20000010100 */
[----:B------:R-:W-:Y:S01]  /*57f0*/  ISETP.LE.U32.AND P6, PT, R0, UR8, PT ;  /* 0x0000000800007c0c */ /* 0x000fe2000bfc3070 */
[----:B------:R-:W-:Y:S01]  /*5800*/  @!P0 FADD.FTZ R188, -R188, -RZ ;  /* 0x800000ffbcbc8221 */ /* 0x000fe20000010100 */
[----:B------:R-:W-:Y:S02]  /*5810*/  LOP3.LUT R0, R13, 0xff, RZ, 0xc0, !PT ;  /* 0x000000ff0d007812 */ /* 0x000fe400078ec0ff */
[----:B------:R-:W-:Y:S03]  /*5820*/  ISETP.LE.U32.AND P0, PT, R12, UR8, PT ;  /* 0x000000080c007c0c */ /* 0x000fe6000bf03070 */
[----:B------:R-:W-:Y:S01]  /*5830*/  MUFU.EX2 R130, R26 ;  /* 0x0000001a00827308 */ /* 0x000fe20000000800 */
[----:B------:R-:W-:Y:S01]  /*5840*/  ISETP.LE.U32.AND P5, PT, R0, UR8, PT ;  /* 0x0000000800007c0c */ /* 0x000fe2000bfa3070 */
[----:B------:R-:W-:Y:S01]  /*5850*/  @!P3 FADD.FTZ R189, -R189, -RZ ;  /* 0x800000ffbdbdb221 */ /* 0x000fe20000010100 */
[----:B------:R-:W-:Y:S02]  /*5860*/  SHF.R.U32.HI R0, RZ, 0x8, R109 ;  /* 0x00000008ff007819 */ /* 0x000fe4000001166d */
[--C-:B------:R-:W-:Y:S02]  /*5870*/  SHF.R.U32.HI R4, RZ, 0x18, R10.reuse ;  /* 0x00000018ff047819 */ /* 0x100fe4000001160a */
[----:B------:R-:W-:Y:S01]  /*5880*/  LOP3.LUT R0, R0, 0xffff, RZ, 0xc0, !PT ;  /* 0x0000ffff00007812 */ /* 0x000fe200078ec0ff */
[----:B------:R-:W-:Y:S01]  /*5890*/  @!P6 FADD.FTZ R180, -R180, -RZ ;  /* 0x800000ffb4b4e221 */ /* 0x000fe20000010100 */
[----:B------:R-:W-:Y:S01]  /*58a0*/  ISETP.LE.U32.AND P3, PT, R110, UR8, PT ;  /* 0x000000086e007c0c */ /* 0x000fe2000bf63070 */
[----:B------:R-:W-:Y:S01]  /*58b0*/  MUFU.EX2 R119, R119 ;  /* 0x0000007700777308 */ /* 0x000fe20000000800 */
[----:B------:R-:W-:Y:S01]  /*58c0*/  ISETP.LE.U32.AND P6, PT, R0, UR8, PT ;  /* 0x0000000800007c0c */ /* 0x000fe2000bfc3070 */
[----:B------:R-:W-:Y:S01]  /*58d0*/  @!P0 FADD.FTZ R185, -R185, -RZ ;  /* 0x800000ffb9b98221 */ /* 0x000fe20000010100 */
[----:B------:R-:W-:Y:S01]  /*58e0*/  LOP3.LUT R0, R111, 0xff, RZ, 0xc0, !PT ;  /* 0x000000ff6f007812 */ /* 0x000fe200078ec0ff */
[----:B------:R-:W-:Y:S01]  /*58f0*/  @!P5 FADD.FTZ R186, -R186, -RZ ;  /* 0x800000ffbabad221 */ /* 0x000fe20000010100 */
[----:B------:R-:W-:Y:S02]  /*5900*/  ISETP.LE.U32.AND P1, PT, R9, UR8, PT ;  /* 0x0000000809007c0c */ /* 0x000fe4000bf23070 */
[----:B------:R-:W-:Y:S03]  /*5910*/  ISETP.LE.U32.AND P0, PT, R0, UR8, PT ;  /* 0x0000000800007c0c */ /* 0x000fe6000bf03070 */
[----:B------:R-:W-:Y:S01]  /*5920*/  MUFU.EX2 R111, R32 ;  /* 0x00000020006f7308 */ /* 0x000fe20000000800 */
[----:B------:R-:W-:Y:S02]  /*5930*/  LOP3.LUT R0, R10, 0xff, RZ, 0xc0, !PT ;  /* 0x000000ff0a007812 */ /* 0x000fe400078ec0ff */
[----:B------:R-:W-:Y:S01]  /*5940*/  SHF.R.U32.HI R10, RZ, 0x10, R10 ;  /* 0x00000010ff0a7819 */ /* 0x000fe2000001160a */
[----:B-1----:R-:W-:Y:S01]  /*5950*/  @!P3 FADD.FTZ R131, -R131, -RZ ;  /* 0x800000ff8383b221 */ /* 0x002fe20000010100 */
[----:B------:R-:W-:Y:S01]  /*5960*/  ISETP.LE.U32.AND P4, PT, R0, UR8, PT ;  /* 0x0000000800007c0c */ /* 0x000fe2000bf83070 */
[----:B------:R-:W-:Y:S01]  /*5970*/  @!P6 FADD.FTZ R125, -R125, -RZ ;  /* 0x800000ff7d7de221 */ /* 0x000fe20000010100 */
[----:B------:R-:W-:Y:S03]  /*5980*/  SHF.R.U32.HI R0, RZ, 0x8, R5 ;  /* 0x00000008ff007819 */ /* 0x000fe60000011605 */
[----:B------:R-:W-:Y:S01]  /*5990*/  MUFU.EX2 R127, R25 ;  /* 0x00000019007f7308 */ /* 0x000fe20000000800 */
[----:B------:R-:W-:Y:S01]  /*59a0*/  ISETP.LE.U32.AND P6, PT, R4, UR8, PT ;  /* 0x0000000804007c0c */ /* 0x000fe2000bfc3070 */
[----:B------:R-:W-:Y:S01]  /*59b0*/  @!P1 FADD.FTZ R183, -R183, -RZ ;  /* 0x800000ffb7b79221 */ /* 0x000fe20000010100 */
[----:B------:R-:W-:Y:S01]  /*59c0*/  LOP3.LUT R4, R2, 0xff, RZ, 0xc0, !PT ;  /* 0x000000ff02047812 */ /* 0x000fe200078ec0ff */
[----:B------:R-:W-:Y:S01]  /*59d0*/  @!P0 FADD.FTZ R179, -R179, -RZ ;  /* 0x800000ffb3b38221 */ /* 0x000fe20000010100 */
[----:B------:R-:W-:Y:S02]  /*59e0*/  LOP3.LUT R0, R0, 0xffff, RZ, 0xc0, !PT ;  /* 0x0000ffff00007812 */ /* 0x000fe400078ec0ff */
[----:B------:R-:W-:Y:S03]  /*59f0*/  LOP3.LUT R10, R10, 0xff, RZ, 0xc0, !PT ;  /* 0x000000ff0a0a7812 */ /* 0x000fe600078ec0ff */
[----:B------:R-:W-:Y:S01]  /*5a00*/  MUFU.EX2 R116, R116 ;  /* 0x0000007400747308 */ /* 0x000fe20000000800 */
[----:B------:R-:W-:Y:S01]  /*5a10*/  ISETP.LE.U32.AND P0, PT, R0, UR8, PT ;  /* 0x0000000800007c0c */ /* 0x000fe2000bf03070 */
[----:B------:R-:W-:Y:S01]  /*5a20*/  @!P4 FADD.FTZ R121, -R121, -RZ ;  /* 0x800000ff7979c221 */ /* 0x000fe20000010100 */
[----:B------:R-:W-:Y:S02]  /*5a30*/  ISETP.LE.U32.AND P4, PT, R4, UR8, PT ;  /* 0x0000000804007c0c */ /* 0x000fe4000bf83070 */
[----:B------:R-:W-:Y:S01]  /*5a40*/  LOP3.LUT R0, R2, 0xffff, RZ, 0xc0, !PT ;  /* 0x0000ffff02007812 */ /* 0x000fe200078ec0ff */
[----:B------:R-:W-:Y:S01]  /*5a50*/  @!P6 FADD.FTZ R123, -R123, -RZ ;  /* 0x800000ff7b7be221 */ /* 0x000fe20000010100 */
[--C-:B------:R-:W-:Y:S03]  /*5a60*/  SHF.R.U32.HI R4, RZ, 0x10, R2.reuse ;  /* 0x00000010ff047819 */ /* 0x100fe60000011602 */
[----:B------:R-:W1:Y:S01]  /*5a70*/  MUFU.EX2 R129, R24 ;  /* 0x0000001800817308 */ /* 0x000e620000000800 */
[----:B------:R-:W-:Y:S02]  /*5a80*/  SHF.R.U32.HI R2, RZ, 0x18, R2 ;  /* 0x00000018ff027819 */ /* 0x000fe40000011602 */
[----:B------:R-:W-:Y:S02]  /*5a90*/  ISETP.LE.U32.AND P3, PT, R10, UR8, PT ;  /* 0x000000080a007c0c */ /* 0x000fe4000bf63070 */
[----:B------:R-:W-:Y:S01]  /*5aa0*/  ISETP.LE.U32.AND P6, PT, R2, UR8, PT ;  /* 0x0000000802007c0c */ /* 0x000fe2000bfc3070 */
[----:B--2---:R-:W-:Y:S01]  /*5ab0*/  @!P0 FADD.FTZ R120, -R120, -RZ ;  /* 0x800000ff78788221 */ /* 0x004fe20000010100 */
[----:B------:R-:W-:Y:S03]  /*5ac0*/  LOP3.LUT R2, R106, 0xff, RZ, 0xc0, !PT ;  /* 0x000000ff6a027812 */ /* 0x000fe600078ec0ff */
[----:B------:R-:W2:Y:S01]  /*5ad0*/  MUFU.EX2 R118, R118 ;  /* 0x0000007600767308 */ /* 0x000ea20000000800 */
[----:B------:R-:W-:Y:S02]  /*5ae0*/  LOP3.LUT R4, R4, 0xff, RZ, 0xc0, !PT ;  /* 0x000000ff04047812 */ /* 0x000fe400078ec0ff */
[----:B------:R-:W-:Y:S02]  /*5af0*/  SHF.R.U32.HI R0, RZ, 0x8, R0 ;  /* 0x00000008ff007819 */ /* 0x000fe40000011600 */
[----:B------:R-:W-:Y:S02]  /*5b00*/  ISETP.LE.U32.AND P1, PT, R102, UR8, PT ;  /* 0x0000000866007c0c */ /* 0x000fe4000bf23070 */
[----:B------:R-:W-:Y:S01]  /*5b10*/  LOP3.LUT R0, R0, 0xffff, RZ, 0xc0, !PT ;  /* 0x0000ffff00007812 */ /* 0x000fe200078ec0ff */
[----:B------:R-:W-:Y:S01]  /*5b20*/  @!P3 FADD.FTZ R124, -R124, -RZ ;  /* 0x800000ff7c7cb221 */ /* 0x000fe20000010100 */
[----:B------:R-:W-:Y:S01]  /*5b30*/  ISETP.LE.U32.AND P3, PT, R4, UR8, PT ;  /* 0x0000000804007c0c */ /* 0x000fe2000bf63070 */
[----:B------:R-:W-:Y:S01]  /*5b40*/  @!P6 FADD.FTZ R126, -R126, -RZ ;  /* 0x800000ff7e7ee221 */ /* 0x000fe20000010100 */
[----:B------:R-:W-:Y:S01]  /*5b50*/  ISETP.LE.U32.AND P6, PT, R2, UR8, PT ;  /* 0x0000000802007c0c */ /* 0x000fe2000bfc3070 */
[----:B-1----:R-:W-:Y:S01]  /*5b60*/  @!P4 FADD.FTZ R129, -R129, -RZ ;  /* 0x800000ff8181c221 */ /* 0x002fe20000010100 */
[----:B------:R-:W-:Y:S02]  /*5b70*/  SHF.R.U32.HI R2, RZ, 0x8, R104 ;  /* 0x00000008ff027819 */ /* 0x000fe40000011668 */
[----:B------:R-:W-:Y:S02]  /*5b80*/  ISETP.LE.U32.AND P0, PT, R0, UR8, PT ;  /* 0x0000000800007c0c */ /* 0x000fe4000bf03070 */
[----:B------:R-:W-:Y:S01]  /*5b90*/  LOP3.LUT R4, R2, 0xffff, RZ, 0xc0, !PT ;  /* 0x0000ffff02047812 */ /* 0x000fe200078ec0ff */
[----:B------:R-:W-:Y:S01]  /*5ba0*/  @!P1 FADD.FTZ R111, -R111, -RZ ;  /* 0x800000ff6f6f9221 */ /* 0x000fe20000010100 */
[----:B------:R-:W-:Y:S02]  /*5bb0*/  F2FP.RELU.F16.F32.PACK_AB R2, R182, R181 ;  /* 0x000000b5b602723e */ /* 0x000fe400000008ff */
[----:B------:R-:W-:Y:S01]  /*5bc0*/  SHF.R.U32.HI R0, RZ, 0x8, R105 ;  /* 0x00000008ff007819 */ /* 0x000fe20000011669 */
[----:B------:R-:W-:Y:S01]  /*5bd0*/  @!P3 FADD.FTZ R130, -R130, -RZ ;  /* 0x800000ff8282b221 */ /* 0x000fe20000010100 */
[----:B------:R-:W-:Y:S01]  /*5be0*/  F2FP.RELU.F16.F32.PACK_AB R5, R188, R190 ;  /* 0x000000bebc05723e */ /* 0x000fe200000008ff */
[----:B------:R1:W-:Y:S01]  /*5bf0*/  STS [R200+0xe000], R2 ;  /* 0x00e00002c8007388 */ /* 0x0003e20000000800 */
[----:B------:R-:W-:Y:S01]  /*5c00*/  LOP3.LUT R0, R0, 0xffff, RZ, 0xc0, !PT ;  /* 0x0000ffff00007812 */ /* 0x000fe200078ec0ff */
[----:B------:R-:W-:Y:S01]  /*5c10*/  @!P6 FADD.FTZ R114, -R114, -RZ ;  /* 0x800000ff7272e221 */ /* 0x000fe20000010100 */
[----:B------:R-:W-:Y:S01]  /*5c20*/  F2FP.RELU.F16.F32.PACK_AB R6, R180, R183 ;  /* 0x000000b7b406723e */ /* 0x000fe200000008ff */
[----:B------:R-:W-:Y:S01]  /*5c30*/  @!P0 FADD.FTZ R127, -R127, -RZ ;  /* 0x800000ff7f7f8221 */ /* 0x000fe20000010100 */
[----:B------:R-:W-:Y:S02]  /*5c40*/  ISETP.LE.U32.AND P3, PT, R0, UR8, PT ;  /* 0x0000000800007c0c */ /* 0x000fe4000bf63070 */
[----:B------:R-:W-:Y:S02]  /*5c50*/  LOP3.LUT R0, R107, 0xff, RZ, 0xc0, !PT ;  /* 0x000000ff6b007812 */ /* 0x000fe400078ec0ff */
[----:B------:R-:W-:Y:S02]  /*5c60*/  ISETP.LE.U32.AND P0, PT, R14, UR8, PT ;  /* 0x000000080e007c0c */ /* 0x000fe4000bf03070 */
[----:B------:R-:W-:Y:S02]  /*5c70*/  ISETP.LE.U32.AND P1, PT, R0, UR8, PT ;  /* 0x0000000800007c0c */ /* 0x000fe4000bf23070 */
[----:B------:R-:W-:Y:S02]  /*5c80*/  F2FP.RELU.F16.F32.PACK_AB R0, R184, R187 ;  /* 0x000000bbb800723e */ /* 0x000fe400000008ff */
[----:B------:R-:W-:Y:S02]  /*5c90*/  ISETP.LE.U32.AND P5, PT, R103, UR8, PT ;  /* 0x0000000867007c0c */ /* 0x000fe4000bfa3070 */
[----:B------:R-:W-:Y:S01]  /*5ca0*/  ISETP.LE.U32.AND P4, PT, R100, UR8, PT ;  /* 0x0000000864007c0c */ /* 0x000fe2000bf83070 */
[----:B------:R3:W-:Y:S01]  /*5cb0*/  STS [R200+0xe400], R0 ;  /* 0x00e40000c8007388 */ /* 0x0007e20000000800 */
[----:B------:R-:W-:Y:S01]  /*5cc0*/  @!P3 FADD.FTZ R119, -R119, -RZ ;  /* 0x800000ff7777b221 */ /* 0x000fe20000010100 */
[----:B------:R-:W-:Y:S02]  /*5cd0*/  ISETP.LE.U32.AND P3, PT, R4, UR8, PT ;  /* 0x0000000804007c0c */ /* 0x000fe4000bf63070 */
[----:B------:R-:W-:Y:S01]  /*5ce0*/  F2FP.RELU.F16.F32.PACK_AB R4, R125, R128 ;  /* 0x000000807d04723e */ /* 0x000fe200000008ff */
[----:B------:R-:W-:Y:S01]  /*5cf0*/  @!P0 FADD.FTZ R116, -R116, -RZ ;  /* 0x800000ff74748221 */ /* 0x000fe20000010100 */
[C---:B------:R-:W-:Y:S01]  /*5d00*/  LEA R112, P0, R226.reuse, R112, 0x2 ;  /* 0x00000070e2707211 */ /* 0x040fe200078010ff */
[----:B------:R-:W-:Y:S01]  /*5d10*/  @!P1 FADD.FTZ R115, -R115, -RZ ;  /* 0x800000ff73739221 */ /* 0x000fe20000010100 */
[----:B-1----:R-:W-:Y:S01]  /*5d20*/  F2FP.RELU.F16.F32.PACK_AB R2, R131, R179 ;  /* 0x000000b38302723e */ /* 0x002fe200000008ff */
[----:B------:R1:W-:Y:S01]  /*5d30*/  STS [R203+0xe000], R4 ;  /* 0x00e00004cb007388 */ /* 0x0003e20000000800 */
[----:B------:R-:W-:Y:S01]  /*5d40*/  LEA.HI.X.SX32 R113, R226, R113, 0x2, P0 ;  /* 0x00000071e2717211 */ /* 0x000fe200000f16ff */
[----:B--2---:R-:W-:Y:S01]  /*5d50*/  @!P5 FADD.FTZ R118, -R118, -RZ ;  /* 0x800000ff7676d221 */ /* 0x004fe20000010100 */
[----:B------:R-:W-:Y:S01]  /*5d60*/  @!P4 FADD.FTZ R122, -R122, -RZ ;  /* 0x800000ff7a7ac221 */ /* 0x000fe20000010100 */
[----:B------:R2:W-:Y:S01]  /*5d70*/  STS [R203+0xe400], R2 ;  /* 0x00e40002cb007388 */ /* 0x0005e20000000800 */
[----:B------:R-:W-:Y:S01]  /*5d80*/  FSETP.GE.FTZ.AND P0, PT, R181, RZ, PT ;  /* 0x000000ffb500720b */ /* 0x000fe20003f16000 */
[----:B------:R-:W-:Y:S01]  /*5d90*/  @!P3 FADD.FTZ R117, -R117, -RZ ;  /* 0x800000ff7575b221 */ /* 0x000fe20000010100 */
[----:B------:R-:W-:Y:S01]  /*5da0*/  FSETP.GE.FTZ.AND P6, PT, R182, RZ, PT ;  /* 0x000000ffb600720b */ /* 0x000fe20003fd6000 */
[----:B------:R4:W-:Y:S01]  /*5db0*/  STS [R200+0xf000], R5 ;  /* 0x00f00005c8007388 */ /* 0x0009e20000000800 */
[----:B------:R-:W-:Y:S02]  /*5dc0*/  FSETP.GE.FTZ.AND P5, PT, R128, RZ, PT ;  /* 0x000000ff8000720b */ /* 0x000fe40003fb6000 */
[C---:B------:R-:W-:Y:S01]  /*5dd0*/  FSETP.GE.FTZ.AND P1, PT, R120.reuse, RZ, PT ;  /* 0x000000ff7800720b */ /* 0x040fe20003f36000 */
[----:B------:R-:W4:Y:S01]  /*5de0*/  LDG.E R110, desc[UR14][R112.64] ;  /* 0x0000000e706e7981 */ /* 0x000f22000c1e1900 */
[----:B------:R-:W-:Y:S02]  /*5df0*/  FSETP.GE.FTZ.AND P4, PT, R125, RZ, PT ;  /* 0x000000ff7d00720b */ /* 0x000fe40003f96000 */
[----:B------:R-:W-:Y:S01]  /*5e00*/  FSETP.GE.FTZ.AND P3, PT, R121, RZ, PT ;  /* 0x000000ff7900720b */ /* 0x000fe20003f76000 */
[----:B------:R-:W4:Y:S01]  /*5e10*/  LDG.E R109, desc[UR14][R112.64+0x20] ;  /* 0x0000200e706d7981 */ /* 0x000f22000c1e1900 */
[----:B---3--:R-:W-:Y:S05]  /*5e20*/  F2FP.RELU.F16.F32.PACK_AB R0, R189, R191 ;  /* 0x000000bfbd00723e */ /* 0x008fea00000008ff */
[----:B------:R3:W-:Y:S01]  /*5e30*/  STS [R200+0xf400], R0 ;  /* 0x00f40000c8007388 */ /* 0x0007e20000000800 */
[----:B-1----:R-:W-:Y:S03]  /*5e40*/  F2FP.RELU.F16.F32.PACK_AB R4, R120, R121 ;  /* 0x000000797804723e */ /* 0x002fe600000008ff */
[----:B------:R1:W-:Y:S01]  /*5e50*/  STS [R203+0xf000], R6 ;  /* 0x00f00006cb007388 */ /* 0x0003e20000000800 */
[----:B--2---:R-:W-:Y:S02]  /*5e60*/  F2FP.RELU.F16.F32.PACK_AB R2, R123, R124 ;  /* 0x0000007c7b02723e */ /* 0x004fe400000008ff */
[----:B----4-:R-:W-:Y:S05]  /*5e70*/  F2FP.RELU.F16.F32.PACK_AB R5, R185, R186 ;  /* 0x000000bab905723e */ /* 0x010fea00000008ff */
[----:B------:R2:W-:Y:S04]  /*5e80*/  STS [R203+0xf400], R5 ;  /* 0x00f40005cb007388 */ /* 0x0005e80000000800 */
[----:B------:R4:W-:Y:S04]  /*5e90*/  STS [R201+0xe000], R4 ;  /* 0x00e00004c9007388 */ /* 0x0009e80000000800 */
[----:B------:R4:W-:Y:S01]  /*5ea0*/  STS [R201+0xe400], R2 ;  /* 0x00e40002c9007388 */ /* 0x0009e20000000800 */
[----:B---3--:R-:W-:Y:S02]  /*5eb0*/  F2FP.RELU.F16.F32.PACK_AB R0, R119, R111 ;  /* 0x0000006f7700723e */ /* 0x008fe400000008ff */
[----:B-1----:R-:W-:Y:S03]  /*5ec0*/  F2FP.RELU.F16.F32.PACK_AB R6, R127, R129 ;  /* 0x000000817f06723e */ /* 0x002fe600000008ff */
[----:B------:R1:W-:Y:S01]  /*5ed0*/  STS [R202+0xe000], R0 ;  /* 0x00e00000ca007388 */ /* 0x0003e20000000800 */
[----:B--2---:R-:W-:Y:S02]  /*5ee0*/  F2FP.RELU.F16.F32.PACK_AB R5, R126, R130 ;  /* 0x000000827e05723e */ /* 0x004fe400000008ff */
[----:B----4-:R-:W-:Y:S02]  /*5ef0*/  F2FP.RELU.F16.F32.PACK_AB R4, R118, R114 ;  /* 0x000000727604723e */ /* 0x010fe400000008ff */
[----:B------:R-:W-:Y:S03]  /*5f00*/  F2FP.RELU.F16.F32.PACK_AB R2, R117, R122 ;  /* 0x0000007a7502723e */ /* 0x000fe600000008ff */
[----:B------:R-:W-:Y:S04]  /*5f10*/  STS [R202+0xe400], R4 ;  /* 0x00e40004ca007388 */ /* 0x000fe80000000800 */
[----:B------:R-:W-:Y:S01]  /*5f20*/  STS [R201+0xf000], R6 ;  /* 0x00f00006c9007388 */ /* 0x000fe20000000800 */
[----:B-1----:R-:W-:Y:S03]  /*5f30*/  F2FP.RELU.F16.F32.PACK_AB R0, R116, R115 ;  /* 0x000000737400723e */ /* 0x002fe600000008ff */
[----:B------:R-:W-:Y:S04]  /*5f40*/  STS [R201+0xf400], R5 ;  /* 0x00f40005c9007388 */ /* 0x000fe80000000800 */
[----:B------:R-:W-:Y:S04]  /*5f50*/  STS [R202+0xf000], R2 ;  /* 0x00f00002ca007388 */ /* 0x000fe80000000800 */
[----:B------:R1:W-:Y:S04]  /*5f60*/  STS [R202+0xf400], R0 ;  /* 0x00f40000ca007388 */ /* 0x0003e80000000800 */
[----:B------:R-:W2:Y:S08]  /*5f70*/  LDSM.16.M88.4 R32, [R168+UR6+0x4000] ;  /* 0x00400006a820783b */ /* 0x000eb00008000200 */
[----:B------:R-:W3:Y:S01]  /*5f80*/  LDSM.16.M88.4 R28, [R168+UR6+0x5000] ;  /* 0x00500006a81c783b */ /* 0x000ee20008000200 */
[----:B-1----:R-:W-:Y:S05]  /*5f90*/  IADD3 R0, R168, 0x4000, R108 ;  /* 0x00004000a8007810 */ /* 0x002fea0007ffe06c */
[C---:B------:R-:W-:Y:S02]  /*5fa0*/  IMAD.IADD R2, R0.reuse, 0x1, R174 ;  /* 0x0000000100027824 */ /* 0x040fe400078e02ae */
[----:B------:R-:W-:Y:S03]  /*5fb0*/  IMAD.IADD R0, R0, 0x1, R164 ;  /* 0x0000000100007824 */ /* 0x000fe600078e02a4 */
[----:B------:R-:W1:Y:S08]  /*5fc0*/  LDSM.16.M88.4 R100, [R2] ;  /* 0x000000000264783b */ /* 0x000e700000000200 */
[----:B------:R-:W4:Y:S01]  /*5fd0*/  LDSM.16.M88.4 R104, [R2+0x1000] ;  /* 0x001000000268783b */ /* 0x000f220000000200 */
        /* <DEDUP_REMOVED lines=8> */
[-C--:B-1----:R-:W-:Y:S06]  /*6060*/  HMMA.16816.F32 R4, R100, R140.reuse, R4 ;  /* 0x0000008c6404723c */ /* 0x082fec0000001804 */
[C---:B----4-:R-:W-:Y:S06]  /*6070*/  HMMA.16816.F32 R8, R104.reuse, R140, R8 ;  /* 0x0000008c6808723c */ /* 0x050fec0000001808 */
[-C--:B------:R-:W-:Y:S06]  /*6080*/  HMMA.16816.F32 R12, R104, R142.reuse, R12 ;  /* 0x0000008e680c723c */ /* 0x080fec000000180c */
[C---:B------:R-:W-:Y:S06]  /*6090*/  HMMA.16816.F32 R16, R100.reuse, R142, R16 ;  /* 0x0000008e6410723c */ /* 0x040fec0000001810 */
[-C--:B------:R-:W-:Y:S06]  /*60a0*/  HMMA.16816.F32 R20, R100, R144.reuse, R20 ;  /* 0x000000906414723c */ /* 0x080fec0000001814 */
[C---:B------:R-:W-:Y:S06]  /*60b0*/  HMMA.16816.F32 R24, R104.reuse, R144, R24 ;  /* 0x000000906818723c */ /* 0x040fec0000001818 */
[-C--:B------:R-:W-:Y:S01]  /*60c0*/  HMMA.16816.F32 R28, R104, R146.reuse, R28 ;  /* 0x00000092681c723c */ /* 0x080fe2000000181c */
[----:B------:R-:W1:Y:S05]  /*60d0*/  LDSM.16.M88.4 R104, [R0] ;  /* 0x000000000068783b */ /* 0x000e6a0000000200 */
[----:B------:R-:W-:Y:S03]  /*60e0*/  HMMA.16816.F32 R32, R100, R146, R32 ;  /* 0x000000926420723c */ /* 0x000fe60000001820 */
[----:B------:R2:W3:Y:S02]  /*60f0*/  LDSM.16.M88.4 R100, [R0+0x1000] ;  /* 0x001000000064783b */ /* 0x0004e40000000200 */
[----:B--2---:R-:W-:Y:S06]  /*6100*/  IMAD.IADD R0, R164, 0x1, R2 ;  /* 0x00000001a4007824 */ /* 0x004fec00078e0202 */
[----:B------:R2:W5:Y:S01]  /*6110*/  LDG.E R2, desc[UR14][R112.64+0xa0] ;  /* 0x0000a00e70027981 */ /* 0x000562000c1e1900 */
        /* <DEDUP_REMOVED lines=9> */
[----:B------:R-:W3:Y:S03]  /*61b0*/  LDSM.16.M88.4 R104, [R0+0x1000] ;  /* 0x001000000068783b */ /* 0x000ee60000000200 */
[-C--:B-1----:R-:W-:Y:S06]  /*61c0*/  HMMA.16816.F32 R4, R100, R156.reuse, R4 ;  /* 0x0000009c6404723c */ /* 0x082fec0000001804 */
[C---:B---3--:R-:W-:Y:S06]  /*61d0*/  HMMA.16816.F32 R8, R104.reuse, R156, R8 ;  /* 0x0000009c6808723c */ /* 0x048fec0000001808 */
[-C--:B------:R-:W-:Y:S06]  /*61e0*/  HMMA.16816.F32 R12, R104, R158.reuse, R12 ;  /* 0x0000009e680c723c */ /* 0x080fec000000180c */
[C---:B------:R-:W-:Y:S06]  /*61f0*/  HMMA.16816.F32 R16, R100.reuse, R158, R16 ;  /* 0x0000009e6410723c */ /* 0x040fec0000001810 */
[----:B------:R-:W-:Y:S01]  /*6200*/  FADD.FTZ R0, -R110, R4 ;  /* 0x000000046e007221 */ /* 0x000fe20000010100 */
        /* <DEDUP_REMOVED lines=22> */
[----:B------:R-:W-:Y:S01]  /*6370*/  FADD.FTZ R6, -R109, R6 ;  /* 0x000000066d067221 */ /* 0x000fe20000010100 */
        /* <DEDUP_REMOVED lines=18> */
[----:B--2---:R-:W-:Y:S06]  /*64a0*/  @!P6 BRA `(.L_x_715) ;  /* 0x000000000088e947 */ /* 0x004fec0003800000 */
        /* <DEDUP_REMOVED lines=34> */
.L_x_715:
[----:B---3--:R-:W-:Y:S01]  /*66d0*/  FADD.FTZ R6, -R109, R19 ;  /* 0x000000136d067221 */ /* 0x008fe20000010100 */
[----:B------:R-:W-:Y:S01]  /*66e0*/  FSETP.GE.FTZ.AND P4, PT, R131, RZ, PT ;  /* 0x000000ff8300720b */ /* 0x000fe20003f96000 */
[----:B------:R1:W-:Y:S01]  /*66f0*/  STS [R200+0xa000], R16 ;  /* 0x00a00010c8007388 */ /* 0x0003e20000000800 */
[----:B------:R-:W-:Y:S01]  /*6700*/  FMUL.FTZ R33, R187, R33 ;  /* 0x00000021bb217220 */ /* 0x000fe20000410000 */
[----:B------:R-:W-:Y:S01]  /*6710*/  FMUL.FTZ R32, R184, R32 ;  /* 0x00000020b8207220 */ /* 0x000fe20000410000 */
[----:B------:R-:W-:Y:S01]  /*6720*/  FSEL R6, R6, R109, P4 ;  /* 0x0000006d06067208 */ /* 0x000fe20002000000 */
[----:B------:R-:W-:Y:S01]  /*6730*/  FADD.FTZ R5, -R109, R18 ;  /* 0x000000126d057221 */ /* 0x000fe20000010100 */
[----:B------:R-:W-:Y:S01]  /*6740*/  FSETP.GE.FTZ.AND P0, PT, R179, RZ, PT ;  /* 0x000000ffb300720b */ /* 0x000fe20003f16000 */
[----:B------:R-:W-:Y:S01]  /*6750*/  FADD.FTZ R22, -R109, R22 ;  /* 0x000000166d167221 */ /* 0x000fe20000010100 */
        /* <DEDUP_REMOVED lines=11> */
[----:B------:R-:W-:Y:S01]  /*6810*/  FADD.FTZ R13, -R4, R13 ;  /* 0x0000000d040d7221 */ /* 0x000fe20000010100 */
        /* <DEDUP_REMOVED lines=29> */
[----:B------:R-:W-:Y:S02]  /*69f0*/  FSETP.GE.FTZ.AND P0, PT, R117, RZ, PT ;  /* 0x000000ff7500720b */ /* 0x000fe40003f16000 */
        /* <DEDUP_REMOVED lines=28> */
[----:B------:R-:W-:Y:S01]  /*6bc0*/  FSETP.GE.FTZ.AND P5, PT, R185, RZ, PT ;  /* 0x000000ffb900720b */ /* 0x000fe20003fb6000 */
[----:B------:R-:W-:Y:S01]  /*6bd0*/  IMAD.MOV.U32 R117, RZ, RZ, R205 ;  /* 0x000000ffff757224 */ /* 0x000fe200078e00cd */
        /* <DEDUP_REMOVED lines=115> */
.L_x_716:
[----:B------:R-:W-:Y:S01]  /*7310*/  LDSM.16.M88.4 R16, [R167] ;  /* 0x00000000a710783b */ /* 0x000fe20000000200 */
[--C-:B------:R-:W-:Y:S01]  /*7320*/  IMAD.IADD R2, R176, 0x1, R164.reuse ;  /* 0x00000001b0027824 */ /* 0x100fe200078e02a4 */
[----:B------:R-:W-:Y:S01]  /*7330*/  LEA R206, P0, R238, R116, 0x2 ;  /* 0x00000074eece7211 */ /* 0x000fe200078010ff */
[----:B------:R-:W-:Y:S01]  /*7340*/  IMAD.IADD R112, R167, 0x1, R164 ;  /* 0x00000001a7707824 */ /* 0x000fe200078e02a4 */
[----:B------:R-:W2:Y:S01]  /*7350*/  LDSM.16.MT88.4 R8, [R0+0x2000] ;  /* 0x002000000008783b */ /* 0x000ea20000004200 */
[----:B------:R-:W-:Y:S01]  /*7360*/  IMAD.IADD R113, R164, 0x1, R169 ;  /* 0x00000001a4717824 */ /* 0x000fe200078e02a9 */
[----:B------:R-:W-:Y:S01]  /*7370*/  LEA.HI.X.SX32 R205, R238, R117, 0x2, P0 ;  /* 0x00000075eecd7211 */ /* 0x000fe200000f16ff */
[C---:B------:R-:W-:Y:S01]  /*7380*/  IMAD.IADD R115, R229.reuse, 0x1, R250 ;  /* 0x00000001e5737824 */ /* 0x040fe200078e02fa */
        /* <DEDUP_REMOVED lines=274> */
[----:B------:R-:W-:Y:S01]  /*84b0*/  F2FP.F16.F32.PACK_AB R19, R19, R62 ;  /* 0x0000003e1313723e */ /* 0x000fe200000000ff */
[----:B--2---:R-:W-:Y:S04]  /*84c0*/  STS [R108], R18 ;  /* 0x000000126c007388 */ /* 0x004fe80000000800 */
[----:B------:R-:W-:Y:S04]  /*84d0*/  STS [R108+0x400], R17 ;  /* 0x000400116c007388 */ /* 0x000fe80000000800 */
[----:B---3--:R-:W-:Y:S04]  /*84e0*/  STS [R107], R14 ;  /* 0x0000000e6b007388 */ /* 0x008fe80000000800 */
[----:B----4-:R-:W-:Y:S04]  /*84f0*/  STS [R109], R13 ;  /* 0x0000000d6d007388 */ /* 0x010fe80000000800 */
[----:B------:R-:W-:Y:S01]  /*8500*/  STS [R108+0x2000], R16 ;  /* 0x002000106c007388 */ /* 0x000fe20000000800 */
[----:B------:R-:W-:-:S03]  /*8510*/  ISETP.NE.AND P0, PT, R104, -0x1, PT ;  /* 0xffffffff6800780c */ /* 0x000fc60003f05270 */
[----:B------:R-:W-:Y:S04]  /*8520*/  STS [R108+0x2400], R15 ;  /* 0x0024000f6c007388 */ /* 0x000fe80000000800 */
[----:B------:R-:W-:Y:S04]  /*8530*/  STS [R107+0x2000], R12 ;  /* 0x0020000c6b007388 */ /* 0x000fe80000000800 */
[----:B------:R-:W-:Y:S04]  /*8540*/  STS [R107+0x2400], R11 ;  /* 0x0024000b6b007388 */ /* 0x000fe80000000800 */
[----:B------:R-:W-:Y:S04]  /*8550*/  STS [R106], R10 ;  /* 0x0000000a6a007388 */ /* 0x000fe80000000800 */
[----:B------:R-:W-:Y:S04]  /*8560*/  STS [R106+0x400], R9 ;  /* 0x000400096a007388 */ /* 0x000fe80000000800 */
[----:B------:R1:W-:Y:S04]  /*8570*/  STS [R105], R6 ;  /* 0x0000000669007388 */ /* 0x0003e80000000800 */
[----:B------:R-:W-:Y:S04]  /*8580*/  STS [R105+0x400], R5 ;  /* 0x0004000569007388 */ /* 0x000fe80000000800 */
[----:B------:R-:W-:Y:S04]  /*8590*/  STS [R106+0x2000], R8 ;  /* 0x002000086a007388 */ /* 0x000fe80000000800 */
[----:B------:R-:W-:Y:S04]  /*85a0*/  STS [R106+0x2400], R7 ;  /* 0x002400076a007388 */ /* 0x000fe80000000800 */
[----:B------:R2:W-:Y:S04]  /*85b0*/  STS [R105+0x2000], R4 ;  /* 0x0020000469007388 */ /* 0x0005e80000000800 */
[----:B------:R-:W-:Y:S04]  /*85c0*/  STS [R105+0x2400], R2 ;  /* 0x0024000269007388 */ /* 0x000fe80000000800 */
[----:B------:R3:W-:Y:S01]  /*85d0*/  STS [R108+0x4000], R0 ;  /* 0x004000006c007388 */ /* 0x0007e20000000800 */
[----:B-1----:R-:W-:-:S03]  /*85e0*/  @P0 IADD3 R6, R247, R104, RZ ;  /* 0x00000068f7060210 */ /* 0x002fc60007ffe0ff */
[----:B------:R1:W-:Y:S04]  /*85f0*/  STS [R108+0x4400], R30 ;  /* 0x0044001e6c007388 */ /* 0x0003e80000000800 */
[----:B------:R-:W-:Y:S04]  /*8600*/  STS [R107+0x4000], R32 ;  /* 0x004000206b007388 */ /* 0x000fe80000000800 */
[----:B------:R-:W-:Y:S04]  /*8610*/  STS [R109+0x4000], R29 ;  /* 0x0040001d6d007388 */ /* 0x000fe80000000800 */
[----:B------:R-:W-:Y:S01]  /*8620*/  STS [R108+0x6000], R34 ;  /* 0x006000226c007388 */ /* 0x000fe20000000800 */
[----:B--2---:R-:W2:Y:S03]  /*8630*/  @P0 LDC.64 R4, c[0x0][0x450] ;  /* 0x00011400ff040b82 */ /* 0x004ea60000000a00 */
[----:B------:R-:W-:Y:S01]  /*8640*/  STS [R108+0x6400], R33 ;  /* 0x006400216c007388 */ /* 0x000fe20000000800 */
[----:B---3--:R-:W-:-:S02]  /*8650*/  @P0 IADD3 R0, R247, R104, RZ ;  /* 0x00000068f7000210 */ /* 0x008fc40007ffe0ff */
[----:B------:R-:W3:Y:S02]  /*8660*/  S2R R104, SR_CTAID.Y ;  /* 0x0000000000687919 */ /* 0x000ee40000002600 */
[----:B-1----:R-:W1:Y:S01]  /*8670*/  @P0 LDC.64 R30, c[0x0][0x458] ;  /* 0x00011600ff1e0b82 */ /* 0x002e620000000a00 */
[----:B------:R4:W-:Y:S04]  /*8680*/  STS [R107+0x6000], R28 ;  /* 0x0060001c6b007388 */ /* 0x0009e80000000800 */
[----:B------:R-:W-:Y:S04]  /*8690*/  STS [R107+0x6400], R27 ;  /* 0x0064001b6b007388 */ /* 0x000fe80000000800 */
[----:B------:R-:W-:Y:S04]  /*86a0*/  STS [R106+0x4000], R26 ;  /* 0x0040001a6a007388 */ /* 0x000fe80000000800 */
[----:B------:R-:W-:Y:S04]  /*86b0*/  STS [R106+0x4400], R25 ;  /* 0x004400196a007388 */ /* 0x000fe80000000800 */
[----:B------:R-:W-:Y:S04]  /*86c0*/  STS [R105+0x4000], R22 ;  /* 0x0040001669007388 */ /* 0x000fe80000000800 */
[----:B------:R-:W-:Y:S04]  /*86d0*/  STS [R105+0x4400], R21 ;  /* 0x0044001569007388 */ /* 0x000fe80000000800 */
[----:B------:R-:W-:Y:S04]  /*86e0*/  STS [R106+0x6000], R24 ;  /* 0x006000186a007388 */ /* 0x000fe80000000800 */
[----:B------:R3:W-:Y:S04]  /*86f0*/  STS [R106+0x6400], R23 ;  /* 0x006400176a007388 */ /* 0x0007e80000000800 */
[----:B------:R3:W-:Y:S01]  /*8700*/  STS [R105+0x6000], R20 ;  /* 0x0060001469007388 */ /* 0x0007e20000000800 */
[----:B------:R-:W3:Y:S03]  /*8710*/  S2R R12, SR_TID.X ;  /* 0x00000000000c7919 */ /* 0x000ee60000002100 */
[----:B------:R3:W-:Y:S01]  /*8720*/  STS [R105+0x6400], R19 ;  /* 0x0064001369007388 */ /* 0x0007e20000000800 */
[----:B--2---:R-:W-:-:S02]  /*8730*/  @P0 IMAD R2, R0, R5, RZ ;  /* 0x0000000500020224 */ /* 0x004fc400078e02ff */
[----:B------:R-:W-:-:S04]  /*8740*/  @P0 IMAD.WIDE.U32 R8, R0, R4, RZ ;  /* 0x0000000400080225 */ /* 0x000fc800078e00ff */
[C---:B-1----:R-:W-:Y:S02]  /*8750*/  @P0 IMAD R0, R6.reuse, R31, RZ ;  /* 0x0000001f06000224 */ /* 0x042fe400078e02ff */
[----:B------:R-:W-:Y:S01]  /*8760*/  @P0 IMAD.WIDE.U32 R6, R6, R30, RZ ;  /* 0x0000001e06060225 */ /* 0x000fe200078e00ff */
[----:B------:R-:W-:Y:S02]  /*8770*/  @P0 IADD3 R10, R9, R2, RZ ;  /* 0x00000002090a0210 */ /* 0x000fe40007ffe0ff */
[----:B------:R-:W-:Y:S02]  /*8780*/  @P0 MOV R2, R8 ;  /* 0x0000000800020202 */ /* 0x000fe40000000f00 */
[----:B----4-:R-:W-:Y:S02]  /*8790*/  @P0 IADD3 R28, R7, R0, RZ ;  /* 0x00000000071c0210 */ /* 0x010fe40007ffe0ff */
[----:B---3--:R-:W-:Y:S02]  /*87a0*/  @P0 MOV R23, R6 ;  /* 0x0000000600170202 */ /* 0x008fe40000000f00 */
[----:B------:R-:W-:-:S02]  /*87b0*/  SHF.L.U32 R20, R246, 0x7, RZ ;  /* 0x00000007f6147819 */ /* 0x000fc400000006ff */
[----:B------:R-:W-:Y:S01]  /*87c0*/  SHF.R.S32.HI R11, RZ, 0x1f, R104 ;  /* 0x0000001fff0b7819 */ /* 0x000fe20000011468 */
        /* <DEDUP_REMOVED lines=13> */
.L_x_718:
        /* <DEDUP_REMOVED lines=13> */
.L_x_719:
[----:B------:R-:W-:Y:S01]  /*8970*/  BAR.SYNC.DEFER_BLOCKING 0x0 ;  /* 0x0000000000007b1d */ /* 0x000fe20000010000 */
[--C-:B------:R-:W-:Y:S01]  /*8980*/  SHF.R.S32.HI R9, RZ, 0x1f, R220.reuse ;  /* 0x0000001fff097819 */ /* 0x100fe200000114dc */
[----:B------:R-:W-:Y:S01]  /*8990*/  IMAD.MOV.U32 R8, RZ, RZ, R220 ;  /* 0x000000ffff087224 */ /* 0x000fe200078e00dc */
[----:B------:R-:W-:Y:S02]  /*89a0*/  SHF.R.S32.HI R22, RZ, 0x1f, R20 ;  /* 0x0000001fff167819 */ /* 0x000fe40000011414 */
[----:B------:R-:W-:Y:S01]  /*89b0*/  SHF.R.S32.HI R11, RZ, 0x1f, R12 ;  /* 0x0000001fff0b7819 */ /* 0x000fe2000001140c */
[-C--:B------:R-:W-:Y:S01]  /*89c0*/  IMAD.WIDE.U32 R6, R20, R4.reuse, R8 ;  /* 0x0000000414067225 */ /* 0x080fe200078e0008 */
[----:B------:R-:W-:Y:S01]  /*89d0*/  ULDC UR4, c[0x0][0x2d0] ;  /* 0x0000b40000047ab9 */ /* 0x000fe20000000800 */
[----:B------:R-:W-:Y:S01]  /*89e0*/  SHF.R.S32.HI R21, RZ, 0x1f, R248 ;  /* 0x0000001fff157819 */ /* 0x000fe200000114f8 */
[----:B------:R-:W-:Y:S01]  /*89f0*/  BSSY B0, `(.L_x_720) ;  /* 0x0000026000007945 */ /* 0x000fe20003800000 */
[----:B------:R-:W-:Y:S01]  /*8a00*/  IMAD R0, R22, R4, RZ ;  /* 0x0000000416007224 */ /* 0x000fe200078e02ff */
[----:B------:R-:W-:-:S02]  /*8a10*/  IADD3 R6, P0, R2, R6, RZ ;  /* 0x0000000602067210 */ /* 0x000fc40007f1e0ff */
[----:B------:R-:W-:Y:S01]  /*8a20*/  LEA.HI R2, R11, R12, RZ, 0x3 ;  /* 0x0000000c0b027211 */ /* 0x000fe200078f18ff */
[----:B------:R-:W-:Y:S01]  /*8a30*/  IMAD R0, R20, R5, R0 ;  /* 0x0000000514007224 */ /* 0x000fe200078e0200 */
[----:B------:R-:W-:Y:S01]  /*8a40*/  ISETP.GE.AND P4, PT, R220, UR4, PT ;  /* 0x00000004dc007c0c */ /* 0x000fe2000bf86270 */
[----:B------:R-:W-:-:S03]  /*8a50*/  ULDC.64 UR4, c[0x0][0x468] ;  /* 0x00011a0000047ab9 */ /* 0x000fc60000000a00 */
[----:B------:R-:W-:Y:S02]  /*8a60*/  IADD3.X R7, R10, R7, R0, P0, !PT ;  /* 0x000000070a077210 */ /* 0x000fe400007fe400 */
[----:B------:R-:W-:Y:S01]  /*8a70*/  SHF.R.S32.HI R0, RZ, 0x3, R2 ;  /* 0x00000003ff007819 */ /* 0x000fe20000011402 */
[----:B------:R-:W-:Y:S01]  /*8a80*/  IMAD R2, R246, -0x80, R195 ;  /* 0xffffff80f6027824 */ /* 0x000fe200078e02c3 */
[----:B------:R1:W2:Y:S01]  /*8a90*/  LDS.128 R24, [R114+0x7000] ;  /* 0x0070000072187984 */ /* 0x0002a20000000c00 */
[----:B------:R-:W-:Y:S01]  /*8aa0*/  IMAD.WIDE.U32 R6, R248, UR4, R6 ;  /* 0x00000004f8067c25 */ /* 0x000fe2000f8e0006 */
[----:B------:R-:W-:Y:S02]  /*8ab0*/  SHF.R.S32.HI R29, RZ, 0x1f, R0 ;  /* 0x0000001fff1d7819 */ /* 0x000fe40000011400 */
[----:B------:R1:W3:Y:S01]  /*8ac0*/  LDS.128 R32, [R114+0xb000] ;  /* 0x00b0000072207984 */ /* 0x0002e20000000c00 */
[C---:B------:R-:W-:Y:S02]  /*8ad0*/  VIADD R10, R0.reuse, 0x20 ;  /* 0x00000020000a7836 */ /* 0x040fe40000000000 */
[C---:B------:R-:W-:Y:S01]  /*8ae0*/  VIADD R12, R0.reuse, 0x40 ;  /* 0x00000040000c7836 */ /* 0x040fe20000000000 */
[----:B------:R1:W4:Y:S01]  /*8af0*/  LDS.128 R36, [R114+0xc000] ;  /* 0x00c0000072247984 */ /* 0x0003220000000c00 */
[----:B------:R-:W-:Y:S01]  /*8b00*/  VIADD R11, R0, 0x60 ;  /* 0x00000060000b7836 */ /* 0x000fe20000000000 */
[-C--:B------:R-:W-:Y:S01]  /*8b10*/  ISETP.GE.OR P3, PT, R10, R2.reuse, P4 ;  /* 0x000000020a00720c */ /* 0x080fe20002766670 */
[----:B------:R-:W-:Y:S01]  /*8b20*/  IMAD R10, R21, UR4, RZ ;  /* 0x00000004150a7c24 */ /* 0x000fe2000f8e02ff */
[----:B------:R1:W1:Y:S01]  /*8b30*/  LDS.128 R40, [R114+0xd000] ;  /* 0x00d0000072287984 */ /* 0x0002620000000c00 */
[----:B------:R-:W-:-:S02]  /*8b40*/  ISETP.GE.OR P2, PT, R12, R2, P4 ;  /* 0x000000020c00720c */ /* 0x000fc40002746670 */
[-C--:B------:R-:W-:Y:S02]  /*8b50*/  ISETP.GE.OR P1, PT, R11, R2.reuse, P4 ;  /* 0x000000020b00720c */ /* 0x080fe40002726670 */
[----:B------:R-:W-:Y:S01]  /*8b60*/  ISETP.GE.OR P4, PT, R0, R2, P4 ;  /* 0x000000020000720c */ /* 0x000fe20002786670 */
[----:B------:R-:W-:-:S04]  /*8b70*/  IMAD R2, R248, UR5, R10 ;  /* 0x00000005f8027c24 */ /* 0x000fc8000f8e020a */
[----:B------:R-:W-:-:S08]  /*8b80*/  IMAD.IADD R2, R2, 0x1, R7 ;  /* 0x0000000102027824 */ /* 0x000fd000078e0207 */
        /* <DEDUP_REMOVED lines=12> */
.L_x_721:
[----:B------:R-:W-:Y:S05]  /*8c50*/  BSYNC B0 ;  /* 0x0000000000007941 */ /* 0x000fea0003800000 */
.L_x_720:
        /* <DEDUP_REMOVED lines=14> */
.L_x_723:
[----:B------:R-:W-:Y:S05]  /*8d40*/  BSYNC B0 ;  /* 0x0000000000007941 */ /* 0x000fea0003800000 */
.L_x_722:
[----:B--2---:R2:W1:Y:S01]  /*8d50*/  LDS.128 R16, [R114+0x8000] ;  /* 0x0080000072107984 */ /* 0x0044620000000c00 */
[----:B------:R-:W-:Y:S04]  /*8d60*/  BSSY B0, `(.L_x_724) ;  /* 0x000000e000007945 */ /* 0x000fe80003800000 */
[----:B------:R-:W-:Y:S05]  /*8d70*/  @P2 BRA `(.L_x_725) ;  /* 0x0000000000302947 */ /* 0x000fea0003800000 */
[----:B------:R-:W-:Y:S01]  /*8d80*/  IADD3 R12, P0, R0, 0x40, RZ ;  /* 0x00000040000c7810 */ /* 0x000fe20007f1e0ff */
        /* <DEDUP_REMOVED lines=11> */
.L_x_725:
[----:B------:R-:W-:Y:S05]  /*8e40*/  BSYNC B0 ;  /* 0x0000000000007941 */ /* 0x000fea0003800000 */
.L_x_724:
        /* <DEDUP_REMOVED lines=14> */
.L_x_727:
[----:B------:R-:W-:Y:S05]  /*8f30*/  BSYNC B0 ;  /* 0x0000000000007941 */ /* 0x000fea0003800000 */
.L_x_726:
        /* <DEDUP_REMOVED lines=23> */
.L_x_729:
[----:B------:R-:W-:Y:S05]  /*90b0*/  BSYNC B0 ;  /* 0x0000000000007941 */ /* 0x000fea0003800000 */
.L_x_728:
        /* <DEDUP_REMOVED lines=13> */
[----:B---3--:R2:W-:Y:S02]  /*9190*/  STG.E.128 desc[UR14][R8.64], R32 ;  /* 0x0000002008007986 */ /* 0x0085e4000c101d0e */
.L_x_731:
[----:B------:R-:W-:Y:S05]  /*91a0*/  BSYNC B0 ;  /* 0x0000000000007941 */ /* 0x000fea0003800000 */
.L_x_730:
        /* <DEDUP_REMOVED lines=14> */
.L_x_733:
[----:B------:R-:W-:Y:S05]  /*9290*/  BSYNC B0 ;  /* 0x0000000000007941 */ /* 0x000fea0003800000 */
.L_x_732:
        /* <DEDUP_REMOVED lines=13> */
.L_x_690:
[----:B------:R-:W-:Y:S05]  /*9370*/  BSYNC B1 ;  /* 0x0000000000017941 */ /* 0x000fea0003800000 */
.L_x_668:
[----:B------:R-:W3:Y:S02]  /*9380*/  LDC R0, c[0x0][0xc] ;  /* 0x00000300ff007b82 */ /* 0x000ee40000000800 */
[----:B---3--:R-:W-:-:S04]  /*9390*/  IADD3 R246, R0, R246, RZ ;  /* 0x000000f600f67210 */ /* 0x008fc80007ffe0ff */
[----:B------:R-:W-:-:S13]  /*93a0*/  ISETP.GE.AND P0, PT, R246, UR7, PT ;  /* 0x00000007f6007c0c */ /* 0x000fda000bf06270 */
[----:B------:R-:W-:Y:S05]  /*93b0*/  @P0 BRA `(.L_x_734) ;  /* 0x0000000000040947 */ /* 0x000fea0003800000 */
[----:B------:R-:W-:Y:S05]  /*93c0*/  BRA `(.L_x_735) ;  /* 0xffffff7400607947 */ /* 0x000fea000383ffff */
.L_x_734:
[----:B------:R-:W-:Y:S05]  /*93d0*/  EXIT ;  /* 0x000000000000794d */ /* 0x000fea0003800000 */
.L_x_736:
        /* <DEDUP_REMOVED lines=10> */
.L_x_1270:


//--------------------- .text._ZN5flash44flash_bwd_dq_dk_dv_loop_seqk_parallel_kernelI23Flash_bwd_kernel_traitsILi64ELi64ELi128ELi8ELi2ELi4ELi4ELb1ELb0EN7cutlass6half_tE19Flash_kernel_traitsILi64ELi64ELi128ELi8ES3_EELb0ELb1ELb0ELb1ELb0ELb0ELb1EEEvNS_16Flash_bwd_paramsE --------------------------
	.section	.text._ZN5flash44flash_bwd_dq_dk_dv_loop_seqk_parallel_kernelI23Flash_bwd_kernel_traitsILi64ELi64ELi128ELi8ELi2ELi4ELi4ELb1ELb0EN7cutlass6half_tE19Flash_kernel_traitsILi64ELi64ELi128ELi8ES3_EELb0ELb1ELb0ELb1ELb0ELb0ELb1EEEvNS_16Flash_bwd_paramsE,"ax",@progbits
	.align	128
        .global         _ZN5flash44flash_bwd_dq_dk_dv_loop_seqk_parallel_kernelI23Flash_bwd_kernel_traitsILi64ELi64ELi128ELi8ELi2ELi4ELi4ELb1ELb0EN7cutlass6half_tE19Flash_kernel_traitsILi64ELi64ELi128ELi8ES3_EELb0ELb1ELb0ELb1ELb0ELb0ELb1EEEvNS_16Flash_bwd_paramsE
        .type           _ZN5flash44flash_bwd_dq_dk_dv_loop_seqk_parallel_kernelI23Flash_bwd_kernel_traitsILi64ELi64ELi128ELi8ELi2ELi4ELi4ELb1ELb0EN7cutlass6half_tE19Flash_kernel_traitsILi64ELi64ELi128ELi8ES3_EELb0ELb1ELb0ELb1ELb0ELb0ELb1EEEvNS_16Flash_bwd_paramsE,@function
        .size           _ZN5flash44flash_bwd_dq_dk_dv_loop_seqk_parallel_kernelI23Flash_bwd_kernel_traitsILi64ELi64ELi128ELi8ELi2ELi4ELi4ELb1ELb0EN7cutlass6half_tE19Flash_kernel_traitsILi64ELi64ELi128ELi8ES3_EELb0ELb1ELb0ELb1ELb0ELb0ELb1EEEvNS_16Flash_bwd_paramsE,(.L_x_1271 - _ZN5flash44flash_bwd_dq_dk_dv_loop_seqk_parallel_kernelI23Flash_bwd_kernel_traitsILi64ELi64ELi128ELi8ELi2ELi4ELi4ELb1ELb0EN7cutlass6half_tE19Flash_kernel_traitsILi64ELi64ELi128ELi8ES3_EELb0ELb1ELb0ELb1ELb0ELb0ELb1EEEvNS_16Flash_bwd_paramsE)
        .other          _ZN5flash44flash_bwd_dq_dk_dv_loop_seqk_parallel_kernelI23Flash_bwd_kernel_traitsILi64ELi64ELi128ELi8ELi2ELi4ELi4ELb1ELb0EN7cutlass6half_tE19Flash_kernel_traitsILi64ELi64ELi128ELi8ES3_EELb0ELb1ELb0ELb1ELb0ELb0ELb1EEEvNS_16Flash_bwd_paramsE,@"STO_CUDA_ENTRY STV_DEFAULT"
_ZN5flash44flash_bwd_dq_dk_dv_loop_seqk_parallel_kernelI23Flash_bwd_kernel_traitsILi64ELi64ELi128ELi8ELi2ELi4ELi4ELb1ELb0EN7cutlass6half_tE19Flash_kernel_traitsILi64ELi64ELi128ELi8ES3_EELb0ELb1ELb0ELb1ELb0ELb0ELb1EEEvNS_16Flash_bwd_paramsE:
.text._ZN5flash44flash_bwd_dq_dk_dv_loop_seqk_parallel_kernelI23Flash_bwd_kernel_traitsILi64ELi64ELi128ELi8ELi2ELi4ELi4ELb1ELb0EN7cutlass6half_tE19Flash_kernel_traitsILi64ELi64ELi128ELi8ES3_EELb0ELb1ELb0ELb1ELb0ELb0ELb1EEEvNS_16Flash_bwd_paramsE:
        /* <DEDUP_REMOVED lines=20> */
[----:B---3--:R-:W-:Y:S01]  /*0140*/  ULEA UR4, UR4, UR5, 0x18 ;  /* 0x0000000504047291 */ /* 0x008fe2000f8ec03f */
[----:B--2---:R-:W-:Y:S01]  /*0150*/  SHF.R.S32.HI R15, RZ, 0x1f, R16 ;  /* 0x0000001fff0f7819 */ /* 0x004fe20000011410 */
[----:B------:R-:W-:Y:S01]  /*0160*/  IMAD.SHL.U32 R249, R16, 0x2, RZ ;  /* 0x0000000210f97824 */ /* 0x000fe200078e00ff */
[----:B----4-:R-:W-:-:S02]  /*0170*/  USHF.R.S32.HI UR5, URZ, 0x1f, UR59 ;  /* 0x0000001f3f057899 */ /* 0x010fc4000801143b */
[CC--:B------:R-:W-:Y:S01]  /*0180*/  LEA.HI R4, R15.reuse, R16.reuse, RZ, 0x4 ;  /* 0x000000100f047211 */ /* 0x0c0fe200078f20ff */
[----:B------:R-:W-:Y:S01]  /*0190*/  USHF.R.S32.HI UR7, URZ, 0x1f, UR59 ;  /* 0x0000001f3f077899 */ /* 0x000fe2000801143b */
[C---:B------:R-:W-:Y:S02]  /*01a0*/  LEA.HI R19, R15.reuse, R16, RZ, 0x3 ;  /* 0x000000100f137211 */ /* 0x040fe400078f18ff */
[----:B------:R-:W-:Y:S01]  /*01b0*/  SHF.R.S32.HI R2, RZ, 0x4, R4 ;  /* 0x00000004ff027819 */ /* 0x000fe20000011404 */
[----:B-----5:R-:W-:Y:S01]  /*01c0*/  USHF.L.U32 UR6, UR48, 0x7, URZ ;  /* 0x0000000730067899 */ /* 0x020fe2000800063f */
[----:B------:R-:W-:Y:S02]  /*01d0*/  SHF.R.S32.HI R242, RZ, 0x3, R19 ;  /* 0x00000003fff27819 */ /* 0x000fe40000011413 */
[----:B-1----:R-:W-:Y:S02]  /*01e0*/  LEA.HI R0, R4, R2, RZ, 0x1 ;  /* 0x0000000204007211 */ /* 0x002fe400078f08ff */
[----:B------:R-:W-:-:S02]  /*01f0*/  LEA.HI R18, R15, R16, RZ, 0x2 ;  /* 0x000000100f127211 */ /* 0x000fc400078f10ff */
[----:B------:R-:W-:Y:S02]  /*0200*/  LOP3.LUT R0, R0, 0xfffffffe, RZ, 0xc0, !PT ;  /* 0xfffffffe00007812 */ /* 0x000fe400078ec0ff */
[--C-:B------:R-:W-:Y:S02]  /*0210*/  SHF.R.S32.HI R10, RZ, 0x2, R18.reuse ;  /* 0x00000002ff0a7819 */ /* 0x100fe40000011412 */
[----:B------:R-:W-:Y:S01]  /*0220*/  SHF.R.S32.HI R3, RZ, 0x1f, R18 ;  /* 0x0000001fff037819 */ /* 0x000fe20000011412 */
[----:B------:R-:W-:Y:S01]  /*0230*/  IMAD.IADD R13, R2, 0x1, -R0 ;  /* 0x00000001020d7824 */ /* 0x000fe200078e0a00 */
[----:B------:R-:W-:Y:S01]  /*0240*/  LOP3.LUT R0, R19, 0xfffffff8, RZ, 0xc0, !PT ;  /* 0xfffffff813007812 */ /* 0x000fe200078ec0ff */
[----:B------:R-:W-:Y:S01]  /*0250*/  IMAD.SHL.U32 R2, R242, 0x40, RZ ;  /* 0x00000040f2027824 */ /* 0x000fe200078e00ff */
[----:B------:R-:W-:Y:S02]  /*0260*/  LEA.HI R12, R15, R16, RZ, 0x5 ;  /* 0x000000100f0c7211 */ /* 0x000fe400078f28ff */
[----:B------:R-:W-:Y:S01]  /*0270*/  LEA.HI R3, R3, R10, RZ, 0x3 ;  /* 0x0000000a03037211 */ /* 0x000fe200078f18ff */
[----:B------:R-:W-:Y:S01]  /*0280*/  IMAD.IADD R0, R16, 0x1, -R0 ;  /* 0x0000000110007824 */ /* 0x000fe200078e0a00 */
[----:B------:R-:W-:-:S02]  /*0290*/  LOP3.LUT R2, R2, 0x1c0, RZ, 0xc0, !PT ;  /* 0x000001c002027812 */ /* 0x000fc400078ec0ff */
[--C-:B------:R-:W-:Y:S01]  /*02a0*/  SHF.R.S32.HI R20, RZ, 0x5, R12.reuse ;  /* 0x00000005ff147819 */ /* 0x100fe2000001140c */
[----:B------:R-:W-:Y:S01]  /*02b0*/  IMAD.SHL.U32 R234, R0, 0x8, RZ ;  /* 0x0000000800ea7824 */ /* 0x000fe200078e00ff */
        /* <DEDUP_REMOVED lines=18> */
[----:B------:R-:W-:Y:S01]  /*03e0*/  LEA.HI R14, R4, R3, RZ, 0x3 ;  /* 0x00000003040e7211 */ /* 0x000fe200078f18ff */
[----:B------:R-:W-:Y:S01]  /*03f0*/  IMAD.SHL.U32 R4, R13, 0x200, RZ ;  /* 0x000002000d047824 */ /* 0x000fe200078e00ff */
[----:B------:R-:W-:Y:S02]  /*0400*/  SHF.R.S32.HI R6, RZ, 0x6, R6 ;  /* 0x00000006ff067819 */ /* 0x000fe40000011406 */
[----:B------:R-:W-:Y:S02]  /*0410*/  LOP3.LUT R8, R0, 0x8, R19, 0xf8, !PT ;  /* 0x0000000800087812 */ /* 0x000fe400078ef813 */
[----:B------:R-:W-:Y:S01]  /*0420*/  SHF.R.U32.HI R5, RZ, 0x3, R0 ;  /* 0x00000003ff057819 */ /* 0x000fe20000011600 */
[----:B------:R-:W-:Y:S01]  /*0430*/  IMAD R248, R6, 0x200, R248 ;  /* 0x0000020006f87824 */ /* 0x000fe200078e02f8 */
[----:B------:R-:W-:Y:S01]  /*0440*/  LOP3.LUT R11, R0, 0x30, R2, 0xf8, !PT ;  /* 0x00000030000b7812 */ /* 0x000fe200078ef802 */
[----:B------:R-:W-:Y:S01]  /*0450*/  IMAD R2, R6, 0x800, R4 ;  /* 0x0000080006027824 */ /* 0x000fe200078e0204 */
[----:B------:R-:W-:-:S02]  /*0460*/  LOP3.LUT R9, R14, 0xfffffff8, RZ, 0xc0, !PT ;  /* 0xfffffff80e097812 */ /* 0x000fc400078ec0ff */
[----:B------:R-:W-:Y:S02]  /*0470*/  LOP3.LUT R0, R8, R5, RZ, 0x3c, !PT ;  /* 0x0000000508007212 */ /* 0x000fe400078e3cff */
[----:B------:R-:W-:Y:S01]  /*0480*/  LOP3.LUT R7, R10, 0x1, RZ, 0xc0, !PT ;  /* 0x000000010a077812 */ /* 0x000fe200078ec0ff */
[----:B------:R-:W-:Y:S01]  /*0490*/  IMAD.IADD R17, R3, 0x1, -R9 ;  /* 0x0000000103117824 */ /* 0x000fe200078e0a09 */
[----:B------:R-:W-:Y:S01]  /*04a0*/  LOP3.LUT R3, R11, 0x8, R19, 0xf8, !PT ;  /* 0x000000080b037812 */ /* 0x000fe200078ef813 */
[----:B------:R-:W-:Y:S01]  /*04b0*/  IMAD.IADD R182, R2, 0x1, R0 ;  /* 0x0000000102b67824 */ /* 0x000fe200078e0200 */
[----:B------:R-:W-:Y:S02]  /*04c0*/  LEA.HI R0, R15, R16, RZ, 0x7 ;  /* 0x000000100f007211 */ /* 0x000fe400078f38ff */
[----:B------:R-:W-:Y:S02]  /*04d0*/  LOP3.LUT R2, R18, 0x7ffffffc, RZ, 0xc0, !PT ;  /* 0x7ffffffc12027812 */ /* 0x000fe400078ec0ff */
[----:B------:R-:W-:Y:S01]  /*04e0*/  LOP3.LUT R5, R4, R3, R5, 0xf6, !PT ;  /* 0x0000000304057212 */ /* 0x000fe200078ef605 */
[----:B------:R-:W-:Y:S01]  /*04f0*/  IMAD.SHL.U32 R3, R6, 0x20, RZ ;  /* 0x0000002006037824 */ /* 0x000fe200078e00ff */
[----:B------:R-:W-:Y:S01]  /*0500*/  ISETP.NE.U32.AND P0, PT, R7, 0x1, PT ;  /* 0x000000010700780c */ /* 0x000fe20003f05070 */
[----:B------:R-:W-:Y:S01]  /*0510*/  IMAD.IADD R11, R16, 0x1, -R2 ;  /* 0x00000001100b7824 */ /* 0x000fe200078e0a02 */
[----:B------:R-:W-:Y:S01]  /*0520*/  SHF.R.S32.HI R4, RZ, 0x7, R0 ;  /* 0x00000007ff047819 */ /* 0x000fe20000011400 */
[----:B------:R-:W-:Y:S01]  /*0530*/  IMAD.SHL.U32 R0, R10, 0x40, RZ ;  /* 0x000000400a007824 */ /* 0x000fe200078e00ff */
[----:B------:R-:W-:-:S02]  /*0540*/  LOP3.LUT R7, R12, 0xffffffe0, RZ, 0xc0, !PT ;  /* 0xffffffe00c077812 */ /* 0x000fc400078ec0ff */
[----:B------:R-:W-:Y:S01]  /*0550*/  LEA.HI R9, R12, R20, RZ, 0x1 ;  /* 0x000000140c097211 */ /* 0x000fe200078f08ff */
[----:B------:R-:W-:Y:S01]  /*0560*/  IMAD.SHL.U32 R2, R4, 0x8, RZ ;  /* 0x0000000804027824 */ /* 0x000fe200078e00ff */
[----:B------:R-:W-:Y:S01]  /*0570*/  LOP3.LUT R0, R0, 0x1c0, RZ, 0xc0, !PT ;  /* 0x000001c000007812 */ /* 0x000fe200078ec0ff */
[----:B------:R-:W-:Y:S01]  /*0580*/  IMAD.IADD R21, R16, 0x1, -R7 ;  /* 0x0000000110157824 */ /* 0x000fe200078e0a07 */
[----:B------:R-:W-:Y:S01]  /*0590*/  R2P PR, R10, 0x6 ;  /* 0x000000060a007804 */ /* 0x000fe20000000000 */
[----:B------:R-:W-:Y:S01]  /*05a0*/  IMAD.SHL.U32 R7, R13, 0x10, RZ ;  /* 0x000000100d077824 */ /* 0x000fe200078e00ff */
[----:B------:R-:W-:Y:S02]  /*05b0*/  LOP3.LUT R2, R2, 0x8, RZ, 0xc0, !PT ;  /* 0x0000000802027812 */ /* 0x000fe400078ec0ff */
[----:B------:R-:W-:Y:S01]  /*05c0*/  SHF.R.U32.HI R6, RZ, 0x3, R0 ;  /* 0x00000003ff067819 */ /* 0x000fe20000011600 */
[----:B------:R-:W-:Y:S01]  /*05d0*/  STL [R1+0x10], R21 ;  /* 0x0000101501007387 */ /* 0x000fe20000100800 */
[----:B------:R-:W-:-:S02]  /*05e0*/  SHF.R.S32.HI R15, RZ, 0x1f, R21 ;  /* 0x0000001fff0f7819 */ /* 0x000fc40000011415 */
[----:B------:R-:W-:Y:S02]  /*05f0*/  LOP3.LUT R249, R3, 0x6, R249, 0xf8, !PT ;  /* 0x0000000603f97812 */ /* 0x000fe400078ef8f9 */
[----:B------:R-:W-:Y:S02]  /*0600*/  LOP3.LUT R12, R2, 0x10, R7, 0xf8, !PT ;  /* 0x00000010020c7812 */ /* 0x000fe400078ef807 */
[----:B------:R-:W-:Y:S02]  /*0610*/  LOP3.LUT R8, R0, 0x20, R3, 0xf8, !PT ;  /* 0x0000002000087812 */ /* 0x000fe400078ef803 */
[----:B------:R-:W-:Y:S01]  /*0620*/  LOP3.LUT R10, R6, R0, R2, 0x1e, !PT ;  /* 0x00000000060a7212 */ /* 0x000fe200078e1e02 */
[----:B------:R-:W-:Y:S01]  /*0630*/  IMAD.SHL.U32 R0, R11, 0x2, RZ ;  /* 0x000000020b007824 */ /* 0x000fe200078e00ff */
[----:B------:R-:W-:Y:S02]  /*0640*/  LOP3.LUT R3, R9, 0xfffffffe, RZ, 0xc0, !PT ;  /* 0xfffffffe09037812 */ /* 0x000fe400078ec0ff */
[----:B------:R-:W-:Y:S01]  /*0650*/  LEA.HI R2, R15, R21, RZ, 0x2 ;  /* 0x000000150f027211 */ /* 0x000fe200078f10ff */
[----:B------:R-:W-:Y:S01]  /*0660*/  IMAD R4, R4, 0x1000, R0 ;  /* 0x0000100004047824 */ /* 0x000fe200078e0200 */
[----:B------:R-:W-:Y:S01]  /*0670*/  LOP3.LUT R8, R8, R6, RZ, 0x3c, !PT ;  /* 0x0000000608087212 */ /* 0x000fe200078e3cff */
[----:B------:R-:W-:Y:S01]  /*0680*/  IMAD.IADD R7, R20, 0x1, -R3 ;  /* 0x0000000114077824 */ /* 0x000fe200078e0a03 */
[----:B------:R-:W-:Y:S01]  /*0690*/  SHF.R.S32.HI R2, RZ, 0x2, R2 ;  /* 0x00000002ff027819 */ /* 0x000fe20000011402 */
[----:B------:R-:W-:Y:S01]  /*06a0*/  IMAD.SHL.U32 R3, R17, 0x40, RZ ;  /* 0x0000004011037824 */ /* 0x000fe200078e00ff */
[----:B------:R-:W-:Y:S01]  /*06b0*/  SEL R195, R195, 0x10, !P0 ;  /* 0x00000010c3c37807 */ /* 0x000fe20004000000 */
[----:B------:R-:W-:-:S02]  /*06c0*/  IMAD R6, R174, 0x400, R0 ;  /* 0x00000400ae067824 */ /* 0x000fc400078e0200 */
[----:B------:R-:W-:Y:S01]  /*06d0*/  IMAD R251, R7, 0x10, R2 ;  /* 0x0000001007fb7824 */ /* 0x000fe200078e0202 */
[----:B------:R-:W-:Y:S01]  /*06e0*/  LOP3.LUT R3, R3, 0x1c0, RZ, 0xc0, !PT ;  /* 0x000001c003037812 */ /* 0x000fe200078ec0ff */
[----:B------:R-:W-:Y:S02]  /*06f0*/  IMAD R4, R7, 0x400, R4 ;  /* 0x0000040007047824 */ /* 0x000fe400078e0204 */
[----:B------:R-:W-:Y:S02]  /*0700*/  VIADD R2, R251, 0xffffffc0 ;  /* 0xffffffc0fb027836 */ /* 0x000fe40000000000 */
[----:B------:R-:W-:Y:S02]  /*0710*/  IMAD.IADD R10, R6, 0x1, R10 ;  /* 0x00000001060a7824 */ /* 0x000fe400078e020a */
[----:B------:R-:W-:Y:S01]  /*0720*/  IMAD.SHL.U32 R6, R13, 0x8, RZ ;  /* 0x000000080d067824 */ /* 0x000fe200078e00ff */
[----:B------:R-:W-:Y:S01]  /*0730*/  SHF.R.S32.HI R0, RZ, 0x1f, R2 ;  /* 0x0000001fff007819 */ /* 0x000fe20000011402 */
[----:B------:R-:W-:Y:S01]  /*0740*/  IMAD.IADD R8, R8, 0x1, R4 ;  /* 0x0000000108087824 */ /* 0x000fe200078e0204 */
[----:B------:R-:W-:-:S02]  /*0750*/  SHF.R.U32.HI R4, RZ, 0x3, R3 ;  /* 0x00000003ff047819 */ /* 0x000fc40000011603 */
[----:B------:R-:W-:Y:S01]  /*0760*/  SHF.L.U64.HI R250, R2, 0x2, R0 ;  /* 0x0000000202fa7819 */ /* 0x000fe20000010200 */
[----:B------:R-:W-:Y:S01]  /*0770*/  IMAD.SHL.U32 R0, R14, 0x40, RZ ;  /* 0x000000400e007824 */ /* 0x000fe200078e00ff */
[----:B------:R-:W-:Y:S02]  /*0780*/  LOP3.LUT R2, R3, 0x8, R6, 0xf8, !PT ;  /* 0x0000000803027812 */ /* 0x000fe400078ef806 */
[----:B------:R-:W-:Y:S02]  /*0790*/  LOP3.LUT R3, R4, R12, R3, 0x1e, !PT ;  /* 0x0000000c04037212 */ /* 0x000fe400078e1e03 */
[----:B------:R-:W-:Y:S02]  /*07a0*/  LOP3.LUT R0, R0, 0xfffffe00, RZ, 0xc0, !PT ;  /* 0xfffffe0000007812 */ /* 0x000fe400078ec0ff */
[----:B------:R-:W-:Y:S02]  /*07b0*/  LOP3.LUT R2, R2, R4, RZ, 0x3c, !PT ;  /* 0x0000000402027212 */ /* 0x000fe400078e3cff */
[----:B------:R-:W-:Y:S01]  /*07c0*/  LOP3.LUT R180, R3, R0, RZ, 0xfc, !PT ;  /* 0x0000000003b47212 */ /* 0x000fe200078efcff */
[--C-:B------:R-:W-:Y:S01]  /*07d0*/  IMAD R4, R7, 0x400, R0.reuse ;  /* 0x0000040007047824 */ /* 0x100fe200078e0200 */
[----:B------:R-:W-:Y:S01]  /*07e0*/  LEA R197, R8, UR4, 0x1 ;  /* 0x0000000408c57c11 */ /* 0x000fe2000f8e08ff */
        /* <DEDUP_REMOVED lines=16> */
[----:B------:R-:W-:Y:S01]  /*08f0*/  SEL R2, R2, 0xffffffc0, !P3 ;  /* 0xffffffc002027807 */ /* 0x000fe20005800000 */
[----:B------:R-:W-:Y:S01]  /*0900*/  IMAD.IADD R198, R197, 0x1, R195 ;  /* 0x00000001c5c67824 */ /* 0x000fe200078e02c3 */
[----:B------:R-:W-:Y:S01]  /*0910*/  LEA R0, R182, UR6, 0x1 ;  /* 0x00000006b6007c11 */ /* 0x000fe2000f8e08ff */
[----:B------:R-:W-:Y:S01]  /*0920*/  VIADD R183, R183, UR5 ;  /* 0x00000005b7b77c36 */ /* 0x000fe20008000000 */
[----:B------:R-:W-:-:S02]  /*0930*/  SEL R4, R4, 0xffffffe0, !P1 ;  /* 0xffffffe004047807 */ /* 0x000fc40004800000 */
[----:B------:R-:W-:Y:S01]  /*0940*/  LEA R252, R10, UR5, 0x1 ;  /* 0x000000050afc7c11 */ /* 0x000fe2000f8e08ff */
[C---:B------:R-:W-:Y:S02]  /*0950*/  IMAD.IADD R176, R0.reuse, 0x1, R2 ;  /* 0x0000000100b07824 */ /* 0x040fe400078e0202 */
[----:B------:R-:W-:Y:S02]  /*0960*/  IMAD.IADD R178, R0, 0x1, R177 ;  /* 0x0000000100b27824 */ /* 0x000fe400078e02b1 */
[----:B------:R-:W-:Y:S02]  /*0970*/  IMAD.IADD R0, R4, 0x1, R252 ;  /* 0x0000000104007824 */ /* 0x000fe400078e02fc */
[C---:B------:R-:W-:Y:S02]  /*0980*/  VIADD R6, R252.reuse, 0x40 ;  /* 0x00000040fc067836 */ /* 0x040fe40000000000 */
[C---:B------:R-:W-:Y:S01]  /*0990*/  @P2 VIADD R6, R252.reuse, 0xffffffc0 ;  /* 0xffffffc0fc062836 */ /* 0x040fe20000000000 */
[----:B------:R1:W-:Y:S01]  /*09a0*/  STL [R1+0x8], R0 ;  /* 0x0000080001007387 */ /* 0x0003e20000100800 */
[----:B------:R-:W-:-:S02]  /*09b0*/  VIADD R7, R252, 0x420 ;  /* 0x00000420fc077836 */ /* 0x000fc40000000000 */
[----:B------:R-:W-:Y:S01]  /*09c0*/  @P1 VIADD R7, R252, 0x3e0 ;  /* 0x000003e0fc071836 */ /* 0x000fe20000000000 */
[----:B------:R2:W-:Y:S01]  /*09d0*/  STL [R1], R6 ;  /* 0x0000000601007387 */ /* 0x0005e20000100800 */
[----:B------:R-:W-:Y:S02]  /*09e0*/  IMAD.IADD R196, R197, 0x1, R4 ;  /* 0x00000001c5c47824 */ /* 0x000fe400078e0204 */
[----:B------:R-:W-:Y:S01]  /*09f0*/  IMAD.IADD R177, R177, 0x1, R176 ;  /* 0x00000001b1b17824 */ /* 0x000fe200078e02b0 */
[----:B------:R2:W-:Y:S01]  /*0a00*/  STL [R1+0xc], R7 ;  /* 0x00000c0701007387 */ /* 0x0005e20000100800 */
[----:B------:R-:W-:Y:S02]  /*0a10*/  IMAD.IADD R195, R195, 0x1, R196 ;  /* 0x00000001c3c37824 */ /* 0x000fe400078e02c4 */
[----:B-1----:R-:W-:-:S05]  /*0a20*/  IMAD.IADD R0, R4, 0x1, R6 ;  /* 0x0000000104007824 */ /* 0x002fca00078e0206 */
[----:B------:R2:W-:Y:S02]  /*0a30*/  STL [R1+0x4], R0 ;  /* 0x0000040001007387 */ /* 0x0005e40000100800 */
.L_x_805:
        /* <DEDUP_REMOVED lines=18> */
[----:B--2---:R-:W-:Y:S01]  /*0b60*/  IMAD.U32 R6, RZ, RZ, UR10 ;  /* 0x0000000aff067e24 */ /* 0x004fe2000f8e00ff */
        /* <DEDUP_REMOVED lines=11> */
[----:B----4-:R-:W2:Y:S01]  /*0c20*/  @P1 LDG.E R8, desc[UR8][R6.64] ;  /* 0x0000000806081981 */ /* 0x010ea2000c1e1900 */
        /* <DEDUP_REMOVED lines=36> */
.L_x_737:
        /* <DEDUP_REMOVED lines=15> */
[----:B------:R-:W-:-:S02]  /*0f60*/  USHF.L.U32 UR14, UR48, 0x7, URZ ;  /* 0x00000007300e7899 */ /* 0x000fc4000800063f */
[----:B------:R-:W-:Y:S02]  /*0f70*/  UIMAD UR30, UR48, UR7, UR6 ;  /* 0x00000007301e72a4 */ /* 0x000fe4000f8e0206 */
[----:B------:R-:W-:Y:S01]  /*0f80*/  USHF.R.S32.HI UR41, URZ, 0x1f, UR61 ;  /* 0x0000001f3f297899 */ /* 0x000fe2000801143d */
[----:B------:R-:W-:Y:S01]  /*0f90*/  @!UP1 ULDC.64 UR6, c[0x0][0x418] ;  /* 0x0001060000069ab9 */ /* 0x000fe20000000a00 */
[----:B------:R-:W-:Y:S01]  /*0fa0*/  ULDC.64 UR38, c[0x0][0x240] ;  /* 0x0000900000267ab9 */ /* 0x000fe20000000a00 */
[----:B------:R-:W-:Y:S01]  /*0fb0*/  ULDC UR20, c[0x0][0x2dc] ;  /* 0x0000b70000147ab9 */ /* 0x000fe20000000800 */
[----:B------:R-:W-:Y:S01]  /*0fc0*/  ULDC UR46, c[0x0][0x270] ;  /* 0x00009c00002e7ab9 */ /* 0x000fe20000000800 */
[----:B------:R-:W-:Y:S02]  /*0fd0*/  USEL UR32, UR14, URZ, UP2 ;  /* 0x0000003f0e207287 */ /* 0x000fe40009000000 */
[----:B------:R-:W-:Y:S01]  /*0fe0*/  @!UP1 UIMAD.WIDE.U32 UR42, UR48, UR6, URZ ;  /* 0x00000006302a92a5 */ /* 0x000fe2000f8e003f */
[----:B-1----:R-:W-:Y:S01]  /*0ff0*/  IABS R6, R7 ;  /* 0x0000000700067213 */ /* 0x002fe20000000000 */
[----:B------:R-:W-:Y:S01]  /*1000*/  UIMAD.WIDE.U32 UR14, UR5, UR38, URZ ;  /* 0x00000026050e72a5 */ /* 0x000fe2000f8e003f */
[----:B------:R-:W-:Y:S01]  /*1010*/  ISETP.NE.AND P3, PT, R7, RZ, PT ;  /* 0x000000ff0700720c */ /* 0x000fe20003f65270 */
[----:B------:R-:W-:Y:S01]  /*1020*/  UIMAD UR25, UR5, UR39, URZ ;  /* 0x00000027051972a4 */ /* 0x000fe2000f8e023f */
[----:B------:R-:W1:Y:S01]  /*1030*/  I2F.RP R4, R6 ;  /* 0x0000000600047306 */ /* 0x000e620000209400 */
[----:B------:R-:W-:-:S02]  /*1040*/  USHF.L.U64.HI UR16, UR48, 0x7, UR60 ;  /* 0x0000000730107899 */ /* 0x000fc4000801023c */
[----:B------:R-:W-:Y:S02]  /*1050*/  USEL UR58, UR22, UR14, !UP1 ;  /* 0x0000000e163a7287 */ /* 0x000fe4000c800000 */
[----:B--2---:R-:W-:Y:S02]  /*1060*/  UIMAD.WIDE.U32 UR28, UR11, UR12, URZ ;  /* 0x0000000c0b1c72a5 */ /* 0x004fe4000f8e003f */
[----:B------:R-:W-:Y:S02]  /*1070*/  UIADD3 UR50, UR23, UR30, URZ ;  /* 0x0000001e17327290 */ /* 0x000fe4000fffe03f */
[----:B------:R-:W-:Y:S02]  /*1080*/  UIMAD UR52, UR11, UR13, UR29 ;  /* 0x0000000d0b3472a4 */ /* 0x000fe4000f8e021d */
[----:B------:R-:W-:Y:S01]  /*1090*/  @!UP1 UIMAD UR11, UR60, UR6, URZ ;  /* 0x000000063c0b92a4 */ /* 0x000fe2000f8e023f */
[----:B------:R-:W-:Y:S01]  /*10a0*/  @UP1 ULDC.64 UR12, c[0x0][0x420] ;  /* 0x00010800000c1ab9 */ /* 0x000fe20000000a00 */
[----:B------:R-:W-:Y:S01]  /*10b0*/  @UP1 UIADD3 UR50, UR15, UR25, URZ ;  /* 0x000000190f321290 */ /* 0x000fe2000fffe03f */
        /* <DEDUP_REMOVED lines=15> */
[----:B------:R-:W-:-:S02]  /*11b0*/  ULOP3.LUT UR15, UR27, 0xffffffc0, URZ, 0xc0, !UPT ;  /* 0xffffffc01b0f7892 */ /* 0x000fc4000f8ec03f */
[----:B------:R-:W-:Y:S02]  /*11c0*/  USEL UR35, UR16, URZ, UP2 ;  /* 0x0000003f10237287 */ /* 0x000fe40009000000 */
[----:B------:R-:W-:Y:S02]  /*11d0*/  UIMAD.WIDE.U32 UR16, UR6, UR12, URZ ;  /* 0x0000000c061072a5 */ /* 0x000fe4000f8e003f */
        /* <DEDUP_REMOVED lines=8> */
[----:B------:R-:W-:Y:S01]  /*1260*/  USEL UR57, UR16, UR12, !UP1 ;  /* 0x0000000c10397287 */ /* 0x000fe2000c800000 */
[----:B------:R-:W-:Y:S01]  /*1270*/  IMAD.HI.U32 R0, R5, R0, R4 ;  /* 0x0000000005007227 */ /* 0x000fe200078e0004 */
[----:B------:R-:W-:Y:S02]  /*1280*/  USHF.R.S32.HI UR23, URZ, 0x1f, UR11 ;  /* 0x0000001f3f177899 */ /* 0x000fe4000801140b */
[----:B------:R-:W-:Y:S02]  /*1290*/  UIADD3 UR16, UP2, UR11, UR32, URZ ;  /* 0x000000200b107290 */ /* 0x000fe4000ff5e03f */
[----:B------:R-:W-:Y:S01]  /*12a0*/  UISETP.NE.AND UP0, UPT, UR37, -0x1, UPT ;  /* 0xffffffff2500788c */ /* 0x000fe2000bf05270 */
[----:B------:R-:W-:Y:S01]  /*12b0*/  IMAD.HI.U32 R0, R0, R2, RZ ;  /* 0x0000000200007227 */ /* 0x000fe200078e00ff */
[----:B------:R-:W-:Y:S02]  /*12c0*/  UIMAD UR22, UR7, UR5, URZ ;  /* 0x00000005071672a4 */ /* 0x000fe4000f8e023f */
[----:B------:R-:W-:-:S02]  /*12d0*/  UIADD3.X UR12, UR23, UR35, URZ, UP2, !UPT ;  /* 0x00000023170c7290 */ /* 0x000fc400097fe43f */
[----:B------:R-:W-:Y:S01]  /*12e0*/  IADD3 R4, -R0, RZ, RZ ;  /* 0x000000ff00047210 */ /* 0x000fe20007ffe1ff */
[----:B------:R-:W-:Y:S02]  /*12f0*/  UIMAD UR7, UR7, UR16, URZ ;  /* 0x00000010070772a4 */ /* 0x000fe4000f8e023f */
[----:B------:R-:W-:Y:S02]  /*1300*/  UIADD3 UR49, UR17, UR14, URZ ;  /* 0x0000000e11317290 */ /* 0x000fe4000fffe03f */
[C---:B------:R-:W-:Y:S01]  /*1310*/  IMAD R2, R6.reuse, R4, R2 ;  /* 0x0000000406027224 */ /* 0x040fe200078e0202 */
[----:B------:R-:W-:Y:S01]  /*1320*/  @!UP1 UIADD3 UR53, UR43, UR40, URZ ;  /* 0x000000282b359290 */ /* 0x000fe2000fffe03f */
[----:B------:R-:W-:Y:S01]  /*1330*/  ULDC UR30, c[0x0][0x2c4] ;  /* 0x0000b100001e7ab9 */ /* 0x000fe20000000800 */
[----:B------:R-:W-:Y:S02]  /*1340*/  UIMAD UR17, UR6, UR12, UR7 ;  /* 0x0000000c061172a4 */ /* 0x000fe4000f8e0207 */
[----:B------:R-:W-:Y:S01]  /*1350*/  ISETP.GT.U32.AND P1, PT, R6, R2, PT ;  /* 0x000000020600720c */ /* 0x000fe20003f24070 */
[----:B------:R-:W-:-:S02]  /*1360*/  UIMAD.WIDE.U32 UR40, UR6, UR16, URZ ;  /* 0x00000010062872a5 */ /* 0x000fc4000f8e003f */
[----:B------:R-:W-:Y:S01]  /*1370*/  @UP3 UIMAD UR6, UR48, UR30, URZ ;  /* 0x0000001e300632a4 */ /* 0x000fe2000f8e023f */
[----:B------:R-:W-:Y:S01]  /*1380*/  ULDC.U8 UR19, c[0x0][0x480] ;  /* 0x0001200000137ab9 */ /* 0x000fe20000000000 */
[----:B------:R-:W-:Y:S02]  /*1390*/  @UP0 UIADD3 UR24, UR33, UR37, URZ ;  /* 0x0000002521180290 */ /* 0x000fe4000fffe03f */
[----:B------:R-:W-:Y:S02]  /*13a0*/  @UP0 UIADD3 UR26, UR33, UR37, URZ ;  /* 0x00000025211a0290 */ /* 0x000fe4000fffe03f */
[----:B------:R-:W-:Y:S02]  /*13b0*/  UIMAD UR51, UR59, UR20, URZ ;  /* 0x000000143b3372a4 */ /* 0x000fe4000f8e023f */
[----:B------:R-:W-:Y:S02]  /*13c0*/  UISETP.NE.AND UP4, UPT, UR19, URZ, UPT ;  /* 0x0000003f1300728c */ /* 0x000fe4000bf85270 */
[----:B------:R-:W-:Y:S01]  /*13d0*/  @!P1 IMAD.IADD R2, R2, 0x1, -R6 ;  /* 0x0000000102029824 */ /* 0x000fe200078e0a06 */
[----:B------:R-:W-:Y:S01]  /*13e0*/  @UP3 USEL UR7, UR6, UR5, !UP1 ;  /* 0x0000000506073287 */ /* 0x000fe2000c800000 */
[----:B------:R-:W-:Y:S01]  /*13f0*/  @!P1 VIADD R0, R0, 0x1 ;  /* 0x0000000100009836 */ /* 0x000fe20000000000 */
[----:B------:R-:W-:Y:S01]  /*1400*/  PLOP3.LUT P1, PT, PT, PT, UP0, 0x80, 0x0 ;  /* 0x000000000000781c */ /* 0x000fe20003f2f008 */
[----:B------:R-:W-:Y:S01]  /*1410*/  @UP0 ULDC.64 UR20, c[0x0][0x248] ;  /* 0x0000920000140ab9 */ /* 0x000fe20000000a00 */
[----:B------:R-:W-:Y:S01]  /*1420*/  ISETP.GE.U32.AND P0, PT, R2, R6, PT ;  /* 0x000000060200720c */ /* 0x000fe20003f06070 */
[----:B------:R-:W-:Y:S01]  /*1430*/  @UP0 ULDC.64 UR18, c[0x0][0x250] ;  /* 0x0000940000120ab9 */ /* 0x000fe20000000a00 */
[----:B------:R-:W-:Y:S01]  /*1440*/  LOP3.LUT R2, R7, UR59, RZ, 0x3c, !PT ;  /* 0x0000003b07027c12 */ /* 0x000fe2000f8e3cff */
[----:B------:R-:W-:Y:S01]  /*1450*/  @UP1 UIADD3 UR49, UR13, UR22, URZ ;  /* 0x000000160d311290 */ /* 0x000fe2000fffe03f */
[----:B------:R-:W-:-:S02]  /*1460*/  @UP3 ULDC UR6, c[0x0][0x2e4] ;  /* 0x0000b90000063ab9 */ /* 0x000fc40000000800 */
[----:B------:R-:W-:Y:S01]  /*1470*/  ISETP.GE.AND P2, PT, R2, RZ, PT ;  /* 0x000000ff0200720c */ /* 0x000fe20003f46270 */
[----:B------:R-:W-:Y:S02]  /*1480*/  @UP0 UIMAD.WIDE.U32 UR14, UR24, UR20, URZ ;  /* 0x00000014180e02a5 */ /* 0x000fe4000f8e003f */
        /* <DEDUP_REMOVED lines=8> */
[----:B------:R-:W-:Y:S02]  /*1510*/  USHF.R.S32.HI UR46, URZ, 0x6, UR27 ;  /* 0x000000063f2e7899 */ /* 0x000fe4000801141b */
[----:B------:R-:W-:Y:S02]  /*1520*/  USEL UR54, UR52, URZ, UP4 ;  /* 0x0000003f34367287 */ /* 0x000fe4000a000000 */
[----:B------:R-:W-:Y:S01]  /*1530*/  @!UP3 UIMAD UR35, UR6, UR30, URZ ;  /* 0x0000001e0623b2a4 */ /* 0x000fe2000f8e023f */
[----:B------:R-:W-:Y:S01]  /*1540*/  @!P2 IADD3 R10, -R10, RZ, RZ ;  /* 0x000000ff0a0aa210 */ /* 0x000fe20007ffe1ff */
[----:B------:R-:W-:Y:S01]  /*1550*/  USHF.R.S32.HI UR29, URZ, 0x1f, UR34 ;  /* 0x0000001f3f1d7899 */ /* 0x000fe20008011422 */
[----:B------:R-:W-:Y:S01]  /*1560*/  @!P3 LOP3.LUT R10, RZ, R7, RZ, 0x33, !PT ;  /* 0x00000007ff0ab212 */ /* 0x000fe200078e33ff */
[----:B------:R-:W-:-:S02]  /*1570*/  USHF.R.S32.HI UR56, URZ, 0x1f, UR51 ;  /* 0x0000001f3f387899 */ /* 0x000fc40008011433 */
[----:B------:R-:W-:Y:S02]  /*1580*/  USEL UR55, UR28, URZ, UP4 ;  /* 0x0000003f1c377287 */ /* 0x000fe4000a000000 */
        /* <DEDUP_REMOVED lines=18> */
.L_x_739:
        /* <DEDUP_REMOVED lines=13> */
.L_x_740:
        /* <DEDUP_REMOVED lines=11> */
.L_x_741:
[----:B------:R-:W-:Y:S02]  /*1830*/  ULDC UR5, c[0x0][0x270] ;  /* 0x00009c0000057ab9 */ /* 0x000fe40000000800 */
[----:B------:R-:W-:-:S04]  /*1840*/  UIMAD UR5, UR48, UR5, UR59 ;  /* 0x00000005300572a4 */ /* 0x000fc8000f8e023b */
[----:B------:R-:W-:-:S12]  /*1850*/  UIMAD UR5, UR5, UR61, URZ ;  /* 0x0000003d050572a4 */ /* 0x000fd8000f8e023f */
.L_x_742:
[----:B------:R-:W2:Y:S01]  /*1860*/  LDL R15, [R1+0x10] ;  /* 0x00001000010f7983 */ /* 0x000ea20000100800 */
[----:B------:R-:W1:Y:S01]  /*1870*/  LDC.64 R12, c[0x0][0x420] ;  /* 0x00010800ff0c7b82 */ /* 0x000e620000000a00 */
[----:B------:R-:W-:Y:S01]  /*1880*/  SHF.R.S32.HI R14, RZ, 0x1f, R242 ;  /* 0x0000001fff0e7819 */ /* 0x000fe200000114f2 */
[----:B------:R-:W-:Y:S01]  /*1890*/  ULDC UR7, c[0x0][0x270] ;  /* 0x00009c0000077ab9 */ /* 0x000fe20000000800 */
[----:B------:R-:W3:Y:S01]  /*18a0*/  S2R R8, SR_TID.X ;  /* 0x0000000000087919 */ /* 0x000ee20000002100 */
[----:B------:R-:W-:Y:S01]  /*18b0*/  IADD3 R0, P0, R242, UR11, RZ ;  /* 0x0000000bf2007c10 */ /* 0x000fe2000ff1e0ff */
[----:B------:R-:W-:Y:S01]  /*18c0*/  ULDC UR6, c[0x0][0x2dc] ;  /* 0x0000b70000067ab9 */ /* 0x000fe20000000800 */
[--C-:B------:R-:W-:Y:S01]  /*18d0*/  SHF.R.S32.HI R235, RZ, 0x1f, R234.reuse ;  /* 0x0000001fffeb7819 */ /* 0x100fe200000114ea */
[----:B------:R-:W4:Y:S01]  /*18e0*/  S2R R9, SR_TID.X ;  /* 0x0000000000097919 */ /* 0x000f220000002100 */
[----:B------:R-:W-:Y:S01]  /*18f0*/  IADD3.X R2, R14, UR23, RZ, P0, !PT ;  /* 0x000000170e027c10 */ /* 0x000fe200087fe4ff */
[----:B------:R-:W-:Y:S01]  /*1900*/  UIMAD UR26, UR6, UR7, URZ ;  /* 0x00000007061a72a4 */ /* 0x000fe2000f8e023f */
[----:B------:R-:W-:Y:S01]  /*1910*/  BSSY B1, `(.L_x_738) ;  /* 0x000078b000017945 */ /* 0x000fe20003800000 */
[----:B------:R-:W-:Y:S01]  /*1920*/  IMAD.WIDE.U32 R4, R0, UR38, R234 ;  /* 0x0000002600047c25 */ /* 0x000fe2000f8e00ea */
[----:B------:R-:W-:-:S02]  /*1930*/  UIADD3 UR28, UR11, UR5, URZ ;  /* 0x000000050b1c7290 */ /* 0x000fc4000fffe03f */
[----:B------:R-:W-:Y:S01]  /*1940*/  UIADD3 UR5, -UR10, UR36, UR34 ;  /* 0x000000240a057290 */ /* 0x000fe2000fffe122 */
[----:B------:R-:W-:Y:S01]  /*1950*/  IMAD R2, R2, UR38, RZ ;  /* 0x0000002602027c24 */ /* 0x000fe2000f8e02ff */
[----:B------:R-:W-:Y:S01]  /*1960*/  USHF.R.S32.HI UR16, URZ, 0x1f, UR59 ;  /* 0x0000001f3f107899 */ /* 0x000fe2000801143b */
[----:B------:R-:W-:Y:S01]  /*1970*/  IADD3 R6, P2, R4, UR58, RZ ;  /* 0x0000003a04067c10 */ /* 0x000fe2000ff5e0ff */
[----:B------:R-:W-:Y:S01]  /*1980*/  ULDC UR15, c[0x0][0x398] ;  /* 0x0000e600000f7ab9 */ /* 0x000fe20000000800 */
[----:B------:R-:W-:Y:S01]  /*1990*/  IMAD R2, R0, UR39, R2 ;  /* 0x0000002700027c24 */ /* 0x000fe2000f8e0202 */
[----:B------:R-:W-:Y:S01]  /*19a0*/  USHF.L.U32 UR24, UR26, 0x6, URZ ;  /* 0x000000061a187899 */ /* 0x000fe2000800063f */
[----:B------:R-:W-:Y:S01]  /*19b0*/  IADD3 R4, P0, R234, UR14, RZ ;  /* 0x0000000eea047c10 */ /* 0x000fe2000ff1e0ff */
[----:B------:R-:W-:Y:S01]  /*19c0*/  ULDC.64 UR12, c[0x0][0x258] ;  /* 0x00009600000c7ab9 */ /* 0x000fe20000000a00 */
[----:B------:R-:W-:Y:S01]  /*19d0*/  ULDC.64 UR6, c[0x0][0x428] ;  /* 0x00010a0000067ab9 */ /* 0x000fe20000000a00 */
[----:B------:R-:W-:Y:S01]  /*19e0*/  UIADD3 UR5, UR5, -UR15, URZ ;  /* 0x8000000f05057290 */ /* 0x000fe2000fffe03f */
[----:B------:R-:W-:Y:S01]  /*19f0*/  IADD3.X R7, R5, UR50, R2, P2, !PT ;  /* 0x0000003205077c10 */ /* 0x000fe200097fe402 */
[----:B------:R-:W-:Y:S01]  /*1a00*/  UIMAD UR17, UR16, UR6, URZ ;  /* 0x00000006101172a4 */ /* 0x000fe2000f8e023f */
[----:B------:R-:W-:Y:S01]  /*1a10*/  IADD3.X R5, R235, UR53, RZ, P0, !PT ;  /* 0x00000035eb057c10 */ /* 0x000fe200087fe4ff */
[----:B------:R-:W-:Y:S01]  /*1a20*/  UIMAD UR14, UR16, UR12, URZ ;  /* 0x0000000c100e72a4 */ /* 0x000fe2000f8e023f */
[----:B------:R-:W-:Y:S01]  /*1a30*/  IMAD.U32 R2, RZ, RZ, UR12 ;  /* 0x0000000cff027e24 */ /* 0x000fe2000f8e00ff */
[----:B------:R-:W-:Y:S01]  /*1a40*/  USHF.R.S32.HI UR15, URZ, 0x1f, UR24 ;  /* 0x0000001f3f0f7899 */ /* 0x000fe20008011418 */
[----:B-1----:R-:W-:Y:S01]  /*1a50*/  IMAD R0, R12, UR23, RZ ;  /* 0x000000170c007c24 */ /* 0x002fe2000f8e02ff */
[----:B------:R-:W-:Y:S01]  /*1a60*/  UIADD3 UR16, UP2, UP1, UR40, UR24, UR51 ;  /* 0x0000001828107290 */ /* 0x000fe2000f95e033 */
[----:B------:R-:W-:Y:S01]  /*1a70*/  IMAD.WIDE.U32 R6, R2, UR59, R6 ;  /* 0x0000003b02067c25 */ /* 0x000fe2000f8e0006 */
[----:B------:R-:W-:Y:S01]  /*1a80*/  USHF.R.S32.HI UR32, URZ, 0x1f, UR5 ;  /* 0x0000001f3f207899 */ /* 0x000fe20008011405 */
[----:B---3--:R-:W-:Y:S01]  /*1a90*/  SHF.R.S32.HI R8, RZ, 0x1f, R8 ;  /* 0x0000001fff087819 */ /* 0x008fe20000011408 */
[----:B------:R-:W-:Y:S01]  /*1aa0*/  UIMAD UR22, UR59, UR13, UR14 ;  /* 0x0000000d3b1672a4 */ /* 0x000fe2000f8e020e */
[----:B------:R-:W-:Y:S01]  /*1ab0*/  IMAD R0, R13, UR11, R0 ;  /* 0x0000000b0d007c24 */ /* 0x000fe2000f8e0200 */
[----:B------:R-:W-:Y:S01]  /*1ac0*/  UIADD3.X UR12, UR52, UR15, UR56, UP2, UP1 ;  /* 0x0000000f340c7290 */ /* 0x000fe200097e2438 */
[----:B----4-:R-:W-:Y:S01]  /*1ad0*/  LEA.HI R8, R8, R9, RZ, 0x5 ;  /* 0x0000000908087211 */ /* 0x010fe200078f28ff */
[----:B------:R-:W-:Y:S01]  /*1ae0*/  UIADD3 UR13, UP2, UP1, UR55, UR16, UR57 ;  /* 0x00000010370d7290 */ /* 0x000fe2000f95e039 */
[----:B------:R-:W-:Y:S01]  /*1af0*/  IMAD.WIDE.U32 R4, R12, UR11, R4 ;  /* 0x0000000b0c047c25 */ /* 0x000fe2000f8e0004 */
[----:B------:R-:W-:Y:S01]  /*1b00*/  ULEA.HI UR32, UR32, UR5, URZ, 0x6 ;  /* 0x0000000520207291 */ /* 0x000fe2000f8f303f */
[----:B------:R-:W-:Y:S01]  /*1b10*/  SHF.R.S32.HI R8, RZ, 0x5, R8 ;  /* 0x00000005ff087819 */ /* 0x000fe20000011408 */
[----:B------:R-:W-:Y:S01]  /*1b20*/  UIADD3.X UR12, UR54, UR12, UR49, UP2, UP1 ;  /* 0x0000000c360c7290 */ /* 0x000fe200097e2431 */
[----:B------:R-:W-:Y:S01]  /*1b30*/  IMAD.IADD R5, R5, 0x1, R0 ;  /* 0x0000000105057824 */ /* 0x000fe200078e0200 */
[----:B------:R-:W-:-:S02]  /*1b40*/  USHF.R.S32.HI UR32, URZ, 0x6, UR32 ;  /* 0x000000063f207899 */ /* 0x000fc40008011420 */
[----:B------:R-:W-:Y:S02]  /*1b50*/  UIMAD UR14, UR59, UR7, UR17 ;  /* 0x000000073b0e72a4 */ /* 0x000fe4000f8e0211 */
[----:B------:R-:W-:Y:S02]  /*1b60*/  UISETP.LT.AND UP1, UPT, URZ, UR32, UPT ;  /* 0x000000203f00728c */ /* 0x000fe4000bf21270 */
[----:B------:R-:W-:Y:S02]  /*1b70*/  UIADD3 UR11, UR11, UR35, URZ ;  /* 0x000000230b0b7290 */ /* 0x000fe4000fffe03f */
[----:B------:R-:W-:Y:S01]  /*1b80*/  USEL UR32, URZ, UR32, !UP1 ;  /* 0x000000203f207287 */ /* 0x000fe2000c800000 */
[----:B------:R-:W-:-:S03]  /*1b90*/  ULDC.64 UR16, c[0x0][0x478] ;  /* 0x00011e0000107ab9 */ /* 0x000fc60000000a00 */
[----:B------:R-:W-:Y:S02]  /*1ba0*/  UISETP.GT.AND UP1, UPT, UR46, UR32, UPT ;  /* 0x000000202e00728c */ /* 0x000fe4000bf24270 */
[----:B------:R-:W-:Y:S01]  /*1bb0*/  UIMAD.WIDE UR16, UR28, 0x4, UR16 ;  /* 0x000000041c1078a5 */ /* 0x000fe2000f8e0210 */
[----:B--2---:R-:W-:Y:S02]  /*1bc0*/  IMAD R2, R8, UR26, R15 ;  /* 0x0000001a08027c24 */ /* 0x004fe4000f8e020f */
[----:B------:R-:W-:Y:S01]  /*1bd0*/  IMAD.U32 R8, RZ, RZ, UR6 ;  /* 0x00000006ff087e24 */ /* 0x000fe2000f8e00ff */
[----:B------:R-:W-:Y:S02]  /*1be0*/  ULDC.64 UR6, c[0x0][0x400] ;  /* 0x0001000000067ab9 */ /* 0x000fe40000000a00 */
[----:B------:R-:W-:Y:S01]  /*1bf0*/  IADD3 R0, P0, R2, UR13, RZ ;  /* 0x0000000d02007c10 */ /* 0x000fe2000ff1e0ff */
[----:B------:R-:W-:-:S03]  /*1c00*/  IMAD.WIDE.U32 R4, R8, UR59, R4 ;  /* 0x0000003b08047c25 */ /* 0x000fc6000f8e0004 */
[----:B------:R-:W-:Y:S01]  /*1c10*/  LEA.HI.X.SX32 R2, R2, UR12, 0x1, P0 ;  /* 0x0000000c02027c11 */ /* 0x000fe200080f0eff */
[----:B------:R-:W-:Y:S01]  /*1c20*/  VIADD R5, R5, UR14 ;  /* 0x0000000e05057c36 */ /* 0x000fe20008000000 */
[----:B------:R-:W-:Y:S01]  /*1c30*/  LEA R216, P0, R0, UR6, 0x2 ;  /* 0x0000000600d87c11 */ /* 0x000fe2000f8010ff */
[----:B------:R-:W-:Y:S01]  /*1c40*/  ULDC.64 UR12, c[0x0][0x2b0] ;  /* 0x0000ac00000c7ab9 */ /* 0x000fe20000000a00 */
[----:B------:R-:W-:Y:S01]  /*1c50*/  ULDC.64 UR14, c[0x0][0x3e0] ;  /* 0x0000f800000e7ab9 */ /* 0x000fe20000000a00 */
[-C--:B------:R-:W-:Y:S01]  /*1c60*/  IMAD.WIDE.U32 R4, R242, R12.reuse, R4 ;  /* 0x0000000cf2047225 */ /* 0x080fe200078e0004 */
[----:B------:R-:W-:Y:S01]  /*1c70*/  LEA.HI.X R215, R0, UR7, R2, 0x2, P0 ;  /* 0x0000000700d77c11 */ /* 0x000fe200080f1402 */
[----:B------:R-:W-:Y:S01]  /*1c80*/  ULDC.64 UR6, c[0x0][0x210] ;  /* 0x0000840000067ab9 */ /* 0x000fe20000000a00 */
[----:B------:R-:W-:Y:S01]  /*1c90*/  UIMAD.WIDE UR12, UR11, 0x4, UR12 ;  /* 0x000000040b0c78a5 */ /* 0x000fe2000f8e020c */
[----:B------:R-:W-:Y:S01]  /*1ca0*/  VIADD R2, R7, UR22 ;  /* 0x0000001607027c36 */ /* 0x000fe20008000000 */
[----:B------:R-:W-:Y:S01]  /*1cb0*/  LEA R202, P0, R6, UR6, 0x1 ;  /* 0x0000000606ca7c11 */ /* 0x000fe2000f8008ff */
[----:B------:R-:W-:Y:S01]  /*1cc0*/  IMAD R0, R14, R12, RZ ;  /* 0x0000000c0e007224 */ /* 0x000fe200078e02ff */
[----:B------:R-:W-:-:S02]  /*1cd0*/  LEA R200, P2, R4, UR14, 0x1 ;  /* 0x0000000e04c87c11 */ /* 0x000fc4000f8408ff */
[----:B------:R-:W-:Y:S01]  /*1ce0*/  LEA.HI.X R203, R6, UR7, R2, 0x1, P0 ;  /* 0x0000000706cb7c11 */ /* 0x000fe200080f0c02 */
[----:B------:R-:W-:Y:S01]  /*1cf0*/  IMAD R0, R242, R13, R0 ;  /* 0x0000000df2007224 */ /* 0x000fe200078e0200 */
[----:B------:R-:W-:Y:S01]  /*1d00*/  PLOP3.LUT P0, PT, PT, PT, UP1, 0x80, 0x0 ;  /* 0x000000000000781c */ /* 0x000fe20003f0f018 */
[----:B------:R-:W-:Y:S02]  /*1d10*/  UIADD3 UR7, UR46, -0x1, URZ ;  /* 0xffffffff2e077890 */ /* 0x000fe4000fffe03f */
[----:B------:R-:W-:Y:S01]  /*1d20*/  IMAD.IADD R0, R5, 0x1, R0 ;  /* 0x0000000105007824 */ /* 0x000fe200078e0200 */
[----:B------:R-:W-:-:S04]  /*1d30*/  UMOV UR14, UR12 ;  /* 0x0000000c000e7c82 */ /* 0x000fc80008000000 */
        /* <DEDUP_REMOVED lines=22> */
.L_x_744:
        /* <DEDUP_REMOVED lines=20> */
.L_x_745:
        /* <DEDUP_REMOVED lines=35> */
.L_x_747:
[----:B------:R-:W-:Y:S05]  /*2210*/  BSYNC B0 ;  /* 0x0000000000007941 */ /* 0x000fea0003800000 */
.L_x_746:
[----:B------:R-:W-:Y:S04]  /*2220*/  BSSY B0, `(.L_x_748) ;  /* 0x000000e000007945 */ /* 0x000fe80003800000 */
        /* <DEDUP_REMOVED lines=12> */
[----:B------:R2:W-:Y:S02]  /*22f0*/  STG.E.128 desc[UR8][R8.64], RZ ;  /* 0x000000ff08007986 */ /* 0x0005e4000c101d08 */
.L_x_749:
[----:B------:R-:W-:Y:S05]  /*2300*/  BSYNC B0 ;  /* 0x0000000000007941 */ /* 0x000fea0003800000 */
.L_x_748:
[----:B------:R-:W-:Y:S04]  /*2310*/  BSSY B0, `(.L_x_750) ;  /* 0x000000e000007945 */ /* 0x000fe80003800000 */
[----:B------:R-:W-:Y:S05]  /*2320*/  @P1 BRA `(.L_x_751) ;  /* 0x0000000000301947 */ /* 0x000fea0003800000 */
[----:B------:R-:W-:Y:S01]  /*2330*/  IADD3 R2, P4, R242, 0x40, RZ ;  /* 0x00000040f2027810 */ /* 0x000fe20007f9e0ff */
[----:B------:R-:W-:Y:S01]  /*2340*/  ULDC.64 UR14, c[0x0][0x3f0] ;  /* 0x0000fc00000e7ab9 */ /* 0x000fe20000000a00 */
[----:B------:R-:W-:-:S03]  /*2350*/  MOV R7, R0 ;  /* 0x0000000000077202 */ /* 0x000fc60000000f00 */
[----:B------:R-:W-:-:S04]  /*2360*/  IMAD.X R6, RZ, RZ, R14, P4 ;  /* 0x000000ffff067224 */ /* 0x000fc800020e060e */
[----:B-12---:R-:W-:Y:S02]  /*2370*/  IMAD R8, R6, UR12, RZ ;  /* 0x0000000c06087c24 */ /* 0x006fe4000f8e02ff */
[----:B------:R-:W-:-:S04]  /*2380*/  IMAD.MOV.U32 R6, RZ, RZ, R4 ;  /* 0x000000ffff067224 */ /* 0x000fc800078e0004 */
[----:B------:R-:W-:-:S04]  /*2390*/  IMAD.WIDE.U32 R6, R2, UR12, R6 ;  /* 0x0000000c02067c25 */ /* 0x000fc8000f8e0006 */
[----:B------:R-:W-:Y:S01]  /*23a0*/  IMAD R2, R2, UR13, R8 ;  /* 0x0000000d02027c24 */ /* 0x000fe2000f8e0208 */
[----:B------:R-:W-:-:S04]  /*23b0*/  LEA R8, P4, R6, UR14, 0x1 ;  /* 0x0000000e06087c11 */ /* 0x000fc8000f8808ff */
[----:B------:R-:W-:-:S04]  /*23c0*/  IADD3 R2, R7, R2, RZ ;  /* 0x0000000207027210 */ /* 0x000fc80007ffe0ff */
[----:B------:R-:W-:-:S05]  /*23d0*/  LEA.HI.X R9, R6, UR15, R2, 0x1, P4 ;  /* 0x0000000f06097c11 */ /* 0x000fca000a0f0c02 */
[----:B------:R3:W-:Y:S02]  /*23e0*/  STG.E.128 desc[UR8][R8.64], RZ ;  /* 0x000000ff08007986 */ /* 0x0007e4000c101d08 */
.L_x_751:
[----:B------:R-:W-:Y:S05]  /*23f0*/  BSYNC B0 ;  /* 0x0000000000007941 */ /* 0x000fea0003800000 */
.L_x_750:
        /* <DEDUP_REMOVED lines=14> */
.L_x_753:
[----:B------:R-:W-:Y:S05]  /*24e0*/  BSYNC B0 ;  /* 0x0000000000007941 */ /* 0x000fea0003800000 */
.L_x_752:
        /* <DEDUP_REMOVED lines=26> */
.L_x_755:
[----:B------:R-:W-:Y:S05]  /*2690*/  BSYNC B0 ;  /* 0x0000000000007941 */ /* 0x000fea0003800000 */
.L_x_754:
        /* <DEDUP_REMOVED lines=14> */
.L_x_757:
[----:B------:R-:W-:Y:S05]  /*2780*/  BSYNC B0 ;  /* 0x0000000000007941 */ /* 0x000fea0003800000 */
.L_x_756:
        /* <DEDUP_REMOVED lines=14> */
.L_x_759:
[----:B------:R-:W-:Y:S05]  /*2870*/  BSYNC B0 ;  /* 0x0000000000007941 */ /* 0x000fea0003800000 */
.L_x_758:
        /* <DEDUP_REMOVED lines=14> */
.L_x_743:
        /* <DEDUP_REMOVED lines=14> */
[C---:B------:R-:W-:Y:S01]  /*2a40*/  VIADD R2, R242.reuse, 0x60 ;  /* 0x00000060f2027836 */ /* 0x040fe20000000000 */
[----:B------:R-:W-:Y:S01]  /*2a50*/  IADD3.X R5, R5, UR47, R0, P0, !PT ;  /* 0x0000002f05057c10 */ /* 0x000fe200087fe400 */
[----:B------:R-:W-:Y:S01]  /*2a60*/  IMAD R0, R11, UR22, RZ ;  /* 0x000000160b007c24 */ /* 0x000fe2000f8e02ff */
[----:B------:R-:W-:Y:S01]  /*2a70*/  ISETP.GE.AND P0, PT, R242, UR6, PT ;  /* 0x00000006f2007c0c */ /* 0x000fe2000bf06270 */
[----:B------:R-:W-:Y:S01]  /*2a80*/  UIADD3 UR11, UR7, -UR11, URZ ;  /* 0x8000000b070b7290 */ /* 0x000fe2000fffe03f */
[----:B------:R-:W-:Y:S01]  /*2a90*/  ISETP.GE.AND P1, PT, R2, UR6, PT ;  /* 0x0000000602007c0c */ /* 0x000fe2000bf26270 */
[----:B------:R-:W-:Y:S01]  /*2aa0*/  IMAD R6, R10, UR23, R0 ;  /* 0x000000170a067c24 */ /* 0x000fe2000f8e0200 */
[----:B------:R-:W-:Y:S01]  /*2ab0*/  LEA R0, R248, UR4, 0x1 ;  /* 0x00000004f8007c11 */ /* 0x000fe2000f8e08ff */
[----:B------:R-:W-:Y:S01]  /*2ac0*/  UIMAD UR5, UR7, -0x40, UR36 ;  /* 0xffffffc0070578a4 */ /* 0x000fe2000f8e0224 */
[----:B------:R-:W-:Y:S01]  /*2ad0*/  VIADD R2, R242, 0x20 ;  /* 0x00000020f2027836 */ /* 0x000fe20000000000 */
[----:B------:R-:W-:Y:S01]  /*2ae0*/  UISETP.NE.AND UP0, UPT, UR11, 0x1, UPT ;  /* 0x000000010b00788c */ /* 0x000fe2000bf05270 */
[----:B------:R-:W-:Y:S01]  /*2af0*/  IMAD.WIDE.U32 R4, R10, UR22, R4 ;  /* 0x000000160a047c25 */ /* 0x000fe2000f8e0004 */
[----:B------:R-:W-:Y:S02]  /*2b00*/  BSSY B0, `(.L_x_761) ;  /* 0x000001b000007945 */ /* 0x000fe40003800000 */
[----:B------:R-:W-:-:S02]  /*2b10*/  ISETP.GE.AND P3, PT, R2, UR6, PT ;  /* 0x0000000602007c0c */ /* 0x000fc4000bf66270 */
[----:B------:R-:W-:Y:S01]  /*2b20*/  ISETP.GE.AND P5, PT, R2, UR5, PT ;  /* 0x0000000502007c0c */ /* 0x000fe2000bfa6270 */
[----:B------:R-:W-:Y:S01]  /*2b30*/  VIADD R2, R248, 0x1000 ;  /* 0x00001000f8027836 */ /* 0x000fe20000000000 */
[----:B------:R-:W-:Y:S01]  /*2b40*/  PLOP3.LUT P4, PT, PT, PT, UP0, 0x40, 0x0 ;  /* 0x000000000000781c */ /* 0x000fe20003f8e808 */
[----:B------:R1:W-:Y:S01]  /*2b50*/  @P0 STS.128 [R0+0xa000], RZ ;  /* 0x00a000ff00000388 */ /* 0x0003e20000000c00 */
[----:B------:R-:W-:Y:S02]  /*2b60*/  ISETP.GE.AND P6, PT, R242, UR5, PT ;  /* 0x00000005f2007c0c */ /* 0x000fe4000bfc6270 */
        /* <DEDUP_REMOVED lines=20> */
.L_x_762:
[----:B------:R-:W-:Y:S05]  /*2cb0*/  BSYNC B0 ;  /* 0x0000000000007941 */ /* 0x000fea0003800000 */
.L_x_761:
        /* <DEDUP_REMOVED lines=22> */
.L_x_764:
[----:B------:R-:W-:Y:S05]  /*2e20*/  BSYNC B0 ;  /* 0x0000000000007941 */ /* 0x000fea0003800000 */
.L_x_763:
        /* <DEDUP_REMOVED lines=22> */
.L_x_766:
[----:B------:R-:W-:Y:S05]  /*2f90*/  BSYNC B0 ;  /* 0x0000000000007941 */ /* 0x000fea0003800000 */
.L_x_765:
        /* <DEDUP_REMOVED lines=22> */
.L_x_768:
[----:B------:R-:W-:Y:S05]  /*3100*/  BSYNC B0 ;  /* 0x0000000000007941 */ /* 0x000fea0003800000 */
.L_x_767:
[----:B------:R-:W0:Y:S01]  /*3110*/  LDGDEPBAR ;  /* 0x00000000000079af */ /* 0x000e220000000000 */
[----:B------:R-:W-:Y:S01]  /*3120*/  BSSY B0, `(.L_x_769) ;  /* 0x000000d000007945 */ /* 0x000fe20003800000 */
[----:B------:R-:W-:Y:S02]  /*3130*/  MOV R2, UR20 ;  /* 0x0000001400027c02 */ /* 0x000fe40008000f00 */
        /* <DEDUP_REMOVED lines=11> */
.L_x_770:
[----:B------:R-:W-:Y:S05]  /*31f0*/  BSYNC B0 ;  /* 0x0000000000007941 */ /* 0x000fea0003800000 */
.L_x_769:
        /* <DEDUP_REMOVED lines=13> */
.L_x_772:
[----:B------:R-:W-:Y:S05]  /*32d0*/  BSYNC B0 ;  /* 0x0000000000007941 */ /* 0x000fea0003800000 */
.L_x_771:
        /* <DEDUP_REMOVED lines=17> */
.L_x_774:
[----:B------:R-:W-:Y:S05]  /*33f0*/  BSYNC B0 ;  /* 0x0000000000007941 */ /* 0x000fea0003800000 */
.L_x_773:
        /* <DEDUP_REMOVED lines=13> */
[----:B---3--:R-:W-:Y:S02]  /*34d0*/  IMAD.U32 R5, RZ, RZ, UR38 ;  /* 0x00000026ff057e24 */ /* 0x008fe4000f8e00ff */
[----:B------:R-:W-:-:S03]  /*34e0*/  IMAD.U32 R6, RZ, RZ, UR39 ;  /* 0x00000027ff067e24 */ /* 0x000fc6000f8e00ff */
[----:B------:R-:W-:-:S04]  /*34f0*/  LEA R4, P4, R5, R202, 0x6 ;  /* 0x000000ca05047211 */ /* 0x000fc800078830ff */
[----:B------:R-:W-:-:S05]  /*3500*/  LEA.HI.X R5, R5, R203, R6, 0x6, P4 ;  /* 0x000000cb05057211 */ /* 0x000fca00020f3406 */
[----:B------:R-:W-:Y:S01]  /*3510*/  @!PT LDS RZ, [RZ] ;  /* 0x00000000fffff984 */ /* 0x000fe20000000800 */
[----:B------:R-:W-:Y:S01]  /*3520*/  @!PT LDS RZ, [RZ] ;  /* 0x00000000fffff984 */ /* 0x000fe20000000800 */
[----:B------:R-:W-:Y:S01]  /*3530*/  @!PT LDS RZ, [RZ] ;  /* 0x00000000fffff984 */ /* 0x000fe20000000800 */
[----:B------:R3:W-:Y:S04]  /*3540*/  LDGSTS.E.BYPASS.LTC128B.128 [R184+0x1000], desc[UR8][R4.64] ;  /* 0x0100000004b87fae */ /* 0x0007e8000b901d48 */
.L_x_776:
[----:B------:R-:W-:Y:S05]  /*3550*/  BSYNC B0 ;  /* 0x0000000000007941 */ /* 0x000fea0003800000 */
.L_x_775:
[----:B------:R-:W-:Y:S01]  /*3560*/  UIMAD UR6, UR29, UR20, URZ ;  /* 0x000000141d0672a4 */ /* 0x000fe2000f8e023f */
[----:B---3--:R-:W-:Y:S01]  /*3570*/  IMAD.WIDE.U32 R4, R2, UR34, R234 ;  /* 0x0000002202047c25 */ /* 0x008fe2000f8e00ea */
[----:B------:R3:W-:Y:S01]  /*3580*/  @P0 STS.128 [R0+0x6000], RZ ;  /* 0x006000ff00000388 */ /* 0x0007e20000000c00 */
[----:B------:R-:W-:Y:S01]  /*3590*/  ULDC.64 UR18, c[0x0][0x260] ;  /* 0x0000980000127ab9 */ /* 0x000fe20000000a00 */
[----:B------:R-:W-:Y:S01]  /*35a0*/  UIMAD UR6, UR34, UR21, UR6 ;  /* 0x00000015220672a4 */ /* 0x000fe2000f8e0206 */
[----:B------:R-:W-:Y:S01]  /*35b0*/  VIADD R2, R251, 0x8 ;  /* 0x00000008fb027836 */ /* 0x000fe20000000000 */
[----:B------:R-:W-:Y:S01]  /*35c0*/  IADD3 R4, P4, R4, UR25, RZ ;  /* 0x0000001904047c10 */ /* 0x000fe2000ff9e0ff */
[----:B------:R-:W-:Y:S01]  /*35d0*/  IMAD R6, R11, UR18, RZ ;  /* 0x000000120b067c24 */ /* 0x000fe2000f8e02ff */
[----:B------:R-:W-:Y:S02]  /*35e0*/  BSSY B0, `(.L_x_777) ;  /* 0x000001f000007945 */ /* 0x000fe40003800000 */
[----:B------:R-:W-:Y:S01]  /*35f0*/  IMAD.U32 R7, RZ, RZ, UR6 ;  /* 0x00000006ff077e24 */ /* 0x000fe2000f8e00ff */
[----:B------:R-:W-:Y:S01]  /*3600*/  ISETP.GE.AND P6, PT, R2, UR5, PT ;  /* 0x0000000502007c0c */ /* 0x000fe2000bfc6270 */
[----:B------:R-:W-:Y:S01]  /*3610*/  IMAD R6, R10, UR19, R6 ;  /* 0x000000130a067c24 */ /* 0x000fe2000f8e0206 */
[----:B------:R-:W-:-:S02]  /*3620*/  IADD3 R2, R251, 0x20, RZ ;  /* 0x00000020fb027810 */ /* 0x000fc40007ffe0ff */
[----:B------:R-:W-:Y:S02]  /*3630*/  IADD3.X R5, R5, UR27, R7, P4, !PT ;  /* 0x0000001b05057c10 */ /* 0x000fe4000a7fe407 */
[----:B------:R-:W-:Y:S02]  /*3640*/  ISETP.GE.AND P4, PT, R251, UR5, PT ;  /* 0x00000005fb007c0c */ /* 0x000fe4000bf86270 */
[----:B------:R-:W-:Y:S01]  /*3650*/  ISETP.GE.AND P5, PT, R2, UR5, PT ;  /* 0x0000000502007c0c */ /* 0x000fe2000bfa6270 */
[----:B------:R-:W-:Y:S01]  /*3660*/  IMAD.WIDE.U32 R4, R10, UR18, R4 ;  /* 0x000000120a047c25 */ /* 0x000fe2000f8e0004 */
[----:B------:R-:W-:-:S03]  /*3670*/  P2R R11, PR, RZ, 0x10 ;  /* 0x00000010ff0b7803 */ /* 0x000fc60000000000 */
[----:B------:R-:W-:Y:S01]  /*3680*/  VIADD R10, R251, 0x28 ;  /* 0x00000028fb0a7836 */ /* 0x000fe20000000000 */
[----:B------:R-:W-:-:S04]  /*3690*/  IADD3 R2, R5, R6, RZ ;  /* 0x0000000605027210 */ /* 0x000fc80007ffe0ff */
[----:B------:R-:W-:Y:S01]  /*36a0*/  ISETP.GE.AND P4, PT, R10, UR5, PT ;  /* 0x000000050a007c0c */ /* 0x000fe2000bf86270 */
[----:B---3--:R-:W-:-:S12]  /*36b0*/  @P0 BRA `(.L_x_778) ;  /* 0x0000000000440947 */ /* 0x008fd80003800000 */
        /* <DEDUP_REMOVED lines=17> */
.L_x_778:
[----:B------:R-:W-:Y:S05]  /*37d0*/  BSYNC B0 ;  /* 0x0000000000007941 */ /* 0x000fea0003800000 */
.L_x_777:
        /* <DEDUP_REMOVED lines=22> */
.L_x_780:
[----:B------:R-:W-:Y:S05]  /*3940*/  BSYNC B0 ;  /* 0x0000000000007941 */ /* 0x000fea0003800000 */
.L_x_779:
        /* <DEDUP_REMOVED lines=22> */
.L_x_782:
[----:B------:R-:W-:Y:S05]  /*3ab0*/  BSYNC B0 ;  /* 0x0000000000007941 */ /* 0x000fea0003800000 */
.L_x_781:
        /* <DEDUP_REMOVED lines=22> */
.L_x_784:
[----:B------:R-:W-:Y:S05]  /*3c20*/  BSYNC B0 ;  /* 0x0000000000007941 */ /* 0x000fea0003800000 */
.L_x_783:
[----:B------:R-:W0:Y:S01]  /*3c30*/  LDGDEPBAR ;  /* 0x00000000000079af */ /* 0x000e220000000000 */
[----:B------:R-:W-:Y:S01]  /*3c40*/  ULDC.64 UR20, c[0x0][0x3c8] ;  /* 0x0000f20000147ab9 */ /* 0x000fe20000000a00 */
[----:B-1----:R-:W-:Y:S01]  /*3c50*/  IMAD.SHL.U32 R4, R251, 0x4, RZ ;  /* 0x00000004fb047824 */ /* 0x002fe200078e00ff */
[----:B------:R-:W-:Y:S01]  /*3c60*/  UISETP.NE.U32.AND UP2, UPT, UR20, URZ, UPT ;  /* 0x0000003f1400728c */ /* 0x000fe2000bf45070 */
[----:B------:R-:W-:Y:S01]  /*3c70*/  ISETP.NE.AND P3, PT, R11, RZ, PT ;  /* 0x000000ff0b00720c */ /* 0x000fe20003f65270 */
[----:B------:R-:W-:Y:S01]  /*3c80*/  IMAD.MOV.U32 R239, RZ, RZ, 0x7f800000 ;  /* 0x7f800000ffef7424 */ /* 0x000fe200078e00ff */
[----:B------:R-:W-:Y:S01]  /*3c90*/  SHF.R.S32.HI R8, RZ, 0x1f, R251 ;  /* 0x0000001fff087819 */ /* 0x000fe200000114fb */
[----:B------:R-:W-:Y:S01]  /*3ca0*/  UISETP.NE.AND.EX UP2, UPT, UR21, URZ, UPT, UP2 ;  /* 0x0000003f1500728c */ /* 0x000fe2000bf45320 */
[----:B------:R-:W-:Y:S01]  /*3cb0*/  IADD3 R4, P1, R4, UR14, RZ ;  /* 0x0000000e04047c10 */ /* 0x000fe2000ff3e0ff */
[----:B------:R-:W-:Y:S01]  /*3cc0*/  IMAD.MOV.U32 R240, RZ, RZ, 0x7f800000 ;  /* 0x7f800000fff07424 */ /* 0x000fe200078e00ff */
[----:B--234-:R-:W-:Y:S01]  /*3cd0*/  SHF.R.S32.HI R0, RZ, 0x1f, R10 ;  /* 0x0000001fff007819 */ /* 0x01cfe2000001140a */
[----:B------:R-:W-:Y:S01]  /*3ce0*/  IMAD.MOV.U32 R241, RZ, RZ, 0x7f800000 ;  /* 0x7f800000fff17424 */ /* 0x000fe200078e00ff */
[C---:B------:R-:W-:Y:S01]  /*3cf0*/  @!P4 LEA R6, P0, R10.reuse, UR14, 0x2 ;  /* 0x0000000e0a06cc11 */ /* 0x040fe2000f8010ff */
[----:B------:R-:W-:Y:S01]  /*3d00*/  IMAD.MOV.U32 R238, RZ, RZ, 0x7f800000 ;  /* 0x7f800000ffee7424 */ /* 0x000fe200078e00ff */
[----:B------:R-:W-:Y:S01]  /*3d10*/  SHF.L.U64.HI R2, R251, 0x2, R8 ;  /* 0x00000002fb027819 */ /* 0x000fe20000010208 */
[----:B------:R-:W-:Y:S01]  /*3d20*/  USHF.R.S32.HI UR6, URZ, 0x1f, UR59 ;  /* 0x0000001f3f067899 */ /* 0x000fe2000801143b */
[----:B------:R-:W-:Y:S01]  /*3d30*/  @!P4 LEA.HI.X R7, R10, UR13, R0, 0x2, P0 ;  /* 0x0000000d0a07cc11 */ /* 0x000fe200080f1400 */
[----:B------:R-:W-:Y:S01]  /*3d40*/  ULDC UR35, c[0x0][0x2d0] ;  /* 0x0000b40000237ab9 */ /* 0x000fe20000000800 */
[----:B------:R-:W-:Y:S01]  /*3d50*/  IADD3.X R5, R2, UR13, RZ, P1, !PT ;  /* 0x0000000d02057c10 */ /* 0x000fe20008ffe4ff */
[----:B------:R-:W-:Y:S01]  /*3d60*/  @UP2 ULDC.64 UR22, c[0x0][0x3d0] ;  /* 0x0000f40000162ab9 */ /* 0x000fe20000000a00 */
[----:B------:R-:W-:Y:S01]  /*3d70*/  @UP2 UMOV UR18, UR59 ;  /* 0x0000003b00122c82 */ /* 0x000fe20008000000 */
[----:B------:R-:W5:Y:S01]  /*3d80*/  @!P4 LDG.E R239, desc[UR8][R6.64] ;  /* 0x0000000806efc981 */ /* 0x000f62000c1e1900 */
[----:B------:R-:W-:Y:S01]  /*3d90*/  @UP2 UIMAD UR5, UR60, UR22, URZ ;  /* 0x000000163c0522a4 */ /* 0x000fe2000f8e023f */
[----:B------:R-:W-:Y:S01]  /*3da0*/  PLOP3.LUT P2, PT, PT, PT, UP2, 0x80, 0x0 ;  /* 0x000000000000781c */ /* 0x000fe20003f4f028 */
[----:B------:R-:W-:-:S04]  /*3db0*/  DEPBAR.LE SB0, 0x1 ;  /* 0x000080400000791a */ /* 0x000fc80000000000 */
[----:B------:R-:W5:Y:S01]  /*3dc0*/  @!P3 LDG.E R240, desc[UR8][R4.64] ;  /* 0x0000000804f0b981 */ /* 0x000f62000c1e1900 */
[----:B------:R-:W-:Y:S01]  /*3dd0*/  @UP2 UMOV UR19, UR6 ;  /* 0x0000000600132c82 */ /* 0x000fe20008000000 */
[----:B------:R-:W-:Y:S02]  /*3de0*/  @UP2 UIMAD UR5, UR48, UR23, UR5 ;  /* 0x00000017300522a4 */ /* 0x000fe4000f8e0205 */
[----:B------:R-:W5:Y:S01]  /*3df0*/  @!P6 LDG.E R241, desc[UR8][R4.64+0x20] ;  /* 0x0000200804f1e981 */ /* 0x000f62000c1e1900 */
[----:B------:R-:W-:Y:S01]  /*3e00*/  @UP2 UIMAD.WIDE.U32 UR18, UR48, UR22, UR18 ;  /* 0x00000016301222a5 */ /* 0x000fe2000f8e0012 */
[----:B------:R-:W-:Y:S01]  /*3e10*/  LEA R144, R182, UR4, 0x1 ;  /* 0x00000004b6907c11 */ /* 0x000fe2000f8e08ff */
[----:B------:R-:W-:Y:S01]  /*3e20*/  IMAD R243, RZ, RZ, -UR24 ;  /* 0x80000018fff37e24 */ /* 0x000fe2000f8e02ff */
[----:B------:R1:W5:Y:S01]  /*3e30*/  @!P5 LDG.E R238, desc[UR8][R4.64+0x80] ;  /* 0x0000800804eed981 */ /* 0x000362000c1e1900 */
[----:B------:R-:W-:Y:S02]  /*3e40*/  @UP2 ULEA UR20, UP1, UR18, UR20, 0x2 ;  /* 0x0000001412142291 */ /* 0x000fe4000f82103f */
[----:B------:R-:W-:Y:S01]  /*3e50*/  @UP2 UIADD3 UR5, UR19, UR5, URZ ;  /* 0x0000000513052290 */ /* 0x000fe2000fffe03f */
[----:B------:R-:W-:Y:S03]  /*3e60*/  BAR.SYNC.DEFER_BLOCKING 0x0 ;  /* 0x0000000000007b1d */ /* 0x000fe60000010000 */
[----:B------:R-:W-:-:S03]  /*3e70*/  @UP2 ULEA.HI.X UR21, UR18, UR21, UR5, 0x2, UP1 ;  /* 0x0000001512152291 */ /* 0x000fc600088f1405 */
[----:B------:R-:W-:Y:S01]  /*3e80*/  @UP2 ULDC UR5, c[0x0][0x2e8] ;  /* 0x0000ba0000052ab9 */ /* 0x000fe20000000800 */
[----:B------:R-:W-:Y:S02]  /*3e90*/  IMAD.MOV.U32 R179, RZ, RZ, 0x20 ;  /* 0x00000020ffb37424 */ /* 0x000fe400078e00ff */
[----:B------:R-:W-:Y:S02]  /*3ea0*/  VIADD R172, R180, 0x1000 ;  /* 0x00001000b4ac7836 */ /* 0x000fe40000000000 */
[----:B------:R-:W-:Y:S02]  /*3eb0*/  VIADD R173, R181, 0x1000 ;  /* 0x00001000b5ad7836 */ /* 0x000fe40000000000 */
[----:B------:R-:W-:Y:S01]  /*3ec0*/  IMAD.MOV.U32 R128, RZ, RZ, 0x40 ;  /* 0x00000040ff807424 */ /* 0x000fe200078e00ff */
[----:B------:R-:W-:Y:S01]  /*3ed0*/  UIADD3 UR34, UR36, 0x80, UR34 ;  /* 0x0000008024227890 */ /* 0x000fe2000fffe022 */
[----:B------:R-:W-:Y:S01]  /*3ee0*/  IMAD.SHL.U32 R246, R251, 0x4, RZ ;  /* 0x00000004fbf67824 */ /* 0x000fe200078e00ff */
[----:B------:R-:W-:-:S02]  /*3ef0*/  CS2R R94, SRZ ;  /* 0x00000000005e7805 */ /* 0x000fc4000001ff00 */
[----:B------:R-:W-:Y:S02]  /*3f00*/  CS2R R92, SRZ ;  /* 0x00000000005c7805 */ /* 0x000fe4000001ff00 */
[----:B------:R-:W-:Y:S02]  /*3f10*/  CS2R R98, SRZ ;  /* 0x0000000000627805 */ /* 0x000fe4000001ff00 */
[----:B------:R-:W-:Y:S02]  /*3f20*/  CS2R R96, SRZ ;  /* 0x0000000000607805 */ /* 0x000fe4000001ff00 */
[----:B------:R-:W-:Y:S01]  /*3f30*/  CS2R R90, SRZ ;  /* 0x00000000005a7805 */ /* 0x000fe2000001ff00 */
[----:B-1----:R-:W-:Y:S01]  /*3f40*/  IMAD.U32 R4, RZ, RZ, UR20 ;  /* 0x00000014ff047e24 */ /* 0x002fe2000f8e00ff */
[----:B------:R-:W-:Y:S01]  /*3f50*/  CS2R R88, SRZ ;  /* 0x0000000000587805 */ /* 0x000fe2000001ff00 */
[----:B------:R-:W-:Y:S01]  /*3f60*/  IMAD.U32 R5, RZ, RZ, UR21 ;  /* 0x00000015ff057e24 */ /* 0x000fe2000f8e00ff */
[----:B------:R-:W1:Y:S01]  /*3f70*/  S2R R2, SR_TID.X ;  /* 0x0000000000027919 */ /* 0x000e620000002100 */
[----:B------:R-:W-:-:S02]  /*3f80*/  CS2R R86, SRZ ;  /* 0x0000000000567805 */ /* 0x000fc4000001ff00 */
[----:B------:R-:W-:Y:S02]  /*3f90*/  CS2R R84, SRZ ;  /* 0x0000000000547805 */ /* 0x000fe4000001ff00 */
[----:B------:R-:W-:Y:S01]  /*3fa0*/  CS2R R78, SRZ ;  /* 0x00000000004e7805 */ /* 0x000fe2000001ff00 */
[----:B------:R2:W3:Y:S01]  /*3fb0*/  @P2 LDG.E R7, desc[UR8][R4.64] ;  /* 0x0000000804072981 */ /* 0x0004e2000c1e1900 */
[----:B------:R-:W-:Y:S02]  /*3fc0*/  CS2R R76, SRZ ;  /* 0x00000000004c7805 */ /* 0x000fe4000001ff00 */
[----:B------:R-:W-:Y:S02]  /*3fd0*/  CS2R R82, SRZ ;  /* 0x0000000000527805 */ /* 0x000fe4000001ff00 */
[----:B------:R-:W-:Y:S01]  /*3fe0*/  CS2R R80, SRZ ;  /* 0x0000000000507805 */ /* 0x000fe2000001ff00 */
[----:B------:R4:W2:Y:S01]  /*3ff0*/  LDSM.16.M88.4 R140, [R144+0xa000] ;  /* 0x00a00000908c783b */ /* 0x0008a20000000200 */
[----:B------:R-:W3:Y:S01]  /*4000*/  @P2 MUFU.RCP R6, UR5 ;  /* 0x0000000500062d08 */ /* 0x000ee20008001000 */
[----:B------:R-:W-:-:S02]  /*4010*/  CS2R R74, SRZ ;  /* 0x00000000004a7805 */ /* 0x000fc4000001ff00 */
[----:B------:R-:W-:Y:S01]  /*4020*/  CS2R R72, SRZ ;  /* 0x0000000000487805 */ /* 0x000fe2000001ff00 */
[----:B------:R-:W2:Y:S01]  /*4030*/  LDSM.16.M88.4 R144, [R144+0xa800] ;  /* 0x00a800009090783b */ /* 0x000ea20000000200 */
[----:B------:R-:W-:Y:S02]  /*4040*/  CS2R R70, SRZ ;  /* 0x0000000000467805 */ /* 0x000fe4000001ff00 */
[----:B------:R-:W-:Y:S02]  /*4050*/  CS2R R68, SRZ ;  /* 0x0000000000447805 */ /* 0x000fe4000001ff00 */
[----:B------:R-:W-:Y:S01]  /*4060*/  CS2R R62, SRZ ;  /* 0x00000000003e7805 */ /* 0x000fe2000001ff00 */
[----:B------:R4:W2:Y:S01]  /*4070*/  LDSM.16.M88.4 R148, [R178] ;  /* 0x00000000b294783b */ /* 0x0008a20000000200 */
[----:B------:R-:W-:Y:S02]  /*4080*/  CS2R R60, SRZ ;  /* 0x00000000003c7805 */ /* 0x000fe4000001ff00 */
[----:B------:R-:W-:-:S02]  /*4090*/  CS2R R66, SRZ ;  /* 0x0000000000427805 */ /* 0x000fc4000001ff00 */
[----:B------:R-:W-:Y:S01]  /*40a0*/  CS2R R64, SRZ ;  /* 0x0000000000407805 */ /* 0x000fe2000001ff00 */
[----:B------:R4:W2:Y:S01]  /*40b0*/  LDSM.16.M88.4 R152, [R178+0x800] ;  /* 0x00080000b298783b */ /* 0x0008a20000000200 */
        /* <DEDUP_REMOVED lines=10> */
[----:B------:R-:W-:Y:S02]  /*4160*/  CS2R R42, SRZ ;  /* 0x00000000002a7805 */ /* 0x000fe4000001ff00 */
[----:B-1----:R-:W-:Y:S01]  /*4170*/  SHF.R.S32.HI R0, RZ, 0x1f, R2 ;  /* 0x0000001fff007819 */ /* 0x002fe20000011402 */
[----:B------:R4:W1:Y:S01]  /*4180*/  LDSM.16.M88.4 R164, [R177] ;  /* 0x00000000b1a4783b */ /* 0x0008620000000200 */
[----:B------:R-:W-:-:S02]  /*4190*/  CS2R R40, SRZ ;  /* 0x0000000000287805 */ /* 0x000fc4000001ff00 */
[----:B------:R-:W-:Y:S02]  /*41a0*/  CS2R R38, SRZ ;  /* 0x0000000000267805 */ /* 0x000fe4000001ff00 */
[----:B------:R-:W-:Y:S01]  /*41b0*/  LEA.HI R0, R0, R2, RZ, 0x4 ;  /* 0x0000000200007211 */ /* 0x000fe200078f20ff */
[----:B------:R4:W1:Y:S01]  /*41c0*/  LDSM.16.M88.4 R168, [R177+0x800] ;  /* 0x00080000b1a8783b */ /* 0x0008620000000200 */
[----:B------:R-:W-:Y:S01]  /*41d0*/  CS2R R36, SRZ ;  /* 0x0000000000247805 */ /* 0x000fe2000001ff00 */
[----:B------:R-:W-:Y:S01]  /*41e0*/  IMAD.MOV.U32 R222, RZ, RZ, R184 ;  /* 0x000000ffffde7224 */ /* 0x000fe200078e00b8 */
[----:B------:R-:W-:Y:S01]  /*41f0*/  LOP3.LUT R0, R0, 0xfffffff0, RZ, 0xc0, !PT ;  /* 0xfffffff000007812 */ /* 0x000fe200078ec0ff */
[----:B------:R-:W-:Y:S02]  /*4200*/  UIMAD UR30, UR26, 0x18, URZ ;  /* 0x000000181a1e78a4 */ /* 0x000fe4000f8e023f */
[----:B------:R-:W-:Y:S02]  /*4210*/  USHF.L.U32 UR29, UR26, 0x5, URZ ;  /* 0x000000051a1d7899 */ /* 0x000fe4000800063f */
[----:B------:R-:W-:Y:S01]  /*4220*/  IMAD.IADD R0, R2, 0x1, -R0 ;  /* 0x0000000102007824 */ /* 0x000fe200078e0a00 */
[----:B------:R-:W-:-:S02]  /*4230*/  UIMAD UR28, UR26, 0x28, URZ ;  /* 0x000000281a1c78a4 */ /* 0x000fc4000f8e023f */
[----:B------:R-:W-:Y:S02]  /*4240*/  UIMAD UR27, UR26, 0x30, URZ ;  /* 0x000000301a1b78a4 */ /* 0x000fe4000f8e023f */
[----:B------:R-:W-:Y:S01]  /*4250*/  SHF.R.S32.HI R2, RZ, 0x1f, R0 ;  /* 0x0000001fff027819 */ /* 0x000fe20000011400 */
[----:B------:R-:W-:-:S03]  /*4260*/  ULDC UR11, c[0x0][0x2ec] ;  /* 0x0000bb00000b7ab9 */ /* 0x000fc60000000800 */
[----:B------:R-:W-:Y:S01]  /*4270*/  LEA.HI R2, R2, R0, RZ, 0x3 ;  /* 0x0000000002027211 */ /* 0x000fe200078f18ff */
[----:B------:R-:W-:-:S03]  /*4280*/  USHF.L.U32 UR24, UR26, 0x4, URZ ;  /* 0x000000041a187899 */ /* 0x000fc6000800063f */
[----:B------:R-:W-:Y:S01]  /*4290*/  LOP3.LUT R2, R2, 0xfffffff8, RZ, 0xc0, !PT ;  /* 0xfffffff802027812 */ /* 0x000fe200078ec0ff */
[----:B------:R-:W-:Y:S02]  /*42a0*/  USHF.L.U32 UR18, UR26, 0x3, URZ ;  /* 0x000000031a127899 */ /* 0x000fe4000800063f */
[----:B------:R-:W-:Y:S02]  /*42b0*/  UIADD3 UR23, UR24, 0x20, URZ ;  /* 0x0000002018177890 */ /* 0x000fe4000fffe03f */
[----:B------:R-:W-:Y:S02]  /*42c0*/  IMAD.IADD R0, R0, 0x1, -R2 ;  /* 0x0000000100007824 */ /* 0x000fe400078e0a02 */
[----:B------:R-:W-:-:S03]  /*42d0*/  UIADD3 UR22, UR18, UR23, URZ ;  /* 0x0000001712167290 */ /* 0x000fc6000fffe03f */
[C---:B------:R-:W-:Y:S02]  /*42e0*/  LOP3.LUT P0, RZ, R0.reuse, 0x2, RZ, 0xc0, !PT ;  /* 0x0000000200ff7812 */ /* 0x040fe4000780c0ff */
[----:B------:R-:W-:Y:S01]  /*42f0*/  LOP3.LUT P1, RZ, R0, 0x4, RZ, 0xc0, !PT ;  /* 0x0000000400ff7812 */ /* 0x000fe2000782c0ff */
[----:B------:R-:W-:Y:S01]  /*4300*/  IMAD.U32 R0, RZ, RZ, UR31 ;  /* 0x0000001fff007e24 */ /* 0x000fe2000f8e00ff */
[----:B------:R-:W-:Y:S01]  /*4310*/  UIADD3 UR21, UR18, UR22, URZ ;  /* 0x0000001612157290 */ /* 0x000fe2000fffe03f */
[----:B------:R-:W-:Y:S02]  /*4320*/  PLOP3.LUT P3, PT, PT, PT, UP0, 0x40, 0x0 ;  /* 0x000000000000781c */ /* 0x000fe40003f6e808 */
[----:B------:R-:W-:Y:S01]  /*4330*/  IMAD R0, R0, 0x80, R249 ;  /* 0x0000008000007824 */ /* 0x000fe200078e02f9 */
[----:B------:R-:W-:Y:S01]  /*4340*/  UIADD3 UR20, UR18, UR21, URZ ;  /* 0x0000001512147290 */ /* 0x000fe2000fffe03f */
[----:B--2---:R-:W-:Y:S01]  /*4350*/  VIADD R5, R251, 0x1 ;  /* 0x00000001fb057836 */ /* 0x004fe20000000000 */
[----:B------:R-:W-:Y:S01]  /*4360*/  SEL R179, R179, 0xffffffe0, !P0 ;  /* 0xffffffe0b3b37807 */ /* 0x000fe20004000000 */
[----:B------:R-:W-:Y:S01]  /*4370*/  IMAD.U32 R4, RZ, RZ, UR36 ;  /* 0x00000024ff047e24 */ /* 0x000fe2000f8e00ff */
[----:B------:R-:W-:Y:S01]  /*4380*/  SEL R172, R172, R180, P3 ;  /* 0x000000b4acac7207 */ /* 0x000fe20001800000 */
[----:B------:R-:W-:-:S02]  /*4390*/  VIADD R221, R0, 0x9 ;  /* 0x0000000900dd7836 */ /* 0x000fc40000000000 */
[C---:B------:R-:W-:Y:S02]  /*43a0*/  VIADD R220, R0.reuse, 0x8 ;  /* 0x0000000800dc7836 */ /* 0x040fe40000000000 */
[----:B------:R-:W-:Y:S01]  /*43b0*/  VIADD R219, R0, 0x1 ;  /* 0x0000000100db7836 */ /* 0x000fe20000000000 */
[----:B------:R-:W-:Y:S01]  /*43c0*/  UIADD3 UR19, UR18, UR20, URZ ;  /* 0x0000001412137290 */ /* 0x000fe2000fffe03f */
[----:B------:R-:W-:Y:S01]  /*43d0*/  IADD3 R247, R5, UR10, -R4 ;  /* 0x0000000a05f77c10 */ /* 0x000fe2000fffe804 */
[----:B------:R-:W-:Y:S01]  /*43e0*/  IMAD.IADD R175, R174, 0x1, R179 ;  /* 0x00000001aeaf7824 */ /* 0x000fe200078e02b3 */
[----:B------:R-:W-:Y:S01]  /*43f0*/  SHF.L.U64.HI R245, R251, 0x2, R8 ;  /* 0x00000002fbf57819 */ /* 0x000fe20000010208 */
[----:B------:R-:W-:Y:S01]  /*4400*/  UMOV UR5, URZ ;  /* 0x0000003f00057c82 */ /* 0x000fe20008000000 */
[----:B------:R-:W-:Y:S02]  /*4410*/  I2FP.F32.S32 R221, R221 ;  /* 0x000000dd00dd7245 */ /* 0x000fe40000201400 */
[----:B------:R-:W-:-:S02]  /*4420*/  I2FP.F32.S32 R220, R220 ;  /* 0x000000dc00dc7245 */ /* 0x000fc40000201400 */
[----:B------:R-:W-:Y:S02]  /*4430*/  I2FP.F32.S32 R219, R219 ;  /* 0x000000db00db7245 */ /* 0x000fe40000201400 */
[----:B------:R-:W-:Y:S02]  /*4440*/  LEA R172, R172, UR4, 0x1 ;  /* 0x00000004acac7c11 */ /* 0x000fe4000f8e08ff */
[----:B------:R-:W-:Y:S01]  /*4450*/  SEL R128, R128, 0xffffffc0, !P1 ;  /* 0xffffffc080807807 */ /* 0x000fe20004800000 */
[----:B------:R-:W-:Y:S02]  /*4460*/  UIMAD UR26, UR26, 0x38, URZ ;  /* 0x000000381a1a78a4 */ /* 0x000fe4000f8e023f */
[----:B------:R-:W-:Y:S02]  /*4470*/  UIADD3 UR34, UR34, -UR10, URZ ;  /* 0x8000000a22227290 */ /* 0x000fe4000fffe03f */
[----:B------:R-:W-:Y:S01]  /*4480*/  UIADD3 UR25, UR18, UR19, URZ ;  /* 0x0000001312197290 */ /* 0x000fe2000fffe03f */
[----:B---3--:R-:W-:-:S05]  /*4490*/  @P2 FMUL.FTZ R2, R7, R6 ;  /* 0x0000000607022220 */ /* 0x008fca0000410000 */
[----:B------:R-:W-:Y:S02]  /*44a0*/  @P2 R2UR UR6, R2 ;  /* 0x00000000020622ca */ /* 0x000fe400000e0000 */
[----:B------:R-:W-:Y:S01]  /*44b0*/  PLOP3.LUT P2, PT, PT, PT, UP0, 0x40, 0x0 ;  /* 0x000000000000781c */ /* 0x000fe20003f4e808 */
[----:B------:R-:W-:-:S03]  /*44c0*/  VIADD R2, R251, 0xffffffc0 ;  /* 0xffffffc0fb027836 */ /* 0x000fc60000000000 */
[----:B------:R-:W-:Y:S01]  /*44d0*/  SEL R173, R173, R181, P2 ;  /* 0x000000b5adad7207 */ /* 0x000fe20001000000 */
[----:B------:R-:W-:-:S03]  /*44e0*/  IMAD.SHL.U32 R244, R2, 0x4, RZ ;  /* 0x0000000402f47824 */ /* 0x000fc600078e00ff */
[----:B------:R-:W-:-:S03]  /*44f0*/  LEA R173, R173, UR4, 0x1 ;  /* 0x00000004adad7c11 */ /* 0x000fc6000f8e08ff */
[----:B------:R-:W-:Y:S01]  /*4500*/  @UP2 UMOV UR5, UR6 ;  /* 0x0000000600052c82 */ /* 0x000fe20008000000 */
[----:B-1--4-:R-:W-:-:S05]  /*4510*/  ULDC UR6, c[0x0][0x39c] ;  /* 0x0000e70000067ab9 */ /* 0x012fca0000000800 */
.L_x_787:
        /* <DEDUP_REMOVED lines=9> */
[----:B------:R-:W-:Y:S02]  /*45b0*/  MOV R187, 0x8 ;  /* 0x0000000800bb7802 */ /* 0x000fe40000000f00 */
[----:B------:R-:W-:Y:S01]  /*45c0*/  FSETP.NEU.FTZ.AND P2, PT, R241, -INF , PT ;  /* 0xff800000f100780b */ /* 0x000fe20003f5d000 */
[----:B------:R-:W-:Y:S01]  /*45d0*/  UISETP.LT.AND UP0, UPT, UR17, UR10, UP0 ;  /* 0x0000000a1100728c */ /* 0x000fe20008701270 */
[----:B------:R-:W-:Y:S05]  /*45e0*/  MOV R189, 0x20 ;  /* 0x0000002000bd7802 */ /* 0x000fea0000000f00 */
[----:B------:R-:W-:Y:S01]  /*45f0*/  PLOP3.LUT P0, PT, PT, PT, UP0, 0x80, 0x0 ;  /* 0x000000000000781c */ /* 0x000fe20003f0f008 */
[----:B------:R-:W-:Y:S01]  /*4600*/  UISETP.GT.AND UP0, UPT, UR7, UR32, UPT ;  /* 0x000000200700728c */ /* 0x000fe2000bf04270 */
        /* <DEDUP_REMOVED lines=40> */
[----:B------:R-:W-:Y:S01]  /*4890*/  LEA R0, R0, R249, 0x7 ;  /* 0x000000f900007211 */ /* 0x000fe200078e38ff */
        /* <DEDUP_REMOVED lines=29> */
[----:B------:R3:W-:Y:S01]  /*4a70*/  MUFU.TANH R185, R13 ;  /* 0x0000000d00b97308 */ /* 0x0007e20000002400 */
[----:B-1----:R-:W-:Y:S05]  /*4a80*/  FMUL.FTZ R10, R240, 1.4426950216293334961 ;  /* 0x3fb8aa3bf00a7820 */ /* 0x002fea0000410000 */
[----:B------:R-:W-:Y:S04]  /*4a90*/  FSEL R10, R10, RZ, P3 ;  /* 0x000000ff0a0a7208 */ /* 0x000fe80001800000 */
[----:B------:R-:W1:Y:S10]  /*4aa0*/  MUFU.TANH R232, R6 ;  /* 0x0000000600e87308 */ /* 0x000e740000002400 */
[----:B------:R-:W-:Y:S01]  /*4ab0*/  MUFU.TANH R186, R12 ;  /* 0x0000000c00ba7308 */ /* 0x000fe20000002400 */
[----:B---3--:R-:W-:Y:S09]  /*4ac0*/  I2FP.F32.S32 R13, R0 ;  /* 0x00000000000d7245 */ /* 0x008ff20000201400 */
[----:B------:R3:W-:Y:S10]  /*4ad0*/  MUFU.TANH R231, R7 ;  /* 0x0000000700e77308 */ /* 0x0007f40000002400 */
[----:B------:R4:W1:Y:S10]  /*4ae0*/  MUFU.TANH R188, R9 ;  /* 0x0000000900bc7308 */ /* 0x0008740000002400 */
[----:B------:R-:W-:Y:S01]  /*4af0*/  MUFU.TANH R212, R17 ;  /* 0x0000001100d47308 */ /* 0x000fe20000002400 */
[----:B---3--:R-:W3:Y:S09]  /*4b00*/  LDSM.16.M88.4 R4, [R177+-0x3800] ;  /* 0xffc80000b104783b */ /* 0x008ef20000000200 */
[----:B------:R-:W-:Y:S01]  /*4b10*/  MUFU.TANH R193, R11 ;  /* 0x0000000b00c17308 */ /* 0x000fe20000002400 */
[----:B----4-:R-:W-:Y:S05]  /*4b20*/  FMUL.FTZ R9, R241, 1.4426950216293334961 ;  /* 0x3fb8aa3bf1097820 */ /* 0x010fea0000410000 */
[----:B------:R-:W-:Y:S04]  /*4b30*/  FSEL R9, R9, RZ, P2 ;  /* 0x000000ff09097208 */ /* 0x000fe80001000000 */
[----:B------:R-:W-:Y:S10]  /*4b40*/  MUFU.TANH R230, R18 ;  /* 0x0000001200e67308 */ /* 0x000ff40000002400 */
[----:B------:R2:W-:Y:S10]  /*4b50*/  MUFU.TANH R192, R14 ;  /* 0x0000000e00c07308 */ /* 0x0005f40000002400 */
[----:B------:R-:W-:Y:S10]  /*4b60*/  MUFU.TANH R228, R19 ;  /* 0x0000001300e47308 */ /* 0x000ff40000002400 */
[----:B------:R1:W4:Y:S01]  /*4b70*/  MUFU.TANH R190, R8 ;  /* 0x0000000800be7308 */ /* 0x0003220000002400 */
[-C--:B---3--:R-:W-:Y:S03]  /*4b80*/  HMMA.16816.F32 R20, R132, R4.reuse, R20 ;  /* 0x000000048414723c */ /* 0x088fe60000001814 */
[----:B--2---:R-:W-:Y:S03]  /*4b90*/  FFMA.FTZ R14, R219, UR5, R217 ;  /* 0x00000005db0e7c23 */ /* 0x004fe600080100d9 */
[C---:B------:R-:W-:Y:S03]  /*4ba0*/  HMMA.16816.F32 R24, R104.reuse, R4, R24 ;  /* 0x000000046818723c */ /* 0x040fe60000001818 */
[----:B------:R2:W3:Y:S03]  /*4bb0*/  MUFU.TANH R191, R15 ;  /* 0x0000000f00bf7308 */ /* 0x0004e60000002400 */
[-C--:B------:R-:W-:Y:S07]  /*4bc0*/  HMMA.16816.F32 R28, R104, R6.reuse, R28 ;  /* 0x00000006681c723c */ /* 0x080fee000000181c */
[----:B------:R-:W3:Y:S01]  /*4bd0*/  MUFU.TANH R213, R16 ;  /* 0x0000001000d57308 */ /* 0x000ee20000002400 */
[----:B------:R-:W-:Y:S03]  /*4be0*/  @!P0 IADD3 R5, R247, UR12, RZ ;  /* 0x0000000cf7058c10 */ /* 0x000fe6000fffe0ff */
[C---:B------:R-:W-:Y:S01]  /*4bf0*/  FFMA.FTZ R4, R13.reuse, UR5, R218 ;  /* 0x000000050d047c23 */ /* 0x040fe200080100da */
[----:B-1----:R-:W-:Y:S01]  /*4c00*/  FFMA.FTZ R8, R13, UR5, R232 ;  /* 0x000000050d087c23 */ /* 0x002fe200080100e8 */
[----:B------:R-:W-:Y:S04]  /*4c10*/  HMMA.16816.F32 R32, R132, R6, R32 ;  /* 0x000000068420723c */ /* 0x000fe80000001820 */
[----:B------:R-:W-:Y:S01]  /*4c20*/  @!P0 VIMNMX R12, R5, UR10, PT ;  /* 0x0000000a050c8c48 */ /* 0x000fe2000bfe0100 */
[----:B--2---:R-:W-:Y:S01]  /*4c30*/  FFMA.FTZ R15, R219, UR5, R188 ;  /* 0x00000005db0f7c23 */ /* 0x004fe200080100bc */
[----:B------:R-:W-:Y:S01]  /*4c40*/  @!P0 VIADDMNMX R11, R5, R187, UR10, PT ;  /* 0x0000000a050b8e46 */ /* 0x000fe2000b8001bb */
[----:B------:R-:W-:Y:S01]  /*4c50*/  FFMA.FTZ R7, R221, UR5, R185 ;  /* 0x00000005dd077c23 */ /* 0x000fe200080100b9 */
[-C--:B------:R-:W-:Y:S02]  /*4c60*/  @!P0 ISETP.GE.AND P4, PT, R0, R12.reuse, PT ;  /* 0x0000000c0000820c */ /* 0x080fe40003f86270 */
[----:B------:R-:W-:Y:S01]  /*4c70*/  @!P0 ISETP.GE.AND P2, PT, R2, R12, PT ;  /* 0x0000000c0200820c */ /* 0x000fe20003f46270 */
[----:B------:R-:W-:Y:S01]  /*4c80*/  FMUL.FTZ R20, R20, UR6 ;  /* 0x0000000614147c20 */ /* 0x000fe20008410000 */
[----:B------:R-:W-:Y:S01]  /*4c90*/  @!P0 FSEL R4, R4, -INF , !P4 ;  /* 0xff80000004048808 */ /* 0x000fe20006000000 */
[----:B------:R-:W-:Y:S01]  /*4ca0*/  FMUL.FTZ R21, R21, UR6 ;  /* 0x0000000615157c20 */ /* 0x000fe20008410000 */
[-C--:B------:R-:W-:Y:S01]  /*4cb0*/  @!P0 ISETP.GE.AND P3, PT, R0, R11.reuse, PT ;  /* 0x0000000b0000820c */ /* 0x080fe20003f66270 */
[----:B------:R-:W1:Y:S01]  /*4cc0*/  MUFU.TANH R210, R20 ;  /* 0x0000001400d27308 */ /* 0x000e620000002400 */
[----:B------:R-:W-:Y:S01]  /*4cd0*/  @!P0 FSEL R14, R14, -INF , !P2 ;  /* 0xff8000000e0e8808 */ /* 0x000fe20005000000 */
[--C-:B------:R-:W-:Y:S01]  /*4ce0*/  FFMA.FTZ R4, R4, UR11, -R10.reuse ;  /* 0x0000000b04047c23 */ /* 0x100fe2000801080a */
[----:B------:R-:W-:Y:S01]  /*4cf0*/  FMUL.FTZ R28, R28, UR6 ;  /* 0x000000061c1c7c20 */ /* 0x000fe20008410000 */
[----:B------:R-:W-:Y:S01]  /*4d00*/  FMUL.FTZ R29, R29, UR6 ;  /* 0x000000061d1d7c20 */ /* 0x000fe20008410000 */
[----:B------:R-:W-:Y:S01]  /*4d10*/  FMUL.FTZ R30, R30, UR6 ;  /* 0x000000061e1e7c20 */ /* 0x000fe20008410000 */
[----:B------:R-:W-:Y:S01]  /*4d20*/  FMUL.FTZ R31, R31, UR6 ;  /* 0x000000061f1f7c20 */ /* 0x000fe20008410000 */
[----:B------:R-:W-:Y:S03]  /*4d30*/  @!P0 ISETP.GE.AND P2, PT, R2, R11, PT ;  /* 0x0000000b0200820c */ /* 0x000fe60003f46270 */
[----:B------:R2:W-:Y:S01]  /*4d40*/  MUFU.EX2 R112, R4 ;  /* 0x0000000400707308 */ /* 0x0005e20000000800 */
[----:B------:R-:W-:Y:S01]  /*4d50*/  @!P0 FSEL R8, R8, -INF , !P3 ;  /* 0xff80000008088808 */ /* 0x000fe20005800000 */
[----:B------:R-:W-:Y:S01]  /*4d60*/  FFMA.FTZ R14, R14, UR11, -R10 ;  /* 0x0000000b0e0e7c23 */ /* 0x000fe2000801080a */
[----:B------:R-:W-:Y:S01]  /*4d70*/  FMUL.FTZ R32, R32, UR6 ;  /* 0x0000000620207c20 */ /* 0x000fe20008410000 */
[----:B------:R-:W-:Y:S01]  /*4d80*/  FMUL.FTZ R33, R33, UR6 ;  /* 0x0000000621217c20 */ /* 0x000fe20008410000 */
[----:B------:R-:W-:Y:S01]  /*4d90*/  FMUL.FTZ R34, R34, UR6 ;  /* 0x0000000622227c20 */ /* 0x000fe20008410000 */
[----:B------:R-:W-:Y:S01]  /*4da0*/  FFMA.FTZ R8, R8, UR11, -R9 ;  /* 0x0000000b08087c23 */ /* 0x000fe20008010809 */
[----:B------:R-:W-:Y:S03]  /*4db0*/  FMUL.FTZ R35, R35, UR6 ;  /* 0x0000000623237c20 */ /* 0x000fe60008410000 */
[----:B------:R-:W1:Y:S01]  /*4dc0*/  MUFU.TANH R209, R21 ;  /* 0x0000001500d17308 */ /* 0x000e620000002400 */
[----:B------:R-:W-:Y:S01]  /*4dd0*/  MOV R187, 0x28 ;  /* 0x0000002800bb7802 */ /* 0x000fe20000000f00 */
[----:B------:R-:W-:Y:S01]  /*4de0*/  FMUL.FTZ R22, R22, UR6 ;  /* 0x0000000616167c20 */ /* 0x000fe20008410000 */
[----:B------:R-:W-:Y:S01]  /*4df0*/  FMUL.FTZ R23, R23, UR6 ;  /* 0x0000000617177c20 */ /* 0x000fe20008410000 */
[----:B------:R-:W-:Y:S01]  /*4e00*/  FMUL.FTZ R24, R24, UR6 ;  /* 0x0000000618187c20 */ /* 0x000fe20008410000 */
[----:B------:R-:W-:Y:S01]  /*4e10*/  FMUL.FTZ R25, R25, UR6 ;  /* 0x0000000619197c20 */ /* 0x000fe20008410000 */
[----:B------:R-:W-:Y:S01]  /*4e20*/  FMUL.FTZ R26, R26, UR6 ;  /* 0x000000061a1a7c20 */ /* 0x000fe20008410000 */
[----:B------:R-:W-:Y:S03]  /*4e30*/  FMUL.FTZ R27, R27, UR6 ;  /* 0x000000061b1b7c20 */ /* 0x000fe60008410000 */
[----:B------:R4:W-:Y:S01]  /*4e40*/  MUFU.EX2 R236, R8 ;  /* 0x0000000800ec7308 */ /* 0x0009e20000000800 */
[----:B--2---:R-:W-:Y:S05]  /*4e50*/  FFMA.FTZ R4, R219, UR5, R231 ;  /* 0x00000005db047c23 */ /* 0x004fea00080100e7 */
[----:B------:R-:W-:Y:S04]  /*4e60*/  @!P0 FSEL R4, R4, -INF , !P2 ;  /* 0xff80000004048808 */ /* 0x000fe80005000000 */
[----:B------:R-:W2:Y:S01]  /*4e70*/  MUFU.TANH R226, R22 ;  /* 0x0000001600e27308 */ /* 0x000ea20000002400 */
[----:B------:R-:W-:Y:S01]  /*4e80*/  FSETP.NEU.FTZ.AND P2, PT, R238, -INF , PT ;  /* 0xff800000ee00780b */ /* 0x000fe20003f5d000 */
[----:B------:R-:W-:Y:S08]  /*4e90*/  FFMA.FTZ R4, R4, UR11, -R9 ;  /* 0x0000000b04047c23 */ /* 0x000ff00008010809 */
[----:B------:R3:W-:Y:S01]  /*4ea0*/  MUFU.EX2 R233, R14 ;  /* 0x0000000e00e97308 */ /* 0x0007e20000000800 */
[C---:B----4-:R-:W-:Y:S02]  /*4eb0*/  @!P0 VIADDMNMX R8, R5.reuse, R189, UR10, PT ;  /* 0x0000000a05088e46 */ /* 0x050fe4000b8001bd */
[----:B------:R-:W-:Y:S02]  /*4ec0*/  @!P0 VIADDMNMX R5, R5, R187, UR10, PT ;  /* 0x0000000a05058e46 */ /* 0x000fe4000b8001bb */
[-C--:B------:R-:W-:Y:S02]  /*4ed0*/  @!P0 ISETP.GE.AND P5, PT, R0, R8.reuse, PT ;  /* 0x000000080000820c */ /* 0x080fe40003fa6270 */
[CC--:B------:R-:W-:Y:S03]  /*4ee0*/  @!P0 ISETP.GE.AND P4, PT, R2.reuse, R8.reuse, PT ;  /* 0x000000080200820c */ /* 0x0c0fe60003f86270 */
[----:B------:R4:W-:Y:S01]  /*4ef0*/  MUFU.EX2 R237, R4 ;  /* 0x0000000400ed7308 */ /* 0x0009e20000000800 */
[-C--:B------:R-:W-:Y:S01]  /*4f00*/  @!P0 ISETP.GE.AND P3, PT, R2, R5.reuse, PT ;  /* 0x000000050200820c */ /* 0x080fe20003f66270 */
[----:B------:R-:W-:Y:S01]  /*4f10*/  FMUL.FTZ R2, R239, 1.4426950216293334961 ;  /* 0x3fb8aa3bef027820 */ /* 0x000fe20000410000 */
[----:B------:R-:W-:Y:S02]  /*4f20*/  @!P0 FSEL R15, R15, -INF , !P4 ;  /* 0xff8000000f0f8808 */ /* 0x000fe40006000000 */
[-C--:B------:R-:W-:Y:S05]  /*4f30*/  @!P0 ISETP.GE.AND P4, PT, R0, R5.reuse, PT ;  /* 0x000000050000820c */ /* 0x080fea0003f86270 */
[----:B------:R-:W2:Y:S01]  /*4f40*/  MUFU.TANH R225, R23 ;  /* 0x0000001700e17308 */ /* 0x000ea20000002400 */
[----:B---3--:R-:W-:Y:S05]  /*4f50*/  FFMA.FTZ R14, R13, UR5, R190 ;  /* 0x000000050d0e7c23 */ /* 0x008fea00080100be */
[----:B------:R-:W-:Y:S04]  /*4f60*/  @!P0 FSEL R14, R14, -INF , !P5 ;  /* 0xff8000000e0e8808 */ /* 0x000fe80006800000 */
[----:B------:R-:W3:Y:S01]  /*4f70*/  MUFU.TANH R137, R24 ;  /* 0x0000001800897308 */ /* 0x000ee20000002400 */
[----:B----4-:R-:W-:Y:S05]  /*4f80*/  FMUL.FTZ R4, R238, 1.4426950216293334961 ;  /* 0x3fb8aa3bee047820 */ /* 0x010fea0000410000 */
[----:B------:R-:W-:Y:S04]  /*4f90*/  FSEL R4, R4, RZ, P2 ;  /* 0x000000ff04047208 */ /* 0x000fe80001000000 */
[----:B------:R-:W4:Y:S01]  /*4fa0*/  MUFU.TANH R136, R25 ;  /* 0x0000001900887308 */ /* 0x000f220000002400 */
[----:B------:R-:W-:Y:S01]  /*4fb0*/  FSETP.NEU.FTZ.AND P2, PT, R239, -INF , PT ;  /* 0xff800000ef00780b */ /* 0x000fe20003f5d000 */
[----:B------:R-:W-:Y:S01]  /*4fc0*/  FFMA.FTZ R16, R14, UR11, -R4 ;  /* 0x0000000b0e107c23 */ /* 0x000fe20008010804 */
[----:B------:R-:W-:Y:S02]  /*4fd0*/  FFMA.FTZ R14, R13, UR5, R194 ;  /* 0x000000050d0e7c23 */ /* 0x000fe400080100c2 */
[----:B------:R-:W-:Y:S01]  /*4fe0*/  FSEL R2, R2, RZ, P2 ;  /* 0x000000ff02027208 */ /* 0x000fe20001000000 */
[----:B------:R-:W-:Y:S01]  /*4ff0*/  FFMA.FTZ R15, R15, UR11, -R4 ;  /* 0x0000000b0f0f7c23 */ /* 0x000fe20008010804 */
[----:B------:R-:W-:Y:S03]  /*5000*/  FFMA.FTZ R13, R219, UR5, R193 ;  /* 0x00000005db0d7c23 */ /* 0x000fe600080100c1 */
[----:B------:R1:W-:Y:S01]  /*5010*/  MUFU.EX2 R124, R16 ;  /* 0x00000010007c7308 */ /* 0x0003e20000000800 */
[----:B------:R-:W-:Y:S02]  /*5020*/  @!P0 FSEL R14, R14, -INF , !P4 ;  /* 0xff8000000e0e8808 */ /* 0x000fe40006000000 */
[----:B------:R-:W-:Y:S03]  /*5030*/  @!P0 FSEL R13, R13, -INF , !P3 ;  /* 0xff8000000d0d8808 */ /* 0x000fe60005800000 */
[--C-:B------:R-:W-:Y:S04]  /*5040*/  FFMA.FTZ R14, R14, UR11, -R2.reuse ;  /* 0x0000000b0e0e7c23 */ /* 0x100fe80008010802 */
[----:B------:R2:W-:Y:S01]  /*5050*/  MUFU.EX2 R123, R15 ;  /* 0x0000000f007b7308 */ /* 0x0005e20000000800 */
[----:B------:R-:W-:Y:S09]  /*5060*/  FFMA.FTZ R13, R13, UR11, -R2 ;  /* 0x0000000b0d0d7c23 */ /* 0x000ff20008010802 */
[----:B------:R3:W-:Y:S01]  /*5070*/  MUFU.EX2 R131, R14 ;  /* 0x0000000e00837308 */ /* 0x0007e20000000800 */
[C---:B-1----:R-:W-:Y:S09]  /*5080*/  FFMA.FTZ R16, R220.reuse, UR5, R230 ;  /* 0x00000005dc107c23 */ /* 0x042ff200080100e6 */
[----:B------:R-:W1:Y:S01]  /*5090*/  MUFU.TANH R189, R26 ;  /* 0x0000001a00bd7308 */ /* 0x000e620000002400 */
[----:B--2---:R-:W-:Y:S09]  /*50a0*/  FFMA.FTZ R15, R220, UR5, R186 ;  /* 0x00000005dc0f7c23 */ /* 0x004ff200080100ba */
[----:B------:R2:W-:Y:S01]  /*50b0*/  MUFU.EX2 R130, R13 ;  /* 0x0000000d00827308 */ /* 0x0005e20000000800 */
[----:B---3--:R-:W-:Y:S04]  /*50c0*/  @!P0 IADD3 R14, R0, 0x8, RZ ;  /* 0x00000008000e8810 */ /* 0x008fe80007ffe0ff */
[CC--:B------:R-:W-:Y:S02]  /*50d0*/  @!P0 ISETP.GE.AND P2, PT, R14.reuse, R8.reuse, PT ;  /* 0x000000080e00820c */ /* 0x0c0fe40003f46270 */
[-C--:B------:R-:W-:Y:S03]  /*50e0*/  @!P0 ISETP.GE.AND P3, PT, R14, R5.reuse, PT ;  /* 0x000000050e00820c */ /* 0x080fe60003f66270 */
[----:B------:R-:W3:Y:S01]  /*50f0*/  MUFU.TANH R187, R27 ;  /* 0x0000001b00bb7308 */ /* 0x000ee20000002400 */
[----:B------:R-:W-:Y:S05]  /*5100*/  @!P0 FSEL R15, R15, -INF , !P2 ;  /* 0xff8000000f0f8808 */ /* 0x000fea0005000000 */
[----:B------:R-:W-:Y:S01]  /*5110*/  FFMA.FTZ R6, R15, UR11, -R4 ;  /* 0x0000000b0f067c23 */ /* 0x000fe20008010804 */
[----:B------:R-:W-:Y:S03]  /*5120*/  FFMA.FTZ R15, R220, UR5, R192 ;  /* 0x00000005dc0f7c23 */ /* 0x000fe600080100c0 */
[----:B------:R-:W3:Y:S01]  /*5130*/  MUFU.TANH R129, R28 ;  /* 0x0000001c00817308 */ /* 0x000ee20000002400 */
[----:B--2---:R-:W-:Y:S02]  /*5140*/  @!P0 IADD3 R13, R0, 0x9, RZ ;  /* 0x00000009000d8810 */ /* 0x004fe40007ffe0ff */
[----:B------:R-:W-:Y:S02]  /*5150*/  @!P0 FSEL R15, R15, -INF , !P3 ;  /* 0xff8000000f0f8808 */ /* 0x000fe40005800000 */
[----:B------:R-:W-:Y:S05]  /*5160*/  @!P0 ISETP.GE.AND P2, PT, R13, R8, PT ;  /* 0x000000080d00820c */ /* 0x000fea0003f46270 */
[----:B------:R2:W-:Y:S01]  /*5170*/  MUFU.EX2 R120, R6 ;  /* 0x0000000600787308 */ /* 0x0005e20000000800 */
[----:B------:R-:W-:Y:S01]  /*5180*/  FFMA.FTZ R15, R15, UR11, -R2 ;  /* 0x0000000b0f0f7c23 */ /* 0x000fe20008010802 */
[----:B------:R-:W-:Y:S02]  /*5190*/  @!P0 FSEL R7, R7, -INF , !P2 ;  /* 0xff80000007078808 */ /* 0x000fe40005000000 */
[----:B------:R-:W-:Y:S02]  /*51a0*/  @!P0 ISETP.GE.AND P2, PT, R13, R5, PT ;  /* 0x000000050d00820c */ /* 0x000fe40003f46270 */
[-C--:B------:R-:W-:Y:S01]  /*51b0*/  @!P0 ISETP.GE.AND P3, PT, R14, R11.reuse, PT ;  /* 0x0000000b0e00820c */ /* 0x080fe20003f66270 */
[----:B------:R-:W-:Y:S03]  /*51c0*/  FFMA.FTZ R7, R7, UR11, -R4 ;  /* 0x0000000b07077c23 */ /* 0x000fe60008010804 */
[----:B------:R4:W-:Y:S01]  /*51d0*/  MUFU.EX2 R126, R15 ;  /* 0x0000000f007e7308 */ /* 0x0009e20000000800 */
[----:B------:R-:W-:Y:S05]  /*51e0*/  @!P0 FSEL R16, R16, -INF , !P3 ;  /* 0xff80000010108808 */ /* 0x000fea0005800000 */
[----:B------:R-:W-:Y:S04]  /*51f0*/  FFMA.FTZ R16, R16, UR11, -R9 ;  /* 0x0000000b10107c23 */ /* 0x000fe80008010809 */
[----:B------:R1:W-:Y:S01]  /*5200*/  MUFU.EX2 R119, R7 ;  /* 0x0000000700777308 */ /* 0x0003e20000000800 */
[C---:B--2---:R-:W-:Y:S05]  /*5210*/  FFMA.FTZ R6, R221.reuse, UR5, R191 ;  /* 0x00000005dd067c23 */ /* 0x044fea00080100bf */
[----:B------:R-:W-:Y:S04]  /*5220*/  @!P0 FSEL R6, R6, -INF , !P2 ;  /* 0xff80000006068808 */ /* 0x000fe80005000000 */
[----:B------:R-:W-:Y:S01]  /*5230*/  MUFU.EX2 R229, R16 ;  /* 0x0000001000e57308 */ /* 0x000fe20000000800 */
[-C--:B------:R-:W-:Y:S01]  /*5240*/  @!P0 ISETP.GE.AND P2, PT, R14, R12.reuse, PT ;  /* 0x0000000c0e00820c */ /* 0x080fe20003f46270 */
[----:B----4-:R-:W-:Y:S01]  /*5250*/  FFMA.FTZ R15, R221, UR5, R228 ;  /* 0x00000005dd0f7c23 */ /* 0x010fe200080100e4 */
[----:B------:R-:W-:Y:S07]  /*5260*/  FFMA.FTZ R6, R6, UR11, -R2 ;  /* 0x0000000b06067c23 */ /* 0x000fee0008010802 */
[----:B------:R2:W-:Y:S01]  /*5270*/  MUFU.EX2 R125, R6 ;  /* 0x00000006007d7308 */ /* 0x0005e20000000800 */
[----:B-1----:R-:W-:Y:S05]  /*5280*/  FFMA.FTZ R7, R220, UR5, R213 ;  /* 0x00000005dc077c23 */ /* 0x002fea00080100d5 */
[----:B------:R-:W-:Y:S04]  /*5290*/  @!P0 FSEL R7, R7, -INF , !P2 ;  /* 0xff80000007078808 */ /* 0x000fe80005000000 */
[----:B------:R-:W-:Y:S01]  /*52a0*/  MUFU.TANH R127, R29 ;  /* 0x0000001d007f7308 */ /* 0x000fe20000002400 */
[-C--:B------:R-:W-:Y:S01]  /*52b0*/  @!P0 ISETP.GE.AND P2, PT, R13, R12.reuse, PT ;  /* 0x0000000c0d00820c */ /* 0x080fe20003f46270 */
[----:B------:R-:W-:Y:S08]  /*52c0*/  FFMA.FTZ R7, R7, UR11, -R10 ;  /* 0x0000000b07077c23 */ /* 0x000ff0000801080a */
[----:B------:R1:W-:Y:S01]  /*52d0*/  MUFU.EX2 R208, R7 ;  /* 0x0000000700d07308 */ /* 0x0003e20000000800 */
[----:B--2---:R-:W-:Y:S05]  /*52e0*/  FFMA.FTZ R6, R221, UR5, R212 ;  /* 0x00000005dd067c23 */ /* 0x004fea00080100d4 */
[----:B------:R-:W-:Y:S04]  /*52f0*/  @!P0 FSEL R6, R6, -INF , !P2 ;  /* 0xff80000006068808 */ /* 0x000fe80005000000 */
[----:B------:R-:W2:Y:S01]  /*5300*/  MUFU.TANH R132, R32 ;  /* 0x0000002000847308 */ /* 0x000ea20000002400 */
[----:B------:R-:W-:Y:S01]  /*5310*/  @!P0 ISETP.GE.AND P2, PT, R13, R11, PT ;  /* 0x0000000b0d00820c */ /* 0x000fe20003f46270 */
[----:B------:R-:W-:Y:S03]  /*5320*/  FFMA.FTZ R6, R6, UR11, -R10 ;  /* 0x0000000b06067c23 */ /* 0x000fe6000801080a */
[----:B------:R-:W-:Y:S05]  /*5330*/  @!P0 FSEL R15, R15, -INF , !P2 ;  /* 0xff8000000f0f8808 */ /* 0x000fea0005000000 */
[----:B------:R4:W-:Y:S01]  /*5340*/  MUFU.EX2 R207, R6 ;  /* 0x0000000600cf7308 */ /* 0x0009e20000000800 */
[----:B-1----:R-:W-:Y:S01]  /*5350*/  IADD3 R7, R0, 0x10, RZ ;  /* 0x0000001000077810 */ /* 0x002fe20007ffe0ff */
[----:B------:R-:W-:Y:S03]  /*5360*/  FFMA.FTZ R15, R15, UR11, -R9 ;  /* 0x0000000b0f0f7c23 */ /* 0x000fe60008010809 */
[----:B------:R-:W-:Y:S02]  /*5370*/  I2FP.F32.S32 R13, R7 ;  /* 0x00000007000d7245 */ /* 0x000fe40000201400 */
[----:B------:R-:W-:Y:S03]  /*5380*/  @!P0 ISETP.GE.AND P2, PT, R7, R12, PT ;  /* 0x0000000c0700820c */ /* 0x000fe60003f46270 */
[----:B------:R1:W-:Y:S01]  /*5390*/  MUFU.EX2 R227, R15 ;  /* 0x0000000f00e37308 */ /* 0x0003e20000000800 */
[----:B------:R-:W-:Y:S05]  /*53a0*/  FFMA.FTZ R16, R13, UR5, R210 ;  /* 0x000000050d107c23 */ /* 0x000fea00080100d2 */
[----:B------:R-:W-:Y:S04]  /*53b0*/  @!P0 FSEL R16, R16, -INF , !P2 ;  /* 0xff80000010108808 */ /* 0x000fe80005000000 */
[----:B------:R-:W2:Y:S01]  /*53c0*/  MUFU.TANH R133, R33 ;  /* 0x0000002100857308 */ /* 0x000ea20000002400 */
[----:B----4-:R-:W-:Y:S01]  /*53d0*/  IADD3 R6, R0, 0x11, RZ ;  /* 0x0000001100067810 */ /* 0x010fe20007ffe0ff */
[--C-:B------:R-:W-:Y:S03]  /*53e0*/  FFMA.FTZ R16, R16, UR11, -R10.reuse ;  /* 0x0000000b10107c23 */ /* 0x100fe6000801080a */
[----:B------:R-:W-:Y:S02]  /*53f0*/  I2FP.F32.S32 R14, R6 ;  /* 0x00000006000e7245 */ /* 0x000fe40000201400 */
[----:B------:R-:W-:Y:S03]  /*5400*/  @!P0 ISETP.GE.AND P2, PT, R6, R12, PT ;  /* 0x0000000c0600820c */ /* 0x000fe60003f46270 */
[----:B------:R4:W-:Y:S01]  /*5410*/  MUFU.EX2 R205, R16 ;  /* 0x0000001000cd7308 */ /* 0x0009e20000000800 */
[----:B-1----:R-:W-:Y:S05]  /*5420*/  FFMA.FTZ R15, R14, UR5, R209 ;  /* 0x000000050e0f7c23 */ /* 0x002fea00080100d1 */
[----:B------:R-:W-:Y:S04]  /*5430*/  @!P0 FSEL R15, R15, -INF , !P2 ;  /* 0xff8000000f0f8808 */ /* 0x000fe80005000000 */
[----:B------:R-:W1:Y:S01]  /*5440*/  MUFU.TANH R204, R34 ;  /* 0x0000002200cc7308 */ /* 0x000e620000002400 */
[-C--:B------:R-:W-:Y:S01]  /*5450*/  @!P0 ISETP.GE.AND P2, PT, R7, R11.reuse, PT ;  /* 0x0000000b0700820c */ /* 0x080fe20003f46270 */
[----:B------:R-:W-:Y:S08]  /*5460*/  FFMA.FTZ R15, R15, UR11, -R10 ;  /* 0x0000000b0f0f7c23 */ /* 0x000ff0000801080a */
[----:B------:R3:W-:Y:S01]  /*5470*/  MUFU.EX2 R206, R15 ;  /* 0x0000000f00ce7308 */ /* 0x0007e20000000800 */
[----:B----4-:R-:W-:Y:S05]  /*5480*/  FFMA.FTZ R16, R13, UR5, R226 ;  /* 0x000000050d107c23 */ /* 0x010fea00080100e2 */
[----:B------:R-:W-:Y:S02]  /*5490*/  @!P0 FSEL R16, R16, -INF , !P2 ;  /* 0xff80000010108808 */ /* 0x000fe40005000000 */
[----:B------:R-:W-:Y:S02]  /*54a0*/  @!P0 ISETP.GE.AND P2, PT, R6, R11, PT ;  /* 0x0000000b0600820c */ /* 0x000fe40003f46270 */
[----:B------:R-:W-:Y:S01]  /*54b0*/  MUFU.TANH R134, R35 ;  /* 0x0000002300867308 */ /* 0x000fe20000002400 */
[----:B------:R-:W-:Y:S01]  /*54c0*/  FFMA.FTZ R16, R16, UR11, -R9 ;  /* 0x0000000b10107c23 */ /* 0x000fe20008010809 */
[----:B---3--:R-:W-:Y:S08]  /*54d0*/  FFMA.FTZ R15, R14, UR5, R225 ;  /* 0x000000050e0f7c23 */ /* 0x008ff000080100e1 */
[----:B------:R3:W-:Y:S01]  /*54e0*/  MUFU.EX2 R223, R16 ;  /* 0x0000001000df7308 */ /* 0x0007e20000000800 */
[----:B------:R-:W-:Y:S02]  /*54f0*/  @!P0 FSEL R15, R15, -INF , !P2 ;  /* 0xff8000000f0f8808 */ /* 0x000fe40005000000 */
[-C--:B------:R-:W-:Y:S07]  /*5500*/  @!P0 ISETP.GE.AND P2, PT, R7, R8.reuse, PT ;  /* 0x000000080700820c */ /* 0x080fee0003f46270 */
[----:B------:R-:W4:Y:S01]  /*5510*/  MUFU.TANH R139, R30 ;  /* 0x0000001e008b7308 */ /* 0x000f220000002400 */
[----:B------:R-:W-:Y:S09]  /*5520*/  FFMA.FTZ R15, R15, UR11, -R9 ;  /* 0x0000000b0f0f7c23 */ /* 0x000ff20008010809 */
[----:B------:R2:W-:Y:S01]  /*5530*/  MUFU.EX2 R224, R15 ;  /* 0x0000000f00e07308 */ /* 0x0005e20000000800 */
[----:B---3--:R-:W-:Y:S05]  /*5540*/  FFMA.FTZ R16, R13, UR5, R137 ;  /* 0x000000050d107c23 */ /* 0x008fea0008010089 */
[----:B------:R-:W-:Y:S02]  /*5550*/  @!P0 FSEL R16, R16, -INF , !P2 ;  /* 0xff80000010108808 */ /* 0x000fe40005000000 */
[----:B------:R-:W-:Y:S02]  /*5560*/  @!P0 ISETP.GE.AND P2, PT, R6, R8, PT ;  /* 0x000000080600820c */ /* 0x000fe40003f46270 */
[----:B------:R-:W3:Y:S01]  /*5570*/  MUFU.TANH R138, R31 ;  /* 0x0000001f008a7308 */ /* 0x000ee20000002400 */
[----:B------:R-:W-:Y:S01]  /*5580*/  FFMA.FTZ R16, R16, UR11, -R4 ;  /* 0x0000000b10107c23 */ /* 0x000fe20008010804 */
[----:B--2---:R-:W-:Y:S08]  /*5590*/  FFMA.FTZ R15, R14, UR5, R136 ;  /* 0x000000050e0f7c23 */ /* 0x004ff00008010088 */
[----:B------:R2:W-:Y:S01]  /*55a0*/  MUFU.EX2 R116, R16 ;  /* 0x0000001000747308 */ /* 0x0005e20000000800 */
[----:B------:R-:W-:Y:S02]  /*55b0*/  @!P0 FSEL R15, R15, -INF , !P2 ;  /* 0xff8000000f0f8808 */ /* 0x000fe40005000000 */
[-C--:B------:R-:W-:Y:S02]  /*55c0*/  @!P0 ISETP.GE.AND P2, PT, R7, R5.reuse, PT ;  /* 0x000000050700820c */ /* 0x080fe40003f46270 */
[C---:B------:R-:W-:Y:S01]  /*55d0*/  IADD3 R7, R0.reuse, 0x18, RZ ;  /* 0x0000001800077810 */ /* 0x040fe20007ffe0ff */
[----:B------:R-:W-:Y:S01]  /*55e0*/  FFMA.FTZ R15, R15, UR11, -R4 ;  /* 0x0000000b0f0f7c23 */ /* 0x000fe20008010804 */
[----:B------:R-:W-:Y:S02]  /*55f0*/  IADD3 R0, R0, 0x19, RZ ;  /* 0x0000001900007810 */ /* 0x000fe40007ffe0ff */
[----:B------:R-:W-:Y:S01]  /*5600*/  @!P0 ISETP.GE.AND P3, PT, R7, R5, PT ;  /* 0x000000050700820c */ /* 0x000fe20003f66270 */
[----:B------:R1:W-:Y:S01]  /*5610*/  MUFU.EX2 R115, R15 ;  /* 0x0000000f00737308 */ /* 0x0003e20000000800 */
[----:B--2---:R-:W-:Y:S01]  /*5620*/  FFMA.FTZ R16, R13, UR5, R189 ;  /* 0x000000050d107c23 */ /* 0x004fe200080100bd */
[----:B------:R-:W-:Y:S04]  /*5630*/  I2FP.F32.S32 R13, R7 ;  /* 0x00000007000d7245 */ /* 0x000fe80000201400 */
[----:B------:R-:W-:Y:S02]  /*5640*/  @!P0 FSEL R16, R16, -INF , !P2 ;  /* 0xff80000010108808 */ /* 0x000fe40005000000 */
[----:B------:R-:W-:Y:S02]  /*5650*/  @!P0 ISETP.GE.AND P2, PT, R6, R5, PT ;  /* 0x000000050600820c */ /* 0x000fe40003f46270 */
[----:B------:R-:W-:Y:S01]  /*5660*/  I2FP.F32.S32 R6, R0 ;  /* 0x0000000000067245 */ /* 0x000fe20000201400 */
[--C-:B------:R-:W-:Y:S01]  /*5670*/  FFMA.FTZ R16, R16, UR11, -R2.reuse ;  /* 0x0000000b10107c23 */ /* 0x100fe20008010802 */
[----:B-1----:R-:W-:Y:S01]  /*5680*/  FFMA.FTZ R15, R14, UR5, R187 ;  /* 0x000000050e0f7c23 */ /* 0x002fe200080100bb */
[----:B------:R-:W-:Y:S02]  /*5690*/  FFMA.FTZ R14, R13, UR5, R129 ;  /* 0x000000050d0e7c23 */ /* 0x000fe40008010081 */
[----:B------:R-:W-:Y:S02]  /*56a0*/  MUFU.EX2 R122, R16 ;  /* 0x00000010007a7308 */ /* 0x000fe40000000800 */
[----:B------:R-:W-:Y:S02]  /*56b0*/  @!P0 FSEL R15, R15, -INF , !P2 ;  /* 0xff8000000f0f8808 */ /* 0x000fe40005000000 */
[-C--:B------:R-:W-:Y:S03]  /*56c0*/  @!P0 ISETP.GE.AND P2, PT, R7, R8.reuse, PT ;  /* 0x000000080700820c */ /* 0x080fe60003f46270 */
[----:B------:R-:W-:Y:S01]  /*56d0*/  FFMA.FTZ R15, R15, UR11, -R2 ;  /* 0x0000000b0f0f7c23 */ /* 0x000fe20008010802 */
[----:B------:R-:W-:Y:S02]  /*56e0*/  @!P0 FSEL R14, R14, -INF , !P2 ;  /* 0xff8000000e0e8808 */ /* 0x000fe40005000000 */
[----:B------:R-:W-:Y:S01]  /*56f0*/  @!P0 ISETP.GE.AND P2, PT, R0, R8, PT ;  /* 0x000000080000820c */ /* 0x000fe20003f46270 */
[----:B------:R1:W-:Y:S01]  /*5700*/  MUFU.EX2 R121, R15 ;  /* 0x0000000f00797308 */ /* 0x0003e20000000800 */
[----:B------:R-:W-:Y:S01]  /*5710*/  FFMA.FTZ R8, R13, UR5, R132 ;  /* 0x000000050d087c23 */ /* 0x000fe20008010084 */
[--C-:B------:R-:W-:Y:S08]  /*5720*/  FFMA.FTZ R14, R14, UR11, -R4.reuse ;  /* 0x0000000b0e0e7c23 */ /* 0x100ff00008010804 */
[----:B------:R-:W-:Y:S01]  /*5730*/  MUFU.EX2 R114, R14 ;  /* 0x0000000e00727308 */ /* 0x000fe20000000800 */
[----:B-1----:R-:W-:Y:S05]  /*5740*/  FFMA.FTZ R15, R6, UR5, R127 ;  /* 0x00000005060f7c23 */ /* 0x002fea000801007f */
[----:B------:R-:W-:Y:S02]  /*5750*/  @!P0 FSEL R15, R15, -INF , !P2 ;  /* 0xff8000000f0f8808 */ /* 0x000fe40005000000 */
[-C--:B------:R-:W-:Y:S03]  /*5760*/  @!P0 ISETP.GE.AND P2, PT, R7, R12.reuse, PT ;  /* 0x0000000c0700820c */ /* 0x080fe60003f46270 */
[----:B------:R-:W-:Y:S01]  /*5770*/  FFMA.FTZ R4, R15, UR11, -R4 ;  /* 0x0000000b0f047c23 */ /* 0x000fe20008010804 */
[----:B------:R-:W-:Y:S02]  /*5780*/  @!P0 FSEL R8, R8, -INF , !P2 ;  /* 0xff80000008088808 */ /* 0x000fe40005000000 */
[----:B------:R-:W-:Y:S01]  /*5790*/  @!P0 ISETP.GE.AND P2, PT, R0, R12, PT ;  /* 0x0000000c0000820c */ /* 0x000fe20003f46270 */
[----:B------:R1:W-:Y:S02]  /*57a0*/  MUFU.EX2 R113, R4 ;  /* 0x0000000400717308 */ /* 0x0003e40000000800 */
[----:B------:R-:W-:Y:S08]  /*57b0*/  FFMA.FTZ R8, R8, UR11, -R10 ;  /* 0x0000000b08087c23 */ /* 0x000ff0000801080a */
[----:B------:R2:W-:Y:S01]  /*57c0*/  MUFU.EX2 R199, R8 ;  /* 0x0000000800c77308 */ /* 0x0005e20000000800 */
[----:B-1----:R-:W-:Y:S05]  /*57d0*/  FFMA.FTZ R4, R6, UR5, R133 ;  /* 0x0000000506047c23 */ /* 0x002fea0008010085 */
[----:B------:R-:W-:Y:S02]  /*57e0*/  @!P0 FSEL R4, R4, -INF , !P2 ;  /* 0xff80000004048808 */ /* 0x000fe40005000000 */
[-C--:B------:R-:W-:Y:S01]  /*57f0*/  @!P0 ISETP.GE.AND P2, PT, R7, R11.reuse, PT ;  /* 0x0000000b0700820c */ /* 0x080fe20003f46270 */
[C---:B--2---:R-:W-:Y:S01]  /*5800*/  FFMA.FTZ R8, R13.reuse, UR5, R204 ;  /* 0x000000050d087c23 */ /* 0x044fe200080100cc */
[----:B----4-:R-:W-:Y:S01]  /*5810*/  FFMA.FTZ R13, R13, UR5, R139 ;  /* 0x000000050d0d7c23 */ /* 0x010fe2000801008b */
[----:B------:R-:W-:Y:S01]  /*5820*/  FFMA.FTZ R10, R4, UR11, -R10 ;  /* 0x0000000b040a7c23 */ /* 0x000fe2000801080a */
[C---:B------:R-:W-:Y:S01]  /*5830*/  FFMA.FTZ R4, R6.reuse, UR5, R134 ;  /* 0x0000000506047c23 */ /* 0x040fe20008010086 */
[----:B---3--:R-:W-:Y:S01]  /*5840*/  FFMA.FTZ R6, R6, UR5, R138 ;  /* 0x0000000506067c23 */ /* 0x008fe2000801008a */
        /* <DEDUP_REMOVED lines=11> */
[----:B------:R-:W-:Y:S01]  /*5900*/  MUFU.EX2 R214, R8 ;  /* 0x0000000800d67308 */ /* 0x000fe20000000800 */
[----:B------:R-:W-:Y:S01]  /*5910*/  @!P0 FSEL R6, R6, -INF , !P2 ;  /* 0xff80000006068808 */ /* 0x000fe20005000000 */
[----:B------:R2:W-:Y:S01]  /*5920*/  STS [R197+0xe000], R0 ;  /* 0x00e00000c5007388 */ /* 0x0005e20000000800 */
[----:B------:R-:W-:Y:S02]  /*5930*/  F2FP.F16.F32.PACK_AB R5, R123, R124 ;  /* 0x0000007c7b05723e */ /* 0x000fe400000000ff */
[----:B------:R-:W-:Y:S01]  /*5940*/  IADD3 R110, P0, R246, UR16, RZ ;  /* 0x00000010f66e7c10 */ /* 0x000fe2000ff1e0ff */
[----:B------:R3:W-:Y:S01]  /*5950*/  STS [R197+0xe400], R4 ;  /* 0x00e40004c5007388 */ /* 0x0007e20000000800 */
[----:B------:R-:W-:Y:S01]  /*5960*/  FFMA.FTZ R2, R6, UR11, -R2 ;  /* 0x0000000b06027c23 */ /* 0x000fe20008010802 */
[----:B------:R-:W-:Y:S02]  /*5970*/  F2FP.F16.F32.PACK_AB R6, R227, R229 ;  /* 0x000000e5e306723e */ /* 0x000fe400000000ff */
[----:B------:R-:W4:Y:S01]  /*5980*/  MUFU.EX2 R211, R9 ;  /* 0x0000000900d37308 */ /* 0x000f220000000800 */
[----:B------:R-:W-:Y:S02]  /*5990*/  IADD3.X R111, R245, UR15, RZ, P0, !PT ;  /* 0x0000000ff56f7c10 */ /* 0x000fe400087fe4ff */
[----:B------:R-:W-:Y:S01]  /*59a0*/  PLOP3.LUT P2, PT, PT, PT, UP0, 0x80, 0x0 ;  /* 0x000000000000781c */ /* 0x000fe20003f4f008 */
[----:B------:R4:W-:Y:S06]  /*59b0*/  STS [R198+0xe400], R6 ;  /* 0x00e40006c6007388 */ /* 0x0009ec0000000800 */
[----:B------:R1:W-:Y:S01]  /*59c0*/  MUFU.EX2 R117, R2 ;  /* 0x0000000200757308 */ /* 0x0003e20000000800 */
[----:B------:R-:W4:Y:S04]  /*59d0*/  LDG.E R109, desc[UR8][R110.64] ;  /* 0x000000086e6d7981 */ /* 0x000f28000c1e1900 */
[----:B------:R-:W4:Y:S05]  /*59e0*/  LDG.E R108, desc[UR8][R110.64+0x20] ;  /* 0x000020086e6c7981 */ /* 0x000f2a000c1e1900 */
[----:B------:R-:W4:Y:S01]  /*59f0*/  MUFU.EX2 R118, R13 ;  /* 0x0000000d00767308 */ /* 0x000f220000000800 */
[----:B--2---:R-:W-:Y:S02]  /*5a00*/  F2FP.F16.F32.PACK_AB R0, R207, R208 ;  /* 0x000000d0cf00723e */ /* 0x004fe400000000ff */
[----:B---3--:R-:W-:Y:S03]  /*5a10*/  F2FP.F16.F32.PACK_AB R4, R130, R131 ;  /* 0x000000838204723e */ /* 0x008fe600000000ff */
[----:B------:R2:W-:Y:S01]  /*5a20*/  STS [R198+0xe000], R0 ;  /* 0x00e00000c6007388 */ /* 0x0005e20000000800 */
[----:B-1----:R-:W-:Y:S03]  /*5a30*/  F2FP.F16.F32.PACK_AB R2, R135, R199 ;  /* 0x000000c78702723e */ /* 0x002fe600000000ff */
[----:B------:R1:W-:Y:S01]  /*5a40*/  STS [R197+0xf000], R5 ;  /* 0x00f00005c5007388 */ /* 0x0003e20000000800 */
[----:B----4-:R-:W-:Y:S03]  /*5a50*/  F2FP.F16.F32.PACK_AB R6, R125, R126 ;  /* 0x0000007e7d06723e */ /* 0x010fe600000000ff */
[----:B------:R3:W-:Y:S04]  /*5a60*/  STS [R197+0xf400], R4 ;  /* 0x00f40004c5007388 */ /* 0x0007e80000000800 */
[----:B------:R4:W-:Y:S01]  /*5a70*/  STS [R198+0xf400], R6 ;  /* 0x00f40006c6007388 */ /* 0x0009e20000000800 */
[----:B--2---:R-:W-:Y:S02]  /*5a80*/  F2FP.F16.F32.PACK_AB R0, R119, R120 ;  /* 0x000000787700723e */ /* 0x004fe400000000ff */
[----:B-1----:R-:W-:Y:S03]  /*5a90*/  F2FP.F16.F32.PACK_AB R5, R206, R205 ;  /* 0x000000cdce05723e */ /* 0x002fe600000000ff */
[----:B------:R1:W-:Y:S01]  /*5aa0*/  STS [R198+0xf000], R0 ;  /* 0x00f00000c6007388 */ /* 0x0003e20000000800 */
[----:B---3--:R-:W-:Y:S03]  /*5ab0*/  F2FP.F16.F32.PACK_AB R4, R224, R223 ;  /* 0x000000dfe004723e */ /* 0x008fe600000000ff */
[----:B------:R2:W-:Y:S01]  /*5ac0*/  STS [R196+0xe000], R5 ;  /* 0x00e00005c4007388 */ /* 0x0005e20000000800 */
[----:B----4-:R-:W-:Y:S03]  /*5ad0*/  F2FP.F16.F32.PACK_AB R6, R115, R116 ;  /* 0x000000747306723e */ /* 0x010fe600000000ff */
[----:B------:R3:W-:Y:S04]  /*5ae0*/  STS [R196+0xe400], R4 ;  /* 0x00e40004c4007388 */ /* 0x0007e80000000800 */
[----:B------:R4:W-:Y:S01]  /*5af0*/  STS [R195+0xe000], R2 ;  /* 0x00e00002c3007388 */ /* 0x0009e20000000800 */
[----:B-1----:R-:W-:Y:S02]  /*5b00*/  F2FP.F16.F32.PACK_AB R0, R211, R214 ;  /* 0x000000d6d300723e */ /* 0x002fe400000000ff */
[----:B--2---:R-:W-:Y:S03]  /*5b10*/  F2FP.F16.F32.PACK_AB R5, R121, R122 ;  /* 0x0000007a7905723e */ /* 0x004fe600000000ff */
[----:B------:R1:W-:Y:S01]  /*5b20*/  STS [R195+0xe400], R0 ;  /* 0x00e40000c3007388 */ /* 0x0003e20000000800 */
[----:B---3--:R-:W-:Y:S03]  /*5b30*/  F2FP.F16.F32.PACK_AB R4, R113, R114 ;  /* 0x000000727104723e */ /* 0x008fe600000000ff */
[----:B------:R-:W-:Y:S01]  /*5b40*/  STS [R196+0xf000], R6 ;  /* 0x00f00006c4007388 */ /* 0x000fe20000000800 */
[----:B----4-:R-:W-:Y:S03]  /*5b50*/  F2FP.F16.F32.PACK_AB R2, R117, R118 ;  /* 0x000000767502723e */ /* 0x010fe600000000ff */
[----:B------:R-:W-:Y:S04]  /*5b60*/  STS [R196+0xf400], R5 ;  /* 0x00f40005c4007388 */ /* 0x000fe80000000800 */
        /* <DEDUP_REMOVED lines=8> */
[C---:B---3--:R-:W-:Y:S01]  /*5bf0*/  IADD3 R0, R128.reuse, R0, RZ ;  /* 0x0000000080007210 */ /* 0x048fe20007ffe0ff */
        /* <DEDUP_REMOVED lines=18> */
[----:B--2---:R-:W-:Y:S02]  /*5d20*/  IADD3 R0, R128, R2, RZ ;  /* 0x0000000280007210 */ /* 0x004fe40007ffe0ff */
[----:B------:R-:W-:Y:S01]  /*5d30*/  MOV R2, UR4 ;  /* 0x0000000400027c02 */ /* 0x000fe20008000f00 */
        /* <DEDUP_REMOVED lines=9> */
[----:B------:R-:W2:Y:S03]  /*5dd0*/  LDSM.16.M88.4 R104, [R0+0x5000] ;  /* 0x005000000068783b */ /* 0x000ea60000000200 */
[-C--:B-1----:R-:W-:Y:S06]  /*5de0*/  HMMA.16816.F32 R4, R100, R164.reuse, R4 ;  /* 0x000000a46404723c */ /* 0x082fec0000001804 */
[C---:B--2---:R-:W-:Y:S06]  /*5df0*/  HMMA.16816.F32 R8, R104.reuse, R164, R8 ;  /* 0x000000a46808723c */ /* 0x044fec0000001808 */
[-C--:B------:R-:W-:Y:S06]  /*5e00*/  HMMA.16816.F32 R12, R104, R166.reuse, R12 ;  /* 0x000000a6680c723c */ /* 0x080fec000000180c */
[C---:B------:R-:W-:Y:S06]  /*5e10*/  HMMA.16816.F32 R16, R100.reuse, R166, R16 ;  /* 0x000000a66410723c */ /* 0x040fec0000001810 */
[C---:B------:R-:W-:Y:S01]  /*5e20*/  FADD.FTZ R4, -R109.reuse, R4 ;  /* 0x000000046d047221 */ /* 0x040fe20000010100 */
[-C--:B------:R-:W-:Y:S04]  /*5e30*/  HMMA.16816.F32 R20, R100, R168.reuse, R20 ;  /* 0x000000a86414723c */ /* 0x080fe80000001814 */
[----:B------:R-:W-:Y:S02]  /*5e40*/  FMUL.FTZ R112, R112, R4 ;  /* 0x0000000470707220 */ /* 0x000fe40000410000 */
[C---:B------:R-:W-:Y:S01]  /*5e50*/  HMMA.16816.F32 R24, R104.reuse, R168, R24 ;  /* 0x000000a86818723c */ /* 0x040fe20000001818 */
[----:B------:R1:W5:Y:S04]  /*5e60*/  LDG.E R4, desc[UR8][R110.64+0xa0] ;  /* 0x0000a0086e047981 */ /* 0x000368000c1e1900 */
[----:B------:R-:W-:Y:S01]  /*5e70*/  FADD.FTZ R0, -R109, R5 ;  /* 0x000000056d007221 */ /* 0x000fe20000010100 */
[-C--:B------:R-:W-:Y:S01]  /*5e80*/  HMMA.16816.F32 R28, R104, R170.reuse, R28 ;  /* 0x000000aa681c723c */ /* 0x080fe2000000181c */
[----:B------:R1:W5:Y:S04]  /*5e90*/  LDG.E R104, desc[UR8][R110.64+0x80] ;  /* 0x000080086e687981 */ /* 0x000368000c1e1900 */
[----:B------:R-:W-:Y:S01]  /*5ea0*/  FFMA.FTZ R5, -R217, R217, 1 ;  /* 0x3f800000d9057423 */ /* 0x000fe200000101d9 */
[----:B------:R-:W-:Y:S05]  /*5eb0*/  HMMA.16816.F32 R32, R100, R170, R32 ;  /* 0x000000aa6420723c */ /* 0x000fea0000001820 */
[----:B------:R-:W-:Y:S01]  /*5ec0*/  FMUL.FTZ R5, R5, UR6 ;  /* 0x0000000605057c20 */ /* 0x000fe20008410000 */
[----:B------:R-:W-:Y:S01]  /*5ed0*/  FADD.FTZ R20, -R109, R20 ;  /* 0x000000146d147221 */ /* 0x000fe20000010100 */
[----:B------:R-:W-:Y:S01]  /*5ee0*/  FFMA.FTZ R100, -R218, R218, 1 ;  /* 0x3f800000da647423 */ /* 0x000fe200000101da */
[----:B------:R-:W-:Y:S03]  /*5ef0*/  FMUL.FTZ R101, R233, R0 ;  /* 0x00000000e9657220 */ /* 0x000fe60000410000 */
[----:B------:R-:W-:Y:S01]  /*5f00*/  FMUL.FTZ R100, R100, UR6 ;  /* 0x0000000664647c20 */ /* 0x000fe20008410000 */
[----:B------:R-:W-:Y:S01]  /*5f10*/  SHF.L.U32 R0, R180, 0x1, RZ ;  /* 0x00000001b4007819 */ /* 0x000fe200000006ff */
[----:B------:R-:W-:Y:S01]  /*5f20*/  FMUL.FTZ R5, R5, R101 ;  /* 0x0000006505057220 */ /* 0x000fe20000410000 */
[----:B------:R-:W-:Y:S01]  /*5f30*/  FMUL.FTZ R101, R205, R20 ;  /* 0x00000014cd657220 */ /* 0x000fe20000410000 */
[----:B------:R-:W-:Y:S01]  /*5f40*/  FMUL.FTZ R100, R100, R112 ;  /* 0x0000007064647220 */ /* 0x000fe20000410000 */
[----:B------:R-:W-:Y:S01]  /*5f50*/  IADD3 R0, R0, 0x4000, R2 ;  /* 0x0000400000007810 */ /* 0x000fe20007ffe002 */
[C---:B------:R-:W-:Y:S01]  /*5f60*/  FADD.FTZ R16, -R109.reuse, R16 ;  /* 0x000000106d107221 */ /* 0x040fe20000010100 */
[----:B------:R-:W-:Y:S01]  /*5f70*/  FADD.FTZ R17, -R109, R17 ;  /* 0x000000116d117221 */ /* 0x000fe20000010100 */
[----:B------:R-:W-:Y:S01]  /*5f80*/  FFMA.FTZ R20, -R212, R212, 1 ;  /* 0x3f800000d4147423 */ /* 0x000fe200000101d4 */
[----:B------:R-:W-:Y:S01]  /*5f90*/  F2FP.F16.F32.PACK_AB R2, R5, R100 ;  /* 0x000000640502723e */ /* 0x000fe200000000ff */
[----:B------:R-:W-:Y:S01]  /*5fa0*/  FFMA.FTZ R5, -R213, R213, 1 ;  /* 0x3f800000d5057423 */ /* 0x000fe200000101d5 */
[----:B------:R-:W-:Y:S01]  /*5fb0*/  FADD.FTZ R21, -R109, R21 ;  /* 0x000000156d157221 */ /* 0x000fe20000010100 */
        /* <DEDUP_REMOVED lines=8> */
[----:B------:R-:W-:Y:S01]  /*6040*/  FADD.FTZ R100, -R109, R32 ;  /* 0x000000206d647221 */ /* 0x000fe20000010100 */
[----:B------:R-:W-:Y:S01]  /*6050*/  FFMA.FTZ R16, -R132, R132, 1 ;  /* 0x3f80000084107423 */ /* 0x000fe20000010184 */
[----:B------:R-:W-:Y:S01]  /*6060*/  FFMA.FTZ R17, -R210, R210, 1 ;  /* 0x3f800000d2117423 */ /* 0x000fe200000101d2 */
[----:B------:R-:W-:Y:S01]  /*6070*/  FMUL.FTZ R32, R21, UR6 ;  /* 0x0000000615207c20 */ /* 0x000fe20008410000 */
[----:B------:R-:W-:Y:S01]  /*6080*/  FMUL.FTZ R21, R199, R100 ;  /* 0x00000064c7157220 */ /* 0x000fe20000410000 */
[----:B------:R-:W-:Y:S01]  /*6090*/  FMUL.FTZ R16, R16, UR6 ;  /* 0x0000000610107c20 */ /* 0x000fe20008410000 */
[----:B------:R-:W-:Y:S01]  /*60a0*/  FMUL.FTZ R17, R17, UR6 ;  /* 0x0000000611117c20 */ /* 0x000fe20008410000 */
[----:B------:R-:W-:Y:S01]  /*60b0*/  FADD.FTZ R33, -R109, R33 ;  /* 0x000000216d217221 */ /* 0x000fe20000010100 */
[----:B------:R-:W-:Y:S01]  /*60c0*/  FADD.FTZ R6, -R108, R6 ;  /* 0x000000066c067221 */ /* 0x000fe20000010100 */
[----:B------:R-:W-:Y:S01]  /*60d0*/  FMUL.FTZ R16, R16, R21 ;  /* 0x0000001510107220 */ /* 0x000fe20000410000 */
[----:B------:R-:W-:Y:S01]  /*60e0*/  FFMA.FTZ R21, -R133, R133, 1 ;  /* 0x3f80000085157423 */ /* 0x000fe20000010185 */
[----:B------:R-:W-:Y:S01]  /*60f0*/  FMUL.FTZ R17, R17, R101 ;  /* 0x0000006511117220 */ /* 0x000fe20000410000 */
[----:B------:R-:W-:Y:S01]  /*6100*/  FMUL.FTZ R101, R135, R33 ;  /* 0x0000002187657220 */ /* 0x000fe20000410000 */
[----:B------:R-:W-:Y:S01]  /*6110*/  FADD.FTZ R33, -R108, R7 ;  /* 0x000000076c217221 */ /* 0x000fe20000010100 */
[----:B------:R-:W-:Y:S01]  /*6120*/  FMUL.FTZ R100, R236, R6 ;  /* 0x00000006ec647220 */ /* 0x000fe20000410000 */
[----:B------:R-:W-:Y:S01]  /*6130*/  FFMA.FTZ R6, -R232, R232, 1 ;  /* 0x3f800000e8067423 */ /* 0x000fe200000101e8 */
[----:B------:R-:W-:Y:S01]  /*6140*/  FFMA.FTZ R7, -R231, R231, 1 ;  /* 0x3f800000e7077423 */ /* 0x000fe200000101e7 */
[----:B------:R-:W-:Y:S01]  /*6150*/  FMUL.FTZ R21, R21, UR6 ;  /* 0x0000000615157c20 */ /* 0x000fe20008410000 */
[----:B------:R-:W-:Y:S01]  /*6160*/  FMUL.FTZ R32, R32, R102 ;  /* 0x0000006620207220 */ /* 0x000fe20000410000 */
[----:B------:R-:W-:Y:S01]  /*6170*/  FMUL.FTZ R33, R237, R33 ;  /* 0x00000021ed217220 */ /* 0x000fe20000410000 */
[----:B------:R-:W-:Y:S01]  /*6180*/  FMUL.FTZ R6, R6, UR6 ;  /* 0x0000000606067c20 */ /* 0x000fe20008410000 */
[----:B------:R-:W-:Y:S01]  /*6190*/  FMUL.FTZ R7, R7, UR6 ;  /* 0x0000000607077c20 */ /* 0x000fe20008410000 */
[----:B------:R-:W-:Y:S01]  /*61a0*/  FMUL.FTZ R21, R21, R101 ;  /* 0x0000006515157220 */ /* 0x000fe20000410000 */
[----:B------:R-:W-:Y:S01]  /*61b0*/  F2FP.F16.F32.PACK_AB R20, R20, R5 ;  /* 0x000000051414723e */ /* 0x000fe200000000ff */
[----:B------:R-:W-:Y:S01]  /*61c0*/  FMUL.FTZ R6, R6, R100 ;  /* 0x0000006406067220 */ /* 0x000fe20000410000 */
[----:B------:R-:W-:Y:S01]  /*61d0*/  FMUL.FTZ R5, R7, R33 ;  /* 0x0000002107057220 */ /* 0x000fe20000410000 */
[----:B------:R-:W-:Y:S01]  /*61e0*/  F2FP.F16.F32.PACK_AB R32, R32, R17 ;  /* 0x000000112020723e */ /* 0x000fe200000000ff */
[C---:B------:R-:W-:Y:S01]  /*61f0*/  FADD.FTZ R18, -R108.reuse, R18 ;  /* 0x000000126c127221 */ /* 0x040fe20000010100 */
[----:B------:R-:W-:Y:S01]  /*6200*/  F2FP.F16.F32.PACK_AB R21, R21, R16 ;  /* 0x000000101515723e */ /* 0x000fe200000000ff */
[C---:B------:R-:W-:Y:S01]  /*6210*/  FADD.FTZ R7, -R108.reuse, R19 ;  /* 0x000000136c077221 */ /* 0x040fe20000010100 */
        /* <DEDUP_REMOVED lines=64> */
.L_x_785:
[----:B------:R1:W-:Y:S01]  /*6620*/  STS [R197+0xa000], R2 ;  /* 0x00a00002c5007388 */ /* 0x0003e20000000800 */
[C---:B-----5:R-:W-:Y:S01]  /*6630*/  FADD.FTZ R9, -R104.reuse, R9 ;  /* 0x0000000968097221 */ /* 0x060fe20000010100 */
[C---:B------:R-:W-:Y:S01]  /*6640*/  FADD.FTZ R8, -R104.reuse, R8 ;  /* 0x0000000868087221 */ /* 0x040fe20000010100 */
[----:B------:R-:W-:Y:S01]  /*6650*/  FADD.FTZ R12, -R104, R12 ;  /* 0x0000000c680c7221 */ /* 0x000fe20000010100 */
[----:B------:R2:W-:Y:S01]  /*6660*/  STS [R197+0xa400], R5 ;  /* 0x00a40005c5007388 */ /* 0x0005e20000000800 */
[----:B---3--:R-:W-:Y:S01]  /*6670*/  FFMA.FTZ R7, -R186, R186, 1 ;  /* 0x3f800000ba077423 */ /* 0x008fe200000101ba */
[----:B------:R-:W-:Y:S01]  /*6680*/  FFMA.FTZ R6, -R185, R185, 1 ;  /* 0x3f800000b9067423 */ /* 0x000fe200000101b9 */
[----:B------:R-:W-:Y:S01]  /*6690*/  FMUL.FTZ R12, R120, R12 ;  /* 0x0000000c780c7220 */ /* 0x000fe20000410000 */
[----:B------:R-:W-:Y:S01]  /*66a0*/  FADD.FTZ R24, -R104, R24 ;  /* 0x0000001868187221 */ /* 0x000fe20000010100 */
[----:B------:R-:W-:Y:S01]  /*66b0*/  FMUL.FTZ R7, R7, UR6 ;  /* 0x0000000607077c20 */ /* 0x000fe20008410000 */
[----:B------:R-:W-:Y:S01]  /*66c0*/  FMUL.FTZ R6, R6, UR6 ;  /* 0x0000000606067c20 */ /* 0x000fe20008410000 */
[C---:B------:R-:W-:Y:S01]  /*66d0*/  FADD.FTZ R25, -R104.reuse, R25 ;  /* 0x0000001968197221 */ /* 0x040fe20000010100 */
[----:B------:R-:W-:Y:S01]  /*66e0*/  FADD.FTZ R28, -R104, R28 ;  /* 0x0000001c681c7221 */ /* 0x000fe20000010100 */
[----:B------:R-:W-:Y:S01]  /*66f0*/  FMUL.FTZ R24, R116, R24 ;  /* 0x0000001874187220 */ /* 0x000fe20000410000 */
[----:B------:R-:W-:Y:S01]  /*6700*/  STS [R198+0xa000], R20 ;  /* 0x00a00014c6007388 */ /* 0x000fe20000000800 */
[----:B------:R-:W-:Y:S01]  /*6710*/  FMUL.FTZ R25, R115, R25 ;  /* 0x0000001973197220 */ /* 0x000fe20000410000 */
[----:B------:R-:W-:Y:S01]  /*6720*/  FMUL.FTZ R28, R114, R28 ;  /* 0x0000001c721c7220 */ /* 0x000fe20000410000 */
        /* <DEDUP_REMOVED lines=8> */
[----:B-1----:R-:W-:Y:S01]  /*67b0*/  F2FP.F16.F32.PACK_AB R2, R16, R17 ;  /* 0x000000111002723e */ /* 0x002fe200000000ff */
[----:B------:R-:W-:Y:S01]  /*67c0*/  FMUL.FTZ R27, R121, R27 ;  /* 0x0000001b791b7220 */ /* 0x000fe20000410000 */
[----:B------:R-:W-:Y:S01]  /*67d0*/  F2FP.F16.F32.PACK_AB R16, R18, R19 ;  /* 0x000000131210723e */ /* 0x000fe200000000ff */
[----:B------:R-:W-:Y:S01]  /*67e0*/  FMUL.FTZ R18, R124, R8 ;  /* 0x000000087c127220 */ /* 0x000fe20000410000 */
[----:B--2---:R-:W-:Y:S01]  /*67f0*/  FADD.FTZ R5, -R104, R13 ;  /* 0x0000000d68057221 */ /* 0x004fe20000010100 */
[----:B------:R1:W-:Y:S01]  /*6800*/  STS [R198+0xa400], R2 ;  /* 0x00a40002c6007388 */ /* 0x0003e20000000800 */
[----:B------:R-:W-:Y:S01]  /*6810*/  FMUL.FTZ R13, R123, R9 ;  /* 0x000000097b0d7220 */ /* 0x000fe20000410000 */
[----:B------:R-:W-:Y:S01]  /*6820*/  FFMA.FTZ R9, -R190, R190, 1 ;  /* 0x3f800000be097423 */ /* 0x000fe200000101be */
[----:B------:R-:W-:Y:S01]  /*6830*/  FFMA.FTZ R8, -R188, R188, 1 ;  /* 0x3f800000bc087423 */ /* 0x000fe200000101bc */
[----:B------:R-:W-:Y:S01]  /*6840*/  FMUL.FTZ R5, R119, R5 ;  /* 0x0000000577057220 */ /* 0x000fe20000410000 */
[----:B------:R-:W-:Y:S01]  /*6850*/  FMUL.FTZ R30, R118, R30 ;  /* 0x0000001e761e7220 */ /* 0x000fe20000410000 */
[----:B------:R-:W-:Y:S01]  /*6860*/  FMUL.FTZ R9, R9, UR6 ;  /* 0x0000000609097c20 */ /* 0x000fe20008410000 */
[----:B------:R-:W-:Y:S01]  /*6870*/  FMUL.FTZ R8, R8, UR6 ;  /* 0x0000000608087c20 */ /* 0x000fe20008410000 */
[----:B------:R-:W-:Y:S02]  /*6880*/  F2FP.F16.F32.PACK_AB R17, R22, R23 ;  /* 0x000000171611723e */ /* 0x000fe400000000ff */
[----:B------:R-:W-:Y:S01]  /*6890*/  FMUL.FTZ R19, R9, R18 ;  /* 0x0000001209137220 */ /* 0x000fe20000410000 */
[----:B------:R-:W-:Y:S01]  /*68a0*/  FMUL.FTZ R18, R8, R13 ;  /* 0x0000000d08127220 */ /* 0x000fe20000410000 */
[----:B------:R-:W-:Y:S01]  /*68b0*/  FMUL.FTZ R13, R7, R12 ;  /* 0x0000000c070d7220 */ /* 0x000fe20000410000 */
[----:B------:R-:W-:Y:S01]  /*68c0*/  FFMA.FTZ R9, -R137, R137, 1 ;  /* 0x3f80000089097423 */ /* 0x000fe20000010189 */
[----:B------:R-:W-:Y:S01]  /*68d0*/  FMUL.FTZ R12, R6, R5 ;  /* 0x00000005060c7220 */ /* 0x000fe20000410000 */
[----:B------:R-:W-:Y:S01]  /*68e0*/  FFMA.FTZ R8, -R136, R136, 1 ;  /* 0x3f80000088087423 */ /* 0x000fe20000010188 */
[----:B------:R-:W-:Y:S01]  /*68f0*/  FADD.FTZ R5, -R104, R29 ;  /* 0x0000001d68057221 */ /* 0x000fe20000010100 */
[----:B------:R-:W-:Y:S01]  /*6900*/  FFMA.FTZ R7, -R129, R129, 1 ;  /* 0x3f80000081077423 */ /* 0x000fe20000010181 */
[----:B------:R-:W-:Y:S01]  /*6910*/  FFMA.FTZ R6, -R127, R127, 1 ;  /* 0x3f8000007f067423 */ /* 0x000fe2000001017f */
[----:B------:R-:W-:Y:S01]  /*6920*/  FMUL.FTZ R9, R9, UR6 ;  /* 0x0000000609097c20 */ /* 0x000fe20008410000 */
[----:B------:R-:W-:Y:S01]  /*6930*/  FMUL.FTZ R8, R8, UR6 ;  /* 0x0000000608087c20 */ /* 0x000fe20008410000 */
        /* <DEDUP_REMOVED lines=8> */
[----:B------:R-:W-:Y:S01]  /*69c0*/  F2FP.F16.F32.PACK_AB R7, R12, R13 ;  /* 0x0000000d0c07723e */ /* 0x000fe200000000ff */
[----:B------:R1:W-:Y:S01]  /*69d0*/  STS [R197+0xb000], R2 ;  /* 0x00b00002c5007388 */ /* 0x0003e20000000800 */
[----:B------:R-:W-:Y:S01]  /*69e0*/  FMUL.FTZ R13, R130, R11 ;  /* 0x0000000b820d7220 */ /* 0x000fe20000410000 */
[----:B------:R-:W-:Y:S01]  /*69f0*/  FFMA.FTZ R12, -R194, R194, 1 ;  /* 0x3f800000c20c7423 */ /* 0x000fe200000101c2 */
[----:B------:R-:W-:Y:S01]  /*6a00*/  F2FP.F16.F32.PACK_AB R8, R5, R8 ;  /* 0x000000080508723e */ /* 0x000fe200000000ff */
[----:B------:R-:W-:Y:S01]  /*6a10*/  FFMA.FTZ R11, -R193, R193, 1 ;  /* 0x3f800000c10b7423 */ /* 0x000fe200000101c1 */
[----:B------:R-:W-:Y:S01]  /*6a20*/  FADD.FTZ R5, -R4, R15 ;  /* 0x0000000f04057221 */ /* 0x000fe20000010100 */
[----:B------:R-:W-:Y:S01]  /*6a30*/  FFMA.FTZ R6, -R191, R191, 1 ;  /* 0x3f800000bf067423 */ /* 0x000fe200000101bf */
[----:B------:R-:W-:Y:S01]  /*6a40*/  FMUL.FTZ R15, R131, R10 ;  /* 0x0000000a830f7220 */ /* 0x000fe20000410000 */
[----:B------:R-:W-:Y:S01]  /*6a50*/  FMUL.FTZ R12, R12, UR6 ;  /* 0x000000060c0c7c20 */ /* 0x000fe20008410000 */
[----:B------:R-:W-:Y:S01]  /*6a60*/  FMUL.FTZ R11, R11, UR6 ;  /* 0x000000060b0b7c20 */ /* 0x000fe20008410000 */
[----:B------:R-:W-:Y:S01]  /*6a70*/  FMUL.FTZ R5, R125, R5 ;  /* 0x000000057d057220 */ /* 0x000fe20000410000 */
[----:B------:R-:W-:Y:S01]  /*6a80*/  FMUL.FTZ R6, R6, UR6 ;  /* 0x0000000606067c20 */ /* 0x000fe20008410000 */
[----:B------:R-:W-:Y:S01]  /*6a90*/  FMUL.FTZ R18, R12, R15 ;  /* 0x0000000f0c127220 */ /* 0x000fe20000410000 */
[----:B------:R-:W-:Y:S01]  /*6aa0*/  FMUL.FTZ R15, R11, R13 ;  /* 0x0000000d0b0f7220 */ /* 0x000fe20000410000 */
[----:B------:R-:W-:Y:S01]  /*6ab0*/  FADD.FTZ R4, -R4, R31 ;  /* 0x0000001f04047221 */ /* 0x000fe20000010100 */
[----:B------:R-:W-:Y:S01]  /*6ac0*/  FMUL.FTZ R13, R6, R5 ;  /* 0x00000005060d7220 */ /* 0x000fe20000410000 */
[----:B------:R-:W-:Y:S01]  /*6ad0*/  FFMA.FTZ R10, -R192, R192, 1 ;  /* 0x3f800000c00a7423 */ /* 0x000fe200000101c0 */
[----:B------:R-:W-:Y:S01]  /*6ae0*/  FFMA.FTZ R5, -R138, R138, 1 ;  /* 0x3f8000008a057423 */ /* 0x000fe2000001018a */
[----:B------:R-:W-:Y:S01]  /*6af0*/  FMUL.FTZ R4, R117, R4 ;  /* 0x0000000475047220 */ /* 0x000fe20000410000 */
[----:B------:R-:W-:Y:S01]  /*6b00*/  FFMA.FTZ R11, -R189, R189, 1 ;  /* 0x3f800000bd0b7423 */ /* 0x000fe200000101bd */
[----:B------:R-:W-:Y:S01]  /*6b10*/  FMUL.FTZ R10, R10, UR6 ;  /* 0x000000060a0a7c20 */ /* 0x000fe20008410000 */
[----:B------:R-:W-:Y:S01]  /*6b20*/  FMUL.FTZ R5, R5, UR6 ;  /* 0x0000000605057c20 */ /* 0x000fe20008410000 */
[----:B------:R-:W-:Y:S01]  /*6b30*/  FFMA.FTZ R6, -R139, R139, 1 ;  /* 0x3f8000008b067423 */ /* 0x000fe2000001018b */
[----:B------:R-:W-:Y:S01]  /*6b40*/  FMUL.FTZ R12, R11, UR6 ;  /* 0x000000060b0c7c20 */ /* 0x000fe20008410000 */
[----:B------:R-:W-:Y:S01]  /*6b50*/  FMUL.FTZ R14, R10, R14 ;  /* 0x0000000e0a0e7220 */ /* 0x000fe20000410000 */
[----:B------:R-:W-:Y:S01]  /*6b60*/  FMUL.FTZ R5, R5, R4 ;  /* 0x0000000405057220 */ /* 0x000fe20000410000 */
[----:B------:R-:W-:Y:S01]  /*6b70*/  F2FP.F16.F32.PACK_AB R4, R15, R18 ;  /* 0x000000120f04723e */ /* 0x000fe200000000ff */
[----:B------:R-:W-:Y:S01]  /*6b80*/  FFMA.FTZ R10, -R187, R187, 1 ;  /* 0x3f800000bb0a7423 */ /* 0x000fe200000101bb */
[----:B------:R-:W-:Y:S01]  /*6b90*/  FMUL.FTZ R26, R12, R26 ;  /* 0x0000001a0c1a7220 */ /* 0x000fe20000410000 */
[----:B-1----:R-:W-:Y:S02]  /*6ba0*/  F2FP.F16.F32.PACK_AB R2, R13, R14 ;  /* 0x0000000e0d02723e */ /* 0x002fe400000000ff */
[----:B------:R-:W-:Y:S01]  /*6bb0*/  STS [R197+0xb400], R4 ;  /* 0x00b40004c5007388 */ /* 0x000fe20000000800 */
[----:B------:R-:W-:Y:S01]  /*6bc0*/  FMUL.FTZ R11, R10, UR6 ;  /* 0x000000060a0b7c20 */ /* 0x000fe20008410000 */
[----:B------:R-:W-:Y:S01]  /*6bd0*/  FMUL.FTZ R10, R6, UR6 ;  /* 0x00000006060a7c20 */ /* 0x000fe20008410000 */
[----:B------:R-:W-:Y:S01]  /*6be0*/  F2FP.F16.F32.PACK_AB R9, R9, R24 ;  /* 0x000000180909723e */ /* 0x000fe200000000ff */
[----:B------:R-:W-:Y:S01]  /*6bf0*/  STS [R198+0xb000], R7 ;  /* 0x00b00007c6007388 */ /* 0x000fe20000000800 */
[----:B------:R-:W-:Y:S01]  /*6c00*/  FMUL.FTZ R6, R11, R27 ;  /* 0x0000001b0b067220 */ /* 0x000fe20000410000 */
[----:B------:R-:W-:Y:S01]  /*6c10*/  FMUL.FTZ R30, R10, R30 ;  /* 0x0000001e0a1e7220 */ /* 0x000fe20000410000 */
[----:B------:R-:W-:Y:S01]  /*6c20*/  LEA R114, R248, UR4, 0x1 ;  /* 0x00000004f8727c11 */ /* 0x000fe2000f8e08ff */
[----:B------:R1:W-:Y:S01]  /*6c30*/  STS [R198+0xb400], R2 ;  /* 0x00b40002c6007388 */ /* 0x0003e20000000800 */
[----:B------:R-:W-:Y:S02]  /*6c40*/  MOV R116, R216 ;  /* 0x000000d800747202 */ /* 0x000fe40000000f00 */
[----:B------:R-:W-:Y:S01]  /*6c50*/  F2FP.F16.F32.PACK_AB R6, R6, R26 ;  /* 0x0000001a0606723e */ /* 0x000fe200000000ff */
[----:B------:R-:W-:Y:S01]  /*6c60*/  STS [R196+0xa000], R32 ;  /* 0x00a00020c4007388 */ /* 0x000fe20000000800 */
[----:B------:R-:W-:Y:S02]  /*6c70*/  F2FP.F16.F32.PACK_AB R5, R5, R30 ;  /* 0x0000001e0505723e */ /* 0x000fe400000000ff */
[----:B------:R-:W-:Y:S01]  /*6c80*/  MOV R117, R215 ;  /* 0x000000d700757202 */ /* 0x000fe20000000f00 */
        /* <DEDUP_REMOVED lines=84> */
.L_x_786:
[----:B------:R-:W-:Y:S01]  /*71d0*/  LDSM.16.M88.4 R16, [R174] ;  /* 0x00000000ae10783b */ /* 0x000fe20000000200 */
[--C-:B------:R-:W-:Y:S01]  /*71e0*/  IMAD.IADD R2, R183, 0x1, R128.reuse ;  /* 0x00000001b7027824 */ /* 0x100fe200078e0280 */
[C---:B------:R-:W-:Y:S01]  /*71f0*/  LEA R216, P0, R243.reuse, R116, 0x2 ;  /* 0x00000074f3d87211 */ /* 0x040fe200078010ff */
[----:B------:R-:W-:Y:S01]  /*7200*/  IMAD.IADD R112, R174, 0x1, R128 ;  /* 0x00000001ae707824 */ /* 0x000fe200078e0280 */
[----:B------:R-:W2:Y:S01]  /*7210*/  LDSM.16.MT88.4 R8, [R0+0x2000] ;  /* 0x002000000008783b */ /* 0x000ea20000004200 */
[----:B------:R-:W-:Y:S01]  /*7220*/  IMAD.IADD R113, R128, 0x1, R175 ;  /* 0x0000000180717824 */ /* 0x000fe200078e02af */
[----:B------:R-:W-:Y:S01]  /*7230*/  LEA.HI.X.SX32 R215, R243, R117, 0x2, P0 ;  /* 0x00000075f3d77211 */ /* 0x000fe200000f16ff */
[----:B------:R-:W-:Y:S01]  /*7240*/  ULOP3.LUT UR12, UR7, 0x1, URZ, 0xc0, !UPT ;  /* 0x00000001070c7892 */ /* 0x000fe2000f8ec03f */
[----:B------:R-:W1:Y:S01]  /*7250*/  LDSM.16.MT88.4 R20, [R2] ;  /* 0x000000000214783b */ /* 0x000e620000004200 */
        /* <DEDUP_REMOVED lines=238> */
[----:B------:R1:W-:Y:S01]  /*8140*/  STS [R252], R17 ;  /* 0x00000011fc007388 */ /* 0x0003e20000000800 */
[----:B------:R-:W-:-:S03]  /*8150*/  F2FP.F16.F32.PACK_AB R8, R8, R86 ;  /* 0x000000560808723e */ /* 0x000fc600000000ff */
[----:B------:R1:W-:Y:S01]  /*8160*/  STS [R252+0x400], R16 ;  /* 0x00040010fc007388 */ /* 0x0003e20000000800 */
[----:B------:R-:W-:Y:S01]  /*8170*/  FMUL.FTZ R94, R94, UR5 ;  /* 0x000000055e5e7c20 */ /* 0x000fe20008410000 */
[----:B------:R-:W-:Y:S01]  /*8180*/  FMUL.FTZ R0, R95, UR5 ;  /* 0x000000055f007c20 */ /* 0x000fe20008410000 */
        /* <DEDUP_REMOVED lines=31> */
[----:B---3--:R1:W-:Y:S04]  /*8380*/  STS [R120], R12 ;  /* 0x0000000c78007388 */ /* 0x0083e80000000800 */
[----:B------:R1:W-:Y:S04]  /*8390*/  STS [R252+0x2000], R15 ;  /* 0x0020000ffc007388 */ /* 0x0003e80000000800 */
[----:B------:R1:W-:Y:S04]  /*83a0*/  STS [R252+0x2400], R14 ;  /* 0x0024000efc007388 */ /* 0x0003e80000000800 */
[----:B------:R1:W-:Y:S04]  /*83b0*/  STS [R119+0x2000], R11 ;  /* 0x0020000b77007388 */ /* 0x0003e80000000800 */
[----:B------:R1:W-:Y:S04]  /*83c0*/  STS [R119+0x2400], R10 ;  /* 0x0024000a77007388 */ /* 0x0003e80000000800 */
[----:B----4-:R1:W-:Y:S04]  /*83d0*/  STS [R118], R9 ;  /* 0x0000000976007388 */ /* 0x0103e80000000800 */
[----:B------:R1:W-:Y:S04]  /*83e0*/  STS [R118+0x400], R8 ;  /* 0x0004000876007388 */ /* 0x0003e80000000800 */
        /* <DEDUP_REMOVED lines=36> */
.L_x_788:
[----:B------:R-:W-:Y:S01]  /*8630*/  @UP0 UIADD3 UR11, UR33, UR37, URZ ;  /* 0x00000025210b0290 */ /* 0x000fe2000fffe03f */
        /* <DEDUP_REMOVED lines=20> */
.L_x_789:
[----:B------:R-:W-:Y:S01]  /*8780*/  BAR.SYNC.DEFER_BLOCKING 0x0 ;  /* 0x0000000000007b1d */ /* 0x000fe20000010000 */
[----:B------:R-:W-:Y:S01]  /*8790*/  USHF.R.S32.HI UR11, URZ, 0x1f, UR5 ;  /* 0x0000001f3f0b7899 */ /* 0x000fe20008011405 */
[--C-:B-1----:R-:W-:Y:S01]  /*87a0*/  SHF.R.S32.HI R7, RZ, 0x1f, R234.reuse ;  /* 0x0000001fff077819 */ /* 0x102fe200000114ea */
[----:B------:R-:W-:Y:S01]  /*87b0*/  UIMAD UR10, UR31, -0x80, UR10 ;  /* 0xffffff801f0a78a4 */ /* 0x000fe2000f8e020a */
[----:B------:R-:W-:Y:S01]  /*87c0*/  VIADD R2, R242, 0x20 ;  /* 0x00000020f2027836 */ /* 0x000fe20000000000 */
[----:B------:R-:W-:Y:S01]  /*87d0*/  UIMAD UR14, UR11, UR6, URZ ;  /* 0x000000060b0e72a4 */ /* 0x000fe2000f8e023f */
[----:B------:R-:W-:Y:S01]  /*87e0*/  IMAD.U32 R0, RZ, RZ, UR6 ;  /* 0x00000006ff007e24 */ /* 0x000fe2000f8e00ff */
[----:B------:R-:W-:Y:S01]  /*87f0*/  ULDC UR15, c[0x0][0x2d0] ;  /* 0x0000b400000f7ab9 */ /* 0x000fe20000000800 */
[----:B------:R-:W-:Y:S01]  /*8800*/  IMAD.MOV.U32 R6, RZ, RZ, R234 ;  /* 0x000000ffff067224 */ /* 0x000fe200078e00ea */
[----:B------:R-:W-:Y:S01]  /*8810*/  ISETP.GE.AND P4, PT, R234, UR15, PT ;  /* 0x0000000fea007c0c */ /* 0x000fe2000bf86270 */
[----:B------:R-:W-:Y:S01]  /*8820*/  UIMAD UR14, UR5, UR7, UR14 ;  /* 0x00000007050e72a4 */ /* 0x000fe2000f8e020e */
[----:B------:R-:W-:Y:S01]  /*8830*/  VIADD R8, R242, 0x40 ;  /* 0x00000040f2087836 */ /* 0x000fe20000000000 */
[----:B------:R-:W-:Y:S01]  /*8840*/  USHF.R.S32.HI UR16, URZ, 0x1f, UR59 ;  /* 0x0000001f3f107899 */ /* 0x000fe2000801143b */
[----:B------:R-:W-:Y:S01]  /*8850*/  IMAD.WIDE.U32 R4, R0, UR5, R6 ;  /* 0x0000000500047c25 */ /* 0x000fe2000f8e0006 */
[----:B------:R-:W-:Y:S01]  /*8860*/  ISETP.GE.OR P3, PT, R2, UR10, P4 ;  /* 0x0000000a02007c0c */ /* 0x000fe2000a766670 */
[----:B------:R-:W-:Y:S01]  /*8870*/  BSSY B0, `(.L_x_790) ;  /* 0x000001f000007945 */ /* 0x000fe20003800000 */
[----:B------:R-:W-:Y:S01]  /*8880*/  MOV R0, UR14 ;  /* 0x0000000e00007c02 */ /* 0x000fe20008000f00 */
[----:B------:R-:W-:Y:S01]  /*8890*/  VIADD R2, R242, 0x60 ;  /* 0x00000060f2027836 */ /* 0x000fe20000000000 */
[----:B------:R-:W-:Y:S01]  /*88a0*/  IADD3 R4, P0, R4, UR19, RZ ;  /* 0x0000001304047c10 */ /* 0x000fe2000ff1e0ff */
[----:B------:R-:W-:Y:S01]  /*88b0*/  ULDC.64 UR14, c[0x0][0x468] ;  /* 0x00011a00000e7ab9 */ /* 0x000fe20000000a00 */
        /* <DEDUP_REMOVED lines=8> */
[----:B------:R-:W-:Y:S01]  /*8940*/  IMAD.U32 R0, RZ, RZ, UR14 ;  /* 0x0000000eff007e24 */ /* 0x000fe2000f8e00ff */
[----:B------:R-:W-:-:S02]  /*8950*/  SHF.R.S32.HI R32, RZ, 0x1f, R242 ;  /* 0x0000001fff207819 */ /* 0x000fc400000114f2 */
[----:B------:R1:W4:Y:S01]  /*8960*/  LDS.128 R24, [R114+0xc000] ;  /* 0x00c0000072187984 */ /* 0x0003220000000c00 */
[----:B------:R-:W-:-:S03]  /*8970*/  IMAD.WIDE.U32 R4, R0, UR59, R4 ;  /* 0x0000003b00047c25 */ /* 0x000fc6000f8e0004 */
[----:B------:R1:W1:Y:S02]  /*8980*/  LDS.128 R28, [R114+0xd000] ;  /* 0x00d00000721c7984 */ /* 0x0002640000000c00 */
[----:B------:R-:W-:Y:S01]  /*8990*/  IADD3 R0, R5, UR15, RZ ;  /* 0x0000000f05007c10 */ /* 0x000fe2000fffe0ff */
        /* <DEDUP_REMOVED lines=12> */
.L_x_791:
[----:B------:R-:W-:Y:S05]  /*8a60*/  BSYNC B0 ;  /* 0x0000000000007941 */ /* 0x000fea0003800000 */
.L_x_790:
        /* <DEDUP_REMOVED lines=14> */
.L_x_793:
[----:B------:R-:W-:Y:S05]  /*8b50*/  BSYNC B0 ;  /* 0x0000000000007941 */ /* 0x000fea0003800000 */
.L_x_792:
        /* <DEDUP_REMOVED lines=15> */
.L_x_795:
[----:B------:R-:W-:Y:S05]  /*8c50*/  BSYNC B0 ;  /* 0x0000000000007941 */ /* 0x000fea0003800000 */
.L_x_794:
        /* <DEDUP_REMOVED lines=14> */
.L_x_797:
[----:B------:R-:W-:Y:S05]  /*8d40*/  BSYNC B0 ;  /* 0x0000000000007941 */ /* 0x000fea0003800000 */
.L_x_796:
        /* <DEDUP_REMOVED lines=27> */
.L_x_799:
[----:B------:R-:W-:Y:S05]  /*8f00*/  BSYNC B0 ;  /* 0x0000000000007941 */ /* 0x000fea0003800000 */
.L_x_798:
        /* <DEDUP_REMOVED lines=14> */
.L_x_801:
[----:B------:R-:W-:Y:S05]  /*8ff0*/  BSYNC B0 ;  /* 0x0000000000007941 */ /* 0x000fea0003800000 */
.L_x_800:
        /* <DEDUP_REMOVED lines=14> */
.L_x_803:
[----:B------:R-:W-:Y:S05]  /*90e0*/  BSYNC B0 ;  /* 0x0000000000007941 */ /* 0x000fea0003800000 */
.L_x_802:
        /* <DEDUP_REMOVED lines=13> */
.L_x_760:
[----:B------:R-:W-:Y:S05]  /*91c0*/  BSYNC B1 ;  /* 0x0000000000017941 */ /* 0x000fea0003800000 */
.L_x_738:
[----:B------:R-:W3:Y:S01]  /*91d0*/  LDL R2, [R1+0x14] ;  /* 0x0000140001027983 */ /* 0x000ee20000100800 */
[----:B------:R-:W-:Y:S02]  /*91e0*/  ULDC UR5, c[0x0][0xc] ;  /* 0x0000030000057ab9 */ /* 0x000fe40000000800 */
[----:B------:R-:W-:Y:S01]  /*91f0*/  UIADD3 UR31, UR5, UR31, URZ ;  /* 0x0000001f051f7290 */ /* 0x000fe2000fffe03f */
[----:B---3--:R-:W-:-:S13]  /*9200*/  R2UR UR6, R2 ;  /* 0x00000000020672ca */ /* 0x008fda00000e0000 */
[----:B------:R-:W-:-:S06]  /*9210*/  UISETP.GE.AND UP0, UPT, UR31, UR6, UPT ;  /* 0x000000061f00728c */ /* 0x000fcc000bf06270 */
[----:B------:R-:W-:-:S13]  /*9220*/  PLOP3.LUT P0, PT, PT, PT, UP0, 0x80, 0x0 ;  /* 0x000000000000781c */ /* 0x000fda0003f0f008 */
[----:B------:R-:W-:Y:S05]  /*9230*/  @P0 BRA `(.L_x_804) ;  /* 0x0000000000040947 */ /* 0x000fea0003800000 */
[----:B------:R-:W-:Y:S05]  /*9240*/  BRA `(.L_x_805) ;  /* 0xffffff7400fc7947 */ /* 0x000fea000383ffff */
.L_x_804:
[----:B------:R-:W-:Y:S05]  /*9250*/  EXIT ;  /* 0x000000000000794d */ /* 0x000fea0003800000 */
.L_x_806:
        /* <DEDUP_REMOVED lines=10> */
.L_x_1271:


//--------------------- .text._ZN5flash25flash_bwd_dot_do_o_kernelILb0E23Flash_bwd_kernel_traitsILi64ELi64ELi128ELi8ELi2ELi4ELi4ELb1ELb0EN7cutlass6half_tE19Flash_kernel_traitsILi64ELi64ELi128ELi8ES3_EEEEvNS_16Flash_bwd_paramsE --------------------------
	.section	.text._ZN5flash25flash_bwd_dot_do_o_kernelILb0E23Flash_bwd_kernel_traitsILi64ELi64ELi128ELi8ELi2ELi4ELi4ELb1ELb0EN7cutlass6half_tE19Flash_kernel_traitsILi64ELi64ELi128ELi8ES3_EEEEvNS_16Flash_bwd_paramsE,"ax",@progbits
	.align	128
        .global         _ZN5flash25flash_bwd_dot_do_o_kernelILb0E23Flash_bwd_kernel_traitsILi64ELi64ELi128ELi8ELi2ELi4ELi4ELb1ELb0EN7cutlass6half_tE19Flash_kernel_traitsILi64ELi64ELi128ELi8ES3_EEEEvNS_16Flash_bwd_paramsE
        .type           _ZN5flash25flash_bwd_dot_do_o_kernelILb0E23Flash_bwd_kernel_traitsILi64ELi64ELi128ELi8ELi2ELi4ELi4ELb1ELb0EN7cutlass6half_tE19Flash_kernel_traitsILi64ELi64ELi128ELi8ES3_EEEEvNS_16Flash_bwd_paramsE,@function
        .size           _ZN5flash25flash_bwd_dot_do_o_kernelILb0E23Flash_bwd_kernel_traitsILi64ELi64ELi128ELi8ELi2ELi4ELi4ELb1ELb0EN7cutlass6half_tE19Flash_kernel_traitsILi64ELi64ELi128ELi8ES3_EEEEvNS_16Flash_bwd_paramsE,(.L_x_1272 - _ZN5flash25flash_bwd_dot_do_o_kernelILb0E23Flash_bwd_kernel_traitsILi64ELi64ELi128ELi8ELi2ELi4ELi4ELb1ELb0EN7cutlass6half_tE19Flash_kernel_traitsILi64ELi64ELi128ELi8ES3_EEEEvNS_16Flash_bwd_paramsE)
        .other          _ZN5flash25flash_bwd_dot_do_o_kernelILb0E23Flash_bwd_kernel_traitsILi64ELi64ELi128ELi8ELi2ELi4ELi4ELb1ELb0EN7cutlass6half_tE19Flash_kernel_traitsILi64ELi64ELi128ELi8ES3_EEEEvNS_16Flash_bwd_paramsE,@"STO_CUDA_ENTRY STV_DEFAULT"
_ZN5flash25flash_bwd_dot_do_o_kernelILb0E23Flash_bwd_kernel_traitsILi64ELi64ELi128ELi8ELi2ELi4ELi4ELb1ELb0EN7cutlass6half_tE19Flash_kernel_traitsILi64ELi64ELi128ELi8ES3_EEEEvNS_16Flash_bwd_paramsE:
.text._ZN5flash25flash_bwd_dot_do_o_kernelILb0E23Flash_bwd_kernel_traitsILi64ELi64ELi128ELi8ELi2ELi4ELi4ELb1ELb0EN7cutlass6half_tE19Flash_kernel_traitsILi64ELi64ELi128ELi8ES3_EEEEvNS_16Flash_bwd_paramsE:
[----:B------:R-:W-:Y:S01]  /*0000*/  LDC R1, c[0x0][0x28] ;  /* 0x00000a00ff017b82 */ /* 0x000fe20000000800 */
[----:B------:R-:W0:Y:S07]  /*0010*/  S2R R2, SR_CTAID.Y ;  /* 0x0000000000027919 */ /* 0x000e2e0000002600 */
[----:B------:R-:W0:Y:S01]  /*0020*/  LDC.64 R6, c[0x0][0x2f0] ;  /* 0x0000bc00ff067b82 */ /* 0x000e220000000a00 */
[----:B------:R-:W-:Y:S01]  /*0030*/  ULDC.64 UR4, c[0x0][0x2f0] ;  /* 0x0000bc0000047ab9 */ /* 0x000fe20000000a00 */
[----:B------:R-:W-:Y:S01]  /*0040*/  MOV R5, 0xffffffff ;  /* 0xffffffff00057802 */ /* 0x000fe20000000f00 */
[----:B------:R-:W-:Y:S01]  /*0050*/  ULDC.64 UR6, c[0x0][0x208] ;  /* 0x0000820000067ab9 */ /* 0x000fe20000000a00 */
[----:B------:R-:W-:-:S04]  /*0060*/  ISETP.NE.U32.AND P0, PT, RZ, UR4, PT ;  /* 0x00000004ff007c0c */ /* 0x000fc8000bf05070 */
[----:B------:R-:W-:Y:S01]  /*0070*/  ISETP.NE.AND.EX P0, PT, RZ, UR5, PT, P0 ;  /* 0x00000005ff007c0c */ /* 0x000fe2000bf05300 */
[----:B0-----:R-:W-:-:S12]  /*0080*/  IMAD.WIDE R6, R2, 0x4, R6 ;  /* 0x0000000402067825 */ /* 0x001fd800078e0206 */
[----:B------:R-:W2:Y:S04]  /*0090*/  @P0 LDG.E R5, desc[UR6][R6.64] ;  /* 0x0000000606050981 */ /* 0x000ea8000c1e1900 */
[----:B------:R-:W2:Y:S01]  /*00a0*/  @P0 LDG.E R4, desc[UR6][R6.64+0x4] ;  /* 0x0000040606040981 */ /* 0x000ea2000c1e1900 */
[----:B------:R-:W0:Y:S02]  /*00b0*/  S2UR UR4, SR_CTAID.X ;  /* 0x00000000000479c3 */ /* 0x000e240000002500 */
[----:B0-----:R-:W-:Y:S01]  /*00c0*/  USHF.L.U32 UR4, UR4, 0x6, URZ ;  /* 0x0000000604047899 */ /* 0x001fe2000800063f */
[----:B--2---:R-:W-:-:S06]  /*00d0*/  @P0 IADD3 R4, R4, -R5, RZ ;  /* 0x8000000504040210 */ /* 0x004fcc0007ffe0ff */
[----:B------:R-:W0:Y:S02]  /*00e0*/  @!P0 LDC R4, c[0x0][0x2c4] ;  /* 0x0000b100ff048b82 */ /* 0x000e240000000800 */
[----:B0-----:R-:W-:-:S13]  /*00f0*/  ISETP.GT.AND P0, PT, R4, UR4, PT ;  /* 0x0000000404007c0c */ /* 0x001fda000bf04270 */
[----:B------:R-:W-:Y:S05]  /*0100*/  @!P0 EXIT ;  /* 0x000000000000894d */ /* 0x000fea0003800000 */
[----:B------:R-:W-:Y:S01]  /*0110*/  ISETP.NE.AND P1, PT, R5, -0x1, PT ;  /* 0xffffffff0500780c */ /* 0x000fe20003f25270 */
[----:B------:R-:W0:Y:S01]  /*0120*/  S2R R0, SR_TID.X ;  /* 0x0000000000007919 */ /* 0x000e220000002100 */
[----:B------:R-:W-:Y:S01]  /*0130*/  ULDC.U8 UR8, c[0x0][0x3d8] ;  /* 0x0000f60000087ab9 */ /* 0x000fe20000000000 */
[----:B------:R-:W1:Y:S01]  /*0140*/  S2UR UR5, SR_CTAID.Z ;  /* 0x00000000000579c3 */ /* 0x000e620000002700 */
[----:B------:R-:W-:-:S09]  /*0150*/  ISETP.NE.AND P0, PT, RZ, UR8, PT ;  /* 0x00000008ff007c0c */ /* 0x000fd2000bf05270 */
[----:B------:R-:W2:Y:S01]  /*0160*/  @!P1 LDC.64 R8, c[0x0][0x418] ;  /* 0x00010600ff089b82 */ /* 0x000ea20000000a00 */
[--C-:B------:R-:W-:Y:S02]  /*0170*/  @!P1 SHF.R.S32.HI R3, RZ, 0x1f, R2.reuse ;  /* 0x0000001fff039819 */ /* 0x100fe40000011402 */
[----:B------:R-:W-:-:S05]  /*0180*/  @!P1 SHF.R.S32.HI R15, RZ, 0x1f, R2 ;  /* 0x0000001fff0f9819 */ /* 0x000fca0000011402 */
[----:B------:R-:W3:Y:S08]  /*0190*/  @P1 LDC.64 R12, c[0x0][0x420] ;  /* 0x00010800ff0c1b82 */ /* 0x000ef00000000a00 */
[----:B------:R-:W4:Y:S08]  /*01a0*/  @!P1 LDC.64 R6, c[0x0][0x290] ;  /* 0x0000a400ff069b82 */ /* 0x000f300000000a00 */
[----:B------:R-:W5:Y:S01]  /*01b0*/  @P1 LDC.64 R22, c[0x0][0x298] ;  /* 0x0000a600ff161b82 */ /* 0x000f620000000a00 */
[----:B--2---:R-:W-:-:S02]  /*01c0*/  @!P1 IMAD R3, R3, R8, RZ ;  /* 0x0000000803039224 */ /* 0x004fc400078e02ff */
[----:B---3--:R-:W-:-:S04]  /*01d0*/  @P1 IMAD.WIDE.U32 R10, R5, R12, RZ ;  /* 0x0000000c050a1225 */ /* 0x008fc800078e00ff */
[----:B----4-:R-:W-:Y:S02]  /*01e0*/  @!P1 IMAD R12, R15, R6, RZ ;  /* 0x000000060f0c9224 */ /* 0x010fe400078e02ff */
[C---:B------:R-:W-:Y:S02]  /*01f0*/  @!P1 IMAD R15, R2.reuse, R9, R3 ;  /* 0x00000009020f9224 */ /* 0x040fe400078e0203 */
[C---:B------:R-:W-:Y:S02]  /*0200*/  @P1 IMAD R3, R5.reuse, R13, R11 ;  /* 0x0000000d05031224 */ /* 0x040fe400078e020b */
[----:B------:R-:W-:Y:S02]  /*0210*/  @!P1 IMAD R11, R2, R7, R12 ;  /* 0x00000007020b9224 */ /* 0x000fe400078e020c */
[----:B-----5:R-:W-:-:S04]  /*0220*/  @P1 IMAD.WIDE.U32 R12, R5, R22, RZ ;  /* 0x00000016050c1225 */ /* 0x020fc800078e00ff */
[----:B------:R-:W-:Y:S01]  /*0230*/  @!P1 IMAD.WIDE.U32 R8, R2, R8, RZ ;  /* 0x0000000802089225 */ /* 0x000fe200078e00ff */
[----:B------:R-:W-:-:S03]  /*0240*/  @P1 MOV R22, R12 ;  /* 0x0000000c00161202 */ /* 0x000fc60000000f00 */
[----:B------:R-:W-:Y:S01]  /*0250*/  @!P1 IMAD.WIDE.U32 R6, R2, R6, RZ ;  /* 0x0000000602069225 */ /* 0x000fe200078e00ff */
[----:B------:R-:W-:Y:S02]  /*0260*/  @!P1 IADD3 R3, R9, R15, RZ ;  /* 0x0000000f09039210 */ /* 0x000fe40007ffe0ff */
[----:B------:R-:W-:Y:S01]  /*0270*/  @!P1 MOV R10, R8 ;  /* 0x00000008000a9202 */ /* 0x000fe20000000f00 */
[----:B------:R-:W-:Y:S01]  /*0280*/  @P1 IMAD R23, R5, R23, R13 ;  /* 0x0000001705171224 */ /* 0x000fe200078e020d */
[----:B------:R-:W-:Y:S02]  /*0290*/  @!P1 IADD3 R23, R7, R11, RZ ;  /* 0x0000000b07179210 */ /* 0x000fe40007ffe0ff */
[----:B------:R-:W-:Y:S01]  /*02a0*/  @!P1 MOV R22, R6 ;  /* 0x0000000600169202 */ /* 0x000fe20000000f00 */
[----:B01----:R-:W-:Y:S06]  /*02b0*/  @!P0 BRA `(.L_x_807) ;  /* 0x0000000000208947 */ /* 0x003fec0003800000 */
[----:B------:R-:W0:Y:S08]  /*02c0*/  LDC R9, c[0x0][0x2d4] ;  /* 0x0000b500ff097b82 */ /* 0x000e300000000800 */
[----:B------:R-:W1:Y:S08]  /*02d0*/  LDC R6, c[0x0][0x2c0] ;  /* 0x0000b000ff067b82 */ /* 0x000e700000000800 */
[----:B------:R-:W1:Y:S01]  /*02e0*/  LDC R7, c[0x0][0x2e4] ;  /* 0x0000b900ff077b82 */ /* 0x000e620000000800 */
[----:B0-----:R-:W-:-:S05]  /*02f0*/  @!P1 IMAD R5, R2, R9, RZ ;  /* 0x0000000902059224 */ /* 0x001fca00078e02ff */
[----:B------:R-:W-:Y:S02]  /*0300*/  LEA R5, R2, R5, 0x7 ;  /* 0x0000000502057211 */ /* 0x000fe400078e38ff */
[----:B-1----:R-:W-:-:S05]  /*0310*/  LEA R6, R6, R7, 0x7 ;  /* 0x0000000706067211 */ /* 0x002fca00078e38ff */
[----:B------:R-:W-:Y:S01]  /*0320*/  IMAD R2, R6, UR5, R5 ;  /* 0x0000000506027c24 */ /* 0x000fe2000f8e0205 */
[----:B------:R-:W-:Y:S06]  /*0330*/  BRA `(.L_x_808) ;  /* 0x0000000000107947 */ /* 0x000fec0003800000 */
.L_x_807:
[----:B------:R-:W0:Y:S08]  /*0340*/  LDC R5, c[0x0][0x270] ;  /* 0x00009c00ff057b82 */ /* 0x000e300000000800 */
[----:B------:R-:W1:Y:S01]  /*0350*/  LDC R7, c[0x0][0x2d4] ;  /* 0x0000b500ff077b82 */ /* 0x000e620000000800 */
[----:B0-----:R-:W-:-:S04]  /*0360*/  IMAD R2, R2, R5, UR5 ;  /* 0x0000000502027e24 */ /* 0x001fc8000f8e0205 */
[----:B-1----:R-:W-:-:S07]  /*0370*/  IMAD R2, R2, R7, RZ ;  /* 0x0000000702027224 */ /* 0x002fce00078e02ff */
.L_x_808:
[----:B------:R-:W-:Y:S01]  /*0380*/  SHF.R.S32.HI R5, RZ, 0x1f, R0 ;  /* 0x0000001fff057819 */ /* 0x000fe20000011400 */
[----:B------:R-:W0:Y:S01]  /*0390*/  LDC.64 R8, c[0x0][0x420] ;  /* 0x00010800ff087b82 */ /* 0x000e220000000a00 */
[----:B------:R-:W-:Y:S01]  /*03a0*/  ULDC UR9, c[0x0][0x2d0] ;  /* 0x0000b40000097ab9 */ /* 0x000fe20000000800 */
[----:B------:R-:W-:Y:S01]  /*03b0*/  IADD3 R16, R4, -UR4, RZ ;  /* 0x8000000404107c10 */ /* 0x000fe2000fffe0ff */
[----:B------:R-:W-:Y:S01]  /*03c0*/  USHF.R.S32.HI UR8, URZ, 0x1f, UR4 ;  /* 0x0000001f3f087899 */ /* 0x000fe20008011404 */
[----:B------:R-:W-:-:S04]  /*03d0*/  LEA.HI R5, R5, R0, RZ, 0x3 ;  /* 0x0000000005057211 */ /* 0x000fc800078f18ff */
[----:B------:R-:W-:Y:S02]  /*03e0*/  LOP3.LUT R7, R5, 0x1ffffff8, RZ, 0xc0, !PT ;  /* 0x1ffffff805077812 */ /* 0x000fe400078ec0ff */
[----:B------:R-:W-:Y:S02]  /*03f0*/  SHF.R.S32.HI R13, RZ, 0x3, R5 ;  /* 0x00000003ff0d7819 */ /* 0x000fe40000011405 */
[----:B------:R-:W-:Y:S01]  /*0400*/  IADD3 R20, -R7, R0, RZ ;  /* 0x0000000007147210 */ /* 0x000fe20007ffe1ff */
[----:B------:R-:W1:Y:S01]  /*0410*/  LDC.64 R4, c[0x0][0x298] ;  /* 0x0000a600ff047b82 */ /* 0x000e620000000a00 */
[----:B------:R-:W-:Y:S02]  /*0420*/  IADD3 R11, R13, 0x20, RZ ;  /* 0x000000200d0b7810 */ /* 0x000fe40007ffe0ff */
[----:B------:R-:W-:Y:S02]  /*0430*/  SHF.L.U32 R20, R20, 0x3, RZ ;  /* 0x0000000314147819 */ /* 0x000fe400000006ff */
[----:B------:R-:W-:-:S02]  /*0440*/  SHF.R.S32.HI R19, RZ, 0x1f, R13 ;  /* 0x0000001fff137819 */ /* 0x000fc4000001140d */
[----:B------:R-:W-:Y:S01]  /*0450*/  ISETP.GE.AND P0, PT, R20, UR9, PT ;  /* 0x0000000914007c0c */ /* 0x000fe2000bf06270 */
[----:B------:R-:W2:Y:S01]  /*0460*/  LDC.64 R6, c[0x0][0x428] ;  /* 0x00010a00ff067b82 */ /* 0x000ea20000000a00 */
[--C-:B------:R-:W-:Y:S01]  /*0470*/  SHF.R.S32.HI R21, RZ, 0x1f, R20.reuse ;  /* 0x0000001fff157819 */ /* 0x100fe20000011414 */
[----:B------:R-:W-:Y:S01]  /*0480*/  USHF.R.S32.HI UR9, URZ, 0x1f, UR5 ;  /* 0x0000001f3f097899 */ /* 0x000fe20008011405 */
[-C--:B------:R-:W-:Y:S01]  /*0490*/  ISETP.LT.AND P1, PT, R13, R16.reuse, !P0 ;  /* 0x000000100d00720c */ /* 0x080fe20004721270 */
[C---:B0-----:R-:W-:Y:S01]  /*04a0*/  IMAD R12, R8.reuse, UR8, RZ ;  /* 0x00000008080c7c24 */ /* 0x041fe2000f8e02ff */
[----:B------:R-:W-:Y:S01]  /*04b0*/  ISETP.LT.AND P0, PT, R11, R16, !P0 ;  /* 0x000000100b00720c */ /* 0x000fe20004701270 */
[----:B------:R-:W-:-:S04]  /*04c0*/  IMAD.WIDE.U32 R14, R8, UR4, R20 ;  /* 0x00000004080e7c25 */ /* 0x000fc8000f8e0014 */
[----:B------:R-:W-:Y:S01]  /*04d0*/  IMAD R12, R9, UR4, R12 ;  /* 0x00000004090c7c24 */ /* 0x000fe2000f8e020c */
[----:B------:R-:W-:Y:S02]  /*04e0*/  IADD3 R14, P2, R10, R14, RZ ;  /* 0x0000000e0a0e7210 */ /* 0x000fe40007f5e0ff */
[----:B------:R-:W0:Y:S02]  /*04f0*/  LDC.64 R10, c[0x0][0x2a0] ;  /* 0x0000a800ff0a7b82 */ /* 0x000e240000000a00 */
[----:B------:R-:W-:Y:S01]  /*0500*/  IADD3.X R15, R3, R15, R12, P2, !PT ;  /* 0x0000000f030f7210 */ /* 0x000fe200017fe40c */
[----:B-1----:R-:W-:Y:S02]  /*0510*/  IMAD.WIDE.U32 R20, R4, UR4, R20 ;  /* 0x0000000404147c25 */ /* 0x002fe4000f8e0014 */
[----:B------:R-:W-:-:S03]  /*0520*/  @P0 IADD3 R3, P2, R13, 0x20, RZ ;  /* 0x000000200d030810 */ /* 0x000fc60007f5e0ff */
[----:B------:R-:W1:Y:S01]  /*0530*/  @P1 LDC.64 R16, c[0x0][0x3e0] ;  /* 0x0000f800ff101b82 */ /* 0x000e620000000a00 */
[----:B--2---:R-:W-:-:S04]  /*0540*/  IMAD R12, R6, UR9, RZ ;  /* 0x00000009060c7c24 */ /* 0x004fc8000f8e02ff */
[----:B------:R-:W-:Y:S02]  /*0550*/  IMAD R25, R7, UR5, R12 ;  /* 0x0000000507197c24 */ /* 0x000fe4000f8e020c */
[----:B------:R-:W-:-:S04]  /*0560*/  IMAD.WIDE.U32 R6, R6, UR5, R14 ;  /* 0x0000000506067c25 */ /* 0x000fc8000f8e000e */
[----:B------:R-:W-:Y:S01]  /*0570*/  IMAD R14, R4, UR8, RZ ;  /* 0x00000008040e7c24 */ /* 0x000fe2000f8e02ff */
[----:B------:R-:W-:Y:S01]  /*0580*/  IADD3 R7, R7, R25, RZ ;  /* 0x0000001907077210 */ /* 0x000fe20007ffe0ff */
[----:B------:R-:W-:Y:S01]  /*0590*/  @P1 IMAD R12, R19, R8, RZ ;  /* 0x00000008130c1224 */ /* 0x000fe200078e02ff */
[----:B------:R-:W-:Y:S01]  /*05a0*/  @P0 IADD3.X R25, RZ, R19, RZ, P2, !PT ;  /* 0x00000013ff190210 */ /* 0x000fe200017fe4ff */
[----:B------:R-:W-:Y:S01]  /*05b0*/  IMAD R18, R5, UR4, R14 ;  /* 0x0000000405127c24 */ /* 0x000fe2000f8e020e */
[----:B------:R-:W-:Y:S01]  /*05c0*/  IADD3 R22, P2, R22, R20, RZ ;  /* 0x0000001416167210 */ /* 0x000fe20007f5e0ff */
[C---:B------:R-:W-:Y:S02]  /*05d0*/  @P1 IMAD R27, R13.reuse, R9, R12 ;  /* 0x000000090d1b1224 */ /* 0x040fe400078e020c */
[----:B------:R-:W-:Y:S01]  /*05e0*/  @P1 IMAD.WIDE.U32 R14, R13, R8, R6 ;  /* 0x000000080d0e1225 */ /* 0x000fe200078e0006 */
[----:B------:R-:W-:-:S03]  /*05f0*/  IADD3.X R23, R23, R21, R18, P2, !PT ;  /* 0x0000001517177210 */ /* 0x000fc600017fe412 */
[----:B------:R-:W-:Y:S01]  /*0600*/  @P0 IMAD R18, R25, R8, RZ ;  /* 0x0000000819120224 */ /* 0x000fe200078e02ff */
[----:B------:R-:W-:Y:S01]  /*0610*/  @P1 IADD3 R12, R15, R27, RZ ;  /* 0x0000001b0f0c1210 */ /* 0x000fe20007ffe0ff */
[----:B0-----:R-:W-:Y:S01]  /*0620*/  IMAD R20, R10, UR9, RZ ;  /* 0x000000090a147c24 */ /* 0x001fe2000f8e02ff */
[C---:B-1----:R-:W-:Y:S01]  /*0630*/  @P1 LEA R16, P2, R14.reuse, R16, 0x1 ;  /* 0x000000100e101211 */ /* 0x042fe200078408ff */
[----:B------:R-:W-:Y:S01]  /*0640*/  @P0 IMAD R15, R3, R9, R18 ;  /* 0x00000009030f0224 */ /* 0x000fe200078e0212 */
[----:B------:R-:W0:Y:S01]  /*0650*/  @P0 LDC.64 R24, c[0x0][0x280] ;  /* 0x0000a000ff180b82 */ /* 0x000e220000000a00 */
[----:B------:R-:W-:Y:S01]  /*0660*/  IMAD R9, R11, UR5, R20 ;  /* 0x000000050b097c24 */ /* 0x000fe2000f8e0214 */
[----:B------:R-:W-:Y:S01]  /*0670*/  @P1 LEA.HI.X R17, R14, R17, R12, 0x1, P2 ;  /* 0x000000110e111211 */ /* 0x000fe200010f0c0c */
[----:B------:R-:W-:Y:S01]  /*0680*/  IMAD.WIDE.U32 R10, R10, UR5, R22 ;  /* 0x000000050a0a7c25 */ /* 0x000fe2000f8e0016 */
[----:B------:R-:W-:-:S03]  /*0690*/  @P0 IADD3 R12, P2, R13, 0x20, RZ ;  /* 0x000000200d0c0810 */ /* 0x000fc60007f5e0ff */
[----:B------:R-:W-:Y:S01]  /*06a0*/  @P1 IMAD R14, R19, R4, RZ ;  /* 0x00000004130e1224 */ /* 0x000fe200078e02ff */
[----:B------:R-:W1:Y:S01]  /*06b0*/  @P0 LDC.64 R20, c[0x0][0x3e0] ;  /* 0x0000f800ff140b82 */ /* 0x000e620000000a00 */
[----:B------:R-:W-:Y:S02]  /*06c0*/  @P0 IADD3.X R27, RZ, R19, RZ, P2, !PT ;  /* 0x00000013ff1b0210 */ /* 0x000fe400017fe4ff */
[----:B------:R-:W-:Y:S01]  /*06d0*/  IADD3 R11, R11, R9, RZ ;  /* 0x000000090b0b7210 */ /* 0x000fe20007ffe0ff */
[----:B------:R-:W-:Y:S01]  /*06e0*/  @P0 IMAD.WIDE.U32 R8, R3, R8, R6 ;  /* 0x0000000803080225 */ /* 0x000fe200078e0006 */
[----:B------:R-:W-:Y:S02]  /*06f0*/  @P0 MOV R6, R10 ;  /* 0x0000000a00060202 */ /* 0x000fe40000000f00 */
[----:B------:R-:W-:Y:S01]  /*0700*/  @P0 MOV R7, R11 ;  /* 0x0000000b00070202 */ /* 0x000fe20000000f00 */
[----:B------:R-:W2:Y:S01]  /*0710*/  @P1 LDC.64 R22, c[0x0][0x280] ;  /* 0x0000a000ff161b82 */ /* 0x000ea20000000a00 */
[----:B------:R-:W-:Y:S01]  /*0720*/  @P0 IMAD R18, R27, R4, RZ ;  /* 0x000000041b120224 */ /* 0x000fe200078e02ff */
[----:B------:R-:W-:Y:S01]  /*0730*/  @P0 IADD3 R15, R9, R15, RZ ;  /* 0x0000000f090f0210 */ /* 0x000fe20007ffe0ff */
[----:B------:R-:W-:-:S02]  /*0740*/  @P1 IMAD R3, R13, R5, R14 ;  /* 0x000000050d031224 */ /* 0x000fc400078e020e */
[----:B------:R-:W-:Y:S02]  /*0750*/  @P0 IMAD R5, R12, R5, R18 ;  /* 0x000000050c050224 */ /* 0x000fe400078e0212 */
[----:B------:R-:W-:-:S04]  /*0760*/  @P1 IMAD.WIDE.U32 R10, R13, R4, R10 ;  /* 0x000000040d0a1225 */ /* 0x000fc800078e000a */
[----:B------:R-:W-:Y:S01]  /*0770*/  @P0 IMAD.WIDE.U32 R12, R12, R4, R6 ;  /* 0x000000040c0c0225 */ /* 0x000fe200078e0006 */
[----:B------:R-:W-:Y:S02]  /*0780*/  @P1 IADD3 R9, R11, R3, RZ ;  /* 0x000000030b091210 */ /* 0x000fe40007ffe0ff */
[----:B------:R-:W-:Y:S02]  /*0790*/  CS2R R6, SRZ ;  /* 0x0000000000067805 */ /* 0x000fe4000001ff00 */
[----:B------:R-:W-:Y:S02]  /*07a0*/  @P0 IADD3 R3, R13, R5, RZ ;  /* 0x000000050d030210 */ /* 0x000fe40007ffe0ff */
[----:B------:R-:W-:Y:S02]  /*07b0*/  CS2R R4, SRZ ;  /* 0x0000000000047805 */ /* 0x000fe4000001ff00 */
[----:B-1----:R-:W-:Y:S02]  /*07c0*/  @P0 LEA R20, P2, R8, R20, 0x1 ;  /* 0x0000001408140211 */ /* 0x002fe400078408ff */
[----:B0-----:R-:W-:-:S02]  /*07d0*/  @P0 LEA R24, P4, R12, R24, 0x1 ;  /* 0x000000180c180211 */ /* 0x001fc400078808ff */
[----:B------:R-:W-:Y:S02]  /*07e0*/  CS2R R18, SRZ ;  /* 0x0000000000127805 */ /* 0x000fe4000001ff00 */
[----:B------:R-:W-:Y:S01]  /*07f0*/  @P0 LEA.HI.X R21, R8, R21, R15, 0x1, P2 ;  /* 0x0000001508150211 */ /* 0x000fe200010f0c0f */
[----:B------:R0:W3:Y:S01]  /*0800*/  @P1 LDG.E.128 R4, desc[UR6][R16.64] ;  /* 0x0000000610041981 */ /* 0x0000e2000c1e1d00 */
[----:B--2---:R-:W-:Y:S02]  /*0810*/  @P1 LEA R22, P3, R10, R22, 0x1 ;  /* 0x000000160a161211 */ /* 0x004fe400078608ff */
[----:B------:R-:W-:Y:S02]  /*0820*/  CS2R R14, SRZ ;  /* 0x00000000000e7805 */ /* 0x000fe4000001ff00 */
[----:B------:R-:W-:Y:S02]  /*0830*/  @P0 LEA.HI.X R25, R12, R25, R3, 0x1, P4 ;  /* 0x000000190c190211 */ /* 0x000fe400020f0c03 */
[----:B------:R-:W-:-:S02]  /*0840*/  CS2R R12, SRZ ;  /* 0x00000000000c7805 */ /* 0x000fc4000001ff00 */
[----:B------:R-:W-:Y:S02]  /*0850*/  @P1 LEA.HI.X R23, R10, R23, R9, 0x1, P3 ;  /* 0x000000170a171211 */ /* 0x000fe400018f0c09 */
[----:B------:R-:W-:Y:S02]  /*0860*/  CS2R R10, SRZ ;  /* 0x00000000000a7805 */ /* 0x000fe4000001ff00 */
[----:B------:R-:W-:Y:S02]  /*0870*/  CS2R R8, SRZ ;  /* 0x0000000000087805 */ /* 0x000fe4000001ff00 */
[----:B0-----:R-:W-:Y:S01]  /*0880*/  CS2R R16, SRZ ;  /* 0x0000000000107805 */ /* 0x001fe2000001ff00 */
[----:B------:R-:W2:Y:S04]  /*0890*/  @P0 LDG.E.128 R12, desc[UR6][R20.64] ;  /* 0x00000006140c0981 */ /* 0x000ea8000c1e1d00 */
[----:B------:R-:W4:Y:S04]  /*08a0*/  @P1 LDG.E.128 R8, desc[UR6][R22.64] ;  /* 0x0000000616081981 */ /* 0x000f28000c1e1d00 */
[----:B------:R-:W5:Y:S01]  /*08b0*/  @P0 LDG.E.128 R16, desc[UR6][R24.64] ;  /* 0x0000000618100981 */ /* 0x000f62000c1e1d00 */
[----:B------:R-:W-:Y:S01]  /*08c0*/  LOP3.LUT P0, RZ, R0, 0x7, RZ, 0xc0, !PT ;  /* 0x0000000700ff7812 */ /* 0x000fe2000780c0ff */
[----:B---3--:R-:W-:-:S02]  /*08d0*/  HADD2.F32 R26, -RZ, R4.H1_H1 ;  /* 0x30000004ff1a7230 */ /* 0x008fc40000004100 */
[----:B------:R-:W-:Y:S02]  /*08e0*/  HADD2.F32 R29, -RZ, R4.H0_H0 ;  /* 0x20000004ff1d7230 */ /* 0x000fe40000004100 */
[--C-:B--2---:R-:W-:Y:S02]  /*08f0*/  HADD2.F32 R27, -RZ, R12.reuse.H1_H1 ;  /* 0x3000000cff1b7230 */ /* 0x104fe40000004100 */
[----:B------:R-:W-:Y:S02]  /*0900*/  HADD2.F32 R12, -RZ, R12.H0_H0 ;  /* 0x2000000cff0c7230 */ /* 0x000fe40000004100 */
[----:B----4-:R-:W-:Y:S02]  /*0910*/  HADD2.F32 R3, -RZ, R8.H1_H1 ;  /* 0x30000008ff037230 */ /* 0x010fe40000004100 */
[--C-:B-----5:R-:W-:Y:S02]  /*0920*/  HADD2.F32 R28, -RZ, R16.reuse.H1_H1 ;  /* 0x30000010ff1c7230 */ /* 0x120fe40000004100 */
[----:B------:R-:W-:-:S02]  /*0930*/  HADD2.F32 R16, -RZ, R16.H0_H0 ;  /* 0x20000010ff107230 */ /* 0x000fc40000004100 */
[----:B------:R-:W-:Y:S01]  /*0940*/  FMUL.FTZ R26, R26, R3 ;  /* 0x000000031a1a7220 */ /* 0x000fe20000410000 */
[----:B------:R-:W-:Y:S02]  /*0950*/  HADD2.F32 R20, -RZ, R8.H0_H0 ;  /* 0x20000008ff147230 */ /* 0x000fe40000004100 */
[----:B------:R-:W-:Y:S01]  /*0960*/  FMUL.FTZ R27, R27, R28 ;  /* 0x0000001c1b1b7220 */ /* 0x000fe20000410000 */
[----:B------:R-:W-:-:S03]  /*0970*/  HADD2.F32 R3, -RZ, R5.H0_H0 ;  /* 0x20000005ff037230 */ /* 0x000fc60000004100 */
[----:B------:R-:W-:Y:S01]  /*0980*/  FFMA.FTZ R27, R12, R16, R27 ;  /* 0x000000100c1b7223 */ /* 0x000fe2000001001b */
[----:B------:R-:W-:Y:S02]  /*0990*/  HADD2.F32 R16, -RZ, R9.H0_H0 ;  /* 0x20000009ff107230 */ /* 0x000fe40000004100 */
[----:B------:R-:W-:Y:S01]  /*09a0*/  FFMA.FTZ R26, R29, R20, R26 ;  /* 0x000000141d1a7223 */ /* 0x000fe2000001001a */
[----:B------:R-:W-:Y:S02]  /*09b0*/  HADD2.F32 R5, -RZ, R5.H1_H1 ;  /* 0x30000005ff057230 */ /* 0x000fe40000004100 */
[----:B------:R-:W-:Y:S02]  /*09c0*/  HADD2.F32 R12, -RZ, R9.H1_H1 ;  /* 0x30000009ff0c7230 */ /* 0x000fe40000004100 */
[----:B------:R-:W-:Y:S01]  /*09d0*/  FFMA.FTZ R16, R3, R16, R26 ;  /* 0x0000001003107223 */ /* 0x000fe2000001001a */
[----:B------:R-:W-:Y:S02]  /*09e0*/  HADD2.F32 R20, -RZ, R13.H0_H0 ;  /* 0x2000000dff147230 */ /* 0x000fe40000004100 */
[----:B------:R-:W-:-:S02]  /*09f0*/  HADD2.F32 R24, -RZ, R17.H0_H0 ;  /* 0x20000011ff187230 */ /* 0x000fc40000004100 */
[----:B------:R-:W-:Y:S01]  /*0a00*/  FFMA.FTZ R5, R5, R12, R16 ;  /* 0x0000000c05057223 */ /* 0x000fe20000010010 */
[----:B------:R-:W-:Y:S02]  /*0a10*/  HADD2.F32 R4, -RZ, R6.H0_H0 ;  /* 0x20000006ff047230 */ /* 0x000fe40000004100 */
[----:B------:R-:W-:Y:S02]  /*0a20*/  HADD2.F32 R23, -RZ, R10.H0_H0 ;  /* 0x2000000aff177230 */ /* 0x000fe40000004100 */
[----:B------:R-:W-:Y:S01]  /*0a30*/  FFMA.FTZ R27, R20, R24, R27 ;  /* 0x00000018141b7223 */ /* 0x000fe2000001001b */
[----:B------:R-:W-:Y:S02]  /*0a40*/  HADD2.F32 R22, -RZ, R13.H1_H1 ;  /* 0x3000000dff167230 */ /* 0x000fe40000004100 */
[----:B------:R-:W-:Y:S02]  /*0a50*/  HADD2.F32 R17, -RZ, R17.H1_H1 ;  /* 0x30000011ff117230 */ /* 0x000fe40000004100 */
[----:B------:R-:W-:Y:S01]  /*0a60*/  FFMA.FTZ R5, R4, R23, R5 ;  /* 0x0000001704057223 */ /* 0x000fe20000010005 */
[----:B------:R-:W-:-:S02]  /*0a70*/  HADD2.F32 R8, -RZ, R6.H1_H1 ;  /* 0x30000006ff087230 */ /* 0x000fc40000004100 */
[----:B------:R-:W-:Y:S02]  /*0a80*/  HADD2.F32 R21, -RZ, R10.H1_H1 ;  /* 0x3000000aff157230 */ /* 0x000fe40000004100 */
[----:B------:R-:W-:Y:S01]  /*0a90*/  FFMA.FTZ R27, R22, R17, R27 ;  /* 0x00000011161b7223 */ /* 0x000fe2000001001b */
[----:B------:R-:W-:Y:S02]  /*0aa0*/  HADD2.F32 R12, -RZ, R14.H0_H0 ;  /* 0x2000000eff0c7230 */ /* 0x000fe40000004100 */
[----:B------:R-:W-:Y:S02]  /*0ab0*/  HADD2.F32 R3, -RZ, R18.H0_H0 ;  /* 0x20000012ff037230 */ /* 0x000fe40000004100 */
[----:B------:R-:W-:Y:S01]  /*0ac0*/  FFMA.FTZ R5, R8, R21, R5 ;  /* 0x0000001508057223 */ /* 0x000fe20000010005 */
[----:B------:R-:W-:Y:S02]  /*0ad0*/  HADD2.F32 R6, -RZ, R7.H0_H0 ;  /* 0x20000007ff067230 */ /* 0x000fe40000004100 */
[----:B------:R-:W-:-:S02]  /*0ae0*/  HADD2.F32 R9, -RZ, R11.H0_H0 ;  /* 0x2000000bff097230 */ /* 0x000fc40000004100 */
[----:B------:R-:W-:Y:S01]  /*0af0*/  FFMA.FTZ R27, R12, R3, R27 ;  /* 0x000000030c1b7223 */ /* 0x000fe2000001001b */
[----:B------:R-:W-:Y:S02]  /*0b00*/  HADD2.F32 R14, -RZ, R14.H1_H1 ;  /* 0x3000000eff0e7230 */ /* 0x000fe40000004100 */
[----:B------:R-:W-:Y:S02]  /*0b10*/  HADD2.F32 R18, -RZ, R18.H1_H1 ;  /* 0x30000012ff127230 */ /* 0x000fe40000004100 */
[----:B------:R-:W-:Y:S01]  /*0b20*/  FFMA.FTZ R6, R6, R9, R5 ;  /* 0x0000000906067223 */ /* 0x000fe20000010005 */
[----:B------:R-:W-:Y:S02]  /*0b30*/  HADD2.F32 R7, -RZ, R7.H1_H1 ;  /* 0x30000007ff077230 */ /* 0x000fe40000004100 */
[----:B------:R-:W-:Y:S02]  /*0b40*/  HADD2.F32 R10, -RZ, R11.H1_H1 ;  /* 0x3000000bff0a7230 */ /* 0x000fe40000004100 */
[----:B------:R-:W-:Y:S01]  /*0b50*/  FFMA.FTZ R27, R14, R18, R27 ;  /* 0x000000120e1b7223 */ /* 0x000fe2000001001b */
[----:B------:R-:W-:-:S02]  /*0b60*/  HADD2.F32 R4, -RZ, R15.H0_H0 ;  /* 0x2000000fff047230 */ /* 0x000fc40000004100 */
[----:B------:R-:W-:Y:S02]  /*0b70*/  HADD2.F32 R3, -RZ, R19.H0_H0 ;  /* 0x20000013ff037230 */ /* 0x000fe40000004100 */
[----:B------:R-:W-:Y:S01]  /*0b80*/  FFMA.FTZ R6, R7, R10, R6 ;  /* 0x0000000a07067223 */ /* 0x000fe20000010006 */
[----:B------:R-:W-:Y:S02]  /*0b90*/  HADD2.F32 R8, -RZ, R15.H1_H1 ;  /* 0x3000000fff087230 */ /* 0x000fe40000004100 */
[----:B------:R-:W-:Y:S02]  /*0ba0*/  HADD2.F32 R19, -RZ, R19.H1_H1 ;  /* 0x30000013ff137230 */ /* 0x000fe40000004100 */
[----:B------:R-:W-:Y:S02]  /*0bb0*/  FFMA.FTZ R27, R4, R3, R27 ;  /* 0x00000003041b7223 */ /* 0x000fe4000001001b */
[----:B------:R-:W0:Y:S02]  /*0bc0*/  SHFL.BFLY PT, R3, R6, 0x4, 0x1f ;  /* 0x0c801f0006037f89 */ /* 0x000e2400000e0000 */
[----:B------:R-:W-:-:S05]  /*0bd0*/  FFMA.FTZ R27, R8, R19, R27 ;  /* 0x00000013081b7223 */ /* 0x000fca000001001b */
[----:B------:R-:W1:Y:S01]  /*0be0*/  SHFL.BFLY PT, R4, R27, 0x4, 0x1f ;  /* 0x0c801f001b047f89 */ /* 0x000e6200000e0000 */
[----:B0-----:R-:W-:Y:S01]  /*0bf0*/  FADD.FTZ R3, R6, R3 ;  /* 0x0000000306037221 */ /* 0x001fe20000010000 */
[----:B-1----:R-:W-:-:S04]  /*0c00*/  FADD.FTZ R7, R27, R4 ;  /* 0x000000041b077221 */ /* 0x002fc80000010000 */
[----:B------:R-:W0:Y:S04]  /*0c10*/  SHFL.BFLY PT, R4, R3, 0x2, 0x1f ;  /* 0x0c401f0003047f89 */ /* 0x000e2800000e0000 */
[----:B------:R-:W1:Y:S01]  /*0c20*/  SHFL.BFLY PT, R8, R7, 0x2, 0x1f ;  /* 0x0c401f0007087f89 */ /* 0x000e6200000e0000 */
[----:B0-----:R-:W-:Y:S01]  /*0c30*/  FADD.FTZ R4, R3, R4 ;  /* 0x0000000403047221 */ /* 0x001fe20000010000 */
[----:B-1----:R-:W-:-:S04]  /*0c40*/  FADD.FTZ R8, R7, R8 ;  /* 0x0000000807087221 */ /* 0x002fc80000010000 */
[----:B------:R-:W0:Y:S04]  /*0c50*/  SHFL.BFLY PT, R5, R4, 0x1, 0x1f ;  /* 0x0c201f0004057f89 */ /* 0x000e2800000e0000 */
[----:B------:R-:W1:Y:S01]  /*0c60*/  SHFL.BFLY PT, R9, R8, 0x1, 0x1f ;  /* 0x0c201f0008097f89 */ /* 0x000e6200000e0000 */
[----:B------:R-:W-:Y:S01]  /*0c70*/  IADD3 R11, R2, UR4, RZ ;  /* 0x00000004020b7c10 */ /* 0x000fe2000fffe0ff */
[----:B------:R-:W-:-:S03]  /*0c80*/  ULDC.64 UR4, c[0x0][0x478] ;  /* 0x00011e0000047ab9 */ /* 0x000fc60000000a00 */
[----:B------:R-:W-:Y:S02]  /*0c90*/  SHF.R.S32.HI R2, RZ, 0x1f, R11 ;  /* 0x0000001fff027819 */ /* 0x000fe4000001140b */
[----:B------:R-:W-:-:S04]  /*0ca0*/  LEA.HI R6, P1, R0, R11, RZ, 0x1d ;  /* 0x0000000b00067211 */ /* 0x000fc8000783e8ff */
[----:B------:R-:W-:Y:S02]  /*0cb0*/  IADD3.X R3, RZ, R2, RZ, P1, !PT ;  /* 0x00000002ff037210 */ /* 0x000fe40000ffe4ff */
[----:B------:R-:W-:Y:S01]  /*0cc0*/  LEA R2, P1, R6, UR4, 0x2 ;  /* 0x0000000406027c11 */ /* 0x000fe2000f8210ff */
[----:B------:R-:W-:Y:S01]  /*0cd0*/  ULDC UR4, c[0x0][0x384] ;  /* 0x0000e10000047ab9 */ /* 0x000fe20000000800 */
[----:B0-----:R-:W-:Y:S02]  /*0ce0*/  FADD.FTZ R5, R4, R5 ;  /* 0x0000000504057221 */ /* 0x001fe40000010000 */
[----:B------:R-:W-:Y:S02]  /*0cf0*/  LEA.HI.X R3, R6, UR5, R3, 0x2, P1 ;  /* 0x0000000506037c11 */ /* 0x000fe400088f1403 */
[----:B------:R-:W-:Y:S01]  /*0d00*/  FMUL.FTZ R5, R5, UR4 ;  /* 0x0000000405057c20 */ /* 0x000fe20008410000 */
[----:B-1----:R-:W-:-:S04]  /*0d10*/  FADD.FTZ R9, R8, R9 ;  /* 0x0000000908097221 */ /* 0x002fc80000010000 */
[----:B------:R-:W-:Y:S01]  /*0d20*/  FMUL.FTZ R9, R9, UR4 ;  /* 0x0000000409097c20 */ /* 0x000fe20008410000 */
[----:B------:R0:W-:Y:S01]  /*0d30*/  @!P0 STG.E desc[UR6][R2.64], R5 ;  /* 0x0000000502008986 */ /* 0x0001e2000c101906 */
[----:B------:R-:W-:Y:S05]  /*0d40*/  @P0 EXIT ;  /* 0x000000000000094d */ /* 0x000fea0003800000 */
[----:B------:R-:W-:Y:S01]  /*0d50*/  STG.E desc[UR6][R2.64+0x80], R9 ;  /* 0x0000800902007986 */ /* 0x000fe2000c101906 */
[----:B------:R-:W-:Y:S05]  /*0d60*/  EXIT ;  /* 0x000000000000794d */ /* 0x000fea0003800000 */
.L_x_809:
        /* <DEDUP_REMOVED lines=9> */
.L_x_1272:


//--------------------- .text._ZN5flash25flash_bwd_dot_do_o_kernelILb1E23Flash_bwd_kernel_traitsILi64ELi64ELi128ELi8ELi2ELi4ELi4ELb1ELb0EN7cutlass6half_tE19Flash_kernel_traitsILi64ELi64ELi128ELi8ES3_EEEEvNS_16Flash_bwd_paramsE --------------------------
	.section	.text._ZN5flash25flash_bwd_dot_do_o_kernelILb1E23Flash_bwd_kernel_traitsILi64ELi64ELi128ELi8ELi2ELi4ELi4ELb1ELb0EN7cutlass6half_tE19Flash_kernel_traitsILi64ELi64ELi128ELi8ES3_EEEEvNS_16Flash_bwd_paramsE,"ax",@progbits
	.align	128
        .global         _ZN5flash25flash_bwd_dot_do_o_kernelILb1E23Flash_bwd_kernel_traitsILi64ELi64ELi128ELi8ELi2ELi4ELi4ELb1ELb0EN7cutlass6half_tE19Flash_kernel_traitsILi64ELi64ELi128ELi8ES3_EEEEvNS_16Flash_bwd_paramsE
        .type           _ZN5flash25flash_bwd_dot_do_o_kernelILb1E23Flash_bwd_kernel_traitsILi64ELi64ELi128ELi8ELi2ELi4ELi4ELb1ELb0EN7cutlass6half_tE19Flash_kernel_traitsILi64ELi64ELi128ELi8ES3_EEEEvNS_16Flash_bwd_paramsE,@function
        .size           _ZN5flash25flash_bwd_dot_do_o_kernelILb1E23Flash_bwd_kernel_traitsILi64ELi64ELi128ELi8ELi2ELi4ELi4ELb1ELb0EN7cutlass6half_tE19Flash_kernel_traitsILi64ELi64ELi128ELi8ES3_EEEEvNS_16Flash_bwd_paramsE,(.L_x_1273 - _ZN5flash25flash_bwd_dot_do_o_kernelILb1E23Flash_bwd_kernel_traitsILi64ELi64ELi128ELi8ELi2ELi4ELi4ELb1ELb0EN7cutlass6half_tE19Flash_kernel_traitsILi64ELi64ELi128ELi8ES3_EEEEvNS_16Flash_bwd_paramsE)
        .other          _ZN5flash25flash_bwd_dot_do_o_kernelILb1E23Flash_bwd_kernel_traitsILi64ELi64ELi128ELi8ELi2ELi4ELi4ELb1ELb0EN7cutlass6half_tE19Flash_kernel_traitsILi64ELi64ELi128ELi8ES3_EEEEvNS_16Flash_bwd_paramsE,@"STO_CUDA_ENTRY STV_DEFAULT"
_ZN5flash25flash_bwd_dot_do_o_kernelILb1E23Flash_bwd_kernel_traitsILi64ELi64ELi128ELi8ELi2ELi4ELi4ELb1ELb0EN7cutlass6half_tE19Flash_kernel_traitsILi64ELi64ELi128ELi8ES3_EEEEvNS_16Flash_bwd_paramsE:
.text._ZN5flash25flash_bwd_dot_do_o_kernelILb1E23Flash_bwd_kernel_traitsILi64ELi64ELi128ELi8ELi2ELi4ELi4ELb1ELb0EN7cutlass6half_tE19Flash_kernel_traitsILi64ELi64ELi128ELi8ES3_EEEEvNS_16Flash_bwd_paramsE:
[----:B------:R-:W-:Y:S01]  /*0000*/  LDC R1, c[0x0][0x28] ;  /* 0x00000a00ff017b82 */ /* 0x000fe20000000800 */
[----:B------:R-:W0:Y:S07]  /*0010*/  S2R R18, SR_CTAID.Y ;  /* 0x0000000000127919 */ /* 0x000e2e0000002600 */
[----:B------:R-:W0:Y:S01]  /*0020*/  LDC.64 R2, c[0x0][0x2f0] ;  /* 0x0000bc00ff027b82 */ /* 0x000e220000000a00 */
[----:B------:R-:W-:Y:S01]  /*0030*/  ULDC.64 UR4, c[0x0][0x2f0] ;  /* 0x0000bc0000047ab9 */ /* 0x000fe20000000a00 */
[----:B------:R-:W-:-:S02]  /*0040*/  MOV R11, 0xffffffff ;  /* 0xffffffff000b7802 */ /* 0x000fc40000000f00 */
[----:B------:R-:W-:-:S04]  /*0050*/  ISETP.NE.U32.AND P0, PT, RZ, UR4, PT ;  /* 0x00000004ff007c0c */ /* 0x000fc8000bf05070 */
[----:B------:R-:W-:Y:S01]  /*0060*/  ISETP.NE.AND.EX P0, PT, RZ, UR5, PT, P0 ;  /* 0x00000005ff007c0c */ /* 0x000fe2000bf05300 */
[----:B------:R-:W-:Y:S01]  /*0070*/  ULDC.64 UR4, c[0x0][0x208] ;  /* 0x0000820000047ab9 */ /* 0x000fe20000000a00 */
[----:B0-----:R-:W-:-:S11]  /*0080*/  IMAD.WIDE R2, R18, 0x4, R2 ;  /* 0x0000000412027825 */ /* 0x001fd600078e0202 */
[----:B------:R-:W2:Y:S04]  /*0090*/  @P0 LDG.E R11, desc[UR4][R2.64] ;  /* 0x00000004020b0981 */ /* 0x000ea8000c1e1900 */
[----:B------:R-:W2:Y:S01]  /*00a0*/  @P0 LDG.E R12, desc[UR4][R2.64+0x4] ;  /* 0x00000404020c0981 */ /* 0x000ea2000c1e1900 */
[----:B------:R-:W0:Y:S02]  /*00b0*/  S2R R29, SR_CTAID.X ;  /* 0x00000000001d7919 */ /* 0x000e240000002500 */
[----:B0-----:R-:W-:Y:S02]  /*00c0*/  SHF.L.U32 R29, R29, 0x6, RZ ;  /* 0x000000061d1d7819 */ /* 0x001fe400000006ff */
[----:B--2---:R-:W-:-:S06]  /*00d0*/  @P0 IADD3 R12, R12, -R11, RZ ;  /* 0x8000000b0c0c0210 */ /* 0x004fcc0007ffe0ff */
[----:B------:R-:W0:Y:S02]  /*00e0*/  @!P0 LDC R12, c[0x0][0x2c4] ;  /* 0x0000b100ff0c8b82 */ /* 0x000e240000000800 */
[----:B0-----:R-:W-:-:S13]  /*00f0*/  ISETP.GT.AND P1, PT, R12, R29, PT ;  /* 0x0000001d0c00720c */ /* 0x001fda0003f24270 */
[----:B------:R-:W-:Y:S05]  /*0100*/  @!P1 EXIT ;  /* 0x000000000000994d */ /* 0x000fea0003800000 */
[----:B------:R-:W-:Y:S01]  /*0110*/  ISETP.NE.AND P1, PT, R11, -0x1, PT ;  /* 0xffffffff0b00780c */ /* 0x000fe20003f25270 */
[----:B------:R-:W0:Y:S01]  /*0120*/  LDC R0, c[0x0][0x2d4] ;  /* 0x0000b500ff007b82 */ /* 0x000e220000000800 */
[----:B------:R-:W1:Y:S07]  /*0130*/  S2R R20, SR_TID.X ;  /* 0x0000000000147919 */ /* 0x000e6e0000002100 */
[----:B------:R-:W2:Y:S04]  /*0140*/  LDC R21, c[0x0][0x270] ;  /* 0x00009c00ff157b82 */ /* 0x000ea80000000800 */
[----:B------:R-:W-:-:S04]  /*0150*/  @!P1 SHF.R.S32.HI R5, RZ, 0x1f, R18 ;  /* 0x0000001fff059819 */ /* 0x000fc80000011412 */
[----:B------:R-:W3:Y:S08]  /*0160*/  @!P1 LDC.64 R2, c[0x0][0x418] ;  /* 0x00010600ff029b82 */ /* 0x000ef00000000a00 */
[----:B------:R-:W4:Y:S08]  /*0170*/  @P1 LDC.64 R14, c[0x0][0x420] ;  /* 0x00010800ff0e1b82 */ /* 0x000f300000000a00 */
[----:B------:R-:W5:Y:S01]  /*0180*/  @P1 LDC.64 R8, c[0x0][0x298] ;  /* 0x0000a600ff081b82 */ /* 0x000f620000000a00 */
[----:B--2---:R-:W-:Y:S01]  /*0190*/  SHF.R.S32.HI R13, RZ, 0x1f, R21 ;  /* 0x0000001fff0d7819 */ /* 0x004fe20000011415 */
[----:B---3--:R-:W-:-:S06]  /*01a0*/  @!P1 IMAD R6, R5, R2, RZ ;  /* 0x0000000205069224 */ /* 0x008fcc00078e02ff */
[----:B------:R-:W2:Y:S01]  /*01b0*/  LDC R26, c[0x0][0x2dc] ;  /* 0x0000b700ff1a7b82 */ /* 0x000ea20000000800 */
[----:B------:R-:W-:-:S04]  /*01c0*/  IMAD.WIDE R4, R18, 0x80, RZ ;  /* 0x0000008012047825 */ /* 0x000fc800078e02ff */
[----:B------:R-:W-:Y:S01]  /*01d0*/  @!P1 IMAD R7, R18, R3, R6 ;  /* 0x0000000312079224 */ /* 0x000fe200078e0206 */
[----:B------:R-:W-:Y:S01]  /*01e0*/  SEL R10, R4, RZ, P0 ;  /* 0x000000ff040a7207 */ /* 0x000fe20000000000 */
[----:B----4-:R-:W-:Y:S01]  /*01f0*/  @P1 IMAD.WIDE.U32 R16, R11, R14, RZ ;  /* 0x0000000e0b101225 */ /* 0x010fe200078e00ff */
[----:B------:R-:W-:-:S03]  /*0200*/  SHF.R.S32.HI R14, RZ, 0x1f, R29 ;  /* 0x0000001fff0e7819 */ /* 0x000fc6000001141d */
[----:B------:R-:W-:-:S04]  /*0210*/  @!P1 IMAD.WIDE.U32 R2, R18, R2, RZ ;  /* 0x0000000212029225 */ /* 0x000fc800078e00ff */
[----:B------:R-:W-:Y:S01]  /*0220*/  @P1 IMAD R15, R11, R15, R17 ;  /* 0x0000000f0b0f1224 */ /* 0x000fe200078e0211 */
[----:B------:R-:W-:Y:S02]  /*0230*/  @!P1 IADD3 R15, R3, R7, RZ ;  /* 0x00000007030f9210 */ /* 0x000fe40007ffe0ff */
[----:B------:R-:W-:Y:S01]  /*0240*/  SEL R17, R5, RZ, P0 ;  /* 0x000000ff05117207 */ /* 0x000fe20000000000 */
[----:B------:R-:W3:Y:S01]  /*0250*/  S2R R7, SR_CTAID.Z ;  /* 0x0000000000077919 */ /* 0x000ee20000002700 */
[----:B0-----:R-:W-:Y:S01]  /*0260*/  IMAD.WIDE R4, R18, R0, RZ ;  /* 0x0000000012047225 */ /* 0x001fe200078e02ff */
[----:B------:R-:W-:Y:S02]  /*0270*/  @!P1 MOV R16, R2 ;  /* 0x0000000200109202 */ /* 0x000fe40000000f00 */
[----:B------:R-:W-:Y:S01]  /*0280*/  IADD3 R25, P0, R29, R10, RZ ;  /* 0x0000000a1d197210 */ /* 0x000fe20007f1e0ff */
[----:B------:R-:W-:Y:S01]  /*0290*/  IMAD R5, R5, R21, RZ ;  /* 0x0000001505057224 */ /* 0x000fe200078e02ff */
[----:B--2---:R-:W-:Y:S01]  /*02a0*/  SHF.R.S32.HI R27, RZ, 0x1f, R26 ;  /* 0x0000001fff1b7819 */ /* 0x004fe2000001141a */
[----:B-----5:R-:W-:Y:S01]  /*02b0*/  @P1 IMAD.WIDE.U32 R2, R11, R8, RZ ;  /* 0x000000080b021225 */ /* 0x020fe200078e00ff */
[----:B------:R-:W-:-:S02]  /*02c0*/  IADD3.X R23, R14, R17, RZ, P0, !PT ;  /* 0x000000110e177210 */ /* 0x000fc400007fe4ff */
[----:B------:R-:W-:Y:S01]  /*02d0*/  @P1 MOV R17, R11 ;  /* 0x0000000b00111202 */ /* 0x000fe20000000f00 */
[C---:B------:R-:W-:Y:S01]  /*02e0*/  IMAD R19, R4.reuse, R13, R5 ;  /* 0x0000000d04137224 */ /* 0x040fe200078e0205 */
[----:B------:R-:W-:Y:S01]  /*02f0*/  @P1 MOV R6, R2 ;  /* 0x0000000200061202 */ /* 0x000fe20000000f00 */
[----:B------:R-:W-:-:S04]  /*0300*/  IMAD.WIDE.U32 R4, R4, R21, RZ ;  /* 0x0000001504047225 */ /* 0x000fc800078e00ff */
[----:B------:R-:W-:Y:S01]  /*0310*/  @P1 IMAD R13, R11, R9, R3 ;  /* 0x000000090b0d1224 */ /* 0x000fe200078e0203 */
[----:B------:R-:W-:Y:S01]  /*0320*/  IADD3 R3, R5, R19, RZ ;  /* 0x0000001305037210 */ /* 0x000fe20007ffe0ff */
[----:B------:R-:W-:Y:S01]  /*0330*/  HFMA2.MMA R19, -RZ, RZ, 0, 0 ;  /* 0x00000000ff137435 */ /* 0x000fe200000001ff */
[----:B------:R-:W-:-:S04]  /*0340*/  IMAD.WIDE R8, R21, R26, RZ ;  /* 0x0000001a15087225 */ /* 0x000fc800078e02ff */
[----:B------:R-:W-:Y:S01]  /*0350*/  IMAD R10, R3, R26, RZ ;  /* 0x0000001a030a7224 */ /* 0x000fe200078e02ff */
[----:B-1-3--:R-:W-:Y:S06]  /*0360*/  @P1 BRA `(.L_x_810) ;  /* 0x0000000000201947 */ /* 0x00afec0003800000 */
[----:B------:R-:W0:Y:S01]  /*0370*/  LDC.64 R2, c[0x0][0x290] ;  /* 0x0000a400ff027b82 */ /* 0x000e220000000a00 */
[----:B------:R-:W-:Y:S02]  /*0380*/  SHF.R.S32.HI R13, RZ, 0x1f, R18 ;  /* 0x0000001fff0d7819 */ /* 0x000fe40000011412 */
[----:B------:R-:W-:-:S03]  /*0390*/  MOV R17, 0xffffffff ;  /* 0xffffffff00117802 */ /* 0x000fc60000000f00 */
[----:B0-----:R-:W-:-:S04]  /*03a0*/  IMAD R6, R13, R2, RZ ;  /* 0x000000020d067224 */ /* 0x001fc800078e02ff */
[C---:B------:R-:W-:Y:S02]  /*03b0*/  IMAD R13, R18.reuse, R3, R6 ;  /* 0x00000003120d7224 */ /* 0x040fe400078e0206 */
[----:B------:R-:W-:-:S05]  /*03c0*/  IMAD.WIDE.U32 R2, R18, R2, RZ ;  /* 0x0000000212027225 */ /* 0x000fca00078e00ff */
[----:B------:R-:W-:Y:S02]  /*03d0*/  IADD3 R13, R3, R13, RZ ;  /* 0x0000000d030d7210 */ /* 0x000fe40007ffe0ff */
[----:B------:R-:W-:-:S07]  /*03e0*/  MOV R6, R2 ;  /* 0x0000000200067202 */ /* 0x000fce0000000f00 */
.L_x_810:
[----:B------:R-:W-:Y:S01]  /*03f0*/  ULDC.U8 UR6, c[0x0][0x3d8] ;  /* 0x0000f60000067ab9 */ /* 0x000fe20000000000 */
[----:B------:R-:W-:Y:S01]  /*0400*/  IMAD R2, R9, R17, RZ ;  /* 0x0000001109027224 */ /* 0x000fe200078e02ff */
[----:B------:R-:W-:Y:S01]  /*0410*/  ISETP.NE.AND P0, PT, RZ, UR6, PT ;  /* 0x00000006ff007c0c */ /* 0x000fe2000bf05270 */
[----:B------:R-:W-:Y:S01]  /*0420*/  IMAD R27, R27, R4, R10 ;  /* 0x000000041b1b7224 */ /* 0x000fe200078e020a */
[----:B------:R-:W-:Y:S01]  /*0430*/  SHF.R.S32.HI R10, RZ, 0x1f, R7 ;  /* 0x0000001fff0a7819 */ /* 0x000fe20000011407 */
[----:B------:R-:W-:Y:S02]  /*0440*/  IMAD R19, R8, R19, R2 ;  /* 0x0000001308137224 */ /* 0x000fe400078e0202 */
[----:B------:R-:W-:Y:S02]  /*0450*/  IMAD R23, R23, R8, RZ ;  /* 0x0000000817177224 */ /* 0x000fe400078e02ff */
[----:B------:R-:W-:-:S04]  /*0460*/  IMAD.WIDE.U32 R2, R4, R26, RZ ;  /* 0x0000001a04027225 */ /* 0x000fc800078e00ff */
[----:B------:R-:W-:Y:S01]  /*0470*/  IMAD R23, R9, R25, R23 ;  /* 0x0000001909177224 */ /* 0x000fe200078e0217 */
[----:B------:R-:W-:Y:S01]  /*0480*/  IADD3 R27, R3, R27, RZ ;  /* 0x0000001b031b7210 */ /* 0x000fe20007ffe0ff */
[----:B------:R-:W-:-:S04]  /*0490*/  IMAD.WIDE.U32 R4, R25, R8, RZ ;  /* 0x0000000819047225 */ /* 0x000fc800078e00ff */
[----:B------:R-:W-:Y:S01]  /*04a0*/  IMAD.WIDE.U32 R8, R8, R17, RZ ;  /* 0x0000001108087225 */ /* 0x000fe200078e00ff */
[----:B------:R-:W-:-:S03]  /*04b0*/  IADD3 R24, R5, R23, RZ ;  /* 0x0000001705187210 */ /* 0x000fc60007ffe0ff */
[----:B------:R-:W-:Y:S01]  /*04c0*/  IMAD R3, R7, R26, RZ ;  /* 0x0000001a07037224 */ /* 0x000fe200078e02ff */
[----:B------:R-:W-:Y:S02]  /*04d0*/  SEL R17, R2, R8, !P1 ;  /* 0x0000000802117207 */ /* 0x000fe40004800000 */
[----:B------:R-:W-:Y:S02]  /*04e0*/  @P1 IADD3 R27, R9, R19, RZ ;  /* 0x00000013091b1210 */ /* 0x000fe40007ffe0ff */
[----:B------:R-:W-:Y:S01]  /*04f0*/  SHF.R.S32.HI R2, RZ, 0x1f, R3 ;  /* 0x0000001fff027819 */ /* 0x000fe20000011403 */
[----:B------:R-:W-:Y:S06]  /*0500*/  @!P0 BRA `(.L_x_811) ;  /* 0x00000000001c8947 */ /* 0x000fec0003800000 */
[----:B------:R-:W0:Y:S01]  /*0510*/  LDC R8, c[0x0][0x2c0] ;  /* 0x0000b000ff087b82 */ /* 0x000e220000000800 */
[----:B------:R-:W-:-:S05]  /*0520*/  @!P1 IMAD R11, R18, R0, RZ ;  /* 0x00000000120b9224 */ /* 0x000fca00078e02ff */
[----:B------:R-:W-:Y:S02]  /*0530*/  LEA R11, R18, R11, 0x7 ;  /* 0x0000000b120b7211 */ /* 0x000fe400078e38ff */
[----:B------:R-:W0:Y:S02]  /*0540*/  LDC R9, c[0x0][0x2e4] ;  /* 0x0000b900ff097b82 */ /* 0x000e240000000800 */
[----:B0-----:R-:W-:-:S05]  /*0550*/  LEA R0, R8, R9, 0x7 ;  /* 0x0000000908007211 */ /* 0x001fca00078e38ff */
[----:B------:R-:W-:Y:S01]  /*0560*/  IMAD R0, R0, R7, R11 ;  /* 0x0000000700007224 */ /* 0x000fe200078e020b */
[----:B------:R-:W-:Y:S06]  /*0570*/  BRA `(.L_x_812) ;  /* 0x0000000000087947 */ /* 0x000fec0003800000 */
.L_x_811:
[----:B------:R-:W-:-:S04]  /*0580*/  IMAD R9, R18, R21, R7 ;  /* 0x0000001512097224 */ /* 0x000fc800078e0207 */
[----:B------:R-:W-:-:S07]  /*0590*/  IMAD R0, R9, R0, RZ ;  /* 0x0000000009007224 */ /* 0x000fce00078e02ff */
.L_x_812:
[----:B------:R-:W-:Y:S01]  /*05a0*/  SHF.R.S32.HI R25, RZ, 0x1f, R20 ;  /* 0x0000001fff197819 */ /* 0x000fe20000011414 */
[----:B------:R-:W-:Y:S01]  /*05b0*/  ULDC UR6, c[0x0][0x2d0] ;  /* 0x0000b40000067ab9 */ /* 0x000fe20000000800 */
[----:B------:R-:W-:Y:S01]  /*05c0*/  IADD3 R12, -R29, R12, RZ ;  /* 0x0000000c1d0c7210 */ /* 0x000fe20007ffe1ff */
[----:B------:R-:W-:Y:S01]  /*05d0*/  ULDC.64 UR8, c[0x0][0x420] ;  /* 0x0001080000087ab9 */ /* 0x000fe20000000a00 */
[----:B------:R-:W-:Y:S01]  /*05e0*/  LEA.HI R11, R25, R20, RZ, 0x3 ;  /* 0x00000014190b7211 */ /* 0x000fe200078f18ff */
[----:B------:R-:W-:Y:S01]  /*05f0*/  IMAD R18, R14, UR8, RZ ;  /* 0x000000080e127c24 */ /* 0x000fe2000f8e02ff */
[----:B------:R-:W-:Y:S01]  /*0600*/  IADD3 R3, P1, P2, R4, R17, R3 ;  /* 0x0000001104037210 */ /* 0x000fe20007a3e003 */
[----:B------:R-:W-:Y:S01]  /*0610*/  ULDC.64 UR10, c[0x0][0x298] ;  /* 0x0000a600000a7ab9 */ /* 0x000fe20000000a00 */
[----:B------:R-:W-:Y:S01]  /*0620*/  LOP3.LUT R5, R11, 0x1ffffff8, RZ, 0xc0, !PT ;  /* 0x1ffffff80b057812 */ /* 0x000fe200078ec0ff */
[----:B------:R-:W-:Y:S01]  /*0630*/  IMAD R18, R29, UR9, R18 ;  /* 0x000000091d127c24 */ /* 0x000fe2000f8e0212 */
[----:B------:R-:W-:-:S02]  /*0640*/  SHF.R.S32.HI R11, RZ, 0x3, R11 ;  /* 0x00000003ff0b7819 */ /* 0x000fc4000001140b */
[----:B------:R-:W-:-:S04]  /*0650*/  IADD3 R5, -R5, R20, RZ ;  /* 0x0000001405057210 */ /* 0x000fc80007ffe1ff */
[----:B------:R-:W-:-:S04]  /*0660*/  SHF.L.U32 R8, R5, 0x3, RZ ;  /* 0x0000000305087819 */ /* 0x000fc800000006ff */
[----:B------:R-:W-:Y:S01]  /*0670*/  ISETP.GE.AND P0, PT, R8, UR6, PT ;  /* 0x0000000608007c0c */ /* 0x000fe2000bf06270 */
[----:B------:R-:W-:Y:S01]  /*0680*/  ULDC.64 UR6, c[0x0][0x428] ;  /* 0x00010a0000067ab9 */ /* 0x000fe20000000a00 */
[--C-:B------:R-:W-:Y:S02]  /*0690*/  SHF.R.S32.HI R9, RZ, 0x1f, R8.reuse ;  /* 0x0000001fff097819 */ /* 0x100fe40000011408 */
[----:B------:R-:W-:Y:S01]  /*06a0*/  ISETP.LT.AND P3, PT, R11, R12, !P0 ;  /* 0x0000000c0b00720c */ /* 0x000fe20004761270 */
[----:B------:R-:W-:-:S04]  /*06b0*/  IMAD.WIDE.U32 R4, R29, UR8, R8 ;  /* 0x000000081d047c25 */ /* 0x000fc8000f8e0008 */
[----:B------:R-:W-:Y:S01]  /*06c0*/  IMAD.WIDE.U32 R8, R29, UR10, R8 ;  /* 0x0000000a1d087c25 */ /* 0x000fe2000f8e0008 */
[----:B------:R-:W-:-:S03]  /*06d0*/  IADD3 R4, P4, R16, R4, RZ ;  /* 0x0000000410047210 */ /* 0x000fc60007f9e0ff */
[----:B------:R-:W-:Y:S01]  /*06e0*/  IMAD R16, R14, UR10, RZ ;  /* 0x0000000a0e107c24 */ /* 0x000fe2000f8e02ff */
[----:B------:R-:W-:Y:S01]  /*06f0*/  IADD3.X R5, R15, R5, R18, P4, !PT ;  /* 0x000000050f057210 */ /* 0x000fe200027fe412 */
[----:B------:R-:W-:Y:S02]  /*0700*/  IMAD R18, R10, UR6, RZ ;  /* 0x000000060a127c24 */ /* 0x000fe4000f8e02ff */
[----:B------:R-:W0:Y:S01]  /*0710*/  @P3 LDC.64 R14, c[0x0][0x3e0] ;  /* 0x0000f800ff0e3b82 */ /* 0x000e220000000a00 */
[----:B------:R-:W-:Y:S01]  /*0720*/  IMAD R16, R29, UR11, R16 ;  /* 0x0000000b1d107c24 */ /* 0x000fe2000f8e0210 */
[----:B------:R-:W-:Y:S01]  /*0730*/  IADD3 R8, P4, R6, R8, RZ ;  /* 0x0000000806087210 */ /* 0x000fe20007f9e0ff */
[C---:B------:R-:W-:Y:S01]  /*0740*/  IMAD R17, R7.reuse, UR7, R18 ;  /* 0x0000000707117c24 */ /* 0x040fe2000f8e0212 */
[----:B------:R-:W-:Y:S01]  /*0750*/  SHF.R.S32.HI R6, RZ, 0x1f, R11 ;  /* 0x0000001fff067819 */ /* 0x000fe2000001140b */
[----:B------:R-:W-:Y:S01]  /*0760*/  IMAD.WIDE.U32 R4, R7, UR6, R4 ;  /* 0x0000000607047c25 */ /* 0x000fe2000f8e0004 */
[----:B------:R-:W-:Y:S01]  /*0770*/  IADD3.X R9, R13, R9, R16, P4, !PT ;  /* 0x000000090d097210 */ /* 0x000fe200027fe410 */
[----:B------:R-:W-:Y:S01]  /*0780*/  ULDC.64 UR6, c[0x0][0x2a0] ;  /* 0x0000a80000067ab9 */ /* 0x000fe20000000a00 */
[----:B------:R-:W-:Y:S01]  /*0790*/  IADD3 R13, R11, 0x20, RZ ;  /* 0x000000200b0d7810 */ /* 0x000fe20007ffe0ff */
[----:B------:R-:W-:Y:S01]  /*07a0*/  @P3 IMAD R16, R6, UR8, RZ ;  /* 0x0000000806103c24 */ /* 0x000fe2000f8e02ff */
[----:B------:R-:W-:Y:S01]  /*07b0*/  IADD3 R5, R5, R17, RZ ;  /* 0x0000001105057210 */ /* 0x000fe20007ffe0ff */
[----:B------:R-:W-:Y:S01]  /*07c0*/  IMAD R10, R10, UR6, RZ ;  /* 0x000000060a0a7c24 */ /* 0x000fe2000f8e02ff */
[----:B------:R-:W-:Y:S01]  /*07d0*/  ISETP.LT.AND P0, PT, R13, R12, !P0 ;  /* 0x0000000c0d00720c */ /* 0x000fe20004701270 */
[----:B------:R-:W-:-:S02]  /*07e0*/  @P3 IMAD R17, R11, UR9, R16 ;  /* 0x000000090b113c24 */ /* 0x000fc4000f8e0210 */
[----:B------:R-:W-:-:S04]  /*07f0*/  @P3 IMAD.WIDE.U32 R12, R11, UR8, R4 ;  /* 0x000000080b0c3c25 */ /* 0x000fc8000f8e0004 */
[----:B------:R-:W-:Y:S01]  /*0800*/  IMAD R23, R7, UR7, R10 ;  /* 0x0000000707177c24 */ /* 0x000fe2000f8e020a */
[----:B------:R-:W-:Y:S01]  /*0810*/  @P3 IADD3 R13, R13, R17, RZ ;  /* 0x000000110d0d3210 */ /* 0x000fe20007ffe0ff */
[----:B------:R-:W-:Y:S01]  /*0820*/  IMAD.WIDE.U32 R8, R7, UR6, R8 ;  /* 0x0000000607087c25 */ /* 0x000fe2000f8e0008 */
[----:B------:R-:W-:Y:S01]  /*0830*/  LEA.HI R25, R25, R20, RZ, 0x4 ;  /* 0x0000001419197211 */ /* 0x000fe200078f20ff */
[----:B------:R-:W-:Y:S01]  /*0840*/  ULDC.64 UR6, c[0x0][0x400] ;  /* 0x0001000000067ab9 */ /* 0x000fe20000000a00 */
[----:B0-----:R-:W-:Y:S01]  /*0850*/  @P3 LEA R14, P4, R12, R14, 0x1 ;  /* 0x0000000e0c0e3211 */ /* 0x001fe200078808ff */
[----:B------:R-:W0:Y:S01]  /*0860*/  @P0 LDC.64 R16, c[0x0][0x3e0] ;  /* 0x0000f800ff100b82 */ /* 0x000e220000000a00 */
[----:B------:R-:W-:Y:S01]  /*0870*/  IADD3 R9, R9, R23, RZ ;  /* 0x0000001709097210 */ /* 0x000fe20007ffe0ff */
[----:B------:R-:W-:Y:S01]  /*0880*/  @P3 IMAD R10, R6, UR10, RZ ;  /* 0x0000000a060a3c24 */ /* 0x000fe2000f8e02ff */
[----:B------:R-:W-:Y:S02]  /*0890*/  @P3 LEA.HI.X R15, R12, R15, R13, 0x1, P4 ;  /* 0x0000000f0c0f3211 */ /* 0x000fe400020f0c0d */
[C---:B------:R-:W-:Y:S01]  /*08a0*/  @P0 IADD3 R13, P4, R11.reuse, 0x20, RZ ;  /* 0x000000200b0d0810 */ /* 0x040fe20007f9e0ff */
[----:B------:R-:W-:-:S02]  /*08b0*/  @P3 IMAD R7, R11, UR11, R10 ;  /* 0x0000000b0b073c24 */ /* 0x000fc4000f8e020a */
[----:B------:R-:W1:Y:S01]  /*08c0*/  @P0 LDC.64 R22, c[0x0][0x280] ;  /* 0x0000a000ff160b82 */ /* 0x000e620000000a00 */
[----:B------:R-:W-:Y:S01]  /*08d0*/  @P0 IADD3.X R12, RZ, R6, RZ, P4, !PT ;  /* 0x00000006ff0c0210 */ /* 0x000fe200027fe4ff */
[----:B------:R-:W-:-:S04]  /*08e0*/  @P0 IMAD.WIDE.U32 R4, R13, UR8, R4 ;  /* 0x000000080d040c25 */ /* 0x000fc8000f8e0004 */
[----:B------:R-:W-:-:S04]  /*08f0*/  @P0 IMAD R12, R12, UR8, RZ ;  /* 0x000000080c0c0c24 */ /* 0x000fc8000f8e02ff */
[----:B------:R-:W-:Y:S02]  /*0900*/  @P0 IMAD R19, R13, UR9, R12 ;  /* 0x000000090d130c24 */ /* 0x000fe4000f8e020c */
[----:B------:R-:W2:Y:S03]  /*0910*/  @P3 LDC.64 R12, c[0x0][0x280] ;  /* 0x0000a000ff0c3b82 */ /* 0x000ea60000000a00 */
[----:B------:R-:W-:Y:S02]  /*0920*/  @P0 IADD3 R19, R5, R19, RZ ;  /* 0x0000001305130210 */ /* 0x000fe40007ffe0ff */
[----:B0-----:R-:W-:-:S04]  /*0930*/  @P0 LEA R16, P4, R4, R16, 0x1 ;  /* 0x0000001004100211 */ /* 0x001fc800078808ff */
[----:B------:R-:W-:Y:S01]  /*0940*/  @P0 LEA.HI.X R17, R4, R17, R19, 0x1, P4 ;  /* 0x0000001104110211 */ /* 0x000fe200020f0c13 */
[C---:B------:R-:W-:Y:S01]  /*0950*/  @P3 IMAD.WIDE.U32 R4, R11.reuse, UR10, R8 ;  /* 0x0000000a0b043c25 */ /* 0x040fe2000f8e0008 */
[----:B------:R-:W-:-:S04]  /*0960*/  @P0 IADD3 R11, P4, R11, 0x20, RZ ;  /* 0x000000200b0b0810 */ /* 0x000fc80007f9e0ff */
[----:B------:R-:W-:Y:S01]  /*0970*/  @P0 IADD3.X R6, RZ, R6, RZ, P4, !PT ;  /* 0x00000006ff060210 */ /* 0x000fe200027fe4ff */
[----:B------:R-:W-:Y:S01]  /*0980*/  @P0 IMAD.WIDE.U32 R8, R11, UR10, R8 ;  /* 0x0000000a0b080c25 */ /* 0x000fe2000f8e0008 */
[----:B------:R-:W-:-:S03]  /*0990*/  @P3 IADD3 R5, R5, R7, RZ ;  /* 0x0000000705053210 */ /* 0x000fc60007ffe0ff */
[----:B------:R-:W-:Y:S01]  /*09a0*/  @P0 IMAD R6, R6, UR10, RZ ;  /* 0x0000000a06060c24 */ /* 0x000fe2000f8e02ff */
[----:B--2---:R-:W-:-:S03]  /*09b0*/  @P3 LEA R12, P4, R4, R12, 0x1 ;  /* 0x0000000c040c3211 */ /* 0x004fc600078808ff */
[----:B------:R-:W-:Y:S01]  /*09c0*/  @P0 IMAD R7, R11, UR11, R6 ;  /* 0x0000000b0b070c24 */ /* 0x000fe2000f8e0206 */
[----:B------:R-:W-:Y:S02]  /*09d0*/  @P3 LEA.HI.X R13, R4, R13, R5, 0x1, P4 ;  /* 0x0000000d040d3211 */ /* 0x000fe400020f0c05 */
[----:B------:R-:W-:Y:S02]  /*09e0*/  CS2R R4, SRZ ;  /* 0x0000000000047805 */ /* 0x000fe4000001ff00 */
[----:B------:R-:W-:Y:S02]  /*09f0*/  @P0 IADD3 R9, R9, R7, RZ ;  /* 0x0000000709090210 */ /* 0x000fe40007ffe0ff */
[----:B------:R-:W-:Y:S02]  /*0a00*/  CS2R R6, SRZ ;  /* 0x0000000000067805 */ /* 0x000fe4000001ff00 */
[----:B-1----:R-:W-:Y:S02]  /*0a10*/  @P0 LEA R22, P4, R8, R22, 0x1 ;  /* 0x0000001608160211 */ /* 0x002fe400078808ff */
[----:B------:R-:W-:-:S02]  /*0a20*/  CS2R R10, SRZ ;  /* 0x00000000000a7805 */ /* 0x000fc4000001ff00 */
[----:B------:R-:W-:Y:S02]  /*0a30*/  @P0 LEA.HI.X R23, R8, R23, R9, 0x1, P4 ;  /* 0x0000001708170211 */ /* 0x000fe400020f0c09 */
[----:B------:R-:W-:Y:S01]  /*0a40*/  CS2R R8, SRZ ;  /* 0x0000000000087805 */ /* 0x000fe2000001ff00 */
[----:B------:R-:W2:Y:S05]  /*0a50*/  @P3 LDG.E.128 R4, desc[UR4][R14.64] ;  /* 0x000000040e043981 */ /* 0x000eaa000c1e1d00 */
[----:B------:R0:W3:Y:S02]  /*0a60*/  @P3 LDG.E.128 R8, desc[UR4][R12.64] ;  /* 0x000000040c083981 */ /* 0x0000e4000c1e1d00 */
[----:B0-----:R-:W-:Y:S01]  /*0a70*/  CS2R R12, SRZ ;  /* 0x00000000000c7805 */ /* 0x001fe2000001ff00 */
[----:B--2---:R-:W-:-:S02]  /*0a80*/  HADD2.F32 R18, -RZ, R4.H1_H1 ;  /* 0x30000004ff127230 */ /* 0x004fc40000004100 */
[----:B------:R-:W-:Y:S02]  /*0a90*/  HADD2.F32 R4, -RZ, R4.H0_H0 ;  /* 0x20000004ff047230 */ /* 0x000fe40000004100 */
[--C-:B---3--:R-:W-:Y:S02]  /*0aa0*/  HADD2.F32 R28, -RZ, R8.reuse.H1_H1 ;  /* 0x30000008ff1c7230 */ /* 0x108fe40000004100 */
[----:B------:R-:W-:Y:S02]  /*0ab0*/  HADD2.F32 R19, -RZ, R8.H0_H0 ;  /* 0x20000008ff137230 */ /* 0x000fe40000004100 */
[--C-:B------:R-:W-:Y:S02]  /*0ac0*/  HADD2.F32 R15, -RZ, R9.reuse.H0_H0 ;  /* 0x20000009ff0f7230 */ /* 0x100fe40000004100 */
[----:B------:R-:W-:Y:S01]  /*0ad0*/  FMUL.FTZ R18, R18, R28 ;  /* 0x0000001c12127220 */ /* 0x000fe20000410000 */
[----:B------:R-:W-:-:S03]  /*0ae0*/  HADD2.F32 R8, -RZ, R9.H1_H1 ;  /* 0x30000009ff087230 */ /* 0x000fc60000004100 */
[----:B------:R-:W-:Y:S01]  /*0af0*/  FFMA.FTZ R19, R4, R19, R18 ;  /* 0x0000001304137223 */ /* 0x000fe20000010012 */
[--C-:B------:R-:W-:Y:S02]  /*0b00*/  HADD2.F32 R4, -RZ, R5.reuse.H0_H0 ;  /* 0x20000005ff047230 */ /* 0x100fe40000004100 */
[----:B------:R-:W-:-:S03]  /*0b10*/  HADD2.F32 R5, -RZ, R5.H1_H1 ;  /* 0x30000005ff057230 */ /* 0x000fc60000004100 */
[----:B------:R-:W-:Y:S01]  /*0b20*/  FFMA.FTZ R4, R4, R15, R19 ;  /* 0x0000000f04047223 */ /* 0x000fe20000010013 */
[----:B------:R-:W-:Y:S02]  /*0b30*/  CS2R R14, SRZ ;  /* 0x00000000000e7805 */ /* 0x000fe4000001ff00 */
[----:B------:R-:W-:Y:S01]  /*0b40*/  CS2R R18, SRZ ;  /* 0x0000000000127805 */ /* 0x000fe2000001ff00 */
[----:B------:R-:W-:Y:S01]  /*0b50*/  FFMA.FTZ R9, R5, R8, R4 ;  /* 0x0000000805097223 */ /* 0x000fe20000010004 */
[----:B------:R-:W-:Y:S02]  /*0b60*/  HADD2.F32 R4, -RZ, R6.H0_H0 ;  /* 0x20000006ff047230 */ /* 0x000fe40000004100 */
[----:B------:R0:W2:Y:S01]  /*0b70*/  @P0 LDG.E.128 R12, desc[UR4][R16.64] ;  /* 0x00000004100c0981 */ /* 0x0000a2000c1e1d00 */
[----:B------:R-:W-:-:S05]  /*0b80*/  HADD2.F32 R5, -RZ, R10.H0_H0 ;  /* 0x2000000aff057230 */ /* 0x000fca0000004100 */
[----:B------:R-:W-:Y:S01]  /*0b90*/  FFMA.FTZ R4, R4, R5, R9 ;  /* 0x0000000504047223 */ /* 0x000fe20000010009 */
[----:B0-----:R-:W-:-:S06]  /*0ba0*/  CS2R R16, SRZ ;  /* 0x0000000000107805 */ /* 0x001fcc000001ff00 */
[----:B------:R-:W3:Y:S01]  /*0bb0*/  @P0 LDG.E.128 R16, desc[UR4][R22.64] ;  /* 0x0000000416100981 */ /* 0x000ee2000c1e1d00 */
[----:B------:R-:W-:Y:S02]  /*0bc0*/  HADD2.F32 R10, -RZ, R10.H1_H1 ;  /* 0x3000000aff0a7230 */ /* 0x000fe40000004100 */
[----:B------:R-:W-:Y:S01]  /*0bd0*/  IMAD R21, R21, R26, RZ ;  /* 0x0000001a15157224 */ /* 0x000fe200078e02ff */
[----:B------:R-:W-:Y:S02]  /*0be0*/  IADD3.X R27, R24, R27, R2, P1, P2 ;  /* 0x0000001b181b7210 */ /* 0x000fe40000fe4402 */
[----:B------:R-:W-:Y:S01]  /*0bf0*/  IADD3 R29, R29, R0, RZ ;  /* 0x000000001d1d7210 */ /* 0x000fe20007ffe0ff */
[--C-:B--2---:R-:W-:Y:S02]  /*0c00*/  HADD2.F32 R5, -RZ, R12.reuse.H1_H1 ;  /* 0x3000000cff057230 */ /* 0x104fe40000004100 */
[----:B------:R-:W-:Y:S02]  /*0c10*/  HADD2.F32 R12, -RZ, R12.H0_H0 ;  /* 0x2000000cff0c7230 */ /* 0x000fe40000004100 */
[----:B---3--:R-:W-:-:S05]  /*0c20*/  HADD2.F32 R8, -RZ, R16.H1_H1 ;  /* 0x30000010ff087230 */ /* 0x008fca0000004100 */
[----:B------:R-:W-:Y:S01]  /*0c30*/  FMUL.FTZ R5, R5, R8 ;  /* 0x0000000805057220 */ /* 0x000fe20000410000 */
[----:B------:R-:W-:Y:S02]  /*0c40*/  HADD2.F32 R8, -RZ, R16.H0_H0 ;  /* 0x20000010ff087230 */ /* 0x000fe40000004100 */
[----:B------:R-:W-:-:S03]  /*0c50*/  HADD2.F32 R9, -RZ, R17.H0_H0 ;  /* 0x20000011ff097230 */ /* 0x000fc60000004100 */
[----:B------:R-:W-:Y:S01]  /*0c60*/  FFMA.FTZ R5, R12, R8, R5 ;  /* 0x000000080c057223 */ /* 0x000fe20000010005 */
[----:B------:R-:W-:Y:S02]  /*0c70*/  HADD2.F32 R8, -RZ, R13.H0_H0 ;  /* 0x2000000dff087230 */ /* 0x000fe40000004100 */
[----:B------:R-:W-:-:S03]  /*0c80*/  HADD2.F32 R17, -RZ, R17.H1_H1 ;  /* 0x30000011ff117230 */ /* 0x000fc60000004100 */
[----:B------:R-:W-:Y:S01]  /*0c90*/  FFMA.FTZ R5, R8, R9, R5 ;  /* 0x0000000908057223 */ /* 0x000fe20000010005 */
[----:B------:R-:W-:Y:S02]  /*0ca0*/  HADD2.F32 R8, -RZ, R13.H1_H1 ;  /* 0x3000000dff087230 */ /* 0x000fe40000004100 */
[----:B------:R-:W-:Y:S02]  /*0cb0*/  HADD2.F32 R9, -RZ, R6.H1_H1 ;  /* 0x30000006ff097230 */ /* 0x000fe40000004100 */
[----:B------:R-:W-:Y:S02]  /*0cc0*/  HADD2.F32 R13, -RZ, R14.H0_H0 ;  /* 0x2000000eff0d7230 */ /* 0x000fe40000004100 */
[----:B------:R-:W-:Y:S01]  /*0cd0*/  FFMA.FTZ R6, R8, R17, R5 ;  /* 0x0000001108067223 */ /* 0x000fe20000010005 */
[----:B------:R-:W-:Y:S02]  /*0ce0*/  HADD2.F32 R12, -RZ, R18.H0_H0 ;  /* 0x20000012ff0c7230 */ /* 0x000fe40000004100 */
[----:B------:R-:W-:Y:S01]  /*0cf0*/  FFMA.FTZ R10, R9, R10, R4 ;  /* 0x0000000a090a7223 */ /* 0x000fe20000010004 */
[----:B------:R-:W-:-:S02]  /*0d00*/  HADD2.F32 R9, -RZ, R14.H1_H1 ;  /* 0x3000000eff097230 */ /* 0x000fc40000004100 */
[----:B------:R-:W-:Y:S02]  /*0d10*/  HADD2.F32 R18, -RZ, R18.H1_H1 ;  /* 0x30000012ff127230 */ /* 0x000fe40000004100 */
[----:B------:R-:W-:Y:S01]  /*0d20*/  FFMA.FTZ R8, R13, R12, R6 ;  /* 0x0000000c0d087223 */ /* 0x000fe20000010006 */
[----:B------:R-:W-:Y:S02]  /*0d30*/  HADD2.F32 R5, -RZ, R7.H0_H0 ;  /* 0x20000007ff057230 */ /* 0x000fe40000004100 */
[--C-:B------:R-:W-:Y:S02]  /*0d40*/  HADD2.F32 R4, -RZ, R11.reuse.H0_H0 ;  /* 0x2000000bff047230 */ /* 0x100fe40000004100 */
[----:B------:R-:W-:Y:S02]  /*0d50*/  HADD2.F32 R6, -RZ, R11.H1_H1 ;  /* 0x3000000bff067230 */ /* 0x000fe40000004100 */
[----:B------:R-:W-:Y:S01]  /*0d60*/  FFMA.FTZ R8, R9, R18, R8 ;  /* 0x0000001209087223 */ /* 0x000fe20000010008 */
[----:B------:R-:W-:-:S02]  /*0d70*/  HADD2.F32 R11, -RZ, R15.H0_H0 ;  /* 0x2000000fff0b7230 */ /* 0x000fc40000004100 */
[----:B------:R-:W-:Y:S02]  /*0d80*/  HADD2.F32 R12, -RZ, R19.H0_H0 ;  /* 0x20000013ff0c7230 */ /* 0x000fe40000004100 */
[----:B------:R-:W-:Y:S01]  /*0d90*/  FFMA.FTZ R4, R5, R4, R10 ;  /* 0x0000000405047223 */ /* 0x000fe2000001000a */
[----:B------:R-:W-:Y:S02]  /*0da0*/  HADD2.F32 R7, -RZ, R7.H1_H1 ;  /* 0x30000007ff077230 */ /* 0x000fe40000004100 */
[----:B------:R-:W-:Y:S02]  /*0db0*/  HADD2.F32 R15, -RZ, R15.H1_H1 ;  /* 0x3000000fff0f7230 */ /* 0x000fe40000004100 */
[----:B------:R-:W-:Y:S01]  /*0dc0*/  FFMA.FTZ R8, R11, R12, R8 ;  /* 0x0000000c0b087223 */ /* 0x000fe20000010008 */
[----:B------:R-:W-:Y:S02]  /*0dd0*/  HADD2.F32 R19, -RZ, R19.H1_H1 ;  /* 0x30000013ff137230 */ /* 0x000fe40000004100 */
[----:B------:R-:W-:-:S03]  /*0de0*/  FFMA.FTZ R4, R7, R6, R4 ;  /* 0x0000000607047223 */ /* 0x000fc60000010004 */
[----:B------:R-:W-:Y:S02]  /*0df0*/  FFMA.FTZ R6, R15, R19, R8 ;  /* 0x000000130f067223 */ /* 0x000fe40000010008 */
[----:B------:R-:W0:Y:S04]  /*0e00*/  SHFL.BFLY PT, R5, R4, 0x4, 0x1f ;  /* 0x0c801f0004057f89 */ /* 0x000e2800000e0000 */
[----:B------:R-:W1:Y:S01]  /*0e10*/  SHFL.BFLY PT, R7, R6, 0x4, 0x1f ;  /* 0x0c801f0006077f89 */ /* 0x000e6200000e0000 */
[----:B0-----:R-:W-:Y:S01]  /*0e20*/  FADD.FTZ R8, R4, R5 ;  /* 0x0000000504087221 */ /* 0x001fe20000010000 */
[----:B-1----:R-:W-:-:S04]  /*0e30*/  FADD.FTZ R9, R6, R7 ;  /* 0x0000000706097221 */ /* 0x002fc80000010000 */
[----:B------:R-:W0:Y:S04]  /*0e40*/  SHFL.BFLY PT, R7, R8, 0x2, 0x1f ;  /* 0x0c401f0008077f89 */ /* 0x000e2800000e0000 */
[----:B------:R-:W1:Y:S01]  /*0e50*/  SHFL.BFLY PT, R10, R9, 0x2, 0x1f ;  /* 0x0c401f00090a7f89 */ /* 0x000e6200000e0000 */
[----:B------:R-:W-:-:S04]  /*0e60*/  LOP3.LUT R5, R25, 0x3ffffff0, RZ, 0xc0, !PT ;  /* 0x3ffffff019057812 */ /* 0x000fc800078ec0ff */
[----:B------:R-:W-:Y:S02]  /*0e70*/  IADD3 R5, -R5, R20, RZ ;  /* 0x0000001405057210 */ /* 0x000fe40007ffe1ff */
[----:B------:R-:W-:Y:S02]  /*0e80*/  SHF.R.S32.HI R25, RZ, 0x4, R25 ;  /* 0x00000004ff197819 */ /* 0x000fe40000011419 */
[----:B------:R-:W-:Y:S01]  /*0e90*/  SHF.L.U32 R4, R5, 0x2, RZ ;  /* 0x0000000205047819 */ /* 0x000fe200000006ff */
[----:B0-----:R-:W-:Y:S01]  /*0ea0*/  FADD.FTZ R6, R8, R7 ;  /* 0x0000000708067221 */ /* 0x001fe20000010000 */
[----:B-1----:R-:W-:-:S04]  /*0eb0*/  FADD.FTZ R7, R9, R10 ;  /* 0x0000000a09077221 */ /* 0x002fc80000010000 */
[----:B------:R-:W0:Y:S01]  /*0ec0*/  SHFL.BFLY PT, R11, R6, 0x1, 0x1f ;  /* 0x0c201f00060b7f89 */ /* 0x000e2200000e0000 */
[----:B------:R-:W-:-:S03]  /*0ed0*/  IMAD R4, R25, R21, R4 ;  /* 0x0000001519047224 */ /* 0x000fc600078e0204 */
[----:B------:R-:W1:Y:S02]  /*0ee0*/  SHFL.BFLY PT, R10, R7, 0x1, 0x1f ;  /* 0x0c201f00070a7f89 */ /* 0x000e6400000e0000 */
[----:B------:R-:W-:-:S04]  /*0ef0*/  IADD3 R3, P0, R4, R3, RZ ;  /* 0x0000000304037210 */ /* 0x000fc80007f1e0ff */
[----:B------:R-:W-:Y:S02]  /*0f00*/  LEA.HI.X.SX32 R4, R4, R27, 0x1, P0 ;  /* 0x0000001b04047211 */ /* 0x000fe400000f0eff */
[----:B------:R-:W-:Y:S02]  /*0f10*/  LEA R2, P1, R3, UR6, 0x2 ;  /* 0x0000000603027c11 */ /* 0x000fe4000f8210ff */
[----:B------:R-:W-:Y:S02]  /*0f20*/  SHF.L.U32 R9, R21, 0x2, RZ ;  /* 0x0000000215097819 */ /* 0x000fe400000006ff */
[----:B------:R-:W-:Y:S01]  /*0f30*/  LEA.HI.X R3, R3, UR7, R4, 0x2, P1 ;  /* 0x0000000703037c11 */ /* 0x000fe200088f1404 */
[----:B------:R-:W-:Y:S01]  /*0f40*/  ULDC.64 UR6, c[0x0][0x478] ;  /* 0x00011e0000067ab9 */ /* 0x000fe20000000a00 */
[C---:B------:R-:W-:Y:S02]  /*0f50*/  LOP3.LUT P0, RZ, R20.reuse, 0x7, RZ, 0xc0, !PT ;  /* 0x0000000714ff7812 */ /* 0x040fe4000780c0ff */
[----:B------:R-:W-:Y:S01]  /*0f60*/  LEA.HI R20, P2, R20, R29, RZ, 0x1d ;  /* 0x0000001d14147211 */ /* 0x000fe2000785e8ff */
[----:B------:R-:W-:Y:S01]  /*0f70*/  IMAD.WIDE R8, R9, 0x10, R2 ;  /* 0x0000001009087825 */ /* 0x000fe200078e0202 */
[----:B------:R-:W-:-:S02]  /*0f80*/  SHF.R.S32.HI R5, RZ, 0x1f, R29 ;  /* 0x0000001fff057819 */ /* 0x000fc4000001141d */
[----:B------:R-:W-:Y:S01]  /*0f90*/  LEA R4, P1, R20, UR6, 0x2 ;  /* 0x0000000614047c11 */ /* 0x000fe2000f8210ff */
[----:B0-----:R-:W-:Y:S01]  /*0fa0*/  FADD.FTZ R11, R6, R11 ;  /* 0x0000000b060b7221 */ /* 0x001fe20000010000 */
[----:B------:R-:W-:Y:S01]  /*0fb0*/  IADD3.X R5, RZ, R5, RZ, P2, !PT ;  /* 0x00000005ff057210 */ /* 0x000fe200017fe4ff */
[----:B------:R-:W-:Y:S01]  /*0fc0*/  ULDC UR6, c[0x0][0x384] ;  /* 0x0000e10000067ab9 */ /* 0x000fe20000000800 */
[----:B-1----:R-:W-:Y:S01]  /*0fd0*/  FADD.FTZ R10, R7, R10 ;  /* 0x0000000a070a7221 */ /* 0x002fe20000010000 */
[----:B------:R-:W-:Y:S01]  /*0fe0*/  IMAD.WIDE R6, R21, 0x40, R8 ;  /* 0x0000004015067825 */ /* 0x000fe200078e0208 */
[----:B------:R-:W-:-:S03]  /*0ff0*/  LEA.HI.X R5, R20, UR7, R5, 0x2, P1 ;  /* 0x0000000714057c11 */ /* 0x000fc600088f1405 */
[----:B------:R-:W-:Y:S01]  /*1000*/  FMUL.FTZ R13, R11, UR6 ;  /* 0x000000060b0d7c20 */ /* 0x000fe20008410000 */
[----:B------:R-:W-:Y:S01]  /*1010*/  FMUL.FTZ R15, R10, UR6 ;  /* 0x000000060a0f7c20 */ /* 0x000fe20008410000 */
[----:B------:R-:W-:-:S03]  /*1020*/  IMAD.WIDE R10, R21, 0x40, R6 ;  /* 0x00000040150a7825 */ /* 0x000fc600078e0206 */
[----:B------:R-:W-:Y:S04]  /*1030*/  @!P0 STG.E desc[UR4][R4.64], R13 ;  /* 0x0000000d04008986 */ /* 0x000fe8000c101904 */
[----:B------:R-:W-:Y:S04]  /*1040*/  @!P0 STG.E desc[UR4][R4.64+0x80], R15 ;  /* 0x0000800f04008986 */ /* 0x000fe8000c101904 */
[----:B------:R-:W-:Y:S04]  /*1050*/  STG.E.128 desc[UR4][R2.64], RZ ;  /* 0x000000ff02007986 */ /* 0x000fe8000c101d04 */
[----:B------:R-:W-:Y:S04]  /*1060*/  STG.E.128 desc[UR4][R8.64], RZ ;  /* 0x000000ff08007986 */ /* 0x000fe8000c101d04 */
[----:B------:R-:W-:Y:S04]  /*1070*/  STG.E.128 desc[UR4][R6.64], RZ ;  /* 0x000000ff06007986 */ /* 0x000fe8000c101d04 */
[----:B------:R-:W-:Y:S01]  /*1080*/  STG.E.128 desc[UR4][R10.64], RZ ;  /* 0x000000ff0a007986 */ /* 0x000fe2000c101d04 */
[----:B------:R-:W-:Y:S05]  /*1090*/  EXIT ;  /* 0x000000000000794d */ /* 0x000fea0003800000 */
.L_x_813:
        /* <DEDUP_REMOVED lines=14> */
.L_x_1273:


//--------------------- .text._ZN5flash27flash_bwd_convert_dq_kernelI23Flash_bwd_kernel_traitsILi64ELi128ELi128ELi8ELi4ELi4ELi4ELb0ELb0EN7cutlass6half_tE19Flash_kernel_traitsILi64ELi128ELi128ELi8ES3_EEEEvNS_16Flash_bwd_paramsEi --------------------------
	.section	.text._ZN5flash27flash_bwd_convert_dq_kernelI23Flash_bwd_kernel_traitsILi64ELi128ELi128ELi8ELi4ELi4ELi4ELb0ELb0EN7cutlass6half_tE19Flash_kernel_traitsILi64ELi128ELi128ELi8ES3_EEEEvNS_16Flash_bwd_paramsEi,"ax",@progbits
	.align	128
        .global         _ZN5flash27flash_bwd_convert_dq_kernelI23Flash_bwd_kernel_traitsILi64ELi128ELi128ELi8ELi4ELi4ELi4ELb0ELb0EN7cutlass6half_tE19Flash_kernel_traitsILi64ELi128ELi128ELi8ES3_EEEEvNS_16Flash_bwd_paramsEi
        .type           _ZN5flash27flash_bwd_convert_dq_kernelI23Flash_bwd_kernel_traitsILi64ELi128ELi128ELi8ELi4ELi4ELi4ELb0ELb0EN7cutlass6half_tE19Flash_kernel_traitsILi64ELi128ELi128ELi8ES3_EEEEvNS_16Flash_bwd_paramsEi,@function
        .size           _ZN5flash27flash_bwd_convert_dq_kernelI23Flash_bwd_kernel_traitsILi64ELi128ELi128ELi8ELi4ELi4ELi4ELb0ELb0EN7cutlass6half_tE19Flash_kernel_traitsILi64ELi128ELi128ELi8ES3_EEEEvNS_16Flash_bwd_paramsEi,(.L_x_1274 - _ZN5flash27flash_bwd_convert_dq_kernelI23Flash_bwd_kernel_traitsILi64ELi128ELi128ELi8ELi4ELi4ELi4ELb0ELb0EN7cutlass6half_tE19Flash_kernel_traitsILi64ELi128ELi128ELi8ES3_EEEEvNS_16Flash_bwd_paramsEi)
        .other          _ZN5flash27flash_bwd_convert_dq_kernelI23Flash_bwd_kernel_traitsILi64ELi128ELi128ELi8ELi4ELi4ELi4ELb0ELb0EN7cutlass6half_tE19Flash_kernel_traitsILi64ELi128ELi128ELi8ES3_EEEEvNS_16Flash_bwd_paramsEi,@"STO_CUDA_ENTRY STV_DEFAULT"
_ZN5flash27flash_bwd_convert_dq_kernelI23Flash_bwd_kernel_traitsILi64ELi128ELi128ELi8ELi4ELi4ELi4ELb0ELb0EN7cutlass6half_tE19Flash_kernel_traitsILi64ELi128ELi128ELi8ES3_EEEEvNS_16Flash_bwd_paramsEi:
.text._ZN5flash27flash_bwd_convert_dq_kernelI23Flash_bwd_kernel_traitsILi64ELi128ELi128ELi8ELi4ELi4ELi4ELb0ELb0EN7cutlass6half_tE19Flash_kernel_traitsILi64ELi128ELi128ELi8ES3_EEEEvNS_16Flash_bwd_paramsEi:
        /* <DEDUP_REMOVED lines=11> */
[----:B------:R-:W0:Y:S02]  /*00b0*/  S2R R8, SR_CTAID.X ;  /* 0x0000000000087919 */ /* 0x000e240000002500 */
[----:B0-----:R-:W-:Y:S01]  /*00c0*/  IMAD.SHL.U32 R8, R8, 0x80, RZ ;  /* 0x0000008008087824 */ /* 0x001fe200078e00ff */
[----:B--2---:R-:W-:-:S06]  /*00d0*/  @P0 IADD3 R7, R0, -R35, RZ ;  /* 0x8000002300070210 */ /* 0x004fcc0007ffe0ff */
[----:B------:R-:W0:Y:S02]  /*00e0*/  @!P0 LDC R7, c[0x0][0x2c4] ;  /* 0x0000b100ff078b82 */ /* 0x000e240000000800 */
[----:B0-----:R-:W-:-:S13]  /*00f0*/  ISETP.GT.AND P1, PT, R7, R8, PT ;  /* 0x000000080700720c */ /* 0x001fda0003f24270 */
[----:B------:R-:W-:Y:S05]  /*0100*/  @!P1 EXIT ;  /* 0x000000000000994d */ /* 0x000fea0003800000 */
[----:B------:R-:W-:Y:S01]  /*0110*/  ISETP.NE.AND P2, PT, R35, -0x1, PT ;  /* 0xffffffff2300780c */ /* 0x000fe20003f45270 */
[----:B------:R-:W0:Y:S01]  /*0120*/  S2R R38, SR_TID.X ;  /* 0x0000000000267919 */ /* 0x000e220000002100 */
[----:B------:R-:W1:Y:S01]  /*0130*/  LDC R9, c[0x0][0x490] ;  /* 0x00012400ff097b82 */ /* 0x000e620000000800 */
[----:B------:R-:W-:Y:S01]  /*0140*/  HFMA2.MMA R33, -RZ, RZ, 0, 0 ;  /* 0x00000000ff217435 */ /* 0x000fe200000001ff */
[----:B------:R-:W-:Y:S01]  /*0150*/  SHF.R.S32.HI R53, RZ, 0x1f, R8 ;  /* 0x0000001fff357819 */ /* 0x000fe20000011408 */
[----:B------:R-:W2:Y:S01]  /*0160*/  S2R R10, SR_CTAID.Z ;  /* 0x00000000000a7919 */ /* 0x000ea20000002700 */
[----:B------:R-:W-:Y:S01]  /*0170*/  HFMA2.MMA R6, -RZ, RZ, 0, 0 ;  /* 0x00000000ff067435 */ /* 0x000fe200000001ff */
[----:B------:R-:W-:Y:S02]  /*0180*/  CS2R R12, SRZ ;  /* 0x00000000000c7805 */ /* 0x000fe4000001ff00 */
[----:B------:R-:W-:Y:S02]  /*0190*/  CS2R R14, SRZ ;  /* 0x00000000000e7805 */ /* 0x000fe4000001ff00 */
[----:B------:R-:W-:-:S02]  /*01a0*/  CS2R R46, SRZ ;  /* 0x00000000002e7805 */ /* 0x000fc4000001ff00 */
[----:B------:R-:W-:Y:S01]  /*01b0*/  CS2R R16, SRZ ;  /* 0x0000000000107805 */ /* 0x000fe2000001ff00 */
[----:B------:R-:W-:Y:S01]  /*01c0*/  IMAD.MOV.U32 R0, RZ, RZ, RZ ;  /* 0x000000ffff007224 */ /* 0x000fe200078e00ff */
[----:B------:R-:W-:Y:S01]  /*01d0*/  CS2R R2, SRZ ;  /* 0x0000000000027805 */ /* 0x000fe2000001ff00 */
[----:B------:R-:W3:Y:S01]  /*01e0*/  @P2 LDC.64 R48, c[0x0][0x448] ;  /* 0x00011200ff302b82 */ /* 0x000ee20000000a00 */
        /* <DEDUP_REMOVED lines=9> */
[----:B-1----:R-:W-:-:S02]  /*0280*/  ISETP.GE.AND P1, PT, R9, 0x1, PT ;  /* 0x000000010900780c */ /* 0x002fc40003f26270 */
[----:B0-----:R-:W-:Y:S01]  /*0290*/  SHF.R.S32.HI R11, RZ, 0x1f, R38 ;  /* 0x0000001fff0b7819 */ /* 0x001fe20000011426 */
[----:B---3--:R-:W-:-:S03]  /*02a0*/  @P2 IMAD.WIDE.U32 R50, R35, R48, RZ ;  /* 0x0000003023322225 */ /* 0x008fc600078e00ff */
[----:B------:R-:W-:Y:S02]  /*02b0*/  LEA.HI R36, R11, R38, RZ, 0x5 ;  /* 0x000000260b247211 */ /* 0x000fe400078f28ff */
[----:B------:R-:W-:Y:S01]  /*02c0*/  MOV R48, RZ ;  /* 0x000000ff00307202 */ /* 0x000fe20000000f00 */
[----:B------:R-:W-:Y:S01]  /*02d0*/  @P2 IMAD R49, R35, R49, R51 ;  /* 0x0000003123312224 */ /* 0x000fe200078e0233 */
[----:B------:R-:W-:Y:S02]  /*02e0*/  MOV R11, RZ ;  /* 0x000000ff000b7202 */ /* 0x000fe40000000f00 */
[----:B------:R-:W-:Y:S01]  /*02f0*/  SHF.R.S32.HI R34, RZ, 0x5, R36 ;  /* 0x00000005ff227819 */ /* 0x000fe20000011424 */
[----:B--2---:R-:W-:Y:S06]  /*0300*/  @P2 BRA `(.L_x_814) ;  /* 0x00000000001c2947 */ /* 0x004fec0003800000 */
[----:B------:R-:W0:Y:S01]  /*0310*/  LDC.64 R28, c[0x0][0x430] ;  /* 0x00010c00ff1c7b82 */ /* 0x000e220000000a00 */
[----:B------:R-:W-:Y:S01]  /*0320*/  SHF.R.S32.HI R31, RZ, 0x1f, R32 ;  /* 0x0000001fff1f7819 */ /* 0x000fe20000011420 */
[----:B------:R-:W-:-:S04]  /*0330*/  IMAD.MOV.U32 R35, RZ, RZ, -0x1 ;  /* 0xffffffffff237424 */ /* 0x000fc800078e00ff */
[-C--:B0-----:R-:W-:Y:S02]  /*0340*/  IMAD R31, R31, R28.reuse, RZ ;  /* 0x0000001c1f1f7224 */ /* 0x081fe400078e02ff */
[----:B------:R-:W-:-:S04]  /*0350*/  IMAD.WIDE.U32 R50, R32, R28, RZ ;  /* 0x0000001c20327225 */ /* 0x000fc800078e00ff */
[----:B------:R-:W-:-:S05]  /*0360*/  IMAD R29, R32, R29, R31 ;  /* 0x0000001d201d7224 */ /* 0x000fca00078e021f */
[----:B------:R-:W-:-:S07]  /*0370*/  IADD3 R49, R51, R29, RZ ;  /* 0x0000001d33317210 */ /* 0x000fce0007ffe0ff */
.L_x_814:
[----:B------:R-:W-:Y:S05]  /*0380*/  @!P1 BRA `(.L_x_815) ;  /* 0x0000000800b89947 */ /* 0x000fea0003800000 */
[----:B------:R-:W0:Y:S01]  /*0390*/  LDC R29, c[0x0][0x2d4] ;  /* 0x0000b500ff1d7b82 */ /* 0x000e220000000800 */
[----:B------:R-:W-:Y:S01]  /*03a0*/  IMAD.WIDE R30, R32, 0x80, RZ ;  /* 0x00000080201e7825 */ /* 0x000fe200078e02ff */
[----:B------:R-:W-:Y:S01]  /*03b0*/  LOP3.LUT R37, R36, 0xffffffe0, RZ, 0xc0, !PT ;  /* 0xffffffe024257812 */ /* 0x000fe200078ec0ff */
[----:B------:R-:W-:Y:S01]  /*03c0*/  ULDC.64 UR10, c[0x0][0x488] ;  /* 0x00012200000a7ab9 */ /* 0x000fe20000000a00 */
[----:B------:R-:W-:Y:S01]  /*03d0*/  UMOV UR4, URZ ;  /* 0x0000003f00047c82 */ /* 0x000fe20008000000 */
[----:B------:R-:W-:Y:S01]  /*03e0*/  USHF.L.U64.HI UR5, UR10, 0x2, UR11 ;  /* 0x000000020a057899 */ /* 0x000fe2000801020b */
[----:B------:R-:W-:Y:S01]  /*03f0*/  SEL R55, R30, RZ, P0 ;  /* 0x000000ff1e377207 */ /* 0x000fe20000000000 */
[----:B------:R-:W-:Y:S01]  /*0400*/  ULDC.64 UR8, c[0x0][0x400] ;  /* 0x0001000000087ab9 */ /* 0x000fe20000000a00 */
[----:B------:R-:W1:Y:S01]  /*0410*/  LDC R51, c[0x0][0x270] ;  /* 0x00009c00ff337b82 */ /* 0x000e620000000800 */
[----:B------:R-:W-:Y:S02]  /*0420*/  SEL R30, R31, RZ, P0 ;  /* 0x000000ff1f1e7207 */ /* 0x000fe40000000000 */
[----:B------:R-:W-:-:S02]  /*0430*/  IADD3 R55, P0, R8, R55, RZ ;  /* 0x0000003708377210 */ /* 0x000fc40007f1e0ff */
[----:B------:R-:W-:Y:S02]  /*0440*/  IADD3 R38, -R37, R38, RZ ;  /* 0x0000002625267210 */ /* 0x000fe40007ffe1ff */
[----:B------:R-:W-:Y:S01]  /*0450*/  IADD3.X R53, R53, R30, RZ, P0, !PT ;  /* 0x0000001e35357210 */ /* 0x000fe200007fe4ff */
[----:B------:R-:W2:Y:S01]  /*0460*/  LDC R57, c[0x0][0x2dc] ;  /* 0x0000b700ff397b82 */ /* 0x000ea20000000800 */
[----:B0-----:R-:W-:Y:S01]  /*0470*/  IMAD.WIDE R28, R32, R29, RZ ;  /* 0x0000001d201c7225 */ /* 0x001fe200078e02ff */
[----:B-1----:R-:W-:-:S03]  /*0480*/  SHF.R.S32.HI R12, RZ, 0x1f, R51 ;  /* 0x0000001fff0c7819 */ /* 0x002fc60000011433 */
[-C--:B------:R-:W-:Y:S02]  /*0490*/  IMAD R29, R29, R51.reuse, RZ ;  /* 0x000000331d1d7224 */ /* 0x080fe400078e02ff */
[-C--:B------:R-:W-:Y:S02]  /*04a0*/  IMAD R36, R53, R51.reuse, RZ ;  /* 0x0000003335247224 */ /* 0x080fe400078e02ff */
[C---:B------:R-:W-:Y:S02]  /*04b0*/  IMAD R39, R28.reuse, R12, R29 ;  /* 0x0000000c1c277224 */ /* 0x040fe400078e021d */
[----:B------:R-:W-:Y:S01]  /*04c0*/  IMAD.WIDE.U32 R28, R28, R51, RZ ;  /* 0x000000331c1c7225 */ /* 0x000fe200078e00ff */
[----:B--2---:R-:W-:-:S03]  /*04d0*/  SHF.R.S32.HI R59, RZ, 0x1f, R57 ;  /* 0x0000001fff3b7819 */ /* 0x004fc60000011439 */
[----:B------:R-:W-:Y:S02]  /*04e0*/  IMAD R52, R12, R55, R36 ;  /* 0x000000370c347224 */ /* 0x000fe400078e0224 */
[----:B------:R-:W-:-:S04]  /*04f0*/  IMAD.WIDE R30, R51, R57, RZ ;  /* 0x00000039331e7225 */ /* 0x000fc800078e02ff */
[----:B------:R-:W-:Y:S02]  /*0500*/  IMAD.IADD R32, R29, 0x1, R39 ;  /* 0x000000011d207824 */ /* 0x000fe400078e0227 */
[----:B------:R-:W-:-:S04]  /*0510*/  IMAD.WIDE.U32 R36, R55, R51, RZ ;  /* 0x0000003337247225 */ /* 0x000fc800078e00ff */
[----:B------:R-:W-:Y:S01]  /*0520*/  IMAD R29, R31, R35, RZ ;  /* 0x000000231f1d7224 */ /* 0x000fe200078e02ff */
[----:B------:R-:W-:Y:S01]  /*0530*/  IADD3 R52, R37, R52, RZ ;  /* 0x0000003425347210 */ /* 0x000fe20007ffe0ff */
[----:B------:R-:W-:Y:S02]  /*0540*/  IMAD R32, R32, R57, RZ ;  /* 0x0000003920207224 */ /* 0x000fe400078e02ff */
[C---:B------:R-:W-:Y:S02]  /*0550*/  IMAD R39, R30.reuse, R33, R29 ;  /* 0x000000211e277224 */ /* 0x040fe400078e021d */
[----:B------:R-:W-:Y:S02]  /*0560*/  IMAD R61, R59, R28, R32 ;  /* 0x0000001c3b3d7224 */ /* 0x000fe400078e0220 */
[----:B------:R-:W-:-:S04]  /*0570*/  IMAD.WIDE.U32 R32, R30, R35, RZ ;  /* 0x000000231e207225 */ /* 0x000fc800078e00ff */
[-C--:B------:R-:W-:Y:S02]  /*0580*/  IMAD R52, R52, R57.reuse, RZ ;  /* 0x0000003934347224 */ /* 0x080fe400078e02ff */
[----:B------:R-:W-:-:S04]  /*0590*/  IMAD.WIDE.U32 R28, R28, R57, RZ ;  /* 0x000000391c1c7225 */ /* 0x000fc800078e00ff */
[----:B------:R-:W-:Y:S01]  /*05a0*/  IMAD.IADD R35, R33, 0x1, R39 ;  /* 0x0000000121237824 */ /* 0x000fe200078e0227 */
[----:B------:R-:W-:Y:S01]  /*05b0*/  SEL R12, R28, R32, !P2 ;  /* 0x000000201c0c7207 */ /* 0x000fe20005000000 */
[----:B------:R-:W-:Y:S01]  /*05c0*/  IMAD R33, R59, R36, R52 ;  /* 0x000000243b217224 */ /* 0x000fe200078e0234 */
[----:B------:R-:W-:Y:S01]  /*05d0*/  @!P2 IADD3 R35, R29, R61, RZ ;  /* 0x0000003d1d23a210 */ /* 0x000fe20007ffe0ff */
[-C--:B------:R-:W-:Y:S02]  /*05e0*/  IMAD R39, R10, R57.reuse, RZ ;  /* 0x000000390a277224 */ /* 0x080fe400078e02ff */
[----:B------:R-:W-:-:S03]  /*05f0*/  IMAD.WIDE.U32 R36, R36, R57, RZ ;  /* 0x0000003924247225 */ /* 0x000fc600078e00ff */
[----:B------:R-:W-:Y:S01]  /*0600*/  IADD3 R28, P0, R39, R12, RZ ;  /* 0x0000000c271c7210 */ /* 0x000fe20007f1e0ff */
[----:B------:R-:W-:Y:S01]  /*0610*/  IMAD R51, R51, R57, RZ ;  /* 0x0000003933337224 */ /* 0x000fe200078e02ff */
[----:B------:R-:W-:Y:S01]  /*0620*/  IADD3 R33, R37, R33, RZ ;  /* 0x0000002125217210 */ /* 0x000fe20007ffe0ff */
[----:B------:R-:W-:Y:S01]  /*0630*/  IMAD.SHL.U32 R32, R36, 0x4, RZ ;  /* 0x0000000424207824 */ /* 0x000fe200078e00ff */
[----:B------:R-:W-:Y:S01]  /*0640*/  LEA.HI.X.SX32 R29, R39, R35, 0x1, P0 ;  /* 0x00000023271d7211 */ /* 0x000fe200000f0eff */
[----:B------:R-:W-:Y:S01]  /*0650*/  IMAD R37, R34, R51, R38 ;  /* 0x0000003322257224 */ /* 0x000fe200078e0226 */
[----:B------:R-:W-:Y:S01]  /*0660*/  SHF.L.U64.HI R33, R36, 0x2, R33 ;  /* 0x0000000224217819 */ /* 0x000fe20000010221 */
[----:B------:R-:W-:Y:S01]  /*0670*/  IMAD R34, R53, R30, RZ ;  /* 0x0000001e35227224 */ /* 0x000fe200078e02ff */
[----:B------:R-:W-:Y:S01]  /*0680*/  SHF.L.U32 R53, R51, 0x3, RZ ;  /* 0x0000000333357819 */ /* 0x000fe200000006ff */
[----:B------:R-:W-:-:S04]  /*0690*/  IMAD.WIDE.U32 R28, R30, R55, R28 ;  /* 0x000000371e1c7225 */ /* 0x000fc800078e001c */
[----:B------:R-:W-:Y:S01]  /*06a0*/  IMAD.WIDE R56, R53, 0x4, R32 ;  /* 0x0000000435387825 */ /* 0x000fe200078e0220 */
[----:B------:R-:W-:-:S03]  /*06b0*/  IADD3 R28, P0, R37, R28, RZ ;  /* 0x0000001c251c7210 */ /* 0x000fc60007f1e0ff */
[----:B------:R-:W-:Y:S01]  /*06c0*/  IMAD R34, R31, R55, R34 ;  /* 0x000000371f227224 */ /* 0x000fe200078e0222 */
[----:B------:R-:W-:Y:S01]  /*06d0*/  SHF.R.S32.HI R31, RZ, 0x1f, R37 ;  /* 0x0000001fff1f7819 */ /* 0x000fe20000011425 */
[----:B------:R-:W-:Y:S01]  /*06e0*/  IMAD.WIDE R32, R39, 0x4, R32 ;  /* 0x0000000427207825 */ /* 0x000fe200078e0220 */
[----:B------:R-:W-:Y:S02]  /*06f0*/  SHF.L.U32 R30, R28, 0x2, RZ ;  /* 0x000000021c1e7819 */ /* 0x000fe400000006ff */
[----:B------:R-:W-:Y:S01]  /*0700*/  IADD3.X R31, R31, R29, R34, P0, !PT ;  /* 0x0000001d1f1f7210 */ /* 0x000fe200007fe422 */
[----:B------:R-:W-:Y:S01]  /*0710*/  IMAD.WIDE R56, R39, 0x4, R56 ;  /* 0x0000000427387825 */ /* 0x000fe200078e0238 */
[----:B------:R-:W-:Y:S02]  /*0720*/  SHF.L.U32 R29, R12, 0x2, RZ ;  /* 0x000000020c1d7819 */ /* 0x000fe400000006ff */
[----:B------:R-:W-:Y:S01]  /*0730*/  SHF.L.U64.HI R31, R28, 0x2, R31 ;  /* 0x000000021c1f7819 */ /* 0x000fe2000001021f */
[----:B------:R-:W-:-:S04]  /*0740*/  IMAD.WIDE R32, R37, 0x4, R32 ;  /* 0x0000000425207825 */ /* 0x000fc800078e0220 */
[----:B------:R-:W-:Y:S01]  /*0750*/  IMAD.WIDE R56, R37, 0x4, R56 ;  /* 0x0000000425387825 */ /* 0x000fe200078e0238 */
[-C--:B------:R-:W-:Y:S02]  /*0760*/  IADD3 R52, P0, R32, R29.reuse, RZ ;  /* 0x0000001d20347210 */ /* 0x080fe40007f1e0ff */
[----:B------:R-:W-:Y:S01]  /*0770*/  SHF.L.U64.HI R37, R12, 0x2, R35 ;  /* 0x000000020c257819 */ /* 0x000fe20000010223 */
[----:B------:R-:W-:Y:S01]  /*0780*/  HFMA2.MMA R12, -RZ, RZ, 0, 0 ;  /* 0x00000000ff0c7435 */ /* 0x000fe200000001ff */
[----:B------:R-:W-:Y:S01]  /*0790*/  IADD3 R54, P1, R56, R29, RZ ;  /* 0x0000001d38367210 */ /* 0x000fe20007f3e0ff */
[----:B------:R-:W-:Y:S01]  /*07a0*/  IMAD.WIDE R28, R51, 0x20, R30 ;  /* 0x00000020331c7825 */ /* 0x000fe200078e021e */
[----:B------:R-:W-:Y:S02]  /*07b0*/  IADD3 R35, R53, 0x20, R53 ;  /* 0x0000002035237810 */ /* 0x000fe40007ffe035 */
[----:B------:R-:W-:Y:S01]  /*07c0*/  IADD3.X R56, R57, R37, RZ, P1, !PT ;  /* 0x0000002539387210 */ /* 0x000fe20000ffe4ff */
[----:B------:R-:W-:-:S02]  /*07d0*/  IMAD.X R55, R33, 0x1, R37, P0 ;  /* 0x0000000121377824 */ /* 0x000fc400000e0625 */
[----:B------:R-:W-:-:S04]  /*07e0*/  IMAD.WIDE R30, R35, 0x4, R30 ;  /* 0x00000004231e7825 */ /* 0x000fc800078e021e */
[----:B------:R-:W-:-:S07]  /*07f0*/  IMAD.WIDE R28, R53, 0x4, R28 ;  /* 0x00000004351c7825 */ /* 0x000fce00078e021c */
.L_x_816:
[----:B------:R-:W-:-:S04]  /*0800*/  IADD3 R58, P0, R28, UR8, RZ ;  /* 0x000000081c3a7c10 */ /* 0x000fc8000ff1e0ff */
[----:B------:R-:W-:-:S05]  /*0810*/  IADD3.X R59, R29, UR9, RZ, P0, !PT ;  /* 0x000000091d3b7c10 */ /* 0x000fca00087fe4ff */
[----:B------:R0:W2:Y:S02]  /*0820*/  LDG.E R35, desc[UR6][R58.64] ;  /* 0x000000063a237981 */ /* 0x0000a4000c1e1900 */
[----:B0-----:R-:W-:-:S05]  /*0830*/  IMAD.WIDE R58, R51, 0x20, R58 ;  /* 0x00000020333a7825 */ /* 0x001fca00078e023a */
[----:B------:R-:W3:Y:S01]  /*0840*/  LDG.E R36, desc[UR6][R58.64] ;  /* 0x000000063a247981 */ /* 0x000ee2000c1e1900 */
[----:B------:R-:W-:-:S05]  /*0850*/  IMAD.WIDE R32, R51, 0x20, R58 ;  /* 0x0000002033207825 */ /* 0x000fca00078e023a */
[----:B------:R-:W4:Y:S01]  /*0860*/  LDG.E R37, desc[UR6][R32.64] ;  /* 0x0000000620257981 */ /* 0x000f22000c1e1900 */
[----:B------:R-:W-:-:S05]  /*0870*/  IMAD.WIDE R60, R51, 0x20, R32 ;  /* 0x00000020333c7825 */ /* 0x000fca00078e0220 */
[----:B------:R0:W5:Y:S02]  /*0880*/  LDG.E R38, desc[UR6][R60.64] ;  /* 0x000000063c267981 */ /* 0x000164000c1e1900 */
[----:B0-----:R-:W-:-:S05]  /*0890*/  IMAD.WIDE R60, R51, 0x20, R60 ;  /* 0x00000020333c7825 */ /* 0x001fca00078e023c */
[----:B------:R0:W5:Y:S02]  /*08a0*/  LDG.E R39, desc[UR6][R60.64] ;  /* 0x000000063c277981 */ /* 0x000164000c1e1900 */
[----:B0-----:R-:W-:-:S05]  /*08b0*/  IMAD.WIDE R60, R51, 0x20, R60 ;  /* 0x00000020333c7825 */ /* 0x001fca00078e023c */
[----:B------:R-:W5:Y:S01]  /*08c0*/  LDG.E R34, desc[UR6][R60.64] ;  /* 0x000000063c227981 */ /* 0x000f62000c1e1900 */
[----:B------:R-:W-:-:S05]  /*08d0*/  IMAD.WIDE R58, R51, 0x20, R60 ;  /* 0x00000020333a7825 */ /* 0x000fca00078e023c */
[----:B------:R0:W5:Y:S02]  /*08e0*/  LDG.E R33, desc[UR6][R58.64] ;  /* 0x000000063a217981 */ /* 0x000164000c1e1900 */
[----:B0-----:R-:W-:-:S05]  /*08f0*/  IMAD.WIDE R58, R51, 0x20, R58 ;  /* 0x00000020333a7825 */ /* 0x001fca00078e023a */
[----:B------:R0:W5:Y:S02]  /*0900*/  LDG.E R32, desc[UR6][R58.64] ;  /* 0x000000063a207981 */ /* 0x000164000c1e1900 */
[----:B0-----:R-:W-:-:S04]  /*0910*/  IMAD.WIDE R58, R51, 0x20, R58 ;  /* 0x00000020333a7825 */ /* 0x001fc800078e023a */
[----:B------:R-:W-:-:S04]  /*0920*/  IMAD.WIDE R60, R51, 0x20, R58 ;  /* 0x00000020333c7825 */ /* 0x000fc800078e023a */
[----:B--2---:R-:W-:Y:S02]  /*0930*/  FADD.FTZ R44, R35, R44 ;  /* 0x0000002c232c7221 */ /* 0x004fe40000010000 */
[----:B------:R-:W2:Y:S01]  /*0940*/  LDG.E R35, desc[UR6][R58.64] ;  /* 0x000000063a237981 */ /* 0x000ea2000c1e1900 */
[----:B---3--:R-:W-:-:S03]  /*0950*/  FADD.FTZ R43, R36, R43 ;  /* 0x0000002b242b7221 */ /* 0x008fc60000010000 */
[----:B------:R0:W3:Y:S01]  /*0960*/  LDG.E R36, desc[UR6][R60.64] ;  /* 0x000000063c247981 */ /* 0x0000e2000c1e1900 */
[----:B----4-:R-:W-:Y:S01]  /*0970*/  FADD.FTZ R42, R37, R42 ;  /* 0x0000002a252a7221 */ /* 0x010fe20000010000 */
[----:B0-----:R-:W-:-:S05]  /*0980*/  IMAD.WIDE R60, R51, 0x20, R60 ;  /* 0x00000020333c7825 */ /* 0x001fca00078e023c */
[----:B------:R0:W4:Y:S02]  /*0990*/  LDG.E R37, desc[UR6][R60.64] ;  /* 0x000000063c257981 */ /* 0x000124000c1e1900 */
[----:B0-----:R-:W-:-:S04]  /*09a0*/  IMAD.WIDE R60, R51, 0x20, R60 ;  /* 0x00000020333c7825 */ /* 0x001fc800078e023c */
[----:B-----5:R-:W-:Y:S01]  /*09b0*/  FADD.FTZ R41, R38, R41 ;  /* 0x0000002926297221 */ /* 0x020fe20000010000 */
[----:B------:R-:W-:Y:S01]  /*09c0*/  FADD.FTZ R40, R39, R40 ;  /* 0x0000002827287221 */ /* 0x000fe20000010000 */
[----:B------:R-:W5:Y:S01]  /*09d0*/  LDG.E R38, desc[UR6][R60.64] ;  /* 0x000000063c267981 */ /* 0x000f62000c1e1900 */
[----:B------:R-:W-:-:S05]  /*09e0*/  IMAD.WIDE R58, R51, 0x20, R60 ;  /* 0x00000020333a7825 */ /* 0x000fca00078e023c */
[----:B------:R0:W5:Y:S02]  /*09f0*/  LDG.E R39, desc[UR6][R58.64] ;  /* 0x000000063a277981 */ /* 0x000164000c1e1900 */
[----:B0-----:R-:W-:-:S06]  /*0a00*/  IMAD.WIDE R58, R51, 0x20, R58 ;  /* 0x00000020333a7825 */ /* 0x001fcc00078e023a */
[----:B------:R-:W5:Y:S01]  /*0a10*/  LDG.E R59, desc[UR6][R58.64] ;  /* 0x000000063a3b7981 */ /* 0x000f62000c1e1900 */
[----:B------:R-:W-:-:S04]  /*0a20*/  IADD3 R60, P0, R30, UR8, RZ ;  /* 0x000000081e3c7c10 */ /* 0x000fc8000ff1e0ff */
[----:B------:R-:W-:Y:S01]  /*0a30*/  IADD3.X R61, R31, UR9, RZ, P0, !PT ;  /* 0x000000091f3d7c10 */ /* 0x000fe200087fe4ff */
[----:B------:R-:W-:Y:S01]  /*0a40*/  FADD.FTZ R26, R33, R26 ;  /* 0x0000001a211a7221 */ /* 0x000fe20000010000 */
[----:B------:R-:W-:Y:S01]  /*0a50*/  FADD.FTZ R25, R32, R25 ;  /* 0x0000001920197221 */ /* 0x000fe20000010000 */
[----:B------:R-:W-:-:S04]  /*0a60*/  IMAD.WIDE R32, R53, 0x4, R60 ;  /* 0x0000000435207825 */ /* 0x000fc800078e023c */
[----:B------:R-:W-:Y:S02]  /*0a70*/  FADD.FTZ R27, R34, R27 ;  /* 0x0000001b221b7221 */ /* 0x000fe40000010000 */
[----:B------:R-:W5:Y:S01]  /*0a80*/  LDG.E R34, desc[UR6][R60.64] ;  /* 0x000000063c227981 */ /* 0x000f62000c1e1900 */
[----:B--2---:R-:W-:-:S03]  /*0a90*/  FADD.FTZ R24, R35, R24 ;  /* 0x0000001823187221 */ /* 0x004fc60000010000 */
[----:B------:R0:W2:Y:S02]  /*0aa0*/  LDG.E R35, desc[UR6][R32.64] ;  /* 0x0000000620237981 */ /* 0x0000a4000c1e1900 */
[----:B0-----:R-:W-:-:S04]  /*0ab0*/  IMAD.WIDE R32, R53, 0x4, R32 ;  /* 0x0000000435207825 */ /* 0x001fc800078e0220 */
[----:B------:R-:W-:-:S04]  /*0ac0*/  IMAD.WIDE R60, R53, 0x4, R32 ;  /* 0x00000004353c7825 */ /* 0x000fc800078e0220 */
[----:B---3--:R-:W-:Y:S02]  /*0ad0*/  FADD.FTZ R23, R36, R23 ;  /* 0x0000001724177221 */ /* 0x008fe40000010000 */
[----:B------:R-:W3:Y:S01]  /*0ae0*/  LDG.E R36, desc[UR6][R32.64] ;  /* 0x0000000620247981 */ /* 0x000ee2000c1e1900 */
[----:B----4-:R-:W-:-:S03]  /*0af0*/  FADD.FTZ R22, R37, R22 ;  /* 0x0000001625167221 */ /* 0x010fc60000010000 */
[----:B------:R0:W4:Y:S02]  /*0b00*/  LDG.E R37, desc[UR6][R60.64] ;  /* 0x000000063c257981 */ /* 0x000124000c1e1900 */
[----:B0-----:R-:W-:-:S04]  /*0b10*/  IMAD.WIDE R60, R53, 0x4, R60 ;  /* 0x00000004353c7825 */ /* 0x001fc800078e023c */
[----:B-----5:R-:W-:Y:S01]  /*0b20*/  FADD.FTZ R21, R38, R21 ;  /* 0x0000001526157221 */ /* 0x020fe20000010000 */
[----:B------:R-:W5:Y:S01]  /*0b30*/  LDG.E R58, desc[UR6][R60.64] ;  /* 0x000000063c3a7981 */ /* 0x000f62000c1e1900 */
[----:B------:R-:W-:-:S04]  /*0b40*/  IMAD.WIDE R32, R53, 0x4, R60 ;  /* 0x0000000435207825 */ /* 0x000fc800078e023c */
[----:B------:R-:W-:Y:S01]  /*0b50*/  FADD.FTZ R20, R39, R20 ;  /* 0x0000001427147221 */ /* 0x000fe20000010000 */
[----:B------:R0:W5:Y:S01]  /*0b60*/  LDG.E R57, desc[UR6][R32.64] ;  /* 0x0000000620397981 */ /* 0x000162000c1e1900 */
[----:B------:R-:W-:-:S04]  /*0b70*/  IMAD.WIDE R38, R53, 0x4, R32 ;  /* 0x0000000435267825 */ /* 0x000fc800078e0220 */
[----:B0-----:R-:W-:-:S04]  /*0b80*/  IMAD.WIDE R32, R53, 0x4, R38 ;  /* 0x0000000435207825 */ /* 0x001fc800078e0226 */
[----:B------:R-:W-:Y:S01]  /*0b90*/  FADD.FTZ R19, R59, R19 ;  /* 0x000000133b137221 */ /* 0x000fe20000010000 */
[----:B------:R-:W5:Y:S04]  /*0ba0*/  LDG.E R61, desc[UR6][R32.64] ;  /* 0x00000006203d7981 */ /* 0x000f68000c1e1900 */
[----:B------:R0:W5:Y:S02]  /*0bb0*/  LDG.E R59, desc[UR6][R38.64] ;  /* 0x00000006263b7981 */ /* 0x000164000c1e1900 */
[----:B0-----:R-:W-:-:S05]  /*0bc0*/  IMAD.WIDE R38, R53, 0x4, R32 ;  /* 0x0000000435267825 */ /* 0x001fca00078e0220 */
[----:B------:R-:W5:Y:S01]  /*0bd0*/  LDG.E R60, desc[UR6][R38.64] ;  /* 0x00000006263c7981 */ /* 0x000f62000c1e1900 */
[----:B------:R-:W-:Y:S01]  /*0be0*/  FADD.FTZ R17, R34, R17 ;  /* 0x0000001122117221 */ /* 0x000fe20000010000 */
[----:B--2---:R-:W-:Y:S01]  /*0bf0*/  FADD.FTZ R6, R35, R6 ;  /* 0x0000000623067221 */ /* 0x004fe20000010000 */
[----:B------:R-:W-:-:S04]  /*0c00*/  IMAD.WIDE R34, R53, 0x4, R38 ;  /* 0x0000000435227825 */ /* 0x000fc800078e0226 */
[----:B------:R-:W-:Y:S02]  /*0c10*/  IMAD.WIDE R32, R53, 0x4, R34 ;  /* 0x0000000435207825 */ /* 0x000fe400078e0222 */
[----:B------:R-:W2:Y:S02]  /*0c20*/  LDG.E R34, desc[UR6][R34.64] ;  /* 0x0000000622227981 */ /* 0x000ea4000c1e1900 */
[----:B---3--:R-:W-:Y:S02]  /*0c30*/  FADD.FTZ R5, R36, R5 ;  /* 0x0000000524057221 */ /* 0x008fe40000010000 */
[----:B------:R0:W3:Y:S01]  /*0c40*/  LDG.E R35, desc[UR6][R32.64] ;  /* 0x0000000620237981 */ /* 0x0000e2000c1e1900 */
[----:B----4-:R-:W-:Y:S01]  /*0c50*/  FADD.FTZ R4, R37, R4 ;  /* 0x0000000425047221 */ /* 0x010fe20000010000 */
[----:B------:R-:W-:-:S04]  /*0c60*/  IMAD.WIDE R36, R53, 0x4, R32 ;  /* 0x0000000435247825 */ /* 0x000fc800078e0220 */
[C---:B0-----:R-:W-:Y:S02]  /*0c70*/  IMAD.WIDE R32, R53.reuse, 0x4, R36 ;  /* 0x0000000435207825 */ /* 0x041fe400078e0224 */
[----:B------:R-:W4:Y:S02]  /*0c80*/  LDG.E R37, desc[UR6][R36.64] ;  /* 0x0000000624257981 */ /* 0x000f24000c1e1900 */
[----:B-----5:R-:W-:Y:S01]  /*0c90*/  FADD.FTZ R3, R58, R3 ;  /* 0x000000033a037221 */ /* 0x020fe20000010000 */
[----:B------:R-:W-:Y:S01]  /*0ca0*/  IADD3 R58, P0, R52, UR8, RZ ;  /* 0x00000008343a7c10 */ /* 0x000fe2000ff1e0ff */
[----:B------:R-:W-:-:S04]  /*0cb0*/  IMAD.WIDE R38, R53, 0x4, R32 ;  /* 0x0000000435267825 */ /* 0x000fc800078e0220 */
[----:B------:R-:W-:Y:S02]  /*0cc0*/  FADD.FTZ R2, R57, R2 ;  /* 0x0000000239027221 */ /* 0x000fe40000010000 */
[----:B------:R-:W5:Y:S04]  /*0cd0*/  LDG.E R57, desc[UR6][R32.64] ;  /* 0x0000000620397981 */ /* 0x000f68000c1e1900 */
[----:B------:R-:W5:Y:S01]  /*0ce0*/  LDG.E R39, desc[UR6][R38.64] ;  /* 0x0000000626277981 */ /* 0x000f62000c1e1900 */
[----:B------:R-:W-:Y:S01]  /*0cf0*/  FADD.FTZ R0, R59, R0 ;  /* 0x000000003b007221 */ /* 0x000fe20000010000 */
[----:B------:R-:W-:Y:S01]  /*0d00*/  IADD3.X R59, R55, UR9, RZ, P0, !PT ;  /* 0x00000009373b7c10 */ /* 0x000fe200087fe4ff */
[----:B------:R-:W-:-:S04]  /*0d10*/  FADD.FTZ R48, R61, R48 ;  /* 0x000000303d307221 */ /* 0x000fc80000010000 */
[----:B------:R-:W5:Y:S01]  /*0d20*/  LDG.E R32, desc[UR6][R58.64] ;  /* 0x000000063a207981 */ /* 0x000f62000c1e1900 */
[----:B------:R-:W-:Y:S01]  /*0d30*/  FADD.FTZ R16, R60, R16 ;  /* 0x000000103c107221 */ /* 0x000fe20000010000 */
[----:B------:R-:W-:Y:S02]  /*0d40*/  IADD3 R60, P0, R54, UR8, RZ ;  /* 0x00000008363c7c10 */ /* 0x000fe4000ff1e0ff */
[----:B------:R-:W5:Y:S02]  /*0d50*/  LDG.E R59, desc[UR6][R58.64+0x80] ;  /* 0x000080063a3b7981 */ /* 0x000f64000c1e1900 */
[----:B------:R-:W-:-:S05]  /*0d60*/  IADD3.X R61, R56, UR9, RZ, P0, !PT ;  /* 0x00000009383d7c10 */ /* 0x000fca00087fe4ff */
[----:B------:R-:W5:Y:S04]  /*0d70*/  LDG.E R33, desc[UR6][R60.64] ;  /* 0x000000063c217981 */ /* 0x000f68000c1e1900 */
[----:B------:R-:W5:Y:S01]  /*0d80*/  LDG.E R36, desc[UR6][R60.64+0x80] ;  /* 0x000080063c247981 */ /* 0x000f62000c1e1900 */
[----:B------:R-:W-:-:S06]  /*0d90*/  UIADD3 UR4, UR4, 0x1, URZ ;  /* 0x0000000104047890 */ /* 0x000fcc000fffe03f */
[----:B------:R-:W-:Y:S01]  /*0da0*/  ISETP.LE.AND P0, PT, R9, UR4, PT ;  /* 0x0000000409007c0c */ /* 0x000fe2000bf03270 */
[----:B------:R-:W-:-:S04]  /*0db0*/  ULEA UR8, UP0, UR10, UR8, 0x2 ;  /* 0x000000080a087291 */ /* 0x000fc8000f80103f */
[----:B------:R-:W-:Y:S01]  /*0dc0*/  UIADD3.X UR9, UR9, UR5, URZ, UP0, !UPT ;  /* 0x0000000509097290 */ /* 0x000fe200087fe43f */
[----:B--2---:R-:W-:Y:S01]  /*0dd0*/  FADD.FTZ R47, R34, R47 ;  /* 0x0000002f222f7221 */ /* 0x004fe20000010000 */
[----:B---3--:R-:W-:Y:S01]  /*0de0*/  FADD.FTZ R15, R35, R15 ;  /* 0x0000000f230f7221 */ /* 0x008fe20000010000 */
[----:B----4-:R-:W-:Y:S01]  /*0df0*/  FADD.FTZ R14, R37, R14 ;  /* 0x0000000e250e7221 */ /* 0x010fe20000010000 */
[----:B-----5:R-:W-:Y:S01]  /*0e00*/  FADD.FTZ R13, R57, R13 ;  /* 0x0000000d390d7221 */ /* 0x020fe20000010000 */
[----:B------:R-:W-:Y:S01]  /*0e10*/  FADD.FTZ R12, R39, R12 ;  /* 0x0000000c270c7221 */ /* 0x000fe20000010000 */
[----:B------:R-:W-:Y:S01]  /*0e20*/  FADD.FTZ R11, R32, R11 ;  /* 0x0000000b200b7221 */ /* 0x000fe20000010000 */
[----:B------:R-:W-:Y:S01]  /*0e30*/  FADD.FTZ R46, R59, R46 ;  /* 0x0000002e3b2e7221 */ /* 0x000fe20000010000 */
[----:B------:R-:W-:Y:S01]  /*0e40*/  FADD.FTZ R18, R33, R18 ;  /* 0x0000001221127221 */ /* 0x000fe20000010000 */
[----:B------:R-:W-:Y:S01]  /*0e50*/  FADD.FTZ R45, R36, R45 ;  /* 0x0000002d242d7221 */ /* 0x000fe20000010000 */
[----:B------:R-:W-:Y:S06]  /*0e60*/  @!P0 BRA `(.L_x_816) ;  /* 0xfffffff800648947 */ /* 0x000fec000383ffff */
.L_x_815:
[----:B------:R-:W0:Y:S01]  /*0e70*/  S2R R36, SR_TID.X ;  /* 0x0000000000247919 */ /* 0x000e220000002100 */
[----:B------:R-:W1:Y:S01]  /*0e80*/  S2UR UR5, SR_CgaCtaId ;  /* 0x00000000000579c3 */ /* 0x000e620000008800 */
[----:B------:R-:W-:Y:S01]  /*0e90*/  ULDC UR8, c[0x0][0x390] ;  /* 0x0000e40000087ab9 */ /* 0x000fe20000000800 */
[----:B------:R-:W-:Y:S01]  /*0ea0*/  UMOV UR4, 0x400 ;  /* 0x0000040000047882 */ /* 0x000fe20000000000 */
[----:B------:R-:W-:Y:S01]  /*0eb0*/  FMUL.FTZ R20, R20, UR8 ;  /* 0x0000000814147c20 */ /* 0x000fe20008410000 */
[----:B------:R-:W-:Y:S01]  /*0ec0*/  FMUL.FTZ R19, R19, UR8 ;  /* 0x0000000813137c20 */ /* 0x000fe20008410000 */
[----:B------:R-:W-:Y:S01]  /*0ed0*/  FMUL.FTZ R17, R17, UR8 ;  /* 0x0000000811117c20 */ /* 0x000fe20008410000 */
[----:B------:R-:W-:Y:S01]  /*0ee0*/  FMUL.FTZ R6, R6, UR8 ;  /* 0x0000000806067c20 */ /* 0x000fe20008410000 */
[----:B------:R-:W-:Y:S01]  /*0ef0*/  FMUL.FTZ R3, R3, UR8 ;  /* 0x0000000803037c20 */ /* 0x000fe20008410000 */
[----:B------:R-:W-:Y:S01]  /*0f00*/  FMUL.FTZ R2, R2, UR8 ;  /* 0x0000000802027c20 */ /* 0x000fe20008410000 */
[----:B------:R-:W-:Y:S01]  /*0f10*/  F2FP.F16.F32.PACK_AB R19, R19, R20 ;  /* 0x000000141313723e */ /* 0x000fe200000000ff */
[----:B------:R-:W-:Y:S01]  /*0f20*/  HFMA2.MMA R20, -RZ, RZ, 0, 1.9073486328125e-06 ;  /* 0x00000020ff147435 */ /* 0x000fe200000001ff */
        /* <DEDUP_REMOVED lines=13> */
[----:B-1----:R-:W-:Y:S01]  /*1000*/  ULEA UR4, UR5, UR4, 0x18 ;  /* 0x0000000405047291 */ /* 0x002fe2000f8ec03f */
[----:B------:R-:W-:Y:S01]  /*1010*/  FMUL.FTZ R40, R40, UR8 ;  /* 0x0000000828287c20 */ /* 0x000fe20008410000 */
[----:B------:R-:W-:Y:S01]  /*1020*/  FMUL.FTZ R27, R27, UR8 ;  /* 0x000000081b1b7c20 */ /* 0x000fe20008410000 */
[----:B------:R-:W-:Y:S01]  /*1030*/  FMUL.FTZ R46, R46, UR8 ;  /* 0x000000082e2e7c20 */ /* 0x000fe20008410000 */
[----:B------:R-:W-:Y:S01]  /*1040*/  FMUL.FTZ R45, R45, UR8 ;  /* 0x000000082d2d7c20 */ /* 0x000fe20008410000 */
[----:B------:R-:W-:Y:S01]  /*1050*/  FMUL.FTZ R16, R16, UR8 ;  /* 0x0000000810107c20 */ /* 0x000fe20008410000 */
[----:B------:R-:W-:Y:S01]  /*1060*/  FMUL.FTZ R47, R47, UR8 ;  /* 0x000000082f2f7c20 */ /* 0x000fe20008410000 */
[----:B0-----:R-:W-:Y:S01]  /*1070*/  SHF.R.S32.HI R29, RZ, 0x1f, R36 ;  /* 0x0000001fff1d7819 */ /* 0x001fe20000011424 */
[----:B------:R-:W-:Y:S01]  /*1080*/  FMUL.FTZ R5, R5, UR8 ;  /* 0x0000000805057c20 */ /* 0x000fe20008410000 */
[----:B------:R-:W-:Y:S01]  /*1090*/  F2FP.F16.F32.PACK_AB R0, R3, R0 ;  /* 0x000000000300723e */ /* 0x000fe200000000ff */
[----:B------:R-:W-:Y:S01]  /*10a0*/  FMUL.FTZ R4, R4, UR8 ;  /* 0x0000000804047c20 */ /* 0x000fe20008410000 */
[-C--:B------:R-:W-:Y:S01]  /*10b0*/  LEA.HI R9, R29, R36.reuse, RZ, 0x2 ;  /* 0x000000241d097211 */ /* 0x080fe200078f10ff */
[----:B------:R-:W-:Y:S01]  /*10c0*/  FMUL.FTZ R15, R15, UR8 ;  /* 0x000000080f0f7c20 */ /* 0x000fe20008410000 */
[----:B------:R-:W-:Y:S01]  /*10d0*/  LEA.HI R34, R29, R36, RZ, 0x3 ;  /* 0x000000241d227211 */ /* 0x000fe200078f18ff */
[----:B------:R-:W-:Y:S01]  /*10e0*/  FMUL.FTZ R14, R14, UR8 ;  /* 0x000000080e0e7c20 */ /* 0x000fe20008410000 */
[--C-:B------:R-:W-:Y:S01]  /*10f0*/  SHF.R.S32.HI R30, RZ, 0x2, R9.reuse ;  /* 0x00000002ff1e7819 */ /* 0x100fe20000011409 */
[----:B------:R-:W-:Y:S01]  /*1100*/  FMUL.FTZ R13, R13, UR8 ;  /* 0x000000080d0d7c20 */ /* 0x000fe20008410000 */
[----:B------:R-:W-:Y:S01]  /*1110*/  SHF.R.S32.HI R31, RZ, 0x1f, R9 ;  /* 0x0000001fff1f7819 */ /* 0x000fe20000011409 */
[----:B------:R-:W-:Y:S01]  /*1120*/  FMUL.FTZ R12, R12, UR8 ;  /* 0x000000080c0c7c20 */ /* 0x000fe20008410000 */
[----:B------:R-:W-:Y:S01]  /*1130*/  LOP3.LUT R35, R9, 0x3ffffffc, RZ, 0xc0, !PT ;  /* 0x3ffffffc09237812 */ /* 0x000fe200078ec0ff */
[----:B------:R-:W-:Y:S01]  /*1140*/  BSSY B0, `(.L_x_817) ;  /* 0x000006e000007945 */ /* 0x000fe20003800000 */
[----:B------:R-:W-:-:S02]  /*1150*/  LEA.HI R28, R31, R30, RZ, 0x3 ;  /* 0x0000001e1f1c7211 */ /* 0x000fc400078f18ff */
[----:B------:R-:W-:Y:S02]  /*1160*/  SHF.R.S32.HI R9, RZ, 0x3, R34 ;  /* 0x00000003ff097819 */ /* 0x000fe40000011422 */
[-C--:B------:R-:W-:Y:S02]  /*1170*/  LEA.HI R32, R29, R36.reuse, RZ, 0x5 ;  /* 0x000000241d207211 */ /* 0x080fe400078f28ff */
[----:B------:R-:W-:Y:S02]  /*1180*/  IADD3 R31, -R35, R36, RZ ;  /* 0x00000024231f7210 */ /* 0x000fe40007ffe1ff */
[----:B------:R-:W-:Y:S02]  /*1190*/  LOP3.LUT R34, R34, 0x1ffffff8, RZ, 0xc0, !PT ;  /* 0x1ffffff822227812 */ /* 0x000fe400078ec0ff */
[----:B------:R-:W-:Y:S01]  /*11a0*/  LOP3.LUT R35, R28, 0xfffffff8, RZ, 0xc0, !PT ;  /* 0xfffffff81c237812 */ /* 0x000fe200078ec0ff */
[----:B------:R-:W-:Y:S01]  /*11b0*/  IMAD.SHL.U32 R28, R9, 0x40, RZ ;  /* 0x00000040091c7824 */ /* 0x000fe200078e00ff */
[----:B------:R-:W-:-:S02]  /*11c0*/  SHF.R.S32.HI R32, RZ, 0x5, R32 ;  /* 0x00000005ff207819 */ /* 0x000fc40000011420 */
[-C--:B------:R-:W-:Y:S02]  /*11d0*/  IADD3 R34, -R34, R36.reuse, RZ ;  /* 0x0000002422227210 */ /* 0x080fe40007ffe1ff */
[----:B------:R-:W-:Y:S02]  /*11e0*/  IADD3 R30, R30, -R35, RZ ;  /* 0x800000231e1e7210 */ /* 0x000fe40007ffe0ff */
[----:B------:R-:W-:Y:S02]  /*11f0*/  SHF.R.S32.HI R37, RZ, 0x1f, R32 ;  /* 0x0000001fff257819 */ /* 0x000fe40000011420 */
[----:B------:R-:W-:Y:S02]  /*1200*/  LOP3.LUT R35, R28, 0x1c0, RZ, 0xc0, !PT ;  /* 0x000001c01c237812 */ /* 0x000fe400078ec0ff */
[----:B------:R-:W-:Y:S01]  /*1210*/  SHF.L.U32 R28, R34, 0x3, RZ ;  /* 0x00000003221c7819 */ /* 0x000fe200000006ff */
[----:B------:R-:W-:Y:S01]  /*1220*/  IMAD.SHL.U32 R34, R30, 0x40, RZ ;  /* 0x000000401e227824 */ /* 0x000fe200078e00ff */
[----:B------:R-:W-:-:S02]  /*1230*/  LEA.HI R33, R29, R36, RZ, 0x7 ;  /* 0x000000241d217211 */ /* 0x000fc400078f38ff */
[----:B------:R-:W-:Y:S02]  /*1240*/  LEA.HI R37, R37, R32, RZ, 0x2 ;  /* 0x0000002025257211 */ /* 0x000fe400078f10ff */
[----:B------:R-:W-:Y:S02]  /*1250*/  SHF.R.U32.HI R33, RZ, 0x4, R33 ;  /* 0x00000004ff217819 */ /* 0x000fe40000011621 */
[----:B------:R-:W-:Y:S02]  /*1260*/  LOP3.LUT R34, R34, 0x1c0, RZ, 0xc0, !PT ;  /* 0x000001c022227812 */ /* 0x000fe400078ec0ff */
[----:B------:R-:W-:Y:S02]  /*1270*/  LOP3.LUT R37, R37, 0x1ffffc, RZ, 0xc0, !PT ;  /* 0x001ffffc25257812 */ /* 0x000fe400078ec0ff */
[----:B------:R-:W-:Y:S02]  /*1280*/  LOP3.LUT R33, R34, 0x8, R33, 0xf8, !PT ;  /* 0x0000000822217812 */ /* 0x000fe400078ef821 */
[----:B------:R-:W-:-:S02]  /*1290*/  IADD3 R32, R32, -R37, RZ ;  /* 0x8000002520207210 */ /* 0x000fc40007ffe0ff */
[----:B------:R-:W-:Y:S02]  /*12a0*/  SHF.R.U32.HI R34, RZ, 0x3, R34 ;  /* 0x00000003ff227819 */ /* 0x000fe40000011622 */
[----:B------:R-:W-:Y:S01]  /*12b0*/  LEA R32, R32, R31, 0x9 ;  /* 0x0000001f20207211 */ /* 0x000fe200078e48ff */
[----:B------:R-:W-:Y:S01]  /*12c0*/  FMUL.FTZ R31, R11, UR8 ;  /* 0x000000080b1f7c20 */ /* 0x000fe20008410000 */
[----:B------:R-:W-:Y:S02]  /*12d0*/  LOP3.LUT R33, R33, R34, RZ, 0x3c, !PT ;  /* 0x0000002221217212 */ /* 0x000fe400078e3cff */
[----:B------:R-:W-:Y:S02]  /*12e0*/  R2P PR, R30, 0x6 ;  /* 0x000000061e007804 */ /* 0x000fe40000000000 */
[----:B------:R-:W-:Y:S01]  /*12f0*/  F2FP.F16.F32.PACK_AB R18, R18, R31 ;  /* 0x0000001f1212723e */ /* 0x000fe200000000ff */
[----:B------:R-:W-:Y:S02]  /*1300*/  IMAD.U32 R11, R32, 0x2, R33 ;  /* 0x00000002200b7824 */ /* 0x000fe400078e0021 */
[----:B------:R-:W-:Y:S01]  /*1310*/  FMUL.FTZ R32, R22, UR8 ;  /* 0x0000000816207c20 */ /* 0x000fe20008410000 */
[----:B------:R-:W-:Y:S01]  /*1320*/  SEL R20, R20, 0xffffffe0, !P1 ;  /* 0xffffffe014147807 */ /* 0x000fe20004800000 */
[----:B------:R-:W-:Y:S01]  /*1330*/  FMUL.FTZ R33, R21, UR8 ;  /* 0x0000000815217c20 */ /* 0x000fe20008410000 */
[----:B------:R-:W-:Y:S01]  /*1340*/  F2FP.F16.F32.PACK_AB R22, R25, R26 ;  /* 0x0000001a1916723e */ /* 0x000fe200000000ff */
[----:B------:R-:W-:Y:S01]  /*1350*/  ULDC.64 UR8, c[0x0][0x448] ;  /* 0x0001120000087ab9 */ /* 0x000fe20000000a00 */
[----:B------:R-:W-:-:S02]  /*1360*/  LEA R17, R11, UR4, 0x1 ;  /* 0x000000040b117c11 */ /* 0x000fc4000f8e08ff */
[----:B------:R-:W-:Y:S02]  /*1370*/  F2FP.F16.F32.PACK_AB R30, R43, R44 ;  /* 0x0000002c2b1e723e */ /* 0x000fe400000000ff */
[C---:B------:R-:W-:Y:S01]  /*1380*/  IADD3 R25, R17.reuse, 0x40, RZ ;  /* 0x0000004011197810 */ /* 0x040fe20007ffe0ff */
[----:B------:R-:W-:Y:S01]  /*1390*/  @P2 VIADD R25, R17, 0xffffffc0 ;  /* 0xffffffc011192836 */ /* 0x000fe20000000000 */
[----:B------:R-:W-:Y:S01]  /*13a0*/  F2FP.F16.F32.PACK_AB R23, R23, R24 ;  /* 0x000000181717723e */ /* 0x000fe200000000ff */
[----:B------:R-:W-:Y:S01]  /*13b0*/  STS [R17], R18 ;  /* 0x0000001211007388 */ /* 0x000fe20000000800 */
[----:B------:R-:W-:Y:S02]  /*13c0*/  IADD3 R3, R17, R20, RZ ;  /* 0x0000001411037210 */ /* 0x000fe40007ffe0ff */
[----:B------:R-:W-:Y:S01]  /*13d0*/  F2FP.F16.F32.PACK_AB R31, R41, R42 ;  /* 0x0000002a291f723e */ /* 0x000fe200000000ff */
[----:B------:R-:W-:Y:S01]  /*13e0*/  STS [R17+0x400], R30 ;  /* 0x0004001e11007388 */ /* 0x000fe20000000800 */
[----:B------:R-:W-:-:S02]  /*13f0*/  F2FP.F16.F32.PACK_AB R21, R27, R40 ;  /* 0x000000281b15723e */ /* 0x000fc400000000ff */
[----:B------:R-:W-:Y:S01]  /*1400*/  F2FP.F16.F32.PACK_AB R24, R33, R32 ;  /* 0x000000202118723e */ /* 0x000fe200000000ff */
[----:B------:R-:W-:Y:S01]  /*1410*/  STS [R3], R22 ;  /* 0x0000001603007388 */ /* 0x000fe20000000800 */
[----:B------:R-:W-:Y:S02]  /*1420*/  F2FP.F16.F32.PACK_AB R45, R45, R46 ;  /* 0x0000002e2d2d723e */ /* 0x000fe400000000ff */
[----:B------:R-:W-:Y:S01]  /*1430*/  F2FP.F16.F32.PACK_AB R47, R47, R16 ;  /* 0x000000102f2f723e */ /* 0x000fe200000000ff */
[----:B------:R-:W-:Y:S01]  /*1440*/  STS [R3+0x400], R23 ;  /* 0x0004001703007388 */ /* 0x000fe20000000800 */
[----:B------:R-:W-:Y:S02]  /*1450*/  IADD3 R20, R20, R25, RZ ;  /* 0x0000001914147210 */ /* 0x000fe40007ffe0ff */
[----:B------:R-:W-:Y:S01]  /*1460*/  F2FP.F16.F32.PACK_AB R4, R4, R5 ;  /* 0x000000050404723e */ /* 0x000fe200000000ff */
[----:B------:R-:W-:Y:S01]  /*1470*/  STS [R17+0x2000], R31 ;  /* 0x0020001f11007388 */ /* 0x000fe20000000800 */
[----:B------:R-:W-:-:S02]  /*1480*/  F2FP.F16.F32.PACK_AB R5, R14, R15 ;  /* 0x0000000f0e05723e */ /* 0x000fc400000000ff */
[----:B------:R-:W-:Y:S01]  /*1490*/  F2FP.F16.F32.PACK_AB R11, R12, R13 ;  /* 0x0000000d0c0b723e */ /* 0x000fe200000000ff */
[----:B------:R0:W-:Y:S01]  /*14a0*/  STS [R17+0x2400], R21 ;  /* 0x0024001511007388 */ /* 0x0001e20000000800 */
[----:B------:R-:W-:Y:S02]  /*14b0*/  LEA.HI R29, R29, R36, RZ, 0x6 ;  /* 0x000000241d1d7211 */ /* 0x000fe400078f30ff */
[----:B------:R-:W-:Y:S01]  /*14c0*/  SHF.R.U32.HI R36, RZ, 0x3, R35 ;  /* 0x00000003ff247819 */ /* 0x000fe20000011623 */
[----:B------:R-:W-:Y:S01]  /*14d0*/  STS [R3+0x2000], R24 ;  /* 0x0020001803007388 */ /* 0x000fe20000000800 */
[----:B------:R-:W-:Y:S02]  /*14e0*/  LOP3.LUT R35, R35, 0x38, R28, 0xf8, !PT ;  /* 0x0000003823237812 */ /* 0x000fe400078ef81c */
[----:B------:R-:W-:Y:S01]  /*14f0*/  IADD3 R7, -R8, R7, RZ ;  /* 0x0000000708077210 */ /* 0x000fe20007ffe1ff */
[----:B------:R-:W-:Y:S01]  /*1500*/  STS [R3+0x2400], R19 ;  /* 0x0024001303007388 */ /* 0x000fe20000000800 */
[----:B------:R-:W-:-:S02]  /*1510*/  LOP3.LUT R35, R35, R36, RZ, 0x3c, !PT ;  /* 0x0000002423237212 */ /* 0x000fc400078e3cff */
[----:B------:R-:W-:Y:S01]  /*1520*/  SHF.L.U32 R36, R29, 0x3, RZ ;  /* 0x000000031d247819 */ /* 0x000fe200000006ff */
[----:B------:R-:W-:Y:S01]  /*1530*/  STS [R25], R45 ;  /* 0x0000002d19007388 */ /* 0x000fe20000000800 */
[----:B0-----:R-:W-:Y:S02]  /*1540*/  SHF.R.S32.HI R21, RZ, 0x1f, R8 ;  /* 0x0000001fff157819 */ /* 0x001fe40000011408 */
[----:B------:R-:W-:Y:S01]  /*1550*/  LOP3.LUT R29, R35, 0x7ffffe00, R36, 0xf8, !PT ;  /* 0x7ffffe00231d7812 */ /* 0x000fe200078ef824 */
[----:B------:R-:W-:Y:S02]  /*1560*/  STS [R25+0x400], R6 ;  /* 0x0004000619007388 */ /* 0x000fe40000000800 */
[----:B------:R-:W-:Y:S01]  /*1570*/  IMAD R21, R21, UR8, RZ ;  /* 0x0000000815157c24 */ /* 0x000fe2000f8e02ff */
[----:B------:R-:W-:Y:S01]  /*1580*/  LEA R26, R29, UR4, 0x1 ;  /* 0x000000041d1a7c11 */ /* 0x000fe2000f8e08ff */
[----:B------:R0:W-:Y:S01]  /*1590*/  STS [R20], R0 ;  /* 0x0000000014007388 */ /* 0x0001e20000000800 */
[----:B------:R-:W-:Y:S01]  /*15a0*/  SHF.R.S32.HI R29, RZ, 0x1f, R28 ;  /* 0x0000001fff1d7819 */ /* 0x000fe2000001141c */
[----:B------:R-:W-:Y:S01]  /*15b0*/  IMAD R21, R8, UR9, R21 ;  /* 0x0000000908157c24 */ /* 0x000fe2000f8e0215 */
[----:B------:R-:W-:Y:S01]  /*15c0*/  ULDC UR4, c[0x0][0x2d0] ;  /* 0x0000b40000047ab9 */ /* 0x000fe20000000800 */
[----:B------:R-:W-:Y:S01]  /*15d0*/  STS [R20+0x400], R47 ;  /* 0x0004002f14007388 */ /* 0x000fe20000000800 */
[----:B------:R-:W-:Y:S01]  /*15e0*/  ISETP.GE.AND P0, PT, R28, UR4, PT ;  /* 0x000000041c007c0c */ /* 0x000fe2000bf06270 */
[----:B------:R-:W-:-:S02]  /*15f0*/  ULDC.64 UR4, c[0x0][0x460] ;  /* 0x0001180000047ab9 */ /* 0x000fc40000000a00 */
[----:B------:R1:W-:Y:S01]  /*1600*/  STS [R25+0x2000], R4 ;  /* 0x0020000419007388 */ /* 0x0003e20000000800 */
[----:B0-----:R-:W-:-:S03]  /*1610*/  IADD3 R0, R9, 0x20, RZ ;  /* 0x0000002009007810 */ /* 0x001fc60007ffe0ff */
[----:B------:R0:W-:Y:S04]  /*1620*/  STS [R25+0x2400], R2 ;  /* 0x0024000219007388 */ /* 0x0001e80000000800 */
[----:B------:R2:W-:Y:S01]  /*1630*/  STS [R20+0x2000], R5 ;  /* 0x0020000514007388 */ /* 0x0005e20000000800 */
[----:B-1----:R-:W-:-:S03]  /*1640*/  SHF.R.S32.HI R4, RZ, 0x1f, R10 ;  /* 0x0000001fff047819 */ /* 0x002fc6000001140a */
[----:B------:R1:W-:Y:S01]  /*1650*/  STS [R20+0x2400], R11 ;  /* 0x0024000b14007388 */ /* 0x0003e20000000800 */
[----:B0-----:R-:W-:Y:S01]  /*1660*/  IMAD.WIDE.U32 R2, R8, UR8, R28 ;  /* 0x0000000808027c25 */ /* 0x001fe2000f8e001c */
[----:B------:R-:W-:Y:S01]  /*1670*/  SHF.R.S32.HI R8, RZ, 0x1f, R9 ;  /* 0x0000001fff087819 */ /* 0x000fe20000011409 */
[----:B------:R-:W-:Y:S02]  /*1680*/  BAR.SYNC.DEFER_BLOCKING 0x0 ;  /* 0x0000000000007b1d */ /* 0x000fe40000010000 */
[----:B--2---:R-:W-:Y:S01]  /*1690*/  IMAD R5, R4, UR4, RZ ;  /* 0x0000000404057c24 */ /* 0x004fe2000f8e02ff */
[----:B------:R-:W-:Y:S01]  /*16a0*/  IADD3 R50, P1, R50, R2, RZ ;  /* 0x0000000232327210 */ /* 0x000fe20007f3e0ff */
[----:B------:R-:W-:Y:S02]  /*16b0*/  VIADD R2, R9, 0x40 ;  /* 0x0000004009027836 */ /* 0x000fe40000000000 */
[----:B------:R-:W-:Y:S01]  /*16c0*/  IMAD R5, R10, UR5, R5 ;  /* 0x000000050a057c24 */ /* 0x000fe2000f8e0205 */
[----:B------:R-:W-:-:S02]  /*16d0*/  IADD3.X R51, R49, R3, R21, P1, !PT ;  /* 0x0000000331337210 */ /* 0x000fc40000ffe415 */
[----:B------:R-:W-:Y:S02]  /*16e0*/  IADD3 R3, R9, 0x60, RZ ;  /* 0x0000006009037810 */ /* 0x000fe40007ffe0ff */
[-C--:B------:R-:W-:Y:S01]  /*16f0*/  ISETP.GE.OR P1, PT, R0, R7.reuse, P0 ;  /* 0x000000070000720c */ /* 0x080fe20000726670 */
[----:B-1----:R-:W-:Y:S01]  /*1700*/  IMAD.WIDE.U32 R10, R10, UR4, R50 ;  /* 0x000000040a0a7c25 */ /* 0x002fe2000f8e0032 */
[-C--:B------:R-:W-:Y:S02]  /*1710*/  ISETP.GE.OR P2, PT, R2, R7.reuse, P0 ;  /* 0x000000070200720c */ /* 0x080fe40000746670 */
[-C--:B------:R-:W-:Y:S02]  /*1720*/  ISETP.GE.OR P3, PT, R3, R7.reuse, P0 ;  /* 0x000000070300720c */ /* 0x080fe40000766670 */
[----:B------:R-:W-:Y:S02]  /*1730*/  ISETP.GE.OR P0, PT, R9, R7, P0 ;  /* 0x000000070900720c */ /* 0x000fe40000706670 */
[----:B------:R-:W-:Y:S01]  /*1740*/  IADD3 R3, R11, R5, RZ ;  /* 0x000000050b037210 */ /* 0x000fe20007ffe0ff */
[----:B------:R0:W1:Y:S04]  /*1750*/  LDS.128 R16, [R26+0x1000] ;  /* 0x001000001a107984 */ /* 0x0000680000000c00 */
[----:B------:R0:W2:Y:S06]  /*1760*/  LDS.128 R12, [R26+0x3000] ;  /* 0x003000001a0c7984 */ /* 0x0000ac0000000c00 */
[----:B------:R-:W-:Y:S05]  /*1770*/  @P0 BRA `(.L_x_818) ;  /* 0x0000000000280947 */ /* 0x000fea0003800000 */
[----:B------:R-:W3:Y:S01]  /*1780*/  LDS.128 R4, [R26] ;  /* 0x000000001a047984 */ /* 0x000ee20000000c00 */
[----:B------:R-:W-:Y:S01]  /*1790*/  MOV R2, R10 ;  /* 0x0000000a00027202 */ /* 0x000fe20000000f00 */
[----:B------:R-:W-:Y:S01]  /*17a0*/  IMAD R0, R8, UR8, RZ ;  /* 0x0000000808007c24 */ /* 0x000fe2000f8e02ff */
[----:B------:R-:W-:-:S03]  /*17b0*/  ULDC.64 UR4, c[0x0][0x3e8] ;  /* 0x0000fa0000047ab9 */ /* 0x000fc60000000a00 */
[----:B------:R-:W-:-:S04]  /*17c0*/  IMAD.WIDE.U32 R20, R9, UR8, R2 ;  /* 0x0000000809147c25 */ /* 0x000fc8000f8e0002 */
[----:B------:R-:W-:Y:S01]  /*17d0*/  IMAD R23, R9, UR9, R0 ;  /* 0x0000000909177c24 */ /* 0x000fe2000f8e0200 */
[----:B------:R-:W-:-:S03]  /*17e0*/  LEA R22, P0, R20, UR4, 0x1 ;  /* 0x0000000414167c11 */ /* 0x000fc6000f8008ff */
[----:B------:R-:W-:-:S05]  /*17f0*/  IMAD.IADD R21, R21, 0x1, R23 ;  /* 0x0000000115157824 */ /* 0x000fca00078e0217 */
[----:B------:R-:W-:-:S05]  /*1800*/  LEA.HI.X R23, R20, UR5, R21, 0x1, P0 ;  /* 0x0000000514177c11 */ /* 0x000fca00080f0c15 */
[----:B---3--:R3:W-:Y:S02]  /*1810*/  STG.E.128 desc[UR6][R22.64], R4 ;  /* 0x0000000416007986 */ /* 0x0087e4000c101d06 */
.L_x_818:
[----:B------:R-:W-:Y:S05]  /*1820*/  BSYNC B0 ;  /* 0x0000000000007941 */ /* 0x000fea0003800000 */
.L_x_817:
[----:B------:R-:W-:Y:S04]  /*1830*/  BSSY B0, `(.L_x_819) ;  /* 0x000000e000007945 */ /* 0x000fe80003800000 */
[----:B------:R-:W-:Y:S05]  /*1840*/  @P1 BRA `(.L_x_820) ;  /* 0x0000000000301947 */ /* 0x000fea0003800000 */
[----:B---3--:R-:W-:Y:S01]  /*1850*/  IADD3 R7, P0, R9, 0x20, RZ ;  /* 0x0000002009077810 */ /* 0x008fe20007f1e0ff */
[----:B------:R-:W-:Y:S01]  /*1860*/  ULDC.64 UR4, c[0x0][0x3e8] ;  /* 0x0000fa0000047ab9 */ /* 0x000fe20000000a00 */
[----:B------:R-:W-:Y:S02]  /*1870*/  MOV R4, R10 ;  /* 0x0000000a00047202 */ /* 0x000fe40000000f00 */
[----:B------:R-:W-:Y:S02]  /*1880*/  IADD3.X R0, RZ, R8, RZ, P0, !PT ;  /* 0x00000008ff007210 */ /* 0x000fe400007fe4ff */
[----:B------:R-:W-:-:S03]  /*1890*/  MOV R5, R3 ;  /* 0x0000000300057202 */ /* 0x000fc60000000f00 */
[----:B------:R-:W-:Y:S02]  /*18a0*/  IMAD R0, R0, UR8, RZ ;  /* 0x0000000800007c24 */ /* 0x000fe4000f8e02ff */
[----:B------:R-:W-:-:S04]  /*18b0*/  IMAD.WIDE.U32 R4, R7, UR8, R4 ;  /* 0x0000000807047c25 */ /* 0x000fc8000f8e0004 */
[----:B------:R-:W-:Y:S01]  /*18c0*/  IMAD R7, R7, UR9, R0 ;  /* 0x0000000907077c24 */ /* 0x000fe2000f8e0200 */
[----:B------:R-:W-:-:S03]  /*18d0*/  LEA R6, P0, R4, UR4, 0x1 ;  /* 0x0000000404067c11 */ /* 0x000fc6000f8008ff */
[----:B------:R-:W-:-:S05]  /*18e0*/  IMAD.IADD R5, R5, 0x1, R7 ;  /* 0x0000000105057824 */ /* 0x000fca00078e0207 */
[----:B------:R-:W-:-:S05]  /*18f0*/  LEA.HI.X R7, R4, UR5, R5, 0x1, P0 ;  /* 0x0000000504077c11 */ /* 0x000fca00080f0c05 */
[----:B-1----:R4:W-:Y:S02]  /*1900*/  STG.E.128 desc[UR6][R6.64], R16 ;  /* 0x0000001006007986 */ /* 0x0029e4000c101d06 */
.L_x_820:
[----:B------:R-:W-:Y:S05]  /*1910*/  BSYNC B0 ;  /* 0x0000000000007941 */ /* 0x000fea0003800000 */
.L_x_819:
[----:B---34-:R3:W4:Y:S01]  /*1920*/  LDS.128 R4, [R26+0x2000] ;  /* 0x002000001a047984 */ /* 0x0187220000000c00 */
[----:B------:R-:W-:Y:S04]  /*1930*/  BSSY B0, `(.L_x_821) ;  /* 0x000000e000007945 */ /* 0x000fe80003800000 */
[----:B------:R-:W-:Y:S05]  /*1940*/  @P2 BRA `(.L_x_822) ;  /* 0x0000000000302947 */ /* 0x000fea0003800000 */
[----:B-1----:R-:W-:Y:S01]  /*1950*/  IADD3 R19, P0, R9, 0x40, RZ ;  /* 0x0000004009137810 */ /* 0x002fe20007f1e0ff */
        /* <DEDUP_REMOVED lines=10> */
[----:B----4-:R1:W-:Y:S02]  /*1a00*/  STG.E.128 desc[UR6][R18.64], R4 ;  /* 0x0000000412007986 */ /* 0x0103e4000c101d06 */
.L_x_822:
[----:B------:R-:W-:Y:S05]  /*1a10*/  BSYNC B0 ;  /* 0x0000000000007941 */ /* 0x000fea0003800000 */
.L_x_821:
[----:B------:R-:W-:Y:S05]  /*1a20*/  @P3 EXIT ;  /* 0x000000000000394d */ /* 0x000fea0003800000 */
[----:B------:R-:W-:Y:S01]  /*1a30*/  IADD3 R9, P0, R9, 0x60, RZ ;  /* 0x0000006009097810 */ /* 0x000fe20007f1e0ff */
[----:B------:R-:W-:Y:S01]  /*1a40*/  ULDC.64 UR4, c[0x0][0x3e8] ;  /* 0x0000fa0000047ab9 */ /* 0x000fe20000000a00 */
[----:B------:R-:W-:Y:S02]  /*1a50*/  MOV R2, R10 ;  /* 0x0000000a00027202 */ /* 0x000fe40000000f00 */
[----:B------:R-:W-:-:S03]  /*1a60*/  IADD3.X R0, RZ, R8, RZ, P0, !PT ;  /* 0x00000008ff007210 */ /* 0x000fc600007fe4ff */
[----:B------:R-:W-:-:S04]  /*1a70*/  IMAD.WIDE.U32 R2, R9, UR8, R2 ;  /* 0x0000000809027c25 */ /* 0x000fc8000f8e0002 */
[----:B------:R-:W-:Y:S01]  /*1a80*/  IMAD R0, R0, UR8, RZ ;  /* 0x0000000800007c24 */ /* 0x000fe2000f8e02ff */
[----:B-1--4-:R-:W-:-:S03]  /*1a90*/  LEA R4, P0, R2, UR4, 0x1 ;  /* 0x0000000402047c11 */ /* 0x012fc6000f8008ff */
[----:B------:R-:W-:-:S05]  /*1aa0*/  IMAD R9, R9, UR9, R0 ;  /* 0x0000000909097c24 */ /* 0x000fca000f8e0200 */
[----:B------:R-:W-:-:S04]  /*1ab0*/  IADD3 R3, R3, R9, RZ ;  /* 0x0000000903037210 */ /* 0x000fc80007ffe0ff */
[----:B------:R-:W-:-:S05]  /*1ac0*/  LEA.HI.X R5, R2, UR5, R3, 0x1, P0 ;  /* 0x0000000502057c11 */ /* 0x000fca00080f0c03 */
[----:B--2---:R-:W-:Y:S01]  /*1ad0*/  STG.E.128 desc[UR6][R4.64], R12 ;  /* 0x0000000c04007986 */ /* 0x004fe2000c101d06 */
[----:B------:R-:W-:Y:S05]  /*1ae0*/  EXIT ;  /* 0x000000000000794d */ /* 0x000fea0003800000 */
.L_x_823:
        /* <DEDUP_REMOVED lines=9> */
.L_x_1274:


//--------------------- .text._ZN5flash44flash_bwd_dq_dk_dv_loop_seqk_parallel_kernelI23Flash_bwd_kernel_traitsILi64ELi128ELi128ELi8ELi4ELi4ELi4ELb0ELb0EN7cutlass6half_tE19Flash_kernel_traitsILi64ELi128ELi128ELi8ES3_EELb1ELb1ELb0ELb0ELb0ELb0ELb0EEEvNS_16Flash_bwd_paramsE --------------------------
	.section	.text._ZN5flash44flash_bwd_dq_dk_dv_loop_seqk_parallel_kernelI23Flash_bwd_kernel_traitsILi64ELi128ELi128ELi8ELi4ELi4ELi4ELb0ELb0EN7cutlass6half_tE19Flash_kernel_traitsILi64ELi128ELi128ELi8ES3_EELb1ELb1ELb0ELb0ELb0ELb0ELb0EEEvNS_16Flash_bwd_paramsE,"ax",@progbits
	.align	128
        .global         _ZN5flash44flash_bwd_dq_dk_dv_loop_seqk_parallel_kernelI23Flash_bwd_kernel_traitsILi64ELi128ELi128ELi8ELi4ELi4ELi4ELb0ELb0EN7cutlass6half_tE19Flash_kernel_traitsILi64ELi128ELi128ELi8ES3_EELb1ELb1ELb0ELb0ELb0ELb0ELb0EEEvNS_16Flash_bwd_paramsE
        .type           _ZN5flash44flash_bwd_dq_dk_dv_loop_seqk_parallel_kernelI23Flash_bwd_kernel_traitsILi64ELi128ELi128ELi8ELi4ELi4ELi4ELb0ELb0EN7cutlass6half_tE19Flash_kernel_traitsILi64ELi128ELi128ELi8ES3_EELb1ELb1ELb0ELb0ELb0ELb0ELb0EEEvNS_16Flash_bwd_paramsE,@function
        .size           _ZN5flash44flash_bwd_dq_dk_dv_loop_seqk_parallel_kernelI23Flash_bwd_kernel_traitsILi64ELi128ELi128ELi8ELi4ELi4ELi4ELb0ELb0EN7cutlass6half_tE19Flash_kernel_traitsILi64ELi128ELi128ELi8ES3_EELb1ELb1ELb0ELb0ELb0ELb0ELb0EEEvNS_16Flash_bwd_paramsE,(.L_x_1275 - _ZN5flash44flash_bwd_dq_dk_dv_loop_seqk_parallel_kernelI23Flash_bwd_kernel_traitsILi64ELi128ELi128ELi8ELi4ELi4ELi4ELb0ELb0EN7cutlass6half_tE19Flash_kernel_traitsILi64ELi128ELi128ELi8ES3_EELb1ELb1ELb0ELb0ELb0ELb0ELb0EEEvNS_16Flash_bwd_paramsE)
        .other          _ZN5flash44flash_bwd_dq_dk_dv_loop_seqk_parallel_kernelI23Flash_bwd_kernel_traitsILi64ELi128ELi128ELi8ELi4ELi4ELi4ELb0ELb0EN7cutlass6half_tE19Flash_kernel_traitsILi64ELi128ELi128ELi8ES3_EELb1ELb1ELb0ELb0ELb0ELb0ELb0EEEvNS_16Flash_bwd_paramsE,@"STO_CUDA_ENTRY STV_DEFAULT"
_ZN5flash44flash_bwd_dq_dk_dv_loop_seqk_parallel_kernelI23Flash_bwd_kernel_traitsILi64ELi128ELi128ELi8ELi4ELi4ELi4ELb0ELb0EN7cutlass6half_tE19Flash_kernel_traitsILi64ELi128ELi128ELi8ES3_EELb1ELb1ELb0ELb0ELb0ELb0ELb0EEEvNS_16Flash_bwd_paramsE:
.text._ZN5flash44flash_bwd_dq_dk_dv_loop_seqk_parallel_kernelI23Flash_bwd_kernel_traitsILi64ELi128ELi128ELi8ELi4ELi4ELi4ELb0ELb0EN7cutlass6half_tE19Flash_kernel_traitsILi64ELi128ELi128ELi8ES3_EELb1ELb1ELb0ELb0ELb0ELb0ELb0EEEvNS_16Flash_bwd_paramsE:
        /* <DEDUP_REMOVED lines=21> */
[----:B---3--:R-:W-:-:S03]  /*0150*/  ULEA UR4, UR4, UR5, 0x18 ;  /* 0x0000000504047291 */ /* 0x008fc6000f8ec03f */
[CC--:B------:R-:W-:Y:S02]  /*0160*/  LEA.HI R4, R6.reuse, R11.reuse, RZ, 0x4 ;  /* 0x0000000b06047211 */ /* 0x0c0fe400078f20ff */
[----:B------:R-:W-:Y:S02]  /*0170*/  LEA.HI R0, R6, R11, RZ, 0x5 ;  /* 0x0000000b06007211 */ /* 0x000fe400078f28ff */
[----:B------:R-:W-:Y:S01]  /*0180*/  SHF.R.S32.HI R5, RZ, 0x4, R4 ;  /* 0x00000004ff057819 */ /* 0x000fe20000011404 */
[----:B----4-:R-:W-:Y:S01]  /*0190*/  USHF.L.U32 UR5, UR51, 0x7, URZ ;  /* 0x0000000733057899 */ /* 0x010fe2000800063f */
[----:B------:R-:W-:Y:S02]  /*01a0*/  LOP3.LUT R3, R0, 0xffffffe0, RZ, 0xc0, !PT ;  /* 0xffffffe000037812 */ /* 0x000fe400078ec0ff */
[--C-:B------:R-:W-:Y:S02]  /*01b0*/  SHF.R.S32.HI R8, RZ, 0x5, R0.reuse ;  /* 0x00000005ff087819 */ /* 0x100fe40000011400 */
[----:B------:R-:W-:-:S02]  /*01c0*/  SHF.R.S32.HI R7, RZ, 0x1f, R0 ;  /* 0x0000001fff077819 */ /* 0x000fc40000011400 */
[C---:B------:R-:W-:Y:S02]  /*01d0*/  LEA.HI R0, R4.reuse, R5, RZ, 0x1 ;  /* 0x0000000504007211 */ /* 0x040fe400078f08ff */
[----:B------:R-:W-:Y:S01]  /*01e0*/  LOP3.LUT R2, R4, 0xfffffff0, RZ, 0xc0, !PT ;  /* 0xfffffff004027812 */ /* 0x000fe200078ec0ff */
[----:B------:R-:W-:Y:S01]  /*01f0*/  IMAD.IADD R4, R11, 0x1, -R3 ;  /* 0x000000010b047824 */ /* 0x000fe200078e0a03 */
[----:B------:R-:W-:Y:S02]  /*0200*/  LOP3.LUT R0, R0, 0xfffffffe, RZ, 0xc0, !PT ;  /* 0xfffffffe00007812 */ /* 0x000fe400078ec0ff */
[----:B------:R-:W-:Y:S01]  /*0210*/  LEA.HI R3, R7, R8, RZ, 0x2 ;  /* 0x0000000807037211 */ /* 0x000fe200078f10ff */
[----:B------:R-:W-:Y:S01]  /*0220*/  IMAD.IADD R9, R11, 0x1, -R2 ;  /* 0x000000010b097824 */ /* 0x000fe200078e0a02 */
[----:B------:R-:W-:Y:S01]  /*0230*/  LEA.HI R10, R6, R11, RZ, 0x3 ;  /* 0x0000000b060a7211 */ /* 0x000fe200078f18ff */
[----:B------:R-:W-:Y:S01]  /*0240*/  IMAD.IADD R188, R5, 0x1, -R0 ;  /* 0x0000000105bc7824 */ /* 0x000fe200078e0a00 */
[----:B------:R-:W-:-:S02]  /*0250*/  LOP3.LUT R0, R3, 0xfffffffc, RZ, 0xc0, !PT ;  /* 0xfffffffc03007812 */ /* 0x000fc400078ec0ff */
[----:B------:R-:W-:Y:S01]  /*0260*/  LOP3.LUT R13, R10, 0xfffffff8, RZ, 0xc0, !PT ;  /* 0xfffffff80a0d7812 */ /* 0x000fe200078ec0ff */
[----:B------:R-:W-:Y:S01]  /*0270*/  IMAD.SHL.U32 R176, R188, 0x200, RZ ;  /* 0x00000200bcb07824 */ /* 0x000fe200078e00ff */
[----:B------:R-:W-:Y:S01]  /*0280*/  SHF.R.S32.HI R250, RZ, 0x3, R10 ;  /* 0x00000003fffa7819 */ /* 0x000fe2000001140a */
[----:B------:R-:W-:Y:S01]  /*0290*/  IMAD.IADD R15, R8, 0x1, -R0 ;  /* 0x00000001080f7824 */ /* 0x000fe200078e0a00 */
[CC--:B------:R-:W-:Y:S01]  /*02a0*/  LEA.HI R251, R6.reuse, R11.reuse, RZ, 0x7 ;  /* 0x0000000b06fb7211 */ /* 0x0c0fe200078f38ff */
[----:B------:R-:W-:Y:S01]  /*02b0*/  IMAD.IADD R2, R11, 0x1, -R13 ;  /* 0x000000010b027824 */ /* 0x000fe200078e0a0d */
[-C--:B------:R-:W-:Y:S01]  /*02c0*/  LEA.HI R14, R6, R11.reuse, RZ, 0x6 ;  /* 0x0000000b060e7211 */ /* 0x080fe200078f30ff */
[----:B------:R-:W-:Y:S01]  /*02d0*/  IMAD.SHL.U32 R0, R250, 0x40, RZ ;  /* 0x00000040fa007824 */ /* 0x000fe200078e00ff */
[----:B------:R-:W-:Y:S01]  /*02e0*/  LEA.HI R6, R6, R11, RZ, 0x2 ;  /* 0x0000000b06067211 */ /* 0x000fe200078f10ff */
[----:B------:R-:W-:Y:S01]  /*02f0*/  IMAD.SHL.U32 R238, R2, 0x8, RZ ;  /* 0x0000000802ee7824 */ /* 0x000fe200078e00ff */
[----:B------:R-:W-:Y:S01]  /*0300*/  SHF.R.S32.HI R8, RZ, 0x1f, R9 ;  /* 0x0000001fff087819 */ /* 0x000fe20000011409 */
[----:B------:R-:W-:Y:S01]  /*0310*/  STL [R1+0x8], R15 ;  /* 0x0000080f01007387 */ /* 0x000fe20000100800 */
[----:B------:R-:W-:-:S02]  /*0320*/  LOP3.LUT R0, R0, 0x1c0, RZ, 0xc0, !PT ;  /* 0x000001c000007812 */ /* 0x000fc400078ec0ff */
[----:B------:R-:W-:Y:S02]  /*0330*/  LOP3.LUT R12, R6, 0x7ffffffc, RZ, 0xc0, !PT ;  /* 0x7ffffffc060c7812 */ /* 0x000fe400078ec0ff */
[----:B------:R-:W-:Y:S02]  /*0340*/  SHF.R.S32.HI R5, RZ, 0x2, R6 ;  /* 0x00000002ff057819 */ /* 0x000fe40000011406 */
[----:B------:R-:W-:Y:S01]  /*0350*/  SHF.R.S32.HI R243, RZ, 0x1f, R4 ;  /* 0x0000001ffff37819 */ /* 0x000fe20000011404 */
[----:B------:R-:W-:Y:S01]  /*0360*/  IMAD.IADD R12, R11, 0x1, -R12 ;  /* 0x000000010b0c7824 */ /* 0x000fe200078e0a0c */
[----:B------:R-:W-:Y:S02]  /*0370*/  SHF.R.S32.HI R3, RZ, 0x1f, R6 ;  /* 0x0000001fff037819 */ /* 0x000fe40000011406 */
[----:B------:R-:W-:Y:S02]  /*0380*/  LEA.HI R8, R8, R9, RZ, 0x3 ;  /* 0x0000000908087211 */ /* 0x000fe400078f18ff */
[----:B------:R-:W-:-:S02]  /*0390*/  SHF.R.U32.HI R7, RZ, 0x3, R0 ;  /* 0x00000003ff077819 */ /* 0x000fc40000011600 */
[----:B------:R-:W-:Y:S01]  /*03a0*/  LOP3.LUT R6, R0, 0x38, R238, 0xf8, !PT ;  /* 0x0000003800067812 */ /* 0x000fe200078ef8ee */
[C---:B------:R-:W-:Y:S01]  /*03b0*/  IMAD.SHL.U32 R0, R2.reuse, 0x40, RZ ;  /* 0x0000004002007824 */ /* 0x040fe200078e00ff */
[----:B------:R-:W-:Y:S02]  /*03c0*/  LEA.HI R243, R243, R4, RZ, 0x2 ;  /* 0x00000004f3f37211 */ /* 0x000fe400078f10ff */
[----:B------:R-:W-:Y:S02]  /*03d0*/  LEA.HI R3, R3, R5, RZ, 0x3 ;  /* 0x0000000503037211 */ /* 0x000fe400078f18ff */
[C---:B------:R-:W-:Y:S02]  /*03e0*/  LOP3.LUT P4, RZ, R2.reuse, 0x2, RZ, 0xc0, !PT ;  /* 0x0000000202ff7812 */ /* 0x040fe4000788c0ff */
[----:B------:R-:W-:Y:S01]  /*03f0*/  LOP3.LUT P3, RZ, R2, 0x4, RZ, 0xc0, !PT ;  /* 0x0000000402ff7812 */ /* 0x000fe2000786c0ff */
[----:B------:R-:W-:Y:S01]  /*0400*/  IMAD.SHL.U32 R2, R15, 0x10, RZ ;  /* 0x000000100f027824 */ /* 0x000fe200078e00ff */
[C---:B------:R-:W-:Y:S01]  /*0410*/  LOP3.LUT R4, R8.reuse, 0xfffffff8, RZ, 0xc0, !PT ;  /* 0xfffffff808047812 */ /* 0x040fe200078ec0ff */
[----:B------:R-:W-:Y:S01]  /*0420*/  IMAD.SHL.U32 R8, R8, 0x40, RZ ;  /* 0x0000004008087824 */ /* 0x000fe200078e00ff */
[----:B------:R-:W-:-:S02]  /*0430*/  LOP3.LUT R0, R0, 0x1c0, RZ, 0xc0, !PT ;  /* 0x000001c000007812 */ /* 0x000fc400078ec0ff */
[----:B------:R-:W-:Y:S01]  /*0440*/  LOP3.LUT R3, R3, 0xfffffff8, RZ, 0xc0, !PT ;  /* 0xfffffff803037812 */ /* 0x000fe200078ec0ff */
[----:B------:R-:W-:Y:S01]  /*0450*/  IMAD.IADD R9, R9, 0x1, -R4 ;  /* 0x0000000109097824 */ /* 0x000fe200078e0a04 */
[C---:B------:R-:W-:Y:S02]  /*0460*/  LOP3.LUT R180, R0.reuse, 0x8, R10, 0xf8, !PT ;  /* 0x0000000800b47812 */ /* 0x040fe400078ef80a */
[----:B------:R-:W-:Y:S01]  /*0470*/  LOP3.LUT R4, R0, 0x30, R2, 0xf8, !PT ;  /* 0x0000003000047812 */ /* 0x000fe200078ef802 */
[----:B------:R-:W-:Y:S01]  /*0480*/  IMAD.IADD R3, R5, 0x1, -R3 ;  /* 0x0000000105037824 */ /* 0x000fe200078e0a03 */
[----:B------:R-:W-:Y:S02]  /*0490*/  SHF.R.S32.HI R251, RZ, 0x7, R251 ;  /* 0x00000007fffb7819 */ /* 0x000fe400000114fb */
[----:B------:R-:W-:Y:S02]  /*04a0*/  SHF.R.U32.HI R0, RZ, 0x3, R0 ;  /* 0x00000003ff007819 */ /* 0x000fe40000011600 */
[----:B------:R-:W-:Y:S01]  /*04b0*/  LEA.HI.SX32 R243, R243, R2, 0x1e ;  /* 0x00000002f3f37211 */ /* 0x000fe200078ff2ff */
[----:B------:R-:W-:Y:S01]  /*04c0*/  IMAD R2, R251, 0x1000, R176 ;  /* 0x00001000fb027824 */ /* 0x000fe200078e02b0 */
[----:B------:R-:W-:-:S02]  /*04d0*/  LOP3.LUT R180, R180, R0, RZ, 0x3c, !PT ;  /* 0x00000000b4b47212 */ /* 0x000fc400078e3cff */
[----:B------:R-:W-:Y:S02]  /*04e0*/  LOP3.LUT R5, R3, 0x1, RZ, 0xc0, !PT ;  /* 0x0000000103057812 */ /* 0x000fe400078ec0ff */
[----:B------:R-:W-:Y:S01]  /*04f0*/  LOP3.LUT R4, R4, 0x8, R10, 0xf8, !PT ;  /* 0x0000000804047812 */ /* 0x000fe200078ef80a */
[----:B------:R-:W-:Y:S01]  /*0500*/  IMAD.IADD R180, R2, 0x1, R180 ;  /* 0x0000000102b47824 */ /* 0x000fe200078e02b4 */
[----:B------:R-:W-:Y:S01]  /*0510*/  LOP3.LUT R7, R6, R7, RZ, 0x3c, !PT ;  /* 0x0000000706077212 */ /* 0x000fe200078e3cff */
[----:B------:R-:W-:Y:S01]  /*0520*/  IMAD.SHL.U32 R6, R14, 0x8, RZ ;  /* 0x000000080e067824 */ /* 0x000fe200078e00ff */
[----:B------:R-:W-:Y:S01]  /*0530*/  ISETP.NE.U32.AND P0, PT, R5, 0x1, PT ;  /* 0x000000010500780c */ /* 0x000fe20003f05070 */
[----:B------:R-:W-:Y:S01]  /*0540*/  IMAD.SHL.U32 R2, R251, 0x8, RZ ;  /* 0x00000008fb027824 */ /* 0x000fe200078e00ff */
[----:B------:R-:W-:Y:S01]  /*0550*/  LOP3.LUT R176, R176, R4, R0, 0xf6, !PT ;  /* 0x00000004b0b07212 */ /* 0x000fe200078ef600 */
[C---:B------:R-:W-:Y:S01]  /*0560*/  IMAD.SHL.U32 R0, R3.reuse, 0x40, RZ ;  /* 0x0000004003007824 */ /* 0x040fe200078e00ff */
[----:B------:R-:W-:Y:S01]  /*0570*/  R2P PR, R3, 0x6 ;  /* 0x0000000603007804 */ /* 0x000fe20000000000 */
[----:B------:R-:W-:Y:S01]  /*0580*/  IMAD.SHL.U32 R5, R9, 0x40, RZ ;  /* 0x0000004009057824 */ /* 0x000fe200078e00ff */
[----:B------:R-:W-:Y:S01]  /*0590*/  LOP3.LUT R6, R7, 0xfffffe00, R6, 0xf8, !PT ;  /* 0xfffffe0007067812 */ /* 0x000fe200078ef806 */
[----:B------:R-:W-:Y:S01]  /*05a0*/  IMAD.SHL.U32 R180, R180, 0x2, RZ ;  /* 0x00000002b4b47824 */ /* 0x000fe200078e00ff */
[----:B------:R-:W-:Y:S01]  /*05b0*/  LOP3.LUT R3, R2, 0x8, RZ, 0xc0, !PT ;  /* 0x0000000802037812 */ /* 0x000fe200078ec0ff */
[----:B------:R-:W-:Y:S01]  /*05c0*/  IMAD.SHL.U32 R2, R188, 0x10, RZ ;  /* 0x00000010bc027824 */ /* 0x000fe200078e00ff */
[----:B------:R-:W-:Y:S01]  /*05d0*/  LOP3.LUT R0, R0, 0x1c0, RZ, 0xc0, !PT ;  /* 0x000001c000007812 */ /* 0x000fe200078ec0ff */
[----:B------:R1:W-:Y:S01]  /*05e0*/  STL [R1+0x4], R6 ;  /* 0x0000040601007387 */ /* 0x0003e20000100800 */
[----:B------:R-:W-:Y:S01]  /*05f0*/  IMAD.SHL.U32 R188, R188, 0x8, RZ ;  /* 0x00000008bcbc7824 */ /* 0x000fe200078e00ff */
[----:B------:R-:W-:-:S02]  /*0600*/  SEL R181, R233, 0xffffffe0, !P4 ;  /* 0xffffffe0e9b57807 */ /* 0x000fc40006000000 */
[----:B------:R-:W-:Y:S02]  /*0610*/  SHF.R.U32.HI R4, RZ, 0x3, R0 ;  /* 0x00000003ff047819 */ /* 0x000fe40000011600 */
[----:B------:R-:W-:Y:S02]  /*0620*/  LOP3.LUT R10, R3, 0x10, R2, 0xf8, !PT ;  /* 0x00000010030a7812 */ /* 0x000fe400078ef802 */
[----:B------:R-:W-:Y:S02]  /*0630*/  LOP3.LUT R2, R5, 0x1c0, RZ, 0xc0, !PT ;  /* 0x000001c005027812 */ /* 0x000fe400078ec0ff */
[CC--:B------:R-:W-:Y:S02]  /*0640*/  LOP3.LUT R9, R4.reuse, R0.reuse, R3, 0x1e, !PT ;  /* 0x0000000004097212 */ /* 0x0c0fe400078e1e03 */
[----:B------:R-:W-:Y:S02]  /*0650*/  SHF.R.U32.HI R3, RZ, 0x3, R2 ;  /* 0x00000003ff037819 */ /* 0x000fe40000011602 */
[----:B------:R-:W-:-:S02]  /*0660*/  LOP3.LUT R5, R4, R0, RZ, 0xfc, !PT ;  /* 0x0000000004057212 */ /* 0x000fc400078efcff */
[----:B------:R-:W-:Y:S02]  /*0670*/  LOP3.LUT R0, R8, 0xfffffe00, RZ, 0xc0, !PT ;  /* 0xfffffe0008007812 */ /* 0x000fe400078ec0ff */
[----:B------:R-:W-:Y:S02]  /*0680*/  LOP3.LUT R188, R2, 0x8, R188, 0xf8, !PT ;  /* 0x0000000802bc7812 */ /* 0x000fe400078ef8bc */
[----:B------:R-:W-:Y:S02]  /*0690*/  LOP3.LUT R2, R3, R10, R2, 0x1e, !PT ;  /* 0x0000000a03027212 */ /* 0x000fe400078e1e02 */
[----:B------:R-:W-:Y:S02]  /*06a0*/  SEL R233, R233, 0xffffffe0, !P1 ;  /* 0xffffffe0e9e97807 */ /* 0x000fe40004800000 */
[----:B------:R-:W-:Y:S01]  /*06b0*/  LOP3.LUT R187, R2, R0, RZ, 0xfc, !PT ;  /* 0x0000000002bb7212 */ /* 0x000fe200078efcff */
[----:B-1----:R-:W-:Y:S01]  /*06c0*/  IMAD.SHL.U32 R6, R12, 0x2, RZ ;  /* 0x000000020c067824 */ /* 0x002fe200078e00ff */
[----:B------:R-:W-:Y:S01]  /*06d0*/  LOP3.LUT R188, R188, R3, RZ, 0x3c, !PT ;  /* 0x00000003bcbc7212 */ /* 0x000fe200078e3cff */
[----:B------:R-:W-:Y:S01]  /*06e0*/  IMAD.U32 R2, RZ, RZ, UR5 ;  /* 0x00000005ff027e24 */ /* 0x000fe2000f8e00ff */
[----:B------:R-:W-:Y:S01]  /*06f0*/  USHF.R.S32.HI UR5, URZ, 0x1f, UR59 ;  /* 0x0000001f3f057899 */ /* 0x000fe2000801143b */
[--C-:B------:R-:W-:Y:S01]  /*0700*/  IMAD R7, R251, 0x2000, R6.reuse ;  /* 0x00002000fb077824 */ /* 0x100fe200078e0206 */
[----:B------:R-:W-:Y:S01]  /*0710*/  SEL R231, R231, 0x10, !P0 ;  /* 0x00000010e7e77807 */ /* 0x000fe20004000000 */
[C---:B------:R-:W-:Y:S01]  /*0720*/  IMAD R6, R15.reuse, 0x400, R6 ;  /* 0x000004000f067824 */ /* 0x040fe200078e0206 */
[----:B------:R-:W-:Y:S01]  /*0730*/  LEA R176, R176, UR4, 0x1 ;  /* 0x00000004b0b07c11 */ /* 0x000fe2000f8e08ff */
[----:B------:R-:W-:-:S02]  /*0740*/  IMAD R4, R15, 0x400, R7 ;  /* 0x000004000f047824 */ /* 0x000fc400078e0207 */
[----:B------:R-:W-:Y:S02]  /*0750*/  IMAD.IADD R6, R6, 0x1, R9 ;  /* 0x0000000106067824 */ /* 0x000fe400078e0209 */
[----:B------:R-:W-:Y:S02]  /*0760*/  IMAD.IADD R5, R5, 0x1, R4 ;  /* 0x0000000105057824 */ /* 0x000fe400078e0204 */
[----:B------:R-:W-:Y:S02]  /*0770*/  IMAD R4, R15, 0x400, R0 ;  /* 0x000004000f047824 */ /* 0x000fe400078e0200 */
[----:B------:R-:W-:Y:S01]  /*0780*/  IMAD.U32 R0, RZ, RZ, UR6 ;  /* 0x00000006ff007e24 */ /* 0x000fe2000f8e00ff */
[----:B------:R-:W-:Y:S01]  /*0790*/  USHF.R.S32.HI UR6, URZ, 0x1f, UR51 ;  /* 0x0000001f3f067899 */ /* 0x000fe20008011433 */
[----:B------:R-:W-:Y:S01]  /*07a0*/  IMAD.MOV.U32 R0, RZ, RZ, 0x40 ;  /* 0x00000040ff007424 */ /* 0x000fe200078e00ff */
[----:B------:R-:W-:Y:S01]  /*07b0*/  LEA R230, R5, UR4, 0x1 ;  /* 0x0000000405e67c11 */ /* 0x000fe2000f8e08ff */
[----:B------:R-:W-:-:S02]  /*07c0*/  IMAD.IADD R188, R4, 0x1, R188 ;  /* 0x0000000104bc7824 */ /* 0x000fc400078e02bc */
[----:B------:R-:W-:Y:S01]  /*07d0*/  IMAD.U32 R3, RZ, RZ, UR5 ;  /* 0x00000005ff037e24 */ /* 0x000fe2000f8e00ff */
[C---:B------:R-:W-:Y:S01]  /*07e0*/  SEL R179, R0.reuse, 0xffffffc0, !P3 ;  /* 0xffffffc000b37807 */ /* 0x040fe20005800000 */
[----:B------:R-:W-:Y:S01]  /*07f0*/  IMAD.U32 R2, RZ, RZ, UR6 ;  /* 0x00000006ff027e24 */ /* 0x000fe2000f8e00ff */
[----:B------:R-:W-:Y:S01]  /*0800*/  UIADD3 UR6, UR4, 0xc000, URZ ;  /* 0x0000c00004067890 */ /* 0x000fe2000fffe03f */
[----:B------:R-:W-:Y:S01]  /*0810*/  IMAD.MOV.U32 R2, RZ, RZ, 0x440 ;  /* 0x00000440ff027424 */ /* 0x000fe200078e00ff */
[----:B------:R-:W-:Y:S01]  /*0820*/  SEL R0, R0, 0xffffffc0, !P2 ;  /* 0xffffffc000007807 */ /* 0x000fe20005000000 */
[C---:B------:R-:W-:Y:S01]  /*0830*/  IMAD.IADD R232, R230.reuse, 0x1, R231 ;  /* 0x00000001e6e87824 */ /* 0x040fe200078e02e7 */
[----:B------:R-:W-:Y:S01]  /*0840*/  UIADD3 UR5, UR4, 0xc000, URZ ;  /* 0x0000c00004057890 */ /* 0x000fe2000fffe03f */
[----:B------:R-:W-:Y:S01]  /*0850*/  IMAD.IADD R236, R230, 0x1, R233 ;  /* 0x00000001e6ec7824 */ /* 0x000fe200078e02e9 */
[----:B------:R-:W-:Y:S01]  /*0860*/  LEA R6, R6, UR6, 0x1 ;  /* 0x0000000606067c11 */ /* 0x000fe2000f8e08ff */
[----:B------:R-:W-:Y:S01]  /*0870*/  IMAD.IADD R229, R230, 0x1, R0 ;  /* 0x00000001e6e57824 */ /* 0x000fe200078e0200 */
[----:B------:R-:W-:Y:S01]  /*0880*/  SEL R2, R2, 0x3c0, !P2 ;  /* 0x000003c002027807 */ /* 0x000fe20005000000 */
[----:B------:R-:W-:-:S02]  /*0890*/  VIADD R182, R180, UR6 ;  /* 0x00000006b4b67c36 */ /* 0x000fc40008000000 */
[--C-:B------:R-:W-:Y:S01]  /*08a0*/  IMAD.IADD R7, R0, 0x1, R6.reuse ;  /* 0x0000000100077824 */ /* 0x100fe200078e0206 */
[----:B------:R-:W-:Y:S01]  /*08b0*/  STL [R1+0xc], R6 ;  /* 0x00000c0601007387 */ /* 0x000fe20000100800 */
[----:B------:R-:W-:Y:S02]  /*08c0*/  IMAD.IADD R5, R233, 0x1, R6 ;  /* 0x00000001e9057824 */ /* 0x000fe400078e0206 */
[C---:B------:R-:W-:Y:S01]  /*08d0*/  VIADD R10, R6.reuse, 0x420 ;  /* 0x00000420060a7836 */ /* 0x040fe20000000000 */
[----:B------:R-:W-:Y:S01]  /*08e0*/  STL [R1+0x20], R7 ;  /* 0x0000200701007387 */ /* 0x000fe20000100800 */
[C---:B------:R-:W-:Y:S02]  /*08f0*/  IMAD.IADD R4, R6.reuse, 0x1, R2 ;  /* 0x0000000106047824 */ /* 0x040fe400078e0202 */
        /* <DEDUP_REMOVED lines=15> */
[----:B------:R-:W-:Y:S01]  /*09f0*/  IMAD.IADD R235, R232, 0x1, R233 ;  /* 0x00000001e8eb7824 */ /* 0x000fe200078e02e9 */
[----:B------:R-:W-:Y:S01]  /*0a00*/  STL [R1+0x18], R8 ;  /* 0x0000180801007387 */ /* 0x000fe20000100800 */
[----:B------:R-:W-:Y:S02]  /*0a10*/  IMAD.IADD R234, R233, 0x1, R229 ;  /* 0x00000001e9ea7824 */ /* 0x000fe400078e02e5 */
[----:B------:R-:W-:Y:S02]  /*0a20*/  IMAD.IADD R181, R181, 0x1, R179 ;  /* 0x00000001b5b57824 */ /* 0x000fe400078e02b3 */
[----:B-1----:R-:W-:-:S02]  /*0a30*/  VIADD R5, R6, 0x2440 ;  /* 0x0000244006057836 */ /* 0x002fc40000000000 */
[----:B------:R-:W-:Y:S02]  /*0a40*/  @P2 VIADD R5, R6, 0x23c0 ;  /* 0x000023c006052836 */ /* 0x000fe40000000000 */
[----:B------:R-:W-:-:S03]  /*0a50*/  IMAD.IADD R6, R233, 0x1, R7 ;  /* 0x00000001e9067824 */ /* 0x000fc600078e0207 */
[----:B------:R1:W-:Y:S04]  /*0a60*/  STL [R1+0x14], R5 ;  /* 0x0000140501007387 */ /* 0x0003e80000100800 */
[----:B------:R2:W-:Y:S01]  /*0a70*/  STL [R1+0x38], R6 ;  /* 0x0000380601007387 */ /* 0x0005e20000100800 */
[C---:B-1----:R-:W-:Y:S02]  /*0a80*/  IMAD.IADD R5, R233.reuse, 0x1, R4 ;  /* 0x00000001e9057824 */ /* 0x042fe400078e0204 */
[--C-:B------:R-:W-:Y:S02]  /*0a90*/  IMAD.IADD R4, R0, 0x1, R3.reuse ;  /* 0x0000000100047824 */ /* 0x100fe400078e0203 */
[----:B------:R-:W-:Y:S01]  /*0aa0*/  IMAD.IADD R0, R2, 0x1, R3 ;  /* 0x0000000102007824 */ /* 0x000fe200078e0203 */
[----:B------:R2:W-:Y:S01]  /*0ab0*/  STL [R1+0x34], R5 ;  /* 0x0000340501007387 */ /* 0x0005e20000100800 */
[----:B------:R-:W-:-:S03]  /*0ac0*/  IMAD.IADD R233, R233, 0x1, R231 ;  /* 0x00000001e9e97824 */ /* 0x000fc600078e02e7 */
[----:B------:R2:W-:Y:S04]  /*0ad0*/  STL [R1+0x30], R4 ;  /* 0x0000300401007387 */ /* 0x0005e80000100800 */
[----:B------:R2:W-:Y:S02]  /*0ae0*/  STL [R1+0x2c], R0 ;  /* 0x00002c0001007387 */ /* 0x0005e40000100800 */
.L_x_900:
        /* <DEDUP_REMOVED lines=17> */
[----:B------:R-:W-:Y:S01]  /*0c00*/  @UP4 UIADD3.X UR13, UR6, UR9, URZ, UP1, !UPT ;  /* 0x00000009060d4290 */ /* 0x000fe20008ffe43f */
[----:B--2---:R-:W-:Y:S01]  /*0c10*/  IMAD.U32 R4, RZ, RZ, UR12 ;  /* 0x0000000cff047e24 */ /* 0x004fe2000f8e00ff */
[----:B------:R-:W-:-:S02]  /*0c20*/  UISETP.NE.U32.AND UP0, UPT, UR14, URZ, UPT ;  /* 0x0000003f0e00728c */ /* 0x000fc4000bf05070 */
[----:B------:R-:W-:Y:S01]  /*0c30*/  UIADD3.X UR7, UR6, UR15, URZ, UP2, !UPT ;  /* 0x0000000f06077290 */ /* 0x000fe200097fe43f */
[----:B------:R-:W-:Y:S01]  /*0c40*/  IMAD.U32 R3, RZ, RZ, UR11 ;  /* 0x0000000bff037e24 */ /* 0x000fe2000f8e00ff */
[----:B------:R-:W-:Y:S01]  /*0c50*/  UISETP.NE.AND.EX UP2, UPT, UR15, URZ, UPT, UP0 ;  /* 0x0000003f0f00728c */ /* 0x000fe2000bf45300 */
[----:B------:R-:W-:Y:S01]  /*0c60*/  IMAD.U32 R5, RZ, RZ, UR13 ;  /* 0x0000000dff057e24 */ /* 0x000fe2000f8e00ff */
[----:B------:R-:W-:Y:S01]  /*0c70*/  ULDC.U8 UR14, c[0x0][0x3c2] ;  /* 0x0000f080000e7ab9 */ /* 0x000fe20000000000 */
[----:B------:R-:W-:Y:S01]  /*0c80*/  ULDC.64 UR8, c[0x0][0x2f8] ;  /* 0x0000be0000087ab9 */ /* 0x000fe20000000a00 */
[----:B------:R-:W-:Y:S02]  /*0c90*/  UISETP.NE.AND UP1, UPT, UR14, URZ, UPT ;  /* 0x0000003f0e00728c */ /* 0x000fe4000bf25270 */
[----:B------:R-:W-:Y:S01]  /*0ca0*/  UISETP.EQ.U32.AND UP4, UPT, UR8, URZ, UPT ;  /* 0x0000003f0800728c */ /* 0x000fe2000bf82070 */
[----:B------:R-:W-:Y:S01]  /*0cb0*/  PLOP3.LUT P3, PT, PT, PT, UP2, 0x80, 0x0 ;  /* 0x000000000000781c */ /* 0x000fe20003f6f028 */
[----:B---34-:R-:W2:Y:S02]  /*0cc0*/  @P1 LDG.E R7, desc[UR16][R4.64] ;  /* 0x0000001004071981 */ /* 0x018ea4000c1e1900 */
[----:B------:R-:W-:-:S06]  /*0cd0*/  UISETP.EQ.OR.EX UP4, UPT, UR9, URZ, !UP1, UP4 ;  /* 0x0000003f0900728c */ /* 0x000fcc000cf82740 */
        /* <DEDUP_REMOVED lines=18> */
[----:B------:R-:W-:Y:S01]  /*0e00*/  @!UP3 ULDC UR7, c[0x0][0x2cc] ;  /* 0x0000b3000007bab9 */ /* 0x000fe20000000800 */
[----:B--2---:R-:W-:Y:S02]  /*0e10*/  @P1 R2UR UR27, R7 ;  /* 0x00000000071b12ca */ /* 0x004fe400000e0000 */
[----:B---3--:R-:W-:-:S02]  /*0e20*/  @P0 R2UR UR19, R5 ;  /* 0x00000000051302ca */ /* 0x008fc400000e0000 */
[----:B------:R-:W-:Y:S01]  /*0e30*/  ISETP.NE.U32.AND P0, PT, RZ, UR8, PT ;  /* 0x00000008ff007c0c */ /* 0x000fe2000bf05070 */
[----:B------:R-:W-:-:S03]  /*0e40*/  @!UP3 USEL UR8, UR7, URZ, UP0 ;  /* 0x0000003f0708b287 */ /* 0x000fc60008000000 */
[----:B------:R-:W-:Y:S01]  /*0e50*/  ISETP.NE.AND.EX P0, PT, RZ, UR9, PT, P0 ;  /* 0x00000009ff007c0c */ /* 0x000fe2000bf05300 */
[----:B------:R-:W-:-:S06]  /*0e60*/  ULDC UR7, c[0x0][0x2c8] ;  /* 0x0000b20000077ab9 */ /* 0x000fcc0000000800 */
        /* <DEDUP_REMOVED lines=11> */
.L_x_824:
        /* <DEDUP_REMOVED lines=15> */
[----:B------:R-:W-:-:S02]  /*1010*/  UIMAD UR36, UR51, UR9, UR8 ;  /* 0x00000009332472a4 */ /* 0x000fc4000f8e0208 */
[----:B------:R-:W-:Y:S01]  /*1020*/  USHF.L.U32 UR12, UR51, 0x7, URZ ;  /* 0x00000007330c7899 */ /* 0x000fe2000800063f */
[----:B------:R-:W-:Y:S01]  /*1030*/  @!UP0 ULDC.64 UR8, c[0x0][0x418] ;  /* 0x0001060000088ab9 */ /* 0x000fe20000000a00 */
[----:B------:R-:W-:Y:S01]  /*1040*/  ULDC UR61, c[0x0][0x2d4] ;  /* 0x0000b500003d7ab9 */ /* 0x000fe20000000800 */
[----:B------:R-:W-:Y:S01]  /*1050*/  ULDC UR33, c[0x0][0x2dc] ;  /* 0x0000b70000217ab9 */ /* 0x000fe20000000800 */
[----:B------:R-:W-:Y:S01]  /*1060*/  ULDC UR48, c[0x0][0x270] ;  /* 0x00009c0000307ab9 */ /* 0x000fe20000000800 */
[----:B------:R-:W-:Y:S02]  /*1070*/  USHF.R.S32.HI UR37, URZ, 0x1f, UR61 ;  /* 0x0000001f3f257899 */ /* 0x000fe4000801143d */
[----:B------:R-:W-:Y:S01]  /*1080*/  UIMAD UR53, UR59, UR33, URZ ;  /* 0x000000213b3572a4 */ /* 0x000fe2000f8e023f */
[----:B------:R-:W-:Y:S01]  /*1090*/  ULDC.64 UR14, c[0x0][0x240] ;  /* 0x00009000000e7ab9 */ /* 0x000fe20000000a00 */
[----:B-1----:R-:W-:Y:S01]  /*10a0*/  IABS R5, R6 ;  /* 0x0000000600057213 */ /* 0x002fe20000000000 */
[----:B------:R-:W-:Y:S01]  /*10b0*/  UIMAD.WIDE.U32 UR28, UR6, UR14, URZ ;  /* 0x0000000e061c72a5 */ /* 0x000fe2000f8e003f */
[----:B------:R-:W-:Y:S01]  /*10c0*/  ISETP.NE.AND P3, PT, R6, RZ, PT ;  /* 0x000000ff0600720c */ /* 0x000fe20003f65270 */
[----:B------:R-:W-:Y:S01]  /*10d0*/  @UP1 UIADD3 UR18, UR27, UR38, URZ ;  /* 0x000000261b121290 */ /* 0x000fe2000fffe03f */
[----:B------:R-:W1:Y:S01]  /*10e0*/  I2F.RP R2, R5 ;  /* 0x0000000500027306 */ /* 0x000e620000209400 */
[----:B------:R-:W-:-:S02]  /*10f0*/  UIMAD.WIDE.U32 UR20, UR51, UR61, URZ ;  /* 0x0000003d331472a5 */ /* 0x000fc4000f8e003f */
[----:B------:R-:W-:Y:S02]  /*1100*/  USEL UR56, UR30, UR28, !UP0 ;  /* 0x0000001c1e387287 */ /* 0x000fe4000c000000 */
[----:B--2---:R-:W-:Y:S02]  /*1110*/  UIMAD.WIDE.U32 UR34, UR7, UR10, URZ ;  /* 0x0000000a072272a5 */ /* 0x004fe4000f8e003f */
[----:B------:R-:W-:Y:S02]  /*1120*/  UIADD3 UR47, UR31, UR36, URZ ;  /* 0x000000241f2f7290 */ /* 0x000fe4000fffe03f */
[----:B------:R-:W-:Y:S02]  /*1130*/  UIMAD UR50, UR7, UR11, UR35 ;  /* 0x0000000b073272a4 */ /* 0x000fe4000f8e0223 */
[----:B------:R-:W-:Y:S02]  /*1140*/  @!UP0 UIMAD UR7, UR60, UR8, URZ ;  /* 0x000000083c0782a4 */ /* 0x000fe4000f8e023f */
[----:B------:R-:W-:Y:S01]  /*1150*/  USEL UR35, UR12, URZ, UP2 ;  /* 0x0000003f0c237287 */ /* 0x000fe20009000000 */
        /* <DEDUP_REMOVED lines=8> */
[----:B------:R-:W-:Y:S01]  /*11e0*/  UIMAD UR7, UR37, UR51, URZ ;  /* 0x00000033250772a4 */ /* 0x000fe2000f8e023f */
[----:B------:R-:W-:Y:S01]  /*11f0*/  ULDC.U8 UR10, c[0x0][0x480] ;  /* 0x00012000000a7ab9 */ /* 0x000fe20000000000 */
[----:B-1----:R-:W-:Y:S01]  /*1200*/  VIADD R2, R2, 0xffffffe ;  /* 0x0ffffffe02027836 */ /* 0x002fe20000000000 */
[----:B------:R-:W-:-:S02]  /*1210*/  @UP0 UIMAD UR52, UR6, UR11, UR45 ;  /* 0x0000000b063402a4 */ /* 0x000fc4000f8e022d */
[----:B------:R-:W-:Y:S01]  /*1220*/  UISETP.NE.AND UP4, UPT, UR10, URZ, UPT ;  /* 0x0000003f0a00728c */ /* 0x000fe2000bf85270 */
[----:B------:R-:W1:Y:S01]  /*1230*/  F2I.FTZ.U32.TRUNC.NTZ R3, R2 ;  /* 0x0000000200037305 */ /* 0x000e62000021f000 */
[----:B------:R-:W-:Y:S01]  /*1240*/  UIMAD UR7, UR60, UR61, UR7 ;  /* 0x0000003d3c0772a4 */ /* 0x000fe2000f8e0207 */
[----:B------:R-:W-:Y:S01]  /*1250*/  @UP1 ULDC.64 UR10, c[0x0][0x248] ;  /* 0x00009200000a1ab9 */ /* 0x000fe20000000a00 */
[----:B------:R-:W-:Y:S02]  /*1260*/  UIMAD UR26, UR6, UR15, URZ ;  /* 0x0000000f061a72a4 */ /* 0x000fe4000f8e023f */
[----:B------:R-:W-:Y:S02]  /*1270*/  @UP1 UIMAD.WIDE.U32 UR30, UR18, UR10, URZ ;  /* 0x0000000a121e12a5 */ /* 0x000fe4000f8e003f */
[----:B------:R-:W-:Y:S02]  /*1280*/  @UP1 UIMAD UR46, UR18, UR11, URZ ;  /* 0x0000000b122e12a4 */ /* 0x000fe4000f8e023f */
[----:B------:R-:W-:-:S02]  /*1290*/  UIMAD UR18, UR13, UR20, URZ ;  /* 0x000000140d1272a4 */ /* 0x000fc4000f8e023f */
[----:B------:R-:W-:Y:S02]  /*12a0*/  UIADD3 UR7, UR21, UR7, URZ ;  /* 0x0000000715077290 */ /* 0x000fe4000fffe03f */
[----:B------:R-:W-:Y:S01]  /*12b0*/  @UP0 UIADD3 UR47, UR29, UR26, URZ ;  /* 0x0000001a1d2f0290 */ /* 0x000fe2000fffe03f */
[--C-:B-1----:R-:W-:Y:S01]  /*12c0*/  IMAD.MOV R0, RZ, RZ, -R3.reuse ;  /* 0x000000ffff007224 */ /* 0x102fe200078e0a03 */
[----:B------:R-:W-:Y:S01]  /*12d0*/  UIMAD.WIDE.U32 UR28, UR12, UR20, URZ ;  /* 0x000000140c1c72a5 */ /* 0x000fe2000f8e003f */
[----:B------:R-:W-:Y:S01]  /*12e0*/  IMAD.MOV.U32 R2, RZ, RZ, RZ ;  /* 0x000000ffff027224 */ /* 0x000fe200078e00ff */
[----:B------:R-:W-:Y:S01]  /*12f0*/  UIMAD UR7, UR12, UR7, UR18 ;  /* 0x000000070c0772a4 */ /* 0x000fe2000f8e0212 */
[----:B------:R-:W-:Y:S01]  /*1300*/  IMAD R0, R0, R5, RZ ;  /* 0x0000000500007224 */ /* 0x000fe200078e02ff */
[----:B------:R-:W-:Y:S02]  /*1310*/  ULOP3.LUT UR23, UR33, 0xffffff80, URZ, 0xc0, !UPT ;  /* 0xffffff8021177892 */ /* 0x000fe4000f8ec03f */
[----:B------:R-:W-:Y:S01]  /*1320*/  @!UP0 UIMAD.WIDE.U32 UR42, UR51, UR8, URZ ;  /* 0x00000008332a82a5 */ /* 0x000fe2000f8e003f */
[----:B------:R-:W-:Y:S01]  /*1330*/  IMAD.HI.U32 R0, R3, R0, R2 ;  /* 0x0000000003007227 */ /* 0x000fe200078e0002 */
[----:B------:R-:W-:Y:S01]  /*1340*/  MOV R2, R4 ;  /* 0x0000000400027202 */ /* 0x000fe20000000f00 */
[----:B------:R-:W-:-:S02]  /*1350*/  USHF.L.U64.HI UR8, UR51, 0x7, UR60 ;  /* 0x0000000733087899 */ /* 0x000fc4000801023c */
[----:B------:R-:W-:Y:S02]  /*1360*/  UIMAD.WIDE.U32 UR20, UR12, UR6, URZ ;  /* 0x000000060c1472a5 */ /* 0x000fe4000f8e003f */
[----:B------:R-:W-:Y:S01]  /*1370*/  IMAD.HI.U32 R0, R0, R2, RZ ;  /* 0x0000000200007227 */ /* 0x000fe200078e00ff */
[----:B------:R-:W-:Y:S02]  /*1380*/  UIADD3 UR49, UR29, UR7, URZ ;  /* 0x000000071d317290 */ /* 0x000fe4000fffe03f */
[----:B------:R-:W-:Y:S01]  /*1390*/  UIMAD UR18, UR13, UR6, URZ ;  /* 0x000000060d1272a4 */ /* 0x000fe2000f8e023f */
[----:B------:R-:W-:Y:S01]  /*13a0*/  IMAD.MOV R3, RZ, RZ, -R0 ;  /* 0x000000ffff037224 */ /* 0x000fe200078e0a00 */
[----:B------:R-:W-:Y:S01]  /*13b0*/  ULDC.U8 UR9, c[0x0][0x3d8] ;  /* 0x0000f60000097ab9 */ /* 0x000fe20000000000 */
[----:B------:R-:W-:Y:S02]  /*13c0*/  UIADD3 UR7, UR23, -0x80, URZ ;  /* 0xffffff8017077890 */ /* 0x000fe4000fffe03f */
[----:B------:R-:W-:Y:S01]  /*13d0*/  IMAD R2, R5, R3, R2 ;  /* 0x0000000305027224 */ /* 0x000fe200078e0202 */
[----:B------:R-:W-:-:S02]  /*13e0*/  UISETP.NE.AND UP3, UPT, UR9, URZ, UPT ;  /* 0x0000003f0900728c */ /* 0x000fc4000bf65270 */
[----:B------:R-:W-:Y:S02]  /*13f0*/  USEL UR40, UR8, URZ, UP2 ;  /* 0x0000003f08287287 */ /* 0x000fe40009000000 */
[----:B------:R-:W-:Y:S01]  /*1400*/  ISETP.GT.U32.AND P1, PT, R5, R2, PT ;  /* 0x000000020500720c */ /* 0x000fe20003f24070 */
[----:B------:R-:W-:Y:S02]  /*1410*/  @UP0 UIADD3 UR49, UR21, UR18, URZ ;  /* 0x0000001215310290 */ /* 0x000fe4000fffe03f */
[----:B------:R-:W-:Y:S02]  /*1420*/  USHF.R.S32.HI UR37, URZ, 0x1f, UR7 ;  /* 0x0000001f3f257899 */ /* 0x000fe40008011407 */
[----:B------:R-:W-:Y:S02]  /*1430*/  UIADD3 UR18, UP2, UR7, UR35, URZ ;  /* 0x0000002307127290 */ /* 0x000fe4000ff5e03f */
[----:B------:R-:W-:Y:S02]  /*1440*/  @UP1 UIADD3 UR24, UR27, UR38, URZ ;  /* 0x000000261b181290 */ /* 0x000fe4000fffe03f */
[----:B------:R-:W-:-:S02]  /*1450*/  UIADD3.X UR23, UR37, UR40, URZ, UP2, !UPT ;  /* 0x0000002825177290 */ /* 0x000fc400097fe43f */
[----:B------:R-:W-:Y:S02]  /*1460*/  UIMAD UR13, UR13, UR18, URZ ;  /* 0x000000120d0d72a4 */ /* 0x000fe4000f8e023f */
[----:B------:R-:W-:Y:S01]  /*1470*/  @!P1 IMAD.IADD R2, R2, 0x1, -R5 ;  /* 0x0000000102029824 */ /* 0x000fe200078e0a05 */
[----:B------:R-:W-:Y:S01]  /*1480*/  @UP1 ULDC.64 UR8, c[0x0][0x250] ;  /* 0x0000940000081ab9 */ /* 0x000fe20000000a00 */
[----:B------:R-:W-:Y:S01]  /*1490*/  @!P1 IADD3 R0, R0, 0x1, RZ ;  /* 0x0000000100009810 */ /* 0x000fe20007ffe0ff */
[----:B------:R-:W-:Y:S01]  /*14a0*/  USEL UR58, UR28, UR20, !UP0 ;  /* 0x000000141c3a7287 */ /* 0x000fe2000c000000 */
[----:B------:R-:W-:Y:S01]  /*14b0*/  PLOP3.LUT P1, PT, PT, PT, UP1, 0x80, 0x0 ;  /* 0x000000000000781c */ /* 0x000fe20003f2f018 */
[----:B------:R-:W-:Y:S01]  /*14c0*/  @UP1 UIMAD.WIDE.U32 UR20, UR24, UR8, URZ ;  /* 0x00000008181412a5 */ /* 0x000fe2000f8e003f */
[----:B------:R-:W-:Y:S01]  /*14d0*/  ISETP.GE.U32.AND P0, PT, R2, R5, PT ;  /* 0x000000050200720c */ /* 0x000fe20003f06070 */
[----:B------:R-:W-:Y:S01]  /*14e0*/  @UP1 UIMAD UR26, UR24, UR9, URZ ;  /* 0x00000009181a12a4 */ /* 0x000fe2000f8e023f */
[----:B------:R-:W-:Y:S01]  /*14f0*/  LOP3.LUT R2, R6, UR59, RZ, 0x3c, !PT ;  /* 0x0000003b06027c12 */ /* 0x000fe2000f8e3cff */
[----:B------:R-:W-:Y:S01]  /*1500*/  ULDC UR29, c[0x0][0x2c4] ;  /* 0x0000b100001d7ab9 */ /* 0x000fe20000000800 */
[----:B------:R-:W-:-:S02]  /*1510*/  UIMAD UR24, UR12, UR23, UR13 ;  /* 0x000000170c1872a4 */ /* 0x000fc4000f8e020d */
[----:B------:R-:W-:Y:S01]  /*1520*/  ISETP.GE.AND P2, PT, R2, RZ, PT ;  /* 0x000000ff0200720c */ /* 0x000fe20003f46270 */
[----:B------:R-:W-:Y:S02]  /*1530*/  @UP3 UIMAD UR23, UR51, UR29, URZ ;  /* 0x0000001d331732a4 */ /* 0x000fe4000f8e023f */
[----:B------:R-:W-:Y:S02]  /*1540*/  @!UP0 UIADD3 UR52, UR43, UR41, URZ ;  /* 0x000000292b348290 */ /* 0x000fe4000fffe03f */
[----:B------:R-:W-:Y:S02]  /*1550*/  UIMAD.WIDE.U32 UR40, UR12, UR18, URZ ;  /* 0x000000120c2872a5 */ /* 0x000fe4000f8e003f */
[----:B------:R-:W-:Y:S01]  /*1560*/  @P0 VIADD R0, R0, 0x1 ;  /* 0x0000000100000836 */ /* 0x000fe20000000000 */
[----:B------:R-:W-:Y:S01]  /*1570*/  @UP3 USEL UR18, UR23, UR6, !UP0 ;  /* 0x0000000617123287 */ /* 0x000fe2000c000000 */
[----:B------:R-:W-:Y:S01]  /*1580*/  PLOP3.LUT P0, PT, PT, PT, UP3, 0x80, 0x0 ;  /* 0x000000000000781c */ /* 0x000fe20003f0f038 */
[----:B------:R-:W-:Y:S01]  /*1590*/  @!UP3 UIMAD UR13, UR51, UR48, UR59 ;  /* 0x00000030330db2a4 */ /* 0x000fe2000f8e023b */
[----:B------:R-:W-:Y:S01]  /*15a0*/  IMAD.MOV.U32 R11, RZ, RZ, R0 ;  /* 0x000000ffff0b7224 */ /* 0x000fe200078e0000 */
[----:B------:R-:W-:Y:S01]  /*15b0*/  @UP3 ULDC UR12, c[0x0][0x2e4] ;  /* 0x0000b900000c3ab9 */ /* 0x000fe20000000800 */
[----:B------:R-:W-:-:S02]  /*15c0*/  USEL UR57, UR34, URZ, UP4 ;  /* 0x0000003f22397287 */ /* 0x000fc4000a000000 */
[----:B------:R-:W-:Y:S01]  /*15d0*/  USHF.R.S32.HI UR48, URZ, 0x7, UR33 ;  /* 0x000000073f307899 */ /* 0x000fe20008011421 */
[----:B------:R-:W-:Y:S01]  /*15e0*/  @!P2 IADD3 R11, -R11, RZ, RZ ;  /* 0x000000ff0b0ba210 */ /* 0x000fe20007ffe1ff */
[----:B------:R-:W-:Y:S01]  /*15f0*/  @UP3 UIMAD UR23, UR59, UR12, UR18 ;  /* 0x0000000c3b1732a4 */ /* 0x000fe2000f8e0212 */
[----:B------:R-:W-:Y:S01]  /*1600*/  @!P3 LOP3.LUT R11, RZ, R6, RZ, 0x33, !PT ;  /* 0x00000006ff0bb212 */ /* 0x000fe200078e33ff */
[----:B------:R-:W-:Y:S02]  /*1610*/  USEL UR54, UR50, URZ, UP4 ;  /* 0x0000003f32367287 */ /* 0x000fe4000a000000 */
[----:B------:R-:W-:Y:S02]  /*1620*/  USHF.R.S32.HI UR39, URZ, 0x1f, UR32 ;  /* 0x0000001f3f277899 */ /* 0x000fe40008011420 */
[----:B------:R-:W-:Y:S02]  /*1630*/  USHF.R.S32.HI UR55, URZ, 0x1f, UR53 ;  /* 0x0000001f3f377899 */ /* 0x000fe40008011435 */
[----:B------:R-:W-:-:S02]  /*1640*/  @UP1 UIADD3 UR36, UR21, UR26, URZ ;  /* 0x0000001a15241290 */ /* 0x000fc4000fffe03f */
[----:B------:R-:W-:Y:S02]  /*1650*/  @!UP3 UIMAD UR23, UR13, UR29, URZ ;  /* 0x0000001d0d17b2a4 */ /* 0x000fe4000f8e023f */
        /* <DEDUP_REMOVED lines=17> */
.L_x_826:
        /* <DEDUP_REMOVED lines=13> */
.L_x_827:
        /* <DEDUP_REMOVED lines=11> */
.L_x_828:
[----:B------:R-:W-:Y:S02]  /*18f0*/  ULDC UR6, c[0x0][0x270] ;  /* 0x00009c0000067ab9 */ /* 0x000fe40000000800 */
[----:B------:R-:W-:-:S04]  /*1900*/  UIMAD UR6, UR51, UR6, UR59 ;  /* 0x00000006330672a4 */ /* 0x000fc8000f8e023b */
[----:B------:R-:W-:-:S12]  /*1910*/  UIMAD UR6, UR6, UR61, URZ ;  /* 0x0000003d060672a4 */ /* 0x000fd8000f8e023f */
.L_x_829:
[----:B------:R-:W-:Y:S01]  /*1920*/  SHF.R.S32.HI R19, RZ, 0x1f, R250 ;  /* 0x0000001fff137819 */ /* 0x000fe200000114fa */
[----:B------:R-:W1:Y:S01]  /*1930*/  LDC.64 R6, c[0x0][0x420] ;  /* 0x00010800ff067b82 */ /* 0x000e620000000a00 */
[----:B------:R-:W-:Y:S01]  /*1940*/  IADD3 R2, P0, R250, UR7, RZ ;  /* 0x00000007fa027c10 */ /* 0x000fe2000ff1e0ff */
[----:B------:R-:W2:Y:S01]  /*1950*/  S2R R20, SR_TID.X ;  /* 0x0000000000147919 */ /* 0x000ea20000002100 */
[----:B------:R-:W-:Y:S01]  /*1960*/  SHF.R.S32.HI R239, RZ, 0x1f, R238 ;  /* 0x0000001fffef7819 */ /* 0x000fe200000114ee */
[----:B------:R-:W-:Y:S01]  /*1970*/  UIADD3 UR20, UR7, UR23, URZ ;  /* 0x0000001707147290 */ /* 0x000fe2000fffe03f */
[----:B------:R-:W-:Y:S01]  /*1980*/  IADD3.X R0, R19, UR37, RZ, P0, !PT ;  /* 0x0000002513007c10 */ /* 0x000fe200087fe4ff */
[----:B------:R-:W-:Y:S01]  /*1990*/  ULDC.64 UR28, c[0x0][0x2b0] ;  /* 0x0000ac00001c7ab9 */ /* 0x000fe20000000a00 */
[----:B------:R-:W-:Y:S01]  /*19a0*/  USHF.R.S32.HI UR26, URZ, 0x1f, UR59 ;  /* 0x0000001f3f1a7899 */ /* 0x000fe2000801143b */
[----:B------:R-:W-:Y:S01]  /*19b0*/  BSSY B1, `(.L_x_825) ;  /* 0x0000ba2000017945 */ /* 0x000fe20003800000 */
[----:B------:R-:W-:Y:S01]  /*19c0*/  UIADD3 UR24, UR7, UR6, URZ ;  /* 0x0000000607187290 */ /* 0x000fe2000fffe03f */
[----:B------:R-:W-:Y:S01]  /*19d0*/  IMAD R0, R0, UR14, RZ ;  /* 0x0000000e00007c24 */ /* 0x000fe2000f8e02ff */
[----:B------:R-:W-:-:S02]  /*19e0*/  UIMAD.WIDE UR20, UR20, 0x4, UR28 ;  /* 0x00000004141478a5 */ /* 0x000fc4000f8e021c */
[----:B------:R-:W-:Y:S01]  /*19f0*/  UIADD3 UR6, -UR19, UR25, UR32 ;  /* 0x0000001913067290 */ /* 0x000fe2000fffe120 */
[C---:B------:R-:W-:Y:S01]  /*1a00*/  IMAD R0, R2.reuse, UR15, R0 ;  /* 0x0000000f02007c24 */ /* 0x040fe2000f8e0200 */
[----:B------:R-:W-:Y:S01]  /*1a10*/  ULDC.64 UR28, c[0x0][0x428] ;  /* 0x00010a00001c7ab9 */ /* 0x000fe20000000a00 */
[----:B------:R-:W-:Y:S01]  /*1a20*/  IMAD.WIDE.U32 R2, R2, UR14, R238 ;  /* 0x0000000e02027c25 */ /* 0x000fe2000f8e00ee */
[----:B------:R-:W-:Y:S01]  /*1a30*/  ULDC UR23, c[0x0][0x398] ;  /* 0x0000e60000177ab9 */ /* 0x000fe20000000800 */
[----:B------:R-:W-:Y:S01]  /*1a40*/  ULDC UR13, c[0x0][0x2dc] ;  /* 0x0000b700000d7ab9 */ /* 0x000fe20000000800 */
[----:B------:R-:W-:Y:S01]  /*1a50*/  ULDC UR18, c[0x0][0x270] ;  /* 0x00009c0000127ab9 */ /* 0x000fe20000000800 */
[----:B------:R-:W-:Y:S01]  /*1a60*/  UIADD3 UR6, UR6, -UR23, URZ ;  /* 0x8000001706067290 */ /* 0x000fe2000fffe03f */
[----:B------:R-:W-:Y:S01]  /*1a70*/  IADD3 R4, P0, R2, UR56, RZ ;  /* 0x0000003802047c10 */ /* 0x000fe2000ff1e0ff */
[----:B------:R-:W-:Y:S01]  /*1a80*/  ULDC.64 UR30, c[0x0][0x258] ;  /* 0x00009600001e7ab9 */ /* 0x000fe20000000a00 */
[----:B------:R-:W-:Y:S01]  /*1a90*/  UIMAD UR18, UR13, UR18, URZ ;  /* 0x000000120d1272a4 */ /* 0x000fe2000f8e023f */
[----:B------:R-:W-:Y:S01]  /*1aa0*/  IMAD.U32 R8, RZ, RZ, UR30 ;  /* 0x0000001eff087e24 */ /* 0x000fe2000f8e00ff */
[----:B------:R-:W-:Y:S01]  /*1ab0*/  IADD3.X R5, R3, UR47, R0, P0, !PT ;  /* 0x0000002f03057c10 */ /* 0x000fe200087fe400 */
[----:B-1----:R-:W-:Y:S01]  /*1ac0*/  IMAD R0, R6, UR37, RZ ;  /* 0x0000002506007c24 */ /* 0x002fe2000f8e02ff */
[----:B------:R-:W-:Y:S01]  /*1ad0*/  IADD3 R2, P0, R238, UR12, RZ ;  /* 0x0000000cee027c10 */ /* 0x000fe2000ff1e0ff */
[----:B------:R-:W-:-:S02]  /*1ae0*/  USHF.L.U32 UR12, UR18, 0x7, URZ ;  /* 0x00000007120c7899 */ /* 0x000fc4000800063f */
[----:B------:R-:W-:Y:S01]  /*1af0*/  IMAD R0, R7, UR7, R0 ;  /* 0x0000000707007c24 */ /* 0x000fe2000f8e0200 */
[----:B------:R-:W-:Y:S01]  /*1b00*/  IADD3.X R3, R239, UR52, RZ, P0, !PT ;  /* 0x00000034ef037c10 */ /* 0x000fe200087fe4ff */
[----:B------:R-:W-:Y:S01]  /*1b10*/  UIADD3 UR23, UP2, UP0, UR40, UR12, UR53 ;  /* 0x0000000c28177290 */ /* 0x000fe2000f85e035 */
[----:B------:R-:W-:Y:S01]  /*1b20*/  IMAD.WIDE.U32 R4, R8, UR59, R4 ;  /* 0x0000003b08047c25 */ /* 0x000fe2000f8e0004 */
[----:B--2---:R-:W-:Y:S01]  /*1b30*/  SHF.R.S32.HI R21, RZ, 0x1f, R20 ;  /* 0x0000001fff157819 */ /* 0x004fe20000011414 */
[----:B------:R-:W-:Y:S02]  /*1b40*/  USHF.R.S32.HI UR12, URZ, 0x1f, UR12 ;  /* 0x0000001f3f0c7899 */ /* 0x000fe4000801140c */
[----:B------:R-:W-:Y:S01]  /*1b50*/  IMAD.WIDE.U32 R2, R6, UR7, R2 ;  /* 0x0000000706027c25 */ /* 0x000fe2000f8e0002 */
[----:B------:R-:W-:Y:S01]  /*1b60*/  UIMAD UR7, UR26, UR28, URZ ;  /* 0x0000001c1a0772a4 */ /* 0x000fe2000f8e023f */
[----:B------:R-:W-:Y:S01]  /*1b70*/  LEA.HI R9, R21, R20, RZ, 0x5 ;  /* 0x0000001415097211 */ /* 0x000fe200078f28ff */
[----:B------:R-:W-:Y:S01]  /*1b80*/  ULDC.64 UR46, c[0x0][0x478] ;  /* 0x00011e00002e7ab9 */ /* 0x000fe20000000a00 */
[----:B------:R-:W-:Y:S01]  /*1b90*/  IMAD.IADD R3, R3, 0x1, R0 ;  /* 0x0000000103037824 */ /* 0x000fe200078e0200 */
[----:B------:R-:W-:Y:S01]  /*1ba0*/  UIMAD UR29, UR59, UR29, UR7 ;  /* 0x0000001d3b1d72a4 */ /* 0x000fe2000f8e0207 */
[----:B------:R-:W-:Y:S01]  /*1bb0*/  IMAD.U32 R0, RZ, RZ, UR28 ;  /* 0x0000001cff007e24 */ /* 0x000fe2000f8e00ff */
[----:B------:R-:W-:-:S02]  /*1bc0*/  UIMAD UR7, UR26, UR30, URZ ;  /* 0x0000001e1a0772a4 */ /* 0x000fc4000f8e023f */
[----:B------:R-:W-:Y:S01]  /*1bd0*/  USHF.R.S32.HI UR26, URZ, 0x1f, UR6 ;  /* 0x0000001f3f1a7899 */ /* 0x000fe20008011406 */
[----:B------:R-:W-:Y:S01]  /*1be0*/  IMAD.WIDE.U32 R2, R0, UR59, R2 ;  /* 0x0000003b00027c25 */ /* 0x000fe2000f8e0002 */
[----:B------:R-:W-:Y:S01]  /*1bf0*/  LOP3.LUT R0, R9, 0xffffffe0, RZ, 0xc0, !PT ;  /* 0xffffffe009007812 */ /* 0x000fe200078ec0ff */
[----:B------:R-:W-:Y:S01]  /*1c00*/  UIMAD UR31, UR59, UR31, UR7 ;  /* 0x0000001f3b1f72a4 */ /* 0x000fe2000f8e0207 */
[----:B------:R-:W-:Y:S01]  /*1c10*/  SHF.R.S32.HI R9, RZ, 0x5, R9 ;  /* 0x00000005ff097819 */ /* 0x000fe20000011409 */
[----:B------:R-:W-:Y:S01]  /*1c20*/  ULEA.HI UR26, UR26, UR6, URZ, 0x7 ;  /* 0x000000061a1a7291 */ /* 0x000fe2000f8f383f */
[----:B------:R-:W-:Y:S01]  /*1c30*/  VIADD R3, R3, UR29 ;  /* 0x0000001d03037c36 */ /* 0x000fe20008000000 */
[----:B------:R-:W-:Y:S01]  /*1c40*/  UIADD3.X UR6, UR50, UR12, UR55, UP2, UP0 ;  /* 0x0000000c32067290 */ /* 0x000fe200097e0437 */
[----:B------:R-:W-:Y:S01]  /*1c50*/  IMAD.IADD R12, R20, 0x1, -R0 ;  /* 0x00000001140c7824 */ /* 0x000fe200078e0a00 */
[----:B------:R-:W-:Y:S01]  /*1c60*/  USHF.R.S32.HI UR26, URZ, 0x7, UR26 ;  /* 0x000000073f1a7899 */ /* 0x000fe2000801141a */
[----:B------:R-:W-:Y:S01]  /*1c70*/  IMAD.WIDE.U32 R2, R250, R6, R2 ;  /* 0x00000006fa027225 */ /* 0x000fe200078e0002 */
[----:B------:R-:W-:-:S02]  /*1c80*/  UIADD3 UR7, UP3, UP2, UR57, UR23, UR58 ;  /* 0x0000001739077290 */ /* 0x000fc4000fa7e03a */
[----:B------:R-:W-:Y:S01]  /*1c90*/  UISETP.LT.AND UP0, UPT, URZ, UR26, UPT ;  /* 0x0000001a3f00728c */ /* 0x000fe2000bf01270 */
[----:B------:R-:W-:Y:S01]  /*1ca0*/  IMAD R0, R9, UR18, R12 ;  /* 0x0000001209007c24 */ /* 0x000fe2000f8e020c */
[----:B------:R-:W-:Y:S01]  /*1cb0*/  UIADD3.X UR12, UR54, UR6, UR49, UP3, UP2 ;  /* 0x00000006360c7290 */ /* 0x000fe20009fe4431 */
[----:B------:R-:W-:Y:S01]  /*1cc0*/  IMAD R9, R19, R6, RZ ;  /* 0x0000000613097224 */ /* 0x000fe200078e02ff */
[----:B------:R-:W-:Y:S01]  /*1cd0*/  USEL UR26, URZ, UR26, !UP0 ;  /* 0x0000001a3f1a7287 */ /* 0x000fe2000c000000 */
[----:B------:R-:W-:Y:S01]  /*1ce0*/  VIADD R5, R5, UR31 ;  /* 0x0000001f05057c36 */ /* 0x000fe20008000000 */
[----:B------:R-:W-:Y:S01]  /*1cf0*/  IADD3 R8, P0, R0, UR7, RZ ;  /* 0x0000000700087c10 */ /* 0x000fe2000ff1e0ff */
[----:B------:R-:W-:Y:S01]  /*1d00*/  IMAD R9, R250, R7, R9 ;  /* 0x00000007fa097224 */ /* 0x000fe200078e0209 */
[----:B------:R-:W-:Y:S02]  /*1d10*/  UISETP.GT.AND UP0, UPT, UR48, UR26, UPT ;  /* 0x0000001a3000728c */ /* 0x000fe4000bf04270 */
[----:B------:R-:W-:Y:S01]  /*1d20*/  LEA.HI.X.SX32 R10, R0, UR12, 0x1, P0 ;  /* 0x0000000c000a7c11 */ /* 0x000fe200080f0eff */
[----:B------:R-:W-:Y:S01]  /*1d30*/  UIMAD.WIDE UR6, UR24, 0x4, UR46 ;  /* 0x00000004180678a5 */ /* 0x000fe2000f8e022e */
[----:B------:R-:W-:Y:S01]  /*1d40*/  IMAD.IADD R0, R3, 0x1, R9 ;  /* 0x0000000103007824 */ /* 0x000fe200078e0209 */
[----:B------:R-:W-:Y:S01]  /*1d50*/  ULDC.64 UR44, c[0x0][0x210] ;  /* 0x00008400002c7ab9 */ /* 0x000fe20000000a00 */
[----:B------:R-:W-:Y:S01]  /*1d60*/  PLOP3.LUT P0, PT, PT, PT, UP0, 0x80, 0x0 ;  /* 0x000000000000781c */ /* 0x000fe20003f0f008 */
[----:B------:R-:W-:Y:S01]  /*1d70*/  ULDC.64 UR42, c[0x0][0x3e0] ;  /* 0x0000f800002a7ab9 */ /* 0x000fe20000000a00 */
[----:B------:R-:W-:Y:S01]  /*1d80*/  ULDC.64 UR40, c[0x0][0x400] ;  /* 0x0001000000287ab9 */ /* 0x000fe20000000a00 */
[----:B------:R-:W-:Y:S01]  /*1d90*/  LEA R240, P4, R4, UR44, 0x1 ;  /* 0x0000002c04f07c11 */ /* 0x000fe2000f8808ff */
[----:B------:R-:W-:Y:S01]  /*1da0*/  UIADD3 UR13, UR48, -0x1, URZ ;  /* 0xffffffff300d7890 */ /* 0x000fe2000fffe03f */
[----:B------:R-:W-:Y:S01]  /*1db0*/  LEA R190, P2, R8, UR40, 0x2 ;  /* 0x0000002808be7c11 */ /* 0x000fe2000f8410ff */
[----:B------:R-:W-:Y:S01]  /*1dc0*/  UMOV UR24, UR6 ;  /* 0x0000000600187c82 */ /* 0x000fe20008000000 */
[----:B------:R-:W-:Y:S01]  /*1dd0*/  LEA R242, P3, R2, UR42, 0x1 ;  /* 0x0000002a02f27c11 */ /* 0x000fe2000f8608ff */
[----:B------:R-:W-:Y:S01]  /*1de0*/  UMOV UR23, UR7 ;  /* 0x0000000700177c82 */ /* 0x000fe20008000000 */
[----:B------:R-:W-:-:S02]  /*1df0*/  LEA.HI.X R191, R8, UR41, R10, 0x2, P2 ;  /* 0x0000002908bf7c11 */ /* 0x000fc400090f140a */
[----:B------:R-:W-:Y:S02]  /*1e00*/  LEA.HI.X R237, R4, UR45, R5, 0x1, P4 ;  /* 0x0000002d04ed7c11 */ /* 0x000fe4000a0f0c05 */
[----:B------:R-:W-:Y:S01]  /*1e10*/  LEA.HI.X R241, R2, UR43, R0, 0x1, P3 ;  /* 0x0000002b02f17c11 */ /* 0x000fe200098f0c00 */
        /* <DEDUP_REMOVED lines=20> */
.L_x_831:
        /* <DEDUP_REMOVED lines=20> */
.L_x_832:
        /* <DEDUP_REMOVED lines=35> */
.L_x_834:
[----:B------:R-:W-:Y:S05]  /*22d0*/  BSYNC B0 ;  /* 0x0000000000007941 */ /* 0x000fea0003800000 */
.L_x_833:
        /* <DEDUP_REMOVED lines=14> */
.L_x_836:
[----:B------:R-:W-:Y:S05]  /*23c0*/  BSYNC B0 ;  /* 0x0000000000007941 */ /* 0x000fea0003800000 */
.L_x_835:
        /* <DEDUP_REMOVED lines=14> */
.L_x_838:
[----:B------:R-:W-:Y:S05]  /*24b0*/  BSYNC B0 ;  /* 0x0000000000007941 */ /* 0x000fea0003800000 */
.L_x_837:
        /* <DEDUP_REMOVED lines=14> */
.L_x_840:
[----:B------:R-:W-:Y:S05]  /*25a0*/  BSYNC B0 ;  /* 0x0000000000007941 */ /* 0x000fea0003800000 */
.L_x_839:
        /* <DEDUP_REMOVED lines=26> */
.L_x_842:
[----:B------:R-:W-:Y:S05]  /*2750*/  BSYNC B0 ;  /* 0x0000000000007941 */ /* 0x000fea0003800000 */
.L_x_841:
        /* <DEDUP_REMOVED lines=14> */
.L_x_844:
[----:B------:R-:W-:Y:S05]  /*2840*/  BSYNC B0 ;  /* 0x0000000000007941 */ /* 0x000fea0003800000 */
.L_x_843:
        /* <DEDUP_REMOVED lines=14> */
.L_x_846:
[----:B------:R-:W-:Y:S05]  /*2930*/  BSYNC B0 ;  /* 0x0000000000007941 */ /* 0x000fea0003800000 */
.L_x_845:
        /* <DEDUP_REMOVED lines=14> */
.L_x_830:
        /* <DEDUP_REMOVED lines=33> */
.L_x_849:
[----:B------:R-:W-:Y:S05]  /*2c30*/  BSYNC B0 ;  /* 0x0000000000007941 */ /* 0x000fea0003800000 */
.L_x_848:
        /* <DEDUP_REMOVED lines=14> */
.L_x_851:
[----:B------:R-:W-:Y:S05]  /*2d20*/  BSYNC B0 ;  /* 0x0000000000007941 */ /* 0x000fea0003800000 */
.L_x_850:
        /* <DEDUP_REMOVED lines=13> */
.L_x_853:
[----:B------:R-:W-:Y:S05]  /*2e00*/  BSYNC B0 ;  /* 0x0000000000007941 */ /* 0x000fea0003800000 */
.L_x_852:
        /* <DEDUP_REMOVED lines=16> */
.L_x_855:
[----:B------:R-:W-:Y:S05]  /*2f10*/  BSYNC B0 ;  /* 0x0000000000007941 */ /* 0x000fea0003800000 */
.L_x_854:
        /* <DEDUP_REMOVED lines=19> */
.L_x_857:
[----:B------:R-:W-:Y:S05]  /*3050*/  BSYNC B0 ;  /* 0x0000000000007941 */ /* 0x000fea0003800000 */
.L_x_856:
        /* <DEDUP_REMOVED lines=21> */
.L_x_859:
[----:B------:R-:W-:Y:S05]  /*31b0*/  BSYNC B0 ;  /* 0x0000000000007941 */ /* 0x000fea0003800000 */
.L_x_858:
        /* <DEDUP_REMOVED lines=21> */
.L_x_861:
[----:B------:R-:W-:Y:S05]  /*3310*/  BSYNC B0 ;  /* 0x0000000000007941 */ /* 0x000fea0003800000 */
.L_x_860:
        /* <DEDUP_REMOVED lines=23> */
.L_x_863:
[----:B------:R-:W-:Y:S05]  /*3490*/  BSYNC B0 ;  /* 0x0000000000007941 */ /* 0x000fea0003800000 */
.L_x_862:
[----:B------:R-:W-:Y:S01]  /*34a0*/  UIMAD UR7, UR39, UR10, URZ ;  /* 0x0000000a270772a4 */ /* 0x000fe2000f8e023f */
[----:B---3--:R-:W-:Y:S01]  /*34b0*/  IMAD.WIDE.U32 R2, R5, UR32, R238 ;  /* 0x0000002005027c25 */ /* 0x008fe2000f8e00ee */
[----:B------:R-:W-:Y:S01]  /*34c0*/  ULDC.64 UR14, c[0x0][0x260] ;  /* 0x00009800000e7ab9 */ /* 0x000fe20000000a00 */
[----:B------:R-:W-:Y:S01]  /*34d0*/  BSSY B0, `(.L_x_864) ;  /* 0x0000028000007945 */ /* 0x000fe20003800000 */
[----:B------:R-:W-:Y:S01]  /*34e0*/  UIMAD UR12, UR32, UR11, UR7 ;  /* 0x0000000b200c72a4 */ /* 0x000fe2000f8e0207 */
[C---:B------:R-:W-:Y:S01]  /*34f0*/  VIADD R5, R243.reuse, 0x8 ;  /* 0x00000008f3057836 */ /* 0x040fe20000000000 */
[----:B------:R-:W-:Y:S01]  /*3500*/  UIMAD UR7, UR22, -0x80, UR19 ;  /* 0xffffff80160778a4 */ /* 0x000fe2000f8e0213 */
[----:B------:R-:W-:Y:S01]  /*3510*/  IADD3 R2, P0, R2, UR33, RZ ;  /* 0x0000002102027c10 */ /* 0x000fe2000ff1e0ff */
[----:B------:R-:W-:Y:S02]  /*3520*/  VIADD R10, R243, 0x48 ;  /* 0x00000048f30a7836 */ /* 0x000fe40000000000 */
[----:B------:R-:W-:-:S02]  /*3530*/  IMAD.U32 R4, RZ, RZ, UR12 ;  /* 0x0000000cff047e24 */ /* 0x000fc4000f8e00ff */
[----:B------:R-:W-:Y:S02]  /*3540*/  ISETP.GE.AND P5, PT, R250, UR7, PT ;  /* 0x00000007fa007c0c */ /* 0x000fe4000bfa6270 */
[----:B------:R-:W-:Y:S02]  /*3550*/  ISETP.GE.AND P6, PT, R10, UR6, PT ;  /* 0x000000060a007c0c */ /* 0x000fe4000bfc6270 */
[----:B------:R-:W-:Y:S01]  /*3560*/  IADD3.X R3, R3, UR34, R4, P0, !PT ;  /* 0x0000002203037c10 */ /* 0x000fe200087fe404 */
[----:B------:R-:W-:Y:S01]  /*3570*/  IMAD R4, R13, UR14, RZ ;  /* 0x0000000e0d047c24 */ /* 0x000fe2000f8e02ff */
[----:B------:R-:W-:Y:S01]  /*3580*/  ISETP.GE.AND P0, PT, R5, UR6, PT ;  /* 0x0000000605007c0c */ /* 0x000fe2000bf06270 */
[----:B------:R-:W-:Y:S02]  /*3590*/  VIADD R5, R243, 0x40 ;  /* 0x00000040f3057836 */ /* 0x000fe40000000000 */
[C---:B------:R-:W-:Y:S01]  /*35a0*/  IMAD R4, R11.reuse, UR15, R4 ;  /* 0x0000000f0b047c24 */ /* 0x040fe2000f8e0204 */
[----:B------:R-:W-:Y:S01]  /*35b0*/  P2R R15, PR, RZ, 0x1 ;  /* 0x00000001ff0f7803 */ /* 0x000fe20000000000 */
[----:B------:R-:W-:Y:S01]  /*35c0*/  IMAD.WIDE.U32 R2, R11, UR14, R2 ;  /* 0x0000000e0b027c25 */ /* 0x000fe2000f8e0002 */
[----:B------:R-:W-:Y:S01]  /*35d0*/  ISETP.GE.AND P2, PT, R5, UR6, PT ;  /* 0x0000000605007c0c */ /* 0x000fe2000bf46270 */
[----:B------:R3:W-:Y:S01]  /*35e0*/  @P5 STS.128 [R0+0xc000], RZ ;  /* 0x00c000ff00005388 */ /* 0x0007e20000000c00 */
[----:B------:R-:W-:Y:S01]  /*35f0*/  ISETP.GE.AND P0, PT, R243, UR6, PT ;  /* 0x00000006f3007c0c */ /* 0x000fe2000bf06270 */
[----:B------:R-:W-:Y:S01]  /*3600*/  IMAD.IADD R8, R3, 0x1, R4 ;  /* 0x0000000103087824 */ /* 0x000fe200078e0204 */
[----:B------:R-:W-:-:S02]  /*3610*/  P2R R9, PR, RZ, 0x4 ;  /* 0x00000004ff097803 */ /* 0x000fc40000000000 */
[----:B------:R-:W-:Y:S01]  /*3620*/  P2R R14, PR, RZ, 0x1 ;  /* 0x00000001ff0e7803 */ /* 0x000fe20000000000 */
[----:B------:R-:W-:Y:S08]  /*3630*/  @P5 BRA `(.L_x_865) ;  /* 0x0000000000445947 */ /* 0x000ff00003800000 */
        /* <DEDUP_REMOVED lines=17> */
.L_x_865:
[----:B------:R-:W-:Y:S05]  /*3750*/  BSYNC B0 ;  /* 0x0000000000007941 */ /* 0x000fea0003800000 */
.L_x_864:
        /* <DEDUP_REMOVED lines=23> */
.L_x_867:
[----:B------:R-:W-:Y:S05]  /*38d0*/  BSYNC B0 ;  /* 0x0000000000007941 */ /* 0x000fea0003800000 */
.L_x_866:
        /* <DEDUP_REMOVED lines=23> */
.L_x_869:
[----:B------:R-:W-:Y:S05]  /*3a50*/  BSYNC B0 ;  /* 0x0000000000007941 */ /* 0x000fea0003800000 */
.L_x_868:
        /* <DEDUP_REMOVED lines=23> */
.L_x_871:
[----:B------:R-:W-:Y:S05]  /*3bd0*/  BSYNC B0 ;  /* 0x0000000000007941 */ /* 0x000fea0003800000 */
.L_x_870:
        /* <DEDUP_REMOVED lines=32> */
.L_x_873:
[----:B------:R-:W-:Y:S05]  /*3de0*/  BSYNC B0 ;  /* 0x0000000000007941 */ /* 0x000fea0003800000 */
.L_x_872:
        /* <DEDUP_REMOVED lines=22> */
.L_x_875:
[----:B------:R-:W-:Y:S05]  /*3f50*/  BSYNC B0 ;  /* 0x0000000000007941 */ /* 0x000fea0003800000 */
.L_x_874:
[----:B------:R-:W1:Y:S01]  /*3f60*/  LDC.64 R16, c[0x0][0x3b8] ;  /* 0x0000ee00ff107b82 */ /* 0x000e620000000a00 */
        /* <DEDUP_REMOVED lines=22> */
.L_x_877:
[----:B------:R-:W-:Y:S05]  /*40d0*/  BSYNC B0 ;  /* 0x0000000000007941 */ /* 0x000fea0003800000 */
.L_x_876:
        /* <DEDUP_REMOVED lines=22> */
.L_x_879:
[----:B------:R-:W-:Y:S05]  /*4240*/  BSYNC B0 ;  /* 0x0000000000007941 */ /* 0x000fea0003800000 */
.L_x_878:
[----:B-1----:R-:W-:Y:S01]  /*4250*/  IMAD.MOV.U32 R2, RZ, RZ, 0x4 ;  /* 0x00000004ff027424 */ /* 0x002fe200078e00ff */
[----:B------:R-:W-:Y:S01]  /*4260*/  ULDC UR6, c[0x0][0x270] ;  /* 0x00009c0000067ab9 */ /* 0x000fe20000000800 */
[----:B------:R-:W-:Y:S01]  /*4270*/  IMAD.MOV.U32 R246, RZ, RZ, 0x7f800000 ;  /* 0x7f800000fff67424 */ /* 0x000fe200078e00ff */
[----:B------:R-:W-:Y:S01]  /*4280*/  ULDC UR28, c[0x0][0x2d0] ;  /* 0x0000b400001c7ab9 */ /* 0x000fe20000000800 */
[----:B------:R-:W-:Y:S01]  /*4290*/  IMAD.MOV.U32 R247, RZ, RZ, 0x7f800000 ;  /* 0x7f800000fff77424 */ /* 0x000fe200078e00ff */
[----:B------:R-:W-:Y:S01]  /*42a0*/  ULDC UR30, c[0x0][0x2dc] ;  /* 0x0000b700001e7ab9 */ /* 0x000fe20000000800 */
[----:B------:R-:W-:Y:S01]  /*42b0*/  IMAD.MOV.U32 R244, RZ, RZ, 0x7f800000 ;  /* 0x7f800000fff47424 */ /* 0x000fe200078e00ff */
[----:B------:R-:W-:Y:S01]  /*42c0*/  ULDC UR29, c[0x0][0x270] ;  /* 0x00009c00001d7ab9 */ /* 0x000fe20000000800 */
[----:B------:R-:W-:Y:S01]  /*42d0*/  IMAD.WIDE R2, R243, R2, UR20 ;  /* 0x00000014f3027e25 */ /* 0x000fe2000f8e0202 */
[----:B------:R-:W2:Y:S01]  /*42e0*/  LDG.E.64 R4, desc[UR16][R16.64+0x8] ;  /* 0x0000081010047981 */ /* 0x000ea2000c1e1b00 */
[----:B------:R-:W-:-:S02]  /*42f0*/  ISETP.NE.AND P0, PT, R9, RZ, PT ;  /* 0x000000ff0900720c */ /* 0x000fc40003f05270 */
[----:B------:R-:W-:Y:S01]  /*4300*/  ISETP.NE.AND P3, PT, R14, RZ, PT ;  /* 0x000000ff0e00720c */ /* 0x000fe20003f65270 */
[----:B------:R-:W2:Y:S01]  /*4310*/  LDG.E.64 R8, desc[UR16][R16.64] ;  /* 0x0000001010087981 */ /* 0x000ea2000c1e1b00 */
[----:B------:R-:W-:Y:S01]  /*4320*/  ISETP.NE.AND P2, PT, R15, RZ, PT ;  /* 0x000000ff0f00720c */ /* 0x000fe20003f45270 */
[----:B------:R-:W-:Y:S02]  /*4330*/  IMAD.MOV.U32 R6, RZ, RZ, 0x4 ;  /* 0x00000004ff067424 */ /* 0x000fe400078e00ff */
[----:B------:R-:W-:Y:S01]  /*4340*/  IMAD.MOV.U32 R245, RZ, RZ, 0x7f800000 ;  /* 0x7f800000fff57424 */ /* 0x000fe200078e00ff */
[----:B------:R-:W0:Y:S01]  /*4350*/  LDGDEPBAR ;  /* 0x00000000000079af */ /* 0x000e220000000000 */
[----:B------:R-:W-:Y:S02]  /*4360*/  IMAD.MOV.U32 R185, RZ, RZ, 0x20 ;  /* 0x00000020ffb97424 */ /* 0x000fe400078e00ff */
[----:B------:R-:W-:Y:S02]  /*4370*/  IMAD.MOV.U32 R178, RZ, RZ, 0x40 ;  /* 0x00000040ffb27424 */ /* 0x000fe400078e00ff */
[----:B------:R-:W-:Y:S01]  /*4380*/  IMAD.MOV.U32 R252, RZ, RZ, 0x40 ;  /* 0x00000040fffc7424 */ /* 0x000fe200078e00ff */
[----:B------:R-:W5:Y:S01]  /*4390*/  @!P0 LDG.E R244, desc[UR16][R2.64+0x100] ;  /* 0x0001001002f48981 */ /* 0x000f62000c1e1900 */
[C---:B------:R-:W-:Y:S01]  /*43a0*/  IMAD.SHL.U32 R186, R188.reuse, 0x2, RZ ;  /* 0x00000002bcba7824 */ /* 0x040fe200078e00ff */
[----:B------:R-:W-:Y:S01]  /*43b0*/  CS2R R126, SRZ ;  /* 0x00000000007e7805 */ /* 0x000fe2000001ff00 */
[----:B------:R-:W-:Y:S01]  /*43c0*/  IMAD.SHL.U32 R184, R188, 0x2, RZ ;  /* 0x00000002bcb87824 */ /* 0x000fe200078e00ff */
[----:B------:R-:W5:Y:S01]  /*43d0*/  @!P3 LDG.E R246, desc[UR16][R2.64] ;  /* 0x0000001002f6b981 */ /* 0x000f62000c1e1900 */
[----:B------:R-:W-:-:S02]  /*43e0*/  CS2R R124, SRZ ;  /* 0x00000000007c7805 */ /* 0x000fc4000001ff00 */
[----:B------:R-:W-:Y:S02]  /*43f0*/  CS2R R130, SRZ ;  /* 0x0000000000827805 */ /* 0x000fe4000001ff00 */
[----:B------:R-:W-:Y:S01]  /*4400*/  CS2R R128, SRZ ;  /* 0x0000000000807805 */ /* 0x000fe2000001ff00 */
[----:B------:R1:W5:Y:S01]  /*4410*/  @!P2 LDG.E R247, desc[UR16][R2.64+0x20] ;  /* 0x0000201002f7a981 */ /* 0x000362000c1e1900 */
        /* <DEDUP_REMOVED lines=24> */
[----:B-1----:R-:W2:Y:S01]  /*45a0*/  S2R R3, SR_TID.X ;  /* 0x0000000000037919 */ /* 0x002ea20000002100 */
[----:B------:R-:W-:Y:S02]  /*45b0*/  LEA.HI R2, R21, R20, RZ, 0x4 ;  /* 0x0000001415027211 */ /* 0x000fe400078f20ff */
[----:B------:R-:W-:Y:S02]  /*45c0*/  CS2R R74, SRZ ;  /* 0x00000000004a7805 */ /* 0x000fe4000001ff00 */
[----:B------:R-:W-:Y:S02]  /*45d0*/  CS2R R72, SRZ ;  /* 0x0000000000487805 */ /* 0x000fe4000001ff00 */
[----:B------:R-:W-:-:S02]  /*45e0*/  CS2R R70, SRZ ;  /* 0x0000000000467805 */ /* 0x000fc4000001ff00 */
[----:B------:R-:W-:Y:S01]  /*45f0*/  LOP3.LUT R2, R2, 0xfffffff0, RZ, 0xc0, !PT ;  /* 0xfffffff002027812 */ /* 0x000fe200078ec0ff */
[----:B------:R-:W-:Y:S01]  /*4600*/  @!P6 IMAD.WIDE R6, R10, R6, UR20 ;  /* 0x000000140a06ee25 */ /* 0x000fe2000f8e0206 */
[----:B------:R-:W-:Y:S01]  /*4610*/  CS2R R68, SRZ ;  /* 0x0000000000447805 */ /* 0x000fe2000001ff00 */
[----:B------:R-:W-:Y:S01]  /*4620*/  ULDC.U8 UR12, c[0x0][0x388] ;  /* 0x0000e200000c7ab9 */ /* 0x000fe20000000000 */
[----:B------:R-:W-:Y:S01]  /*4630*/  ULDC UR11, c[0x0][0x2ec] ;  /* 0x0000bb00000b7ab9 */ /* 0x000fe20000000800 */
[----:B------:R-:W-:Y:S01]  /*4640*/  IMAD.IADD R2, R20, 0x1, -R2 ;  /* 0x0000000114027824 */ /* 0x000fe200078e0a02 */
[----:B------:R1:W5:Y:S01]  /*4650*/  @!P6 LDG.E R245, desc[UR16][R6.64] ;  /* 0x0000001006f5e981 */ /* 0x000362000c1e1900 */
[----:B--234-:R-:W-:-:S04]  /*4660*/  SHF.R.S32.HI R0, RZ, 0x1f, R3 ;  /* 0x0000001fff007819 */ /* 0x01cfc80000011403 */
[----:B------:R-:W-:-:S04]  /*4670*/  LEA.HI R0, R0, R3, RZ, 0x4 ;  /* 0x0000000300007211 */ /* 0x000fc800078f20ff */
[----:B------:R-:W-:-:S05]  /*4680*/  LOP3.LUT R0, R0, 0xfffffff0, RZ, 0xc0, !PT ;  /* 0xfffffff000007812 */ /* 0x000fca00078ec0ff */
[----:B------:R-:W-:-:S05]  /*4690*/  IMAD.IADD R0, R3, 0x1, -R0 ;  /* 0x0000000103007824 */ /* 0x000fca00078e0a00 */
[----:B------:R-:W-:Y:S01]  /*46a0*/  SHF.R.S32.HI R3, RZ, 0x1f, R0 ;  /* 0x0000001fff037819 */ /* 0x000fe20000011400 */
[----:B------:R-:W-:Y:S01]  /*46b0*/  UIMAD UR6, UR51, UR6, UR59 ;  /* 0x00000006330672a4 */ /* 0x000fe2000f8e023b */
[----:B-1----:R-:W-:Y:S02]  /*46c0*/  SHF.R.S32.HI R6, RZ, 0x1f, R2 ;  /* 0x0000001fff067819 */ /* 0x002fe40000011402 */
[----:B------:R-:W-:Y:S01]  /*46d0*/  LEA.HI R3, R3, R0, RZ, 0x3 ;  /* 0x0000000003037211 */ /* 0x000fe200078f18ff */
[----:B------:R-:W-:Y:S01]  /*46e0*/  USHF.L.U32 UR6, UR6, 0x5, URZ ;  /* 0x0000000506067899 */ /* 0x000fe2000800063f */
[----:B------:R-:W-:Y:S02]  /*46f0*/  LEA.HI R6, R6, R2, RZ, 0x3 ;  /* 0x0000000206067211 */ /* 0x000fe400078f18ff */
[----:B------:R-:W-:Y:S01]  /*4700*/  LOP3.LUT R3, R3, 0xfffffff8, RZ, 0xc0, !PT ;  /* 0xfffffff803037812 */ /* 0x000fe200078ec0ff */
[----:B------:R-:W-:Y:S01]  /*4710*/  USHF.R.S32.HI UR7, URZ, 0x1f, UR6 ;  /* 0x0000001f3f077899 */ /* 0x000fe20008011406 */
[----:B------:R-:W-:-:S03]  /*4720*/  LOP3.LUT R6, R6, 0xfffffff8, RZ, 0xc0, !PT ;  /* 0xfffffff806067812 */ /* 0x000fc600078ec0ff */
[----:B------:R-:W-:Y:S01]  /*4730*/  IMAD.IADD R0, R0, 0x1, -R3 ;  /* 0x0000000100007824 */ /* 0x000fe200078e0a03 */
[----:B------:R-:W-:Y:S01]  /*4740*/  SHF.R.S32.HI R3, RZ, 0x1f, R12 ;  /* 0x0000001fff037819 */ /* 0x000fe2000001140c */
[----:B------:R-:W-:-:S03]  /*4750*/  IMAD.IADD R2, R2, 0x1, -R6 ;  /* 0x0000000102027824 */ /* 0x000fc600078e0a06 */
[----:B------:R-:W-:Y:S02]  /*4760*/  LOP3.LUT P2, RZ, R0, 0x4, RZ, 0xc0, !PT ;  /* 0x0000000400ff7812 */ /* 0x000fe4000784c0ff */
[C---:B------:R-:W-:Y:S02]  /*4770*/  LOP3.LUT P0, RZ, R2.reuse, 0x2, RZ, 0xc0, !PT ;  /* 0x0000000202ff7812 */ /* 0x040fe4000780c0ff */
[----:B------:R-:W-:Y:S01]  /*4780*/  LOP3.LUT P5, RZ, R2, 0x4, RZ, 0xc0, !PT ;  /* 0x0000000402ff7812 */ /* 0x000fe200078ac0ff */
[----:B------:R-:W-:Y:S01]  /*4790*/  VIADD R2, R188, 0x2000 ;  /* 0x00002000bc027836 */ /* 0x000fe20000000000 */
[----:B------:R-:W-:-:S04]  /*47a0*/  SEL R185, R185, 0xffffffe0, !P0 ;  /* 0xffffffe0b9b97807 */ /* 0x000fc80004000000 */
[----:B------:R-:W-:Y:S01]  /*47b0*/  SEL R2, R2, R188, !P1 ;  /* 0x000000bc02027207 */ /* 0x000fe20004800000 */
[----:B------:R-:W-:Y:S01]  /*47c0*/  IMAD.MOV.U32 R228, RZ, RZ, R227 ;  /* 0x000000ffffe47224 */ /* 0x000fe200078e00e3 */
[----:B------:R-:W-:Y:S02]  /*47d0*/  SEL R178, R178, 0xffffffc0, !P5 ;  /* 0xffffffc0b2b27807 */ /* 0x000fe40006800000 */
[----:B------:R-:W-:Y:S02]  /*47e0*/  LEA R183, R2, UR4, 0x1 ;  /* 0x0000000402b77c11 */ /* 0x000fe4000f8e08ff */
[----:B------:R-:W-:Y:S02]  /*47f0*/  SEL R252, R252, 0xffffffc0, !P2 ;  /* 0xffffffc0fcfc7807 */ /* 0x000fe40005000000 */
[----:B------:R-:W-:-:S04]  /*4800*/  IADD3 R248, P4, P3, R4, UR6, R12 ;  /* 0x0000000604f87c10 */ /* 0x000fc8000fb9e00c */
[----:B------:R-:W-:Y:S02]  /*4810*/  IADD3.X R0, R5, UR7, R3, P4, P3 ;  /* 0x0000000705007c10 */ /* 0x000fe4000a7e6403 */
[----:B------:R-:W-:Y:S02]  /*4820*/  R2UR UR15, R9 ;  /* 0x00000000090f72ca */ /* 0x000fe400000e0000 */
[----:B------:R-:W-:Y:S01]  /*4830*/  R2UR UR18, R8 ;  /* 0x00000000081272ca */ /* 0x000fe200000e0000 */
[----:B------:R1:W-:Y:S01]  /*4840*/  STL [R1], R0 ;  /* 0x0000000001007387 */ /* 0x0003e20000100800 */
[----:B------:R-:W-:-:S04]  /*4850*/  IMAD.WIDE.U32 R248, R248, -0x2daee0ad, RZ ;  /* 0xd2511f53f8f87825 */ /* 0x000fc800078e00ff */
[----:B-1----:R-:W-:-:S05]  /*4860*/  VIADD R0, R187, 0x2000 ;  /* 0x00002000bb007836 */ /* 0x002fca0000000000 */
[----:B------:R-:W-:-:S04]  /*4870*/  SEL R0, R0, R187, !P1 ;  /* 0x000000bb00007207 */ /* 0x000fc80004800000 */
[----:B------:R-:W-:-:S07]  /*4880*/  LEA R177, R0, UR4, 0x1 ;  /* 0x0000000400b17c11 */ /* 0x000fce000f8e08ff */
.L_x_882:
[----:B-----5:R-:W-:Y:S01]  /*4890*/  FSETP.NEU.FTZ.AND P0, PT, R246, -INF , PT ;  /* 0xff800000f600780b */ /* 0x020fe20003f1d000 */
[----:B------:R-:W0:Y:S01]  /*48a0*/  LDGDEPBAR ;  /* 0x00000000000079af */ /* 0x000e220000000000 */
[----:B------:R-:W-:Y:S01]  /*48b0*/  FSETP.NEU.FTZ.AND P2, PT, R247, -INF , PT ;  /* 0xff800000f700780b */ /* 0x000fe20003f5d000 */
[C---:B------:R-:W-:Y:S01]  /*48c0*/  IMAD.IADD R0, R183.reuse, 0x1, R185 ;  /* 0x00000001b7007824 */ /* 0x040fe200078e02b9 */
[----:B------:R-:W-:Y:S05]  /*48d0*/  USHF.L.U32 UR6, UR22, 0x7, URZ ;  /* 0x0000000716067899 */ /* 0x000fea000800063f */
[----:B------:R-:W2:Y:S01]  /*48e0*/  LDL R192, [R1+0x8] ;  /* 0x0000080001c07983 */ /* 0x000ea20000100800 */
[--C-:B------:R-:W-:Y:S01]  /*48f0*/  IMAD.IADD R168, R183, 0x1, R178.reuse ;  /* 0x00000001b7a87824 */ /* 0x100fe200078e02b2 */
[----:B------:R-:W-:Y:S01]  /*4900*/  USHF.L.U32 UR9, UR13, 0x7, URZ ;  /* 0x000000070d097899 */ /* 0x000fe2000800063f */
[----:B------:R-:W-:Y:S01]  /*4910*/  IMAD.U32 R2, RZ, RZ, UR22 ;  /* 0x00000016ff027e24 */ /* 0x000fe2000f8e00ff */
[----:B------:R-:W3:Y:S01]  /*4920*/  LDL R189, [R1] ;  /* 0x0000000001bd7983 */ /* 0x000ee20000100800 */
[----:B------:R-:W-:Y:S01]  /*4930*/  IMAD.U32 R3, RZ, RZ, UR13 ;  /* 0x0000000dff037e24 */ /* 0x000fe2000f8e00ff */
[----:B------:R-:W-:Y:S01]  /*4940*/  UIADD3 UR7, UR25, 0x80, UR6 ;  /* 0x0000008019077890 */ /* 0x000fe2000fffe006 */
[----:B------:R-:W-:Y:S01]  /*4950*/  IMAD R2, R2, 0x2, R251 ;  /* 0x0000000202027824 */ /* 0x000fe200078e02fb */
[----:B------:R-:W-:Y:S01]  /*4960*/  UIADD3 UR8, UR6, 0x80, URZ ;  /* 0x0000008006087890 */ /* 0x000fe2000fffe03f */
[----:B------:R-:W-:Y:S01]  /*4970*/  IMAD.MOV.U32 R195, RZ, RZ, 0x8 ;  /* 0x00000008ffc37424 */ /* 0x000fe200078e00ff */
[----:B------:R-:W-:Y:S01]  /*4980*/  UIADD3 UR7, UR7, -UR19, URZ ;  /* 0x8000001307077290 */ /* 0x000fe2000fffe03f */
[----:B------:R-:W-:Y:S01]  /*4990*/  IMAD.SHL.U32 R2, R2, 0x2, RZ ;  /* 0x0000000202027824 */ /* 0x000fe200078e00ff */
[----:B------:R-:W-:Y:S01]  /*49a0*/  UIADD3 UR6, UR18, -0x61c88647, URZ ;  /* 0x9e3779b912067890 */ /* 0x000fe2000fffe03f */
[----:B------:R-:W-:Y:S01]  /*49b0*/  IMAD.MOV.U32 R196, RZ, RZ, 0x40 ;  /* 0x00000040ffc47424 */ /* 0x000fe200078e00ff */
[----:B------:R-:W-:Y:S02]  /*49c0*/  UISETP.GE.AND UP0, UPT, UR9, UR7, UPT ;  /* 0x000000070900728c */ /* 0x000fe4000bf06270 */
[----:B------:R-:W-:Y:S02]  /*49d0*/  UIADD3 UR7, UR15, -0x4498517b, URZ ;  /* 0xbb67ae850f077890 */ /* 0x000fe4000fffe03f */
[----:B------:R-:W-:Y:S02]  /*49e0*/  UISETP.LT.AND UP0, UPT, UR8, UR19, UP0 ;  /* 0x000000130800728c */ /* 0x000fe40008701270 */
[----:B------:R-:W-:Y:S02]  /*49f0*/  UIADD3 UR8, UR18, -0x255992d5, URZ ;  /* 0xdaa66d2b12087890 */ /* 0x000fe4000fffe03f */
[----:B------:R-:W-:Y:S02]  /*4a00*/  UISETP.GT.AND UP3, UPT, UR13, UR26, UPT ;  /* 0x0000001a0d00728c */ /* 0x000fe4000bf64270 */
        /* <DEDUP_REMOVED lines=14> */
[----:B------:R-:W4:Y:S01]  /*4af0*/  LDSM.16.M88.4 R144, [R0+0x2000] ;  /* 0x002000000090783b */ /* 0x000f220000000200 */
[C---:B------:R-:W-:Y:S07]  /*4b00*/  HMMA.16816.F32 R16, R64.reuse, R18, RZ ;  /* 0x000000124010723c */ /* 0x040fee00000018ff */
[----:B------:R-:W4:Y:S01]  /*4b10*/  LDSM.16.M88.4 R148, [R182+0x800] ;  /* 0x00080000b694783b */ /* 0x000f220000000200 */
[-C--:B------:R-:W-:Y:S06]  /*4b20*/  HMMA.16816.F32 R20, R64, R32.reuse, RZ ;  /* 0x000000204014723c */ /* 0x080fec00000018ff */
[C---:B------:R-:W-:Y:S01]  /*4b30*/  HMMA.16816.F32 R24, R60.reuse, R32, RZ ;  /* 0x000000203c18723c */ /* 0x040fe200000018ff */
[----:B------:R-:W4:Y:S05]  /*4b40*/  LDSM.16.M88.4 R152, [R182+0x1000] ;  /* 0x00100000b698783b */ /* 0x000f2a0000000200 */
[-C--:B------:R-:W-:Y:S03]  /*4b50*/  HMMA.16816.F32 R28, R60, R34.reuse, RZ ;  /* 0x000000223c1c723c */ /* 0x080fe600000018ff */
[----:B------:R-:W4:Y:S03]  /*4b60*/  LDSM.16.M88.4 R156, [R182+0x1800] ;  /* 0x00180000b69c783b */ /* 0x000f260000000200 */
[C---:B------:R-:W-:Y:S05]  /*4b70*/  HMMA.16816.F32 R32, R64.reuse, R34, RZ ;  /* 0x000000224020723c */ /* 0x040fea00000018ff */
[----:B------:R-:W-:Y:S01]  /*4b80*/  LDSM.16.M88.4 R160, [R168] ;  /* 0x00000000a8a0783b */ /* 0x000fe20000000200 */
[-C--:B------:R-:W-:Y:S06]  /*4b90*/  HMMA.16816.F32 R36, R64, R48.reuse, RZ ;  /* 0x000000304024723c */ /* 0x080fec00000018ff */
[C---:B------:R-:W-:Y:S01]  /*4ba0*/  HMMA.16816.F32 R40, R60.reuse, R48, RZ ;  /* 0x000000303c28723c */ /* 0x040fe200000018ff */
[----:B------:R-:W4:Y:S05]  /*4bb0*/  LDSM.16.M88.4 R164, [R179] ;  /* 0x00000000b3a4783b */ /* 0x000f2a0000000200 */
[-C--:B------:R-:W-:Y:S03]  /*4bc0*/  HMMA.16816.F32 R44, R60, R50.reuse, RZ ;  /* 0x000000323c2c723c */ /* 0x080fe600000018ff */
[----:B------:R-:W4:Y:S03]  /*4bd0*/  LDSM.16.M88.4 R168, [R168+0x2000] ;  /* 0x00200000a8a8783b */ /* 0x000f260000000200 */
[C---:B------:R-:W-:Y:S05]  /*4be0*/  HMMA.16816.F32 R48, R64.reuse, R50, RZ ;  /* 0x000000324030723c */ /* 0x040fea00000018ff */
[----:B------:R-:W2:Y:S01]  /*4bf0*/  LDSM.16.M88.4 R172, [R179+0x800] ;  /* 0x00080000b3ac783b */ /* 0x000ea20000000200 */
[-C--:B------:R-:W-:Y:S06]  /*4c00*/  HMMA.16816.F32 R52, R64, R132.reuse, RZ ;  /* 0x000000844034723c */ /* 0x080fec00000018ff */
[C---:B------:R-:W-:Y:S06]  /*4c10*/  HMMA.16816.F32 R56, R60.reuse, R132, RZ ;  /* 0x000000843c38723c */ /* 0x040fec00000018ff */
[-C--:B------:R-:W-:Y:S06]  /*4c20*/  HMMA.16816.F32 R60, R60, R134.reuse, RZ ;  /* 0x000000863c3c723c */ /* 0x080fec00000018ff */
[----:B------:R-:W-:Y:S01]  /*4c30*/  HMMA.16816.F32 R64, R64, R134, RZ ;  /* 0x000000864040723c */ /* 0x000fe200000018ff */
[----:B------:R-:W2:Y:S05]  /*4c40*/  LDSM.16.M88.4 R132, [R179+0x1000] ;  /* 0x00100000b384783b */ /* 0x000eaa0000000200 */
[-C--:B-1----:R-:W-:Y:S06]  /*4c50*/  HMMA.16816.F32 R4, R136, R140.reuse, R4 ;  /* 0x0000008c8804723c */ /* 0x082fec0000001804 */
[C---:B----4-:R-:W-:Y:S06]  /*4c60*/  HMMA.16816.F32 R8, R144.reuse, R140, R8 ;  /* 0x0000008c9008723c */ /* 0x050fec0000001808 */
[-C--:B------:R-:W-:Y:S06]  /*4c70*/  HMMA.16816.F32 R12, R144, R142.reuse, R12 ;  /* 0x0000008e900c723c */ /* 0x080fec000000180c */
[C---:B------:R-:W-:Y:S06]  /*4c80*/  HMMA.16816.F32 R16, R136.reuse, R142, R16 ;  /* 0x0000008e8810723c */ /* 0x040fec0000001810 */
[-C--:B------:R-:W-:Y:S01]  /*4c90*/  HMMA.16816.F32 R20, R136, R148.reuse, R20 ;  /* 0x000000948814723c */ /* 0x080fe20000001814 */
[----:B------:R-:W-:Y:S04]  /*4ca0*/  IMAD.U32 R142, RZ, RZ, UR25 ;  /* 0x00000019ff8e7e24 */ /* 0x000fe8000f8e00ff */
[----:B------:R-:W-:Y:S01]  /*4cb0*/  IMAD.U32 R143, RZ, RZ, UR9 ;  /* 0x00000009ff8f7e24 */ /* 0x000fe2000f8e00ff */
[----:B------:R-:W-:Y:S01]  /*4cc0*/  @!P3 IADD3 R142, -R142, 0x1, R243 ;  /* 0x000000018e8eb810 */ /* 0x000fe20007ffe1f3 */
        /* <DEDUP_REMOVED lines=8> */
[C---:B------:R-:W-:Y:S01]  /*4d50*/  HMMA.16816.F32 R56, R144.reuse, R156, R56 ;  /* 0x0000009c9038723c */ /* 0x040fe20000001838 */
[----:B------:R-:W1:Y:S05]  /*4d60*/  @!P3 S2R R156, SR_TID.X ;  /* 0x00000000009cb919 */ /* 0x000e6a0000002100 */
[-C--:B------:R-:W-:Y:S06]  /*4d70*/  HMMA.16816.F32 R60, R144, R158.reuse, R60 ;  /* 0x0000009e903c723c */ /* 0x080fec000000183c */
[----:B------:R-:W-:Y:S05]  /*4d80*/  HMMA.16816.F32 R64, R136, R158, R64 ;  /* 0x0000009e8840723c */ /* 0x000fea0000001840 */
[----:B------:R-:W-:Y:S01]  /*4d90*/  IMAD.IADD R144, R0, 0x1, R178 ;  /* 0x0000000100907824 */ /* 0x000fe200078e02b2 */
[-C--:B------:R-:W-:Y:S05]  /*4da0*/  HMMA.16816.F32 R4, R160, R164.reuse, R4 ;  /* 0x000000a4a004723c */ /* 0x080fea0000001804 */
[----:B------:R-:W-:Y:S01]  /*4db0*/  LOP3.LUT R138, R249, UR15, R2, 0x96, !PT ;  /* 0x0000000ff98a7c12 */ /* 0x000fe2000f8e9602 */
[C---:B------:R-:W-:Y:S05]  /*4dc0*/  HMMA.16816.F32 R8, R168.reuse, R164, R8 ;  /* 0x000000a4a808723c */ /* 0x040fea0000001808 */
[----:B---3--:R-:W-:Y:S01]  /*4dd0*/  LOP3.LUT R136, R189, UR18, RZ, 0x3c, !PT ;  /* 0x00000012bd887c12 */ /* 0x008fe2000f8e3cff */
[-C--:B------:R-:W-:Y:S05]  /*4de0*/  HMMA.16816.F32 R12, R168, R166.reuse, R12 ;  /* 0x000000a6a80c723c */ /* 0x080fea000000180c */
[----:B--2---:R-:W-:Y:S01]  /*4df0*/  IMAD R3, R3, 0x8, R192 ;  /* 0x0000000803037824 */ /* 0x004fe200078e02c0 */
[C---:B------:R-:W-:Y:S05]  /*4e00*/  HMMA.16816.F32 R16, R160.reuse, R166, R16 ;  /* 0x000000a6a010723c */ /* 0x040fea0000001810 */
[----:B------:R-:W-:Y:S01]  /*4e10*/  VIADD R137, R2, 0x1 ;  /* 0x0000000102897836 */ /* 0x000fe20000000000 */
[-C--:B------:R-:W-:Y:S05]  /*4e20*/  HMMA.16816.F32 R20, R160, R172.reuse, R20 ;  /* 0x000000aca014723c */ /* 0x080fea0000001814 */
[----:B------:R-:W-:Y:S01]  /*4e30*/  LOP3.LUT R137, R249, UR15, R137, 0x96, !PT ;  /* 0x0000000ff9897c12 */ /* 0x000fe2000f8e9689 */
[----:B------:R-:W-:Y:S01]  /*4e40*/  VIADD R140, R3, 0x4 ;  /* 0x00000004038c7836 */ /* 0x000fe20000000000 */
[C---:B------:R-:W-:Y:S04]  /*4e50*/  HMMA.16816.F32 R24, R168.reuse, R172, R24 ;  /* 0x000000aca818723c */ /* 0x040fe80000001818 */
[----:B------:R-:W-:Y:S02]  /*4e60*/  IMAD.WIDE.U32 R140, R140, -0x326172a9, RZ ;  /* 0xcd9e8d578c8c7825 */ /* 0x000fe400078e00ff */
[-C--:B------:R-:W-:Y:S05]  /*4e70*/  HMMA.16816.F32 R28, R168, R174.reuse, R28 ;  /* 0x000000aea81c723c */ /* 0x080fea000000181c */
[-C--:B------:R-:W-:Y:S01]  /*4e80*/  LOP3.LUT R146, R141, R136.reuse, RZ, 0x3c, !PT ;  /* 0x000000888d927212 */ /* 0x080fe200078e3cff */
[----:B------:R-:W-:Y:S01]  /*4e90*/  IMAD.WIDE.U32 R2, R3, -0x326172a9, RZ ;  /* 0xcd9e8d5703027825 */ /* 0x000fe200078e00ff */
[----:B------:R-:W-:Y:S01]  /*4ea0*/  LOP3.LUT R141, R248, UR7, RZ, 0x3c, !PT ;  /* 0x00000007f88d7c12 */ /* 0x000fe2000f8e3cff */
[----:B------:R-:W-:Y:S01]  /*4eb0*/  UIADD3 UR7, UR15, 0x76cf5d0a, URZ ;  /* 0x76cf5d0a0f077890 */ /* 0x000fe2000fffe03f */
[C---:B------:R-:W-:Y:S04]  /*4ec0*/  HMMA.16816.F32 R32, R160.reuse, R174, R32 ;  /* 0x000000aea020723c */ /* 0x040fe80000001820 */
[----:B------:R-:W-:Y:S01]  /*4ed0*/  LOP3.LUT R3, R3, R136, RZ, 0x3c, !PT ;  /* 0x0000008803037212 */ /* 0x000fe200078e3cff */
[----:B------:R-:W-:Y:S01]  /*4ee0*/  IMAD.WIDE.U32 R166, R138, -0x326172a9, RZ ;  /* 0xcd9e8d578aa67825 */ /* 0x000fe200078e00ff */
[-C--:B------:R-:W-:Y:S05]  /*4ef0*/  HMMA.16816.F32 R36, R160, R132.reuse, R36 ;  /* 0x00000084a024723c */ /* 0x080fea0000001824 */
[----:B------:R-:W-:Y:S01]  /*4f00*/  LOP3.LUT R154, R167, UR6, R2, 0x96, !PT ;  /* 0x00000006a79a7c12 */ /* 0x000fe2000f8e9602 */
[----:B------:R-:W-:Y:S01]  /*4f10*/  IMAD.WIDE.U32 R172, R137, -0x326172a9, RZ ;  /* 0xcd9e8d5789ac7825 */ /* 0x000fe200078e00ff */
[----:B------:R-:W-:Y:S01]  /*4f20*/  LOP3.LUT R158, R167, UR6, R140, 0x96, !PT ;  /* 0x00000006a79e7c12 */ /* 0x000fe2000f8e968c */
[----:B------:R-:W2:Y:S01]  /*4f30*/  LDSM.16.M88.4 R136, [R179+0x1800] ;  /* 0x00180000b388783b */ /* 0x000ea20000000200 */
[C---:B------:R-:W-:Y:S04]  /*4f40*/  HMMA.16816.F32 R40, R168.reuse, R132, R40 ;  /* 0x00000084a828723c */ /* 0x040fe80000001828 */
[----:B------:R-:W-:Y:S01]  /*4f50*/  LOP3.LUT R152, R173, UR6, R2, 0x96, !PT ;  /* 0x00000006ad987c12 */ /* 0x000fe2000f8e9602 */
[----:B------:R-:W-:Y:S01]  /*4f60*/  IMAD.WIDE.U32 R2, R3, -0x2daee0ad, RZ ;  /* 0xd2511f5303027825 */ /* 0x000fe200078e00ff */
[----:B------:R-:W-:Y:S01]  /*4f70*/  LOP3.LUT R157, R173, UR6, R140, 0x96, !PT ;  /* 0x00000006ad9d7c12 */ /* 0x000fe2000f8e968c */
[-C--:B------:R-:W-:Y:S01]  /*4f80*/  HMMA.16816.F32 R44, R168, R134.reuse, R44 ;  /* 0x00000086a82c723c */ /* 0x080fe2000000182c */
[----:B------:R-:W-:Y:S03]  /*4f90*/  UIADD3 UR6, UR18, 0x3c6ef372, URZ ;  /* 0x3c6ef37212067890 */ /* 0x000fe6000fffe03f */
[----:B------:R-:W-:Y:S01]  /*4fa0*/  LOP3.LUT R148, R141, R3, RZ, 0x3c, !PT ;  /* 0x000000038d947212 */ /* 0x000fe200078e3cff */
[----:B------:R-:W-:Y:S01]  /*4fb0*/  IMAD.WIDE.U32 R146, R146, -0x2daee0ad, RZ ;  /* 0xd2511f5392927825 */ /* 0x000fe200078e00ff */
[----:B------:R-:W-:Y:S01]  /*4fc0*/  @!P3 IADD3 R3, R143, UR19, R142 ;  /* 0x000000138f03bc10 */ /* 0x000fe2000fffe08e */
[C---:B------:R-:W-:Y:S01]  /*4fd0*/  HMMA.16816.F32 R48, R160.reuse, R134, R48 ;  /* 0x00000086a030723c */ /* 0x040fe20000001830 */
[----:B------:R-:W-:Y:S03]  /*4fe0*/  LDSM.16.M88.4 R132, [R144] ;  /* 0x000000009084783b */ /* 0x000fe60000000200 */
[----:B------:R-:W-:Y:S01]  /*4ff0*/  LOP3.LUT R150, R141, R147, RZ, 0x3c, !PT ;  /* 0x000000938d967212 */ /* 0x000fe200078e3cff */
[----:B------:R-:W-:Y:S04]  /*5000*/  IMAD.WIDE.U32 R148, R148, -0x326172a9, RZ ;  /* 0xcd9e8d5794947825 */ /* 0x000fe800078e00ff */
[----:B------:R-:W3:Y:S02]  /*5010*/  LDSM.16.M88.4 R140, [R181] ;  /* 0x00000000b58c783b */ /* 0x000ee40000000200 */
[C---:B------:R-:W-:Y:S01]  /*5020*/  LOP3.LUT R164, R149.reuse, UR6, R166, 0x96, !PT ;  /* 0x0000000695a47c12 */ /* 0x040fe2000f8e96a6 */
[----:B------:R-:W-:Y:S01]  /*5030*/  IMAD.WIDE.U32 R150, R150, -0x326172a9, RZ ;  /* 0xcd9e8d5796967825 */ /* 0x000fe200078e00ff */
[----:B------:R-:W-:Y:S03]  /*5040*/  LOP3.LUT R145, R149, UR6, R172, 0x96, !PT ;  /* 0x0000000695917c12 */ /* 0x000fe6000f8e96ac */
[----:B------:R-:W-:Y:S01]  /*5050*/  IMAD.WIDE.U32 R158, R158, -0x2daee0ad, RZ ;  /* 0xd2511f539e9e7825 */ /* 0x000fe200078e00ff */
[C---:B------:R-:W-:Y:S02]  /*5060*/  LOP3.LUT R166, R151.reuse, UR6, R166, 0x96, !PT ;  /* 0x0000000697a67c12 */ /* 0x040fe4000f8e96a6 */
[----:B------:R-:W-:Y:S01]  /*5070*/  LOP3.LUT R172, R151, UR6, R172, 0x96, !PT ;  /* 0x0000000697ac7c12 */ /* 0x000fe2000f8e96ac */
[----:B-1----:R-:W-:Y:S01]  /*5080*/  @!P3 IMAD.SHL.U32 R0, R156, 0x2, RZ ;  /* 0x000000029c00b824 */ /* 0x002fe200078e00ff */
[--C-:B------:R-:W-:Y:S01]  /*5090*/  LOP3.LUT R159, R159, UR7, R146.reuse, 0x96, !PT ;  /* 0x000000079f9f7c12 */ /* 0x100fe2000f8e9692 */
[----:B------:R-:W-:Y:S01]  /*50a0*/  IMAD.WIDE.U32 R156, R157, -0x2daee0ad, RZ ;  /* 0xd2511f539d9c7825 */ /* 0x000fe200078e00ff */
[----:B------:R-:W-:Y:S02]  /*50b0*/  UIADD3 UR6, UR15, 0x32370b8f, URZ ;  /* 0x32370b8f0f067890 */ /* 0x000fe4000fffe03f */
[----:B------:R-:W-:Y:S01]  /*50c0*/  @!P3 LOP3.LUT R0, R0, 0x6, RZ, 0xc0, !PT ;  /* 0x000000060000b812 */ /* 0x000fe200078ec0ff */
[-C--:B--2---:R-:W-:Y:S03]  /*50d0*/  HMMA.16816.F32 R52, R160, R136.reuse, R52 ;  /* 0x00000088a034723c */ /* 0x084fe60000001834 */
[----:B------:R-:W-:Y:S01]  /*50e0*/  LOP3.LUT R157, R157, UR7, R146, 0x96, !PT ;  /* 0x000000079d9d7c12 */ /* 0x000fe2000f8e9692 */
[----:B------:R-:W-:Y:S02]  /*50f0*/  IMAD.WIDE.U32 R154, R154, -0x2daee0ad, RZ ;  /* 0xd2511f539a9a7825 */ /* 0x000fe400078e00ff */
[C---:B------:R-:W-:Y:S05]  /*5100*/  HMMA.16816.F32 R56, R168.reuse, R136, R56 ;  /* 0x00000088a838723c */ /* 0x040fea0000001838 */
[--C-:B------:R-:W-:Y:S01]  /*5110*/  LOP3.LUT R151, R155, UR7, R2.reuse, 0x96, !PT ;  /* 0x000000079b977c12 */ /* 0x100fe2000f8e9602 */
[----:B------:R-:W-:Y:S01]  /*5120*/  IMAD.WIDE.U32 R152, R152, -0x2daee0ad, RZ ;  /* 0xd2511f5398987825 */ /* 0x000fe200078e00ff */
[-C--:B------:R-:W-:Y:S04]  /*5130*/  HMMA.16816.F32 R60, R168, R138.reuse, R60 ;  /* 0x0000008aa83c723c */ /* 0x080fe8000000183c */
[----:B------:R-:W-:Y:S01]  /*5140*/  LOP3.LUT R155, R153, UR7, R2, 0x96, !PT ;  /* 0x00000007999b7c12 */ /* 0x000fe2000f8e9602 */
[----:B------:R-:W-:Y:S01]  /*5150*/  IMAD.WIDE.U32 R136, R166, -0x2daee0ad, RZ ;  /* 0xd2511f53a6887825 */ /* 0x000fe200078e00ff */
[----:B------:R-:W-:Y:S01]  /*5160*/  HMMA.16816.F32 R64, R160, R138, R64 ;  /* 0x0000008aa040723c */ /* 0x000fe20000001840 */
[----:B------:R-:W-:Y:S04]  /*5170*/  UIADD3 UR7, UR18, 0x78dde6e4, URZ ;  /* 0x78dde6e412077890 */ /* 0x000fe8000fffe03f */
[----:B------:R-:W-:Y:S01]  /*5180*/  LOP3.LUT R189, R137, UR6, R158, 0x96, !PT ;  /* 0x0000000689bd7c12 */ /* 0x000fe2000f8e969e */
[----:B------:R-:W-:Y:S01]  /*5190*/  IMAD.WIDE.U32 R192, R145, -0x2daee0ad, RZ ;  /* 0xd2511f5391c07825 */ /* 0x000fe200078e00ff */
[-C--:B---3--:R-:W-:Y:S01]  /*51a0*/  HMMA.16816.F32 R4, R132, R140.reuse, R4 ;  /* 0x0000008c8404723c */ /* 0x088fe20000001804 */
[----:B------:R-:W1:Y:S03]  /*51b0*/  LDSM.16.M88.4 R144, [R144+0x2000] ;  /* 0x002000009090783b */ /* 0x000e660000000200 */
[----:B------:R-:W-:Y:S01]  /*51c0*/  IMAD.U32 R2, RZ, RZ, UR22 ;  /* 0x00000016ff027e24 */ /* 0x000fe2000f8e00ff */
[----:B------:R-:W-:Y:S01]  /*51d0*/  LOP3.LUT R174, R193, UR6, R152, 0x96, !PT ;  /* 0x00000006c1ae7c12 */ /* 0x000fe2000f8e9698 */
[----:B------:R-:W-:Y:S05]  /*51e0*/  @!P3 IMAD R0, R251, 0x40, R0 ;  /* 0x00000040fb00b824 */ /* 0x000fea00078e0200 */
[----:B------:R-:W-:Y:S04]  /*51f0*/  IMAD.WIDE.U32 R158, R159, -0x326172a9, RZ ;  /* 0xcd9e8d579f9e7825 */ /* 0x000fe800078e00ff */
[----:B------:R-:W-:Y:S04]  /*5200*/  IMAD.WIDE.U32 R164, R164, -0x2daee0ad, RZ ;  /* 0xd2511f53a4a47825 */ /* 0x000fe800078e00ff */
[----:B------:R-:W-:Y:S01]  /*5210*/  IMAD.WIDE.U32 R172, R172, -0x2daee0ad, RZ ;  /* 0xd2511f53acac7825 */ /* 0x000fe200078e00ff */
[----:B------:R-:W-:Y:S03]  /*5220*/  LOP3.LUT R149, R165, UR6, R154, 0x96, !PT ;  /* 0x00000006a5957c12 */ /* 0x000fe6000f8e969a */
[----:B------:R-:W-:Y:S01]  /*5230*/  @!P3 IMAD R2, R2, 0x80, R0 ;  /* 0x000000800202b824 */ /* 0x000fe200078e0200 */
[----:B------:R-:W-:Y:S01]  /*5240*/  LOP3.LUT R0, R159, UR8, R150, 0x96, !PT ;  /* 0x000000089f007c12 */ /* 0x000fe2000f8e9696 */
[----:B------:R-:W-:Y:S01]  /*5250*/  IMAD.WIDE.U32 R152, R151, -0x326172a9, RZ ;  /* 0xcd9e8d5797987825 */ /* 0x000fe200078e00ff */
[----:B------:R-:W-:Y:S01]  /*5260*/  LOP3.LUT R173, R173, UR6, R156, 0x96, !PT ;  /* 0x00000006adad7c12 */ /* 0x000fe2000f8e969c */
[----:B------:R-:W-:Y:S01]  /*5270*/  UIADD3 UR6, UR15, -0x126145ec, URZ ;  /* 0xed9eba140f067890 */ /* 0x000fe2000fffe03f */
[----:B------:R-:W-:Y:S01]  /*5280*/  @!P3 VIADDMNMX R151, R3, R196, UR19, PT ;  /* 0x000000130397be46 */ /* 0x000fe2000b8001c4 */
[----:B------:R-:W-:Y:S01]  /*5290*/  IMAD.WIDE.U32 R170, R0, -0x2daee0ad, RZ ;  /* 0xd2511f5300aa7825 */ /* 0x000fe200078e00ff */
[----:B------:R-:W-:Y:S02]  /*52a0*/  LOP3.LUT R137, R153, UR8, R148, 0x96, !PT ;  /* 0x0000000899897c12 */ /* 0x000fe4000f8e9694 */
[----:B------:R-:W-:Y:S01]  /*52b0*/  @!P3 VIMNMX R153, R3, UR19, PT ;  /* 0x000000130399bc48 */ /* 0x000fe2000bfe0100 */
[----:B------:R-:W-:Y:S01]  /*52c0*/  IMAD.WIDE.U32 R168, R149, -0x326172a9, RZ ;  /* 0xcd9e8d5795a87825 */ /* 0x000fe200078e00ff */
[----:B------:R-:W-:Y:S03]  /*52d0*/  LOP3.LUT R165, R171, UR6, R136, 0x96, !PT ;  /* 0x00000006aba57c12 */ /* 0x000fe6000f8e9688 */
[----:B------:R-:W-:Y:S01]  /*52e0*/  FMUL.FTZ R149, R246, 1.4426950216293334961 ;  /* 0x3fb8aa3bf6957820 */ /* 0x000fe20000410000 */
[----:B------:R-:W-:Y:S02]  /*52f0*/  IMAD.WIDE.U32 R166, R137, -0x2daee0ad, RZ ;  /* 0xd2511f5389a67825 */ /* 0x000fe400078e00ff */
[----:B------:R-:W2:Y:S02]  /*5300*/  LDSM.16.M88.4 R136, [R181+0x800] ;  /* 0x00080000b588783b */ /* 0x000ea40000000200 */
[----:B------:R-:W-:Y:S01]  /*5310*/  FSEL R149, R149, RZ, P0 ;  /* 0x000000ff95957208 */ /* 0x000fe20000000000 */
[----:B------:R-:W-:Y:S01]  /*5320*/  IMAD.WIDE.U32 R156, R157, -0x326172a9, RZ ;  /* 0xcd9e8d579d9c7825 */ /* 0x000fe200078e00ff */
[----:B------:R-:W-:Y:S01]  /*5330*/  FSETP.NEU.FTZ.AND P0, PT, R244, -INF , PT ;  /* 0xff800000f400780b */ /* 0x000fe20003f1d000 */
[C---:B-1----:R-:W-:Y:S04]  /*5340*/  HMMA.16816.F32 R8, R144.reuse, R140, R8 ;  /* 0x0000008c9008723c */ /* 0x042fe80000001808 */
[----:B------:R-:W-:Y:S01]  /*5350*/  LOP3.LUT R159, R157, UR8, R150, 0x96, !PT ;  /* 0x000000089d9f7c12 */ /* 0x000fe2000f8e9696 */
[----:B------:R-:W-:Y:S01]  /*5360*/  IMAD.WIDE.U32 R174, R174, -0x326172a9, RZ ;  /* 0xcd9e8d57aeae7825 */ /* 0x000fe200078e00ff */
[----:B------:R-:W-:Y:S01]  /*5370*/  LOP3.LUT R157, R169, UR7, R152, 0x96, !PT ;  /* 0x00000007a99d7c12 */ /* 0x000fe2000f8e9698 */
[-C--:B------:R-:W-:Y:S04]  /*5380*/  HMMA.16816.F32 R12, R144, R142.reuse, R12 ;  /* 0x0000008e900c723c */ /* 0x080fe8000000180c */
[----:B------:R-:W-:Y:S01]  /*5390*/  @!P3 VIADDMNMX R152, R3, R195, UR19, PT ;  /* 0x000000130398be46 */ /* 0x000fe2000b8001c3 */
[----:B------:R-:W-:Y:S01]  /*53a0*/  IMAD.WIDE.U32 R154, R155, -0x326172a9, RZ ;  /* 0xcd9e8d579b9a7825 */ /* 0x000fe200078e00ff */
[----:B------:R-:W-:Y:S01]  /*53b0*/  LOP3.LUT R164, R167, UR6, R164, 0x96, !PT ;  /* 0x00000006a7a47c12 */ /* 0x000fe2000f8e96a4 */
[C---:B------:R-:W-:Y:S04]  /*53c0*/  HMMA.16816.F32 R16, R132.reuse, R142, R16 ;  /* 0x0000008e8410723c */ /* 0x040fe80000001810 */
[----:B------:R-:W-:Y:S01]  /*53d0*/  LOP3.LUT R194, R155, UR8, R148, 0x96, !PT ;  /* 0x000000089bc27c12 */ /* 0x000fe2000f8e9694 */
[----:B------:R-:W-:Y:S01]  /*53e0*/  IMAD.MOV.U32 R195, RZ, RZ, 0x48 ;  /* 0x00000048ffc37424 */ /* 0x000fe200078e00ff */
[----:B------:R-:W-:Y:S01]  /*53f0*/  LOP3.LUT R155, R175, UR7, R154, 0x96, !PT ;  /* 0x00000007af9b7c12 */ /* 0x000fe2000f8e969a */
[C---:B------:R-:W-:Y:S01]  /*5400*/  @!P3 VIADD R140, R2.reuse, 0x8 ;  /* 0x00000008028cb836 */ /* 0x040fe20000000000 */
[----:B------:R-:W-:Y:S03]  /*5410*/  UIADD3 UR8, UR15, -0x56f99767, URZ ;  /* 0xa90668990f087890 */ /* 0x000fe6000fffe03f */
[----:B------:R-:W-:Y:S01]  /*5420*/  @!P3 VIADDMNMX R150, R3, R195, UR19, PT ;  /* 0x000000130396be46 */ /* 0x000fe2000b8001c3 */
[----:B------:R-:W-:Y:S02]  /*5430*/  @!P3 VIADD R0, R2, 0x1 ;  /* 0x000000010200b836 */ /* 0x000fe40000000000 */
[----:B------:R-:W-:Y:S01]  /*5440*/  FMUL.FTZ R148, R247, 1.4426950216293334961 ;  /* 0x3fb8aa3bf7947820 */ /* 0x000fe20000410000 */
[----:B------:R-:W-:Y:S01]  /*5450*/  FMUL.FTZ R3, R244, 1.4426950216293334961 ;  /* 0x3fb8aa3bf4037820 */ /* 0x000fe20000410000 */
[----:B------:R-:W-:Y:S01]  /*5460*/  @!P3 VIADD R154, R2, 0x9 ;  /* 0x00000009029ab836 */ /* 0x000fe20000000000 */
[C---:B------:R-:W-:Y:S02]  /*5470*/  @!P3 ISETP.GE.AND P4, PT, R0.reuse, R153, PT ;  /* 0x000000990000b20c */ /* 0x040fe40003f86270 */
[C---:B------:R-:W-:Y:S02]  /*5480*/  @!P3 ISETP.GE.AND P1, PT, R0.reuse, R152, PT ;  /* 0x000000980000b20c */ /* 0x040fe40003f26270 */
[C---:B------:R-:W-:Y:S01]  /*5490*/  @!P3 ISETP.GE.AND P5, PT, R0.reuse, R151, PT ;  /* 0x000000970000b20c */ /* 0x040fe20003fa6270 */
[-C--:B--2---:R-:W-:Y:S03]  /*54a0*/  HMMA.16816.F32 R20, R132, R136.reuse, R20 ;  /* 0x000000888414723c */ /* 0x084fe60000001814 */
[----:B------:R-:W-:Y:S01]  /*54b0*/  @!P3 ISETP.GE.AND P6, PT, R0, R150, PT ;  /* 0x000000960000b20c */ /* 0x000fe20003fc6270 */
[C---:B------:R-:W-:Y:S01]  /*54c0*/  FMUL.FTZ R0, R245.reuse, 1.4426950216293334961 ;  /* 0x3fb8aa3bf5007820 */ /* 0x040fe20000410000 */
[----:B------:R-:W-:Y:S01]  /*54d0*/  FSEL R148, R148, RZ, P2 ;  /* 0x000000ff94947208 */ /* 0x000fe20001000000 */
[C---:B------:R-:W-:Y:S04]  /*54e0*/  HMMA.16816.F32 R24, R144.reuse, R136, R24 ;  /* 0x000000889018723c */ /* 0x040fe80000001818 */
[----:B------:R-:W-:Y:S02]  /*54f0*/  FSETP.NEU.FTZ.AND P2, PT, R245, -INF , PT ;  /* 0xff800000f500780b */ /* 0x000fe40003f5d000 */
[----:B------:R-:W-:Y:S01]  /*5500*/  FSEL R3, R3, RZ, P0 ;  /* 0x000000ff03037208 */ /* 0x000fe20000000000 */
[-C--:B------:R-:W-:Y:S03]  /*5510*/  HMMA.16816.F32 R28, R144, R138.reuse, R28 ;  /* 0x0000008a901c723c */ /* 0x080fe6000000181c */
[C---:B------:R-:W-:Y:S01]  /*5520*/  @!P3 ISETP.GE.AND P0, PT, R2.reuse, R153, PT ;  /* 0x000000990200b20c */ /* 0x040fe20003f06270 */
[----:B------:R-:W-:Y:S01]  /*5530*/  @!P3 VIADD R137, R2, 0x18 ;  /* 0x000000180289b836 */ /* 0x000fe20000000000 */
[----:B------:R-:W-:Y:S01]  /*5540*/  FSEL R0, R0, RZ, P2 ;  /* 0x000000ff00007208 */ /* 0x000fe20001000000 */
[C---:B------:R-:W-:Y:S04]  /*5550*/  HMMA.16816.F32 R32, R132.reuse, R138, R32 ;  /* 0x0000008a8420723c */ /* 0x040fe80000001820 */
[C---:B------:R-:W-:Y:S01]  /*5560*/  @!P3 ISETP.GE.AND P2, PT, R2.reuse, R152, PT ;  /* 0x000000980200b20c */ /* 0x040fe20003f46270 */
[----:B------:R-:W-:Y:S01]  /*5570*/  @!P3 VIADD R136, R2, 0x11 ;  /* 0x000000110288b836 */ /* 0x000fe20000000000 */
[----:B------:R-:W-:Y:S02]  /*5580*/  @!P3 FSEL R4, R4, -INF , !P0 ;  /* 0xff8000000404b808 */ /* 0x000fe40004000000 */
[CC--:B------:R-:W-:Y:S03]  /*5590*/  @!P3 ISETP.GE.AND P0, PT, R2.reuse, R151.reuse, PT ;  /* 0x000000970200b20c */ /* 0x0c0fe60003f06270 */
[----:B------:R-:W-:Y:S02]  /*55a0*/  @!P3 FSEL R5, R5, -INF , !P4 ;  /* 0xff8000000505b808 */ /* 0x000fe40006000000 */
[-C--:B------:R-:W-:Y:S02]  /*55b0*/  @!P3 ISETP.GE.AND P4, PT, R2, R150.reuse, PT ;  /* 0x000000960200b20c */ /* 0x080fe40003f86270 */
[----:B------:R-:W-:Y:S01]  /*55c0*/  @!P3 FSEL R6, R6, -INF , !P2 ;  /* 0xff8000000606b808 */ /* 0x000fe20005000000 */
[----:B------:R-:W-:Y:S01]  /*55d0*/  FFMA.FTZ R5, R5, UR11, -R149 ;  /* 0x0000000b05057c23 */ /* 0x000fe20008010895 */
[----:B------:R-:W-:Y:S02]  /*55e0*/  @!P3 FSEL R7, R7, -INF , !P1 ;  /* 0xff8000000707b808 */ /* 0x000fe40004800000 */
[----:B------:R-:W-:Y:S01]  /*55f0*/  @!P3 FSEL R8, R8, -INF , !P0 ;  /* 0xff8000000808b808 */ /* 0x000fe20004000000 */
[--C-:B------:R-:W-:Y:S01]  /*5600*/  FFMA.FTZ R6, R6, UR11, -R148.reuse ;  /* 0x0000000b06067c23 */ /* 0x100fe20008010894 */
[----:B------:R-:W-:Y:S01]  /*5610*/  @!P3 FSEL R9, R9, -INF , !P5 ;  /* 0xff8000000909b808 */ /* 0x000fe20006800000 */
[----:B------:R-:W-:Y:S01]  /*5620*/  FFMA.FTZ R7, R7, UR11, -R148 ;  /* 0x0000000b07077c23 */ /* 0x000fe20008010894 */
[----:B------:R-:W-:Y:S01]  /*5630*/  @!P3 ISETP.GE.AND P2, PT, R140, R151, PT ;  /* 0x000000978c00b20c */ /* 0x000fe20003f46270 */
[--C-:B------:R-:W-:Y:S01]  /*5640*/  FFMA.FTZ R8, R8, UR11, -R3.reuse ;  /* 0x0000000b08087c23 */ /* 0x100fe20008010803 */
[C---:B------:R-:W-:Y:S01]  /*5650*/  @!P3 ISETP.GE.AND P1, PT, R140.reuse, R150, PT ;  /* 0x000000968c00b20c */ /* 0x040fe20003f26270 */
[--C-:B------:R-:W-:Y:S01]  /*5660*/  FFMA.FTZ R9, R9, UR11, -R3.reuse ;  /* 0x0000000b09097c23 */ /* 0x100fe20008010803 */
[C---:B------:R-:W-:Y:S01]  /*5670*/  @!P3 ISETP.GE.AND P0, PT, R140.reuse, R153, PT ;  /* 0x000000998c00b20c */ /* 0x040fe20003f06270 */
[----:B------:R1:W-:Y:S01]  /*5680*/  MUFU.EX2 R202, R5 ;  /* 0x0000000500ca7308 */ /* 0x0003e20000000800 */
[----:B------:R-:W-:Y:S02]  /*5690*/  @!P3 ISETP.GE.AND P5, PT, R140, R152, PT ;  /* 0x000000988c00b20c */ /* 0x000fe40003fa6270 */
[----:B------:R-:W-:Y:S01]  /*56a0*/  @!P3 FSEL R10, R10, -INF , !P4 ;  /* 0xff8000000a0ab808 */ /* 0x000fe20006000000 */
[----:B------:R-:W2:Y:S01]  /*56b0*/  LDSM.16.M88.4 R140, [R181+0x1000] ;  /* 0x00100000b58c783b */ /* 0x000ea20000000200 */
[----:B------:R-:W-:Y:S02]  /*56c0*/  @!P3 ISETP.GE.AND P4, PT, R154, R151, PT ;  /* 0x000000979a00b20c */ /* 0x000fe40003f86270 */
[----:B------:R-:W-:Y:S01]  /*56d0*/  @!P3 FSEL R11, R11, -INF , !P6 ;  /* 0xff8000000b0bb808 */ /* 0x000fe20007000000 */
[--C-:B------:R-:W-:Y:S01]  /*56e0*/  FFMA.FTZ R10, R10, UR11, -R0.reuse ;  /* 0x0000000b0a0a7c23 */ /* 0x100fe20008010800 */
[----:B------:R-:W-:Y:S01]  /*56f0*/  @!P3 FSEL R12, R12, -INF , !P2 ;  /* 0xff8000000c0cb808 */ /* 0x000fe20005000000 */
[----:B------:R-:W-:Y:S01]  /*5700*/  MUFU.EX2 R221, R8 ;  /* 0x0000000800dd7308 */ /* 0x000fe20000000800 */
[----:B------:R-:W-:Y:S01]  /*5710*/  @!P3 FSEL R13, R13, -INF , !P4 ;  /* 0xff8000000d0db808 */ /* 0x000fe20006000000 */
[--C-:B------:R-:W-:Y:S01]  /*5720*/  FFMA.FTZ R11, R11, UR11, -R0.reuse ;  /* 0x0000000b0b0b7c23 */ /* 0x100fe20008010800 */
[----:B------:R-:W-:Y:S01]  /*5730*/  @!P3 ISETP.GE.AND P6, PT, R154, R150, PT ;  /* 0x000000969a00b20c */ /* 0x000fe20003fc6270 */
[--C-:B------:R-:W-:Y:S01]  /*5740*/  FFMA.FTZ R12, R12, UR11, -R3.reuse ;  /* 0x0000000b0c0c7c23 */ /* 0x100fe20008010803 */
[CC--:B------:R-:W-:Y:S01]  /*5750*/  @!P3 ISETP.GE.AND P2, PT, R154.reuse, R153.reuse, PT ;  /* 0x000000999a00b20c */ /* 0x0c0fe20003f46270 */
[----:B------:R-:W-:Y:S01]  /*5760*/  FFMA.FTZ R13, R13, UR11, -R3 ;  /* 0x0000000b0d0d7c23 */ /* 0x000fe20008010803 */
[-C--:B------:R-:W-:Y:S01]  /*5770*/  @!P3 ISETP.GE.AND P4, PT, R154, R152.reuse, PT ;  /* 0x000000989a00b20c */ /* 0x080fe20003f86270 */
[----:B------:R-:W-:Y:S01]  /*5780*/  @!P3 VIADD R154, R2, 0x10 ;  /* 0x00000010029ab836 */ /* 0x000fe20000000000 */
[----:B------:R-:W-:Y:S01]  /*5790*/  @!P3 FSEL R14, R14, -INF , !P1 ;  /* 0xff8000000e0eb808 */ /* 0x000fe20004800000 */
[----:B-1----:R-:W-:Y:S01]  /*57a0*/  @!P3 VIADD R5, R2, 0x29 ;  /* 0x000000290205b836 */ /* 0x002fe20000000000 */
[----:B------:R-:W-:Y:S01]  /*57b0*/  @!P3 FSEL R18, R18, -INF , !P5 ;  /* 0xff8000001212b808 */ /* 0x000fe20006800000 */
[----:B------:R1:W-:Y:S01]  /*57c0*/  MUFU.EX2 R222, R9 ;  /* 0x0000000900de7308 */ /* 0x0003e20000000800 */
[-C--:B------:R-:W-:Y:S01]  /*57d0*/  @!P3 ISETP.GE.AND P1, PT, R154, R153.reuse, PT ;  /* 0x000000999a00b20c */ /* 0x080fe20003f26270 */
[----:B------:R-:W-:Y:S01]  /*57e0*/  FFMA.FTZ R14, R14, UR11, -R0 ;  /* 0x0000000b0e0e7c23 */ /* 0x000fe20008010800 */
[----:B------:R-:W-:Y:S01]  /*57f0*/  @!P3 ISETP.GE.AND P5, PT, R136, R153, PT ;  /* 0x000000998800b20c */ /* 0x000fe20003fa6270 */
[--C-:B------:R-:W-:Y:S01]  /*5800*/  FFMA.FTZ R18, R18, UR11, -R148.reuse ;  /* 0x0000000b12127c23 */ /* 0x100fe20008010894 */
[----:B------:R-:W-:Y:S02]  /*5810*/  @!P3 FSEL R19, R19, -INF , !P4 ;  /* 0xff8000001313b808 */ /* 0x000fe40006000000 */
[----:B------:R-:W-:Y:S03]  /*5820*/  @!P3 FSEL R20, R20, -INF , !P1 ;  /* 0xff8000001414b808 */ /* 0x000fe60004800000 */
[----:B------:R-:W-:Y:S01]  /*5830*/  MUFU.EX2 R226, R10 ;  /* 0x0000000a00e27308 */ /* 0x000fe20000000800 */
[----:B------:R-:W-:Y:S01]  /*5840*/  @!P3 FSEL R21, R21, -INF , !P5 ;  /* 0xff8000001515b808 */ /* 0x000fe20006800000 */
[----:B------:R-:W-:Y:S01]  /*5850*/  FFMA.FTZ R19, R19, UR11, -R148 ;  /* 0x0000000b13137c23 */ /* 0x000fe20008010894 */
[----:B------:R-:W-:Y:S01]  /*5860*/  @!P3 FSEL R15, R15, -INF , !P6 ;  /* 0xff8000000f0fb808 */ /* 0x000fe20007000000 */
[--C-:B------:R-:W-:Y:S01]  /*5870*/  FFMA.FTZ R20, R20, UR11, -R149.reuse ;  /* 0x0000000b14147c23 */ /* 0x100fe20008010895 */
[----:B------:R-:W-:Y:S01]  /*5880*/  @!P3 FSEL R17, R17, -INF , !P2 ;  /* 0xff8000001111b808 */ /* 0x000fe20005000000 */
[--C-:B------:R-:W-:Y:S01]  /*5890*/  FFMA.FTZ R21, R21, UR11, -R149.reuse ;  /* 0x0000000b15157c23 */ /* 0x100fe20008010895 */
[C---:B------:R-:W-:Y:S01]  /*58a0*/  @!P3 ISETP.GE.AND P4, PT, R136.reuse, R152, PT ;  /* 0x000000988800b20c */ /* 0x040fe20003f86270 */
[----:B------:R-:W-:Y:S01]  /*58b0*/  FFMA.FTZ R15, R15, UR11, -R0 ;  /* 0x0000000b0f0f7c23 */ /* 0x000fe20008010800 */
[CC--:B------:R-:W-:Y:S01]  /*58c0*/  @!P3 ISETP.GE.AND P1, PT, R136.reuse, R151.reuse, PT ;  /* 0x000000978800b20c */ /* 0x0c0fe20003f26270 */
[----:B------:R3:W-:Y:S01]  /*58d0*/  MUFU.EX2 R225, R11 ;  /* 0x0000000b00e17308 */ /* 0x0007e20000000800 */
[----:B------:R-:W-:Y:S01]  /*58e0*/  @!P3 ISETP.GE.AND P5, PT, R136, R150, PT ;  /* 0x000000968800b20c */ /* 0x000fe20003fa6270 */
[----:B------:R-:W-:Y:S01]  /*58f0*/  @!P3 VIADD R136, R2, 0x19 ;  /* 0x000000190288b836 */ /* 0x000fe20000000000 */
[C---:B------:R-:W-:Y:S01]  /*5900*/  @!P3 ISETP.GE.AND P6, PT, R154.reuse, R152, PT ;  /* 0x000000989a00b20c */ /* 0x040fe20003fc6270 */
[-C--:B--2---:R-:W-:Y:S03]  /*5910*/  HMMA.16816.F32 R36, R132, R140.reuse, R36 ;  /* 0x0000008c8424723c */ /* 0x084fe60000001824 */
[-C--:B------:R-:W-:Y:S03]  /*5920*/  @!P3 ISETP.GE.AND P2, PT, R154, R150.reuse, PT ;  /* 0x000000969a00b20c */ /* 0x080fe60003f46270 */
[----:B------:R-:W-:Y:S01]  /*5930*/  MUFU.EX2 R218, R6 ;  /* 0x0000000600da7308 */ /* 0x000fe20000000800 */
[----:B------:R-:W-:Y:S01]  /*5940*/  @!P3 FSEL R16, R16, -INF , !P0 ;  /* 0xff8000001010b808 */ /* 0x000fe20004000000 */
[C---:B------:R-:W-:Y:S04]  /*5950*/  HMMA.16816.F32 R40, R144.reuse, R140, R40 ;  /* 0x0000008c9028723c */ /* 0x040fe80000001828 */
[-C--:B------:R-:W-:Y:S01]  /*5960*/  @!P3 ISETP.GE.AND P0, PT, R154, R151.reuse, PT ;  /* 0x000000979a00b20c */ /* 0x080fe20003f06270 */
[--C-:B------:R-:W-:Y:S01]  /*5970*/  FFMA.FTZ R16, R16, UR11, -R149.reuse ;  /* 0x0000000b10107c23 */ /* 0x100fe20008010895 */
[----:B------:R-:W-:Y:S01]  /*5980*/  @!P3 FSEL R22, R22, -INF , !P6 ;  /* 0xff8000001616b808 */ /* 0x000fe20007000000 */
[-C--:B------:R-:W-:Y:S01]  /*5990*/  HMMA.16816.F32 R44, R144, R142.reuse, R44 ;  /* 0x0000008e902c723c */ /* 0x080fe2000000182c */
[----:B------:R-:W-:Y:S02]  /*59a0*/  MUFU.EX2 R217, R7 ;  /* 0x0000000700d97308 */ /* 0x000fe40000000800 */
[-C--:B------:R-:W-:Y:S01]  /*59b0*/  @!P3 ISETP.GE.AND P6, PT, R137, R151.reuse, PT ;  /* 0x000000978900b20c */ /* 0x080fe20003fc6270 */
[----:B------:R-:W-:Y:S01]  /*59c0*/  FFMA.FTZ R141, R4, UR11, -R149 ;  /* 0x0000000b048d7c23 */ /* 0x000fe20008010895 */
[----:B------:R-:W-:Y:S01]  /*59d0*/  @!P3 FSEL R26, R26, -INF , !P2 ;  /* 0xff8000001a1ab808 */ /* 0x000fe20005000000 */
[C---:B------:R-:W-:Y:S05]  /*59e0*/  HMMA.16816.F32 R48, R132.reuse, R142, R48 ;  /* 0x0000008e8430723c */ /* 0x040fea0000001830 */
[----:B------:R2:W4:Y:S01]  /*59f0*/  MUFU.EX2 R193, R141 ;  /* 0x0000008d00c17308 */ /* 0x0005220000000800 */
[----:B------:R-:W-:Y:S01]  /*5a00*/  @!P3 ISETP.GE.AND P2, PT, R136, R151, PT ;  /* 0x000000978800b20c */ /* 0x000fe20003f46270 */
[----:B------:R-:W-:Y:S01]  /*5a10*/  @!P3 VIADD R140, R2, 0x21 ;  /* 0x00000021028cb836 */ /* 0x000fe20000000000 */
[----:B------:R-:W-:Y:S03]  /*5a20*/  @!P3 FSEL R23, R23, -INF , !P4 ;  /* 0xff8000001717b808 */ /* 0x000fe60006000000 */
[--C-:B------:R-:W-:Y:S01]  /*5a30*/  FFMA.FTZ R22, R22, UR11, -R148.reuse ;  /* 0x0000000b16167c23 */ /* 0x100fe20008010894 */
[----:B------:R-:W-:Y:S02]  /*5a40*/  @!P3 FSEL R24, R24, -INF , !P0 ;  /* 0xff8000001818b808 */ /* 0x000fe40004000000 */
[----:B------:R-:W-:Y:S01]  /*5a50*/  @!P3 ISETP.GE.AND P4, PT, R137, R150, PT ;  /* 0x000000968900b20c */ /* 0x000fe20003f86270 */
[----:B------:R-:W-:Y:S01]  /*5a60*/  IMAD.WIDE.U32 R142, R155, -0x2daee0ad, RZ ;  /* 0xd2511f539b8e7825 */ /* 0x000fe200078e00ff */
[----:B------:R-:W-:Y:S01]  /*5a70*/  @!P3 FSEL R25, R25, -INF , !P1 ;  /* 0xff8000001919b808 */ /* 0x000fe20004800000 */
[----:B------:R-:W4:Y:S01]  /*5a80*/  MUFU.EX2 R197, R16 ;  /* 0x0000001000c57308 */ /* 0x000f220000000800 */
[----:B------:R-:W-:Y:S01]  /*5a90*/  @!P3 FSEL R27, R27, -INF , !P5 ;  /* 0xff8000001b1bb808 */ /* 0x000fe20006800000 */
[----:B------:R-:W-:Y:S01]  /*5aa0*/  FFMA.FTZ R23, R23, UR11, -R148 ;  /* 0x0000000b17177c23 */ /* 0x000fe20008010894 */
[----:B------:R-:W-:Y:S01]  /*5ab0*/  @!P3 FSEL R28, R28, -INF , !P6 ;  /* 0xff8000001c1cb808 */ /* 0x000fe20007000000 */
[--C-:B------:R-:W-:Y:S01]  /*5ac0*/  FFMA.FTZ R24, R24, UR11, -R3.reuse ;  /* 0x0000000b18187c23 */ /* 0x100fe20008010803 */
[----:B------:R-:W-:Y:S01]  /*5ad0*/  @!P3 FSEL R29, R29, -INF , !P2 ;  /* 0xff8000001d1db808 */ /* 0x000fe20005000000 */
[--C-:B------:R-:W-:Y:S01]  /*5ae0*/  FFMA.FTZ R27, R27, UR11, -R0.reuse ;  /* 0x0000000b1b1b7c23 */ /* 0x100fe20008010800 */
[CC--:B------:R-:W-:Y:S01]  /*5af0*/  @!P3 ISETP.GE.AND P0, PT, R137.reuse, R153.reuse, PT ;  /* 0x000000998900b20c */ /* 0x0c0fe20003f06270 */
[--C-:B------:R-:W-:Y:S01]  /*5b00*/  FFMA.FTZ R28, R28, UR11, -R3.reuse ;  /* 0x0000000b1c1c7c23 */ /* 0x100fe20008010803 */
[----:B------:R-:W-:Y:S01]  /*5b10*/  @!P3 ISETP.GE.AND P1, PT, R137, R152, PT ;  /* 0x000000988900b20c */ /* 0x000fe20003f26270 */
[--C-:B------:R-:W-:Y:S01]  /*5b20*/  FFMA.FTZ R25, R25, UR11, -R3.reuse ;  /* 0x0000000b19197c23 */ /* 0x100fe20008010803 */
[C---:B------:R-:W-:Y:S01]  /*5b30*/  @!P3 ISETP.GE.AND P5, PT, R136.reuse, R150, PT ;  /* 0x000000968800b20c */ /* 0x040fe20003fa6270 */
[----:B------:R-:W-:Y:S01]  /*5b40*/  FFMA.FTZ R29, R29, UR11, -R3 ;  /* 0x0000000b1d1d7c23 */ /* 0x000fe20008010803 */
[-C--:B------:R-:W-:Y:S01]  /*5b50*/  @!P3 ISETP.GE.AND P6, PT, R136, R153.reuse, PT ;  /* 0x000000998800b20c */ /* 0x080fe20003fc6270 */
[--C-:B------:R-:W-:Y:S01]  /*5b60*/  FFMA.FTZ R26, R26, UR11, -R0.reuse ;  /* 0x0000000b1a1a7c23 */ /* 0x100fe20008010800 */
[-C--:B------:R-:W-:Y:S01]  /*5b70*/  @!P3 ISETP.GE.AND P2, PT, R136, R152.reuse, PT ;  /* 0x000000988800b20c */ /* 0x080fe20003f46270 */
[----:B------:R-:W-:Y:S01]  /*5b80*/  @!P3 VIADD R4, R2, 0x20 ;  /* 0x000000200204b836 */ /* 0x000fe20000000000 */
[----:B------:R-:W-:Y:S01]  /*5b90*/  @!P3 FSEL R30, R30, -INF , !P4 ;  /* 0xff8000001e1eb808 */ /* 0x000fe20006000000 */
[----:B------:R-:W4:Y:S01]  /*5ba0*/  LDSM.16.M88.4 R136, [R181+0x1800] ;  /* 0x00180000b588783b */ /* 0x000f220000000200 */
[----:B------:R-:W-:Y:S01]  /*5bb0*/  @!P3 FSEL R31, R31, -INF , !P5 ;  /* 0xff8000001f1fb808 */ /* 0x000fe20006800000 */
[----:B------:R-:W-:Y:S01]  /*5bc0*/  MUFU.EX2 R224, R14 ;  /* 0x0000000e00e07308 */ /* 0x000fe20000000800 */
        /* <DEDUP_REMOVED lines=9> */
[----:B------:R-:W-:Y:S01]  /*5c60*/  MUFU.EX2 R163, R32 ;  /* 0x0000002000a37308 */ /* 0x000fe20000000800 */
[----:B------:R-:W-:Y:S01]  /*5c70*/  @!P3 ISETP.GE.AND P6, PT, R4, R150, PT ;  /* 0x000000960400b20c */ /* 0x000fe20003fc6270 */
[----:B------:R-:W-:Y:S01]  /*5c80*/  @!P3 VIADD R4, R2, 0x28 ;  /* 0x000000280204b836 */ /* 0x000fe20000000000 */
[----:B------:R-:W-:Y:S01]  /*5c90*/  @!P3 FSEL R34, R34, -INF , !P1 ;  /* 0xff8000002222b808 */ /* 0x000fe20004800000 */
[----:B-1----:R-:W-:Y:S01]  /*5ca0*/  IMAD.WIDE.U32 R8, R159, -0x2daee0ad, RZ ;  /* 0xd2511f539f087825 */ /* 0x002fe200078e00ff */
[----:B------:R-:W-:Y:S02]  /*5cb0*/  @!P3 ISETP.GE.AND P1, PT, R140, R153, PT ;  /* 0x000000998c00b20c */ /* 0x000fe40003f26270 */
[----:B------:R-:W-:Y:S01]  /*5cc0*/  @!P3 FSEL R35, R35, -INF , !P2 ;  /* 0xff8000002323b808 */ /* 0x000fe20005000000 */
[--C-:B------:R-:W-:Y:S01]  /*5cd0*/  FFMA.FTZ R34, R34, UR11, -R148.reuse ;  /* 0x0000000b22227c23 */ /* 0x100fe20008010894 */
[----:B------:R-:W-:Y:S01]  /*5ce0*/  @!P3 FSEL R36, R36, -INF , !P4 ;  /* 0xff8000002424b808 */ /* 0x000fe20006000000 */
[----:B------:R-:W-:Y:S01]  /*5cf0*/  MUFU.EX2 R162, R33 ;  /* 0x0000002100a27308 */ /* 0x000fe20000000800 */
[C---:B------:R-:W-:Y:S01]  /*5d00*/  @!P3 ISETP.GE.AND P2, PT, R140.reuse, R152, PT ;  /* 0x000000988c00b20c */ /* 0x040fe20003f46270 */
[--C-:B------:R-:W-:Y:S01]  /*5d10*/  FFMA.FTZ R35, R35, UR11, -R148.reuse ;  /* 0x0000000b23237c23 */ /* 0x100fe20008010894 */
[-C--:B------:R-:W-:Y:S01]  /*5d20*/  @!P3 ISETP.GE.AND P4, PT, R140, R151.reuse, PT ;  /* 0x000000978c00b20c */ /* 0x080fe20003f86270 */
[--C-:B------:R-:W-:Y:S01]  /*5d30*/  FFMA.FTZ R36, R36, UR11, -R149.reuse ;  /* 0x0000000b24247c23 */ /* 0x100fe20008010895 */
[----:B------:R-:W-:Y:S01]  /*5d40*/  @!P3 FSEL R37, R37, -INF , !P1 ;  /* 0xff8000002525b808 */ /* 0x000fe20004800000 */
[----:B---3--:R-:W-:Y:S01]  /*5d50*/  IMAD.WIDE.U32 R10, R173, -0x326172a9, RZ ;  /* 0xcd9e8d57ad0a7825 */ /* 0x008fe200078e00ff */
[----:B------:R-:W-:Y:S03]  /*5d60*/  @!P3 FSEL R38, R38, -INF , !P5 ;  /* 0xff8000002626b808 */ /* 0x000fe60006800000 */
[----:B------:R-:W-:Y:S01]  /*5d70*/  MUFU.EX2 R175, R35 ;  /* 0x0000002300af7308 */ /* 0x000fe20000000800 */
[-C--:B------:R-:W-:Y:S01]  /*5d80*/  @!P3 ISETP.GE.AND P1, PT, R140, R150.reuse, PT ;  /* 0x000000968c00b20c */ /* 0x080fe20003f26270 */
[----:B--2---:R-:W-:Y:S01]  /*5d90*/  IMAD.WIDE.U32 R140, R165, -0x326172a9, RZ ;  /* 0xcd9e8d57a58c7825 */ /* 0x004fe200078e00ff */
[----:B------:R-:W-:Y:S02]  /*5da0*/  @!P3 ISETP.GE.AND P5, PT, R4, R151, PT ;  /* 0x000000970400b20c */ /* 0x000fe40003fa6270 */
[----:B------:R-:W-:Y:S01]  /*5db0*/  @!P3 FSEL R39, R39, -INF , !P2 ;  /* 0xff8000002727b808 */ /* 0x000fe20005000000 */
[----:B------:R-:W-:Y:S01]  /*5dc0*/  FFMA.FTZ R37, R37, UR11, -R149 ;  /* 0x0000000b25257c23 */ /* 0x000fe20008010895 */
[----:B------:R-:W-:Y:S01]  /*5dd0*/  @!P3 FSEL R40, R40, -INF , !P0 ;  /* 0xff8000002828b808 */ /* 0x000fe20004000000 */
[--C-:B------:R-:W-:Y:S01]  /*5de0*/  FFMA.FTZ R38, R38, UR11, -R148.reuse ;  /* 0x0000000b26267c23 */ /* 0x100fe20008010894 */
[----:B------:R-:W-:Y:S01]  /*5df0*/  @!P3 FSEL R41, R41, -INF , !P4 ;  /* 0xff8000002929b808 */ /* 0x000fe20006000000 */
[-C--:B----4-:R-:W-:Y:S01]  /*5e00*/  HMMA.16816.F32 R52, R132, R136.reuse, R52 ;  /* 0x000000888434723c */ /* 0x090fe20000001834 */
[----:B------:R-:W-:Y:S02]  /*5e10*/  MUFU.EX2 R220, R12 ;  /* 0x0000000c00dc7308 */ /* 0x000fe40000000800 */
[C---:B------:R-:W-:Y:S01]  /*5e20*/  @!P3 ISETP.GE.AND P2, PT, R4.reuse, R150, PT ;  /* 0x000000960400b20c */ /* 0x040fe20003f46270 */
[----:B------:R-:W-:Y:S01]  /*5e30*/  FFMA.FTZ R39, R39, UR11, -R148 ;  /* 0x0000000b27277c23 */ /* 0x000fe20008010894 */
[CC--:B------:R-:W-:Y:S01]  /*5e40*/  @!P3 ISETP.GE.AND P0, PT, R4.reuse, R153.reuse, PT ;  /* 0x000000990400b20c */ /* 0x0c0fe20003f06270 */
[C---:B------:R-:W-:Y:S05]  /*5e50*/  HMMA.16816.F32 R56, R144.reuse, R136, R56 ;  /* 0x000000889038723c */ /* 0x040fea0000001838 */
[----:B------:R1:W2:Y:S01]  /*5e60*/  MUFU.EX2 R219, R13 ;  /* 0x0000000d00db7308 */ /* 0x0002a20000000800 */
[----:B------:R-:W-:Y:S01]  /*5e70*/  @!P3 ISETP.GE.AND P4, PT, R4, R152, PT ;  /* 0x000000980400b20c */ /* 0x000fe20003f86270 */
[--C-:B------:R-:W-:Y:S01]  /*5e80*/  FFMA.FTZ R41, R41, UR11, -R3.reuse ;  /* 0x0000000b29297c23 */ /* 0x100fe20008010803 */
[----:B------:R-:W-:Y:S01]  /*5e90*/  @!P3 FSEL R43, R43, -INF , !P1 ;  /* 0xff8000002b2bb808 */ /* 0x000fe20004800000 */
[-C--:B------:R-:W-:Y:S03]  /*5ea0*/  HMMA.16816.F32 R60, R144, R138.reuse, R60 ;  /* 0x0000008a903c723c */ /* 0x080fe6000000183c */
[C---:B------:R-:W-:Y:S01]  /*5eb0*/  @!P3 ISETP.GE.AND P1, PT, R5.reuse, R150, PT ;  /* 0x000000960500b20c */ /* 0x040fe20003f26270 */
[----:B------:R-:W-:Y:S01]  /*5ec0*/  FFMA.FTZ R40, R40, UR11, -R3 ;  /* 0x0000000b28287c23 */ /* 0x000fe20008010803 */
[----:B------:R-:W-:Y:S01]  /*5ed0*/  @!P3 FSEL R44, R44, -INF , !P5 ;  /* 0xff8000002c2cb808 */ /* 0x000fe20006800000 */
[----:B------:R-:W-:Y:S01]  /*5ee0*/  HMMA.16816.F32 R64, R132, R138, R64 ;  /* 0x0000008a8440723c */ /* 0x000fe20000001840 */
[----:B------:R-:W-:Y:S03]  /*5ef0*/  MUFU.EX2 R212, R18 ;  /* 0x0000001200d47308 */ /* 0x000fe60000000800 */
[-C--:B------:R-:W-:Y:S01]  /*5f00*/  @!P3 ISETP.GE.AND P5, PT, R5, R153.reuse, PT ;  /* 0x000000990500b20c */ /* 0x080fe20003fa6270 */
[----:B------:R-:W-:Y:S01]  /*5f10*/  @!P3 VIADD R4, R2, 0x30 ;  /* 0x000000300204b836 */ /* 0x000fe20000000000 */
[----:B------:R-:W-:Y:S01]  /*5f20*/  LOP3.LUT R144, R11, UR7, R156, 0x96, !PT ;  /* 0x000000070b907c12 */ /* 0x000fe2000f8e969c */
[----:B------:R-:W-:Y:S01]  /*5f30*/  FFMA.FTZ R43, R43, UR11, -R0 ;  /* 0x0000000b2b2b7c23 */ /* 0x000fe20008010800 */
[----:B------:R-:W-:Y:S03]  /*5f40*/  @!P3 FSEL R46, R46, -INF , !P2 ;  /* 0xff8000002e2eb808 */ /* 0x000fe60005000000 */
[----:B------:R-:W3:Y:S01]  /*5f50*/  MUFU.EX2 R209, R19 ;  /* 0x0000001300d17308 */ /* 0x000ee20000000800 */
[----:B------:R-:W-:Y:S01]  /*5f60*/  @!P3 ISETP.GE.AND P2, PT, R4, R153, PT ;  /* 0x000000990400b20c */ /* 0x000fe20003f46270 */
[----:B------:R-:W-:Y:S01]  /*5f70*/  IMAD.WIDE.U32 R144, R144, -0x2daee0ad, RZ ;  /* 0xd2511f5390907825 */ /* 0x000fe200078e00ff */
[----:B------:R-:W-:Y:S02]  /*5f80*/  @!P3 FSEL R47, R47, -INF , !P1 ;  /* 0xff8000002f2fb808 */ /* 0x000fe40004800000 */
[----:B------:R-:W-:Y:S01]  /*5f90*/  @!P3 FSEL R48, R48, -INF , !P0 ;  /* 0xff8000003030b808 */ /* 0x000fe20004000000 */
[----:B-1----:R-:W-:Y:S01]  /*5fa0*/  IMAD.WIDE.U32 R12, R164, -0x326172a9, RZ ;  /* 0xcd9e8d57a40c7825 */ /* 0x002fe200078e00ff */
[----:B------:R-:W-:Y:S03]  /*5fb0*/  LOP3.LUT R145, R145, UR8, R8, 0x96, !PT ;  /* 0x0000000891917c12 */ /* 0x000fe6000f8e9608 */
[----:B------:R1:W-:Y:S01]  /*5fc0*/  MUFU.EX2 R223, R15 ;  /* 0x0000000f00df7308 */ /* 0x0003e20000000800 */
[----:B------:R-:W-:Y:S01]  /*5fd0*/  @!P3 FSEL R49, R49, -INF , !P5 ;  /* 0xff8000003131b808 */ /* 0x000fe20006800000 */
[--C-:B------:R-:W-:Y:S01]  /*5fe0*/  FFMA.FTZ R48, R48, UR11, -R149.reuse ;  /* 0x0000000b30307c23 */ /* 0x100fe20008010895 */
[----:B------:R-:W-:Y:S01]  /*5ff0*/  @!P3 FSEL R42, R42, -INF , !P6 ;  /* 0xff8000002a2ab808 */ /* 0x000fe20007000000 */
[--C-:B------:R-:W-:Y:S01]  /*6000*/  FFMA.FTZ R46, R46, UR11, -R0.reuse ;  /* 0x0000000b2e2e7c23 */ /* 0x100fe20008010800 */
[C---:B------:R-:W-:Y:S01]  /*6010*/  @!P3 ISETP.GE.AND P1, PT, R4.reuse, R152, PT ;  /* 0x000000980400b20c */ /* 0x040fe20003f26270 */
[----:B------:R-:W-:Y:S01]  /*6020*/  FFMA.FTZ R49, R49, UR11, -R149 ;  /* 0x0000000b31317c23 */ /* 0x000fe20008010895 */
[CC--:B------:R-:W-:Y:S03]  /*6030*/  @!P3 ISETP.GE.AND P0, PT, R4.reuse, R151.reuse, PT ;  /* 0x000000970400b20c */ /* 0x0c0fe60003f06270 */
[----:B------:R-:W-:Y:S01]  /*6040*/  MUFU.EX2 R155, R48 ;  /* 0x00000030009b7308 */ /* 0x000fe20000000800 */
[----:B------:R-:W-:Y:S01]  /*6050*/  @!P3 ISETP.GE.AND P5, PT, R4, R150, PT ;  /* 0x000000960400b20c */ /* 0x000fe20003fa6270 */
[--C-:B------:R-:W-:Y:S01]  /*6060*/  FFMA.FTZ R42, R42, UR11, -R0.reuse ;  /* 0x0000000b2a2a7c23 */ /* 0x100fe20008010800 */
[----:B------:R-:W-:Y:S01]  /*6070*/  @!P3 ISETP.GE.AND P6, PT, R5, R151, PT ;  /* 0x000000970500b20c */ /* 0x000fe20003fc6270 */
[----:B------:R-:W-:Y:S01]  /*6080*/  @!P3 VIADD R4, R2, 0x31 ;  /* 0x000000310204b836 */ /* 0x000fe20000000000 */
[----:B------:R-:W-:Y:S01]  /*6090*/  @!P3 FSEL R50, R50, -INF , !P4 ;  /* 0xff8000003232b808 */ /* 0x000fe20006000000 */
[----:B------:R-:W-:Y:S01]  /*60a0*/  FFMA.FTZ R47, R47, UR11, -R0 ;  /* 0x0000000b2f2f7c23 */ /* 0x000fe20008010800 */
[----:B------:R-:W-:Y:S03]  /*60b0*/  @!P3 FSEL R45, R45, -INF , !P6 ;  /* 0xff8000002d2db808 */ /* 0x000fe60007000000 */
[----:B------:R-:W-:Y:S01]  /*60c0*/  MUFU.EX2 R154, R49 ;  /* 0x00000031009a7308 */ /* 0x000fe20000000800 */
[-C--:B------:R-:W-:Y:S01]  /*60d0*/  @!P3 ISETP.GE.AND P6, PT, R5, R152.reuse, PT ;  /* 0x000000980500b20c */ /* 0x080fe20003fc6270 */
[--C-:B------:R-:W-:Y:S01]  /*60e0*/  FFMA.FTZ R50, R50, UR11, -R148.reuse ;  /* 0x0000000b32327c23 */ /* 0x100fe20008010894 */
[----:B------:R-:W-:Y:S01]  /*60f0*/  @!P3 ISETP.GE.AND P4, PT, R4, R153, PT ;  /* 0x000000990400b20c */ /* 0x000fe20003f86270 */
[--C-:B------:R-:W-:Y:S01]  /*6100*/  FFMA.FTZ R44, R44, UR11, -R3.reuse ;  /* 0x0000000b2c2c7c23 */ /* 0x100fe20008010803 */
[----:B------:R-:W-:Y:S01]  /*6110*/  @!P3 FSEL R51, R51, -INF , !P6 ;  /* 0xff8000003333b808 */ /* 0x000fe20007000000 */
[----:B------:R-:W-:Y:S01]  /*6120*/  FFMA.FTZ R45, R45, UR11, -R3 ;  /* 0x0000000b2d2d7c23 */ /* 0x000fe20008010803 */
[----:B------:R-:W-:Y:S03]  /*6130*/  @!P3 FSEL R52, R52, -INF , !P2 ;  /* 0xff8000003434b808 */ /* 0x000fe60005000000 */
        /* <DEDUP_REMOVED lines=8> */
[C---:B------:R-:W-:Y:S01]  /*61c0*/  @!P3 VIADD R4, R2.reuse, 0x38 ;  /* 0x000000380204b836 */ /* 0x040fe20000000000 */
[----:B------:R-:W-:Y:S01]  /*61d0*/  @!P3 FSEL R55, R55, -INF , !P6 ;  /* 0xff8000003737b808 */ /* 0x000fe20007000000 */
[----:B------:R-:W-:Y:S01]  /*61e0*/  @!P3 VIADD R2, R2, 0x39 ;  /* 0x000000390202b836 */ /* 0x000fe20000000000 */
[----:B------:R-:W-:Y:S01]  /*61f0*/  @!P3 FSEL R57, R57, -INF , !P2 ;  /* 0xff8000003939b808 */ /* 0x000fe20005000000 */
[----:B------:R-:W-:Y:S01]  /*6200*/  MUFU.EX2 R164, R51 ;  /* 0x0000003300a47308 */ /* 0x000fe20000000800 */
[----:B------:R-:W-:Y:S01]  /*6210*/  @!P3 FSEL R59, R59, -INF , !P4 ;  /* 0xff8000003b3bb808 */ /* 0x000fe20006000000 */
[----:B------:R-:W-:Y:S01]  /*6220*/  FFMA.FTZ R55, R55, UR11, -R148 ;  /* 0x0000000b37377c23 */ /* 0x000fe20008010894 */
[C---:B------:R-:W-:Y:S01]  /*6230*/  @!P3 ISETP.GE.AND P6, PT, R2.reuse, R151, PT ;  /* 0x000000970200b20c */ /* 0x040fe20003fc6270 */
[----:B------:R-:W-:Y:S01]  /*6240*/  FFMA.FTZ R57, R57, UR11, -R3 ;  /* 0x0000000b39397c23 */ /* 0x000fe20008010803 */
[C---:B------:R-:W-:Y:S01]  /*6250*/  @!P3 ISETP.GE.AND P2, PT, R2.reuse, R150, PT ;  /* 0x000000960200b20c */ /* 0x040fe20003f46270 */
[----:B------:R-:W-:Y:S01]  /*6260*/  FFMA.FTZ R59, R59, UR11, -R0 ;  /* 0x0000000b3b3b7c23 */ /* 0x000fe20008010800 */
[----:B------:R-:W-:Y:S03]  /*6270*/  @!P3 FSEL R61, R61, -INF , !P6 ;  /* 0xff8000003d3db808 */ /* 0x000fe60007000000 */
[----:B------:R-:W-:Y:S01]  /*6280*/  MUFU.EX2 R159, R55 ;  /* 0x00000037009f7308 */ /* 0x000fe20000000800 */
[C---:B------:R-:W-:Y:S01]  /*6290*/  @!P3 ISETP.GE.AND P4, PT, R2.reuse, R153, PT ;  /* 0x000000990200b20c */ /* 0x040fe20003f86270 */
[----:B------:R-:W-:Y:S01]  /*62a0*/  IMAD.WIDE.U32 R6, R189, -0x326172a9, RZ ;  /* 0xcd9e8d57bd067825 */ /* 0x000fe200078e00ff */
[----:B------:R-:W-:Y:S02]  /*62b0*/  @!P3 ISETP.GE.AND P6, PT, R2, R152, PT ;  /* 0x000000980200b20c */ /* 0x000fe40003fc6270 */
[----:B------:R-:W-:Y:S01]  /*62c0*/  @!P3 FSEL R54, R54, -INF , !P1 ;  /* 0xff8000003636b808 */ /* 0x000fe20004800000 */
[----:B------:R-:W-:Y:S01]  /*62d0*/  FFMA.FTZ R2, R17, UR11, -R149 ;  /* 0x0000000b11027c23 */ /* 0x000fe20008010895 */
[----:B------:R-:W-:Y:S03]  /*62e0*/  @!P3 ISETP.GE.AND P1, PT, R4, R151, PT ;  /* 0x000000970400b20c */ /* 0x000fe60003f26270 */
[----:B------:R-:W-:Y:S01]  /*62f0*/  MUFU.EX2 R167, R57 ;  /* 0x0000003900a77308 */ /* 0x000fe20000000800 */
[----:B------:R-:W-:Y:S01]  /*6300*/  @!P3 FSEL R56, R56, -INF , !P0 ;  /* 0xff8000003838b808 */ /* 0x000fe20004000000 */
[----:B------:R-:W-:Y:S01]  /*6310*/  FFMA.FTZ R54, R54, UR11, -R148 ;  /* 0x0000000b36367c23 */ /* 0x000fe20008010894 */
[----:B------:R-:W-:Y:S01]  /*6320*/  @!P3 FSEL R58, R58, -INF , !P5 ;  /* 0xff8000003a3ab808 */ /* 0x000fe20006800000 */
[----:B------:R-:W-:Y:S01]  /*6330*/  IMAD.WIDE.U32 R16, R157, -0x2daee0ad, RZ ;  /* 0xd2511f539d107825 */ /* 0x000fe200078e00ff */
[----:B------:R-:W-:Y:S02]  /*6340*/  @!P3 FSEL R60, R60, -INF , !P1 ;  /* 0xff8000003c3cb808 */ /* 0x000fe40004800000 */
[C---:B------:R-:W-:Y:S03]  /*6350*/  @!P3 ISETP.GE.AND P0, PT, R4.reuse, R150, PT ;  /* 0x000000960400b20c */ /* 0x040fe60003f06270 */
[----:B------:R4:W3:Y:S01]  /*6360*/  MUFU.EX2 R196, R2 ;  /* 0x0000000200c47308 */ /* 0x0008e20000000800 */
[----:B------:R-:W-:Y:S01]  /*6370*/  @!P3 ISETP.GE.AND P5, PT, R4, R153, PT ;  /* 0x000000990400b20c */ /* 0x000fe20003fa6270 */
[----:B------:R-:W-:Y:S01]  /*6380*/  FFMA.FTZ R60, R60, UR11, -R3 ;  /* 0x0000000b3c3c7c23 */ /* 0x000fe20008010803 */
[----:B------:R-:W-:Y:S01]  /*6390*/  @!P3 ISETP.GE.AND P1, PT, R4, R152, PT ;  /* 0x000000980400b20c */ /* 0x000fe20003f26270 */
[----:B------:R-:W-:Y:S01]  /*63a0*/  IMAD.WIDE.U32 R4, R194, -0x2daee0ad, RZ ;  /* 0xd2511f53c2047825 */ /* 0x000fe200078e00ff */
[----:B------:R-:W-:Y:S02]  /*63b0*/  LOP3.LUT R136, R9, UR6, R172, 0x96, !PT ;  /* 0x0000000609887c12 */ /* 0x000fe4000f8e96ac */
[----:B------:R-:W-:Y:S03]  /*63c0*/  LOP3.LUT R14, R7, UR7, R158, 0x96, !PT ;  /* 0x00000007070e7c12 */ /* 0x000fe6000f8e969e */
[----:B------:R2:W-:Y:S01]  /*63d0*/  MUFU.EX2 R173, R21 ;  /* 0x0000001500ad7308 */ /* 0x0005e20000000800 */
[----:B------:R-:W-:Y:S01]  /*63e0*/  LOP3.LUT R7, R17, UR8, R166, 0x96, !PT ;  /* 0x0000000811077c12 */ /* 0x000fe2000f8e96a6 */
[----:B------:R-:W-:Y:S01]  /*63f0*/  IMAD.WIDE.U32 R136, R136, -0x326172a9, RZ ;  /* 0xcd9e8d5788887825 */ /* 0x000fe200078e00ff */
[----:B------:R-:W-:Y:S01]  /*6400*/  @!P3 FSEL R65, R65, -INF , !P4 ;  /* 0xff8000004141b808 */ /* 0x000fe20006000000 */
[----:B------:R-:W-:Y:S01]  /*6410*/  UIADD3 UR7, UR18, -0x4ab325aa, URZ ;  /* 0xb54cda5612077890 */ /* 0x000fe2000fffe03f */
[----:B------:R-:W-:Y:S01]  /*6420*/  @!P3 FSEL R66, R66, -INF , !P1 ;  /* 0xff8000004242b808 */ /* 0x000fe20004800000 */
[----:B-1----:R-:W-:Y:S01]  /*6430*/  IMAD.WIDE.U32 R14, R14, -0x2daee0ad, RZ ;  /* 0xd2511f530e0e7825 */ /* 0x002fe200078e00ff */
[----:B------:R-:W-:Y:S03]  /*6440*/  @!P3 FSEL R62, R62, -INF , !P0 ;  /* 0xff8000003e3eb808 */ /* 0x000fe60004000000 */
[----:B------:R-:W-:Y:S01]  /*6450*/  MUFU.EX2 R161, R60 ;  /* 0x0000003c00a17308 */ /* 0x000fe20000000800 */
[----:B----4-:R-:W-:Y:S01]  /*6460*/  LOP3.LUT R2, R5, UR6, R192, 0x96, !PT ;  /* 0x0000000605027c12 */ /* 0x010fe2000f8e96c0 */
[----:B------:R-:W-:Y:S01]  /*6470*/  UIADD3 UR6, UR18, 0x1715609d, URZ ;  /* 0x1715609d12067890 */ /* 0x000fe2000fffe03f */
[----:B------:R-:W-:Y:S01]  /*6480*/  @!P3 FSEL R63, R63, -INF , !P2 ;  /* 0xff8000003f3fb808 */ /* 0x000fe20005000000 */
[----:B------:R-:W-:Y:S01]  /*6490*/  FFMA.FTZ R62, R62, UR11, -R0 ;  /* 0x0000000b3e3e7c23 */ /* 0x000fe20008010800 */
[----:B------:R-:W-:Y:S01]  /*64a0*/  @!P3 FSEL R64, R64, -INF , !P5 ;  /* 0xff8000004040b808 */ /* 0x000fe20006800000 */
[----:B------:R-:W-:Y:S01]  /*64b0*/  IMAD.WIDE.U32 R18, R2, -0x326172a9, RZ ;  /* 0xcd9e8d5702127825 */ /* 0x000fe200078e00ff */
[----:B------:R-:W-:Y:S03]  /*64c0*/  @!P3 FSEL R67, R67, -INF , !P6 ;  /* 0xff8000004343b808 */ /* 0x000fe60007000000 */
[----:B------:R1:W-:Y:S01]  /*64d0*/  MUFU.EX2 R189, R20 ;  /* 0x0000001400bd7308 */ /* 0x0003e20000000800 */
[----:B------:R-:W-:Y:S01]  /*64e0*/  LOP3.LUT R5, R141, UR6, R6, 0x96, !PT ;  /* 0x000000068d057c12 */ /* 0x000fe2000f8e9606 */
[--C-:B------:R-:W-:Y:S01]  /*64f0*/  FFMA.FTZ R64, R64, UR11, -R149.reuse ;  /* 0x0000000b40407c23 */ /* 0x100fe20008010895 */
[----:B------:R-:W-:Y:S01]  /*6500*/  LOP3.LUT R9, R13, UR6, R168, 0x96, !PT ;  /* 0x000000060d097c12 */ /* 0x000fe2000f8e96a8 */
[----:B------:R-:W-:Y:S01]  /*6510*/  FFMA.FTZ R149, R65, UR11, -R149 ;  /* 0x0000000b41957c23 */ /* 0x000fe20008010895 */
[----:B------:R-:W-:Y:S01]  /*6520*/  LOP3.LUT R174, R19, UR6, R174, 0x96, !PT ;  /* 0x0000000613ae7c12 */ /* 0x000fe2000f8e96ae */
[----:B------:R-:W-:Y:S01]  /*6530*/  FFMA.FTZ R66, R66, UR11, -R148 ;  /* 0x0000000b42427c23 */ /* 0x000fe20008010894 */
[----:B------:R-:W-:Y:S03]  /*6540*/  LOP3.LUT R150, R137, UR6, R10, 0x96, !PT ;  /* 0x0000000689967c12 */ /* 0x000fe6000f8e960a */
[----:B------:R-:W-:Y:S01]  /*6550*/  MUFU.EX2 R206, R22 ;  /* 0x0000001600ce7308 */ /* 0x000fe20000000800 */
[----:B------:R-:W-:Y:S01]  /*6560*/  LOP3.LUT R141, R143, UR8, R4, 0x96, !PT ;  /* 0x000000088f8d7c12 */ /* 0x000fe2000f8e9604 */
[----:B------:R-:W-:Y:S01]  /*6570*/  IMAD.WIDE.U32 R6, R7, -0x326172a9, RZ ;  /* 0xcd9e8d5707067825 */ /* 0x000fe200078e00ff */
[----:B------:R-:W-:Y:S01]  /*6580*/  LOP3.LUT R143, R15, UR8, R170, 0x96, !PT ;  /* 0x000000080f8f7c12 */ /* 0x000fe2000f8e96aa */
[----:B------:R-:W-:Y:S02]  /*6590*/  UIADD3 UR6, UR15, 0x646e171e, URZ ;  /* 0x646e171e0f067890 */ /* 0x000fe4000fffe03f */
[----:B------:R-:W-:Y:S01]  /*65a0*/  FFMA.FTZ R148, R67, UR11, -R148 ;  /* 0x0000000b43947c23 */ /* 0x000fe20008010894 */
[----:B------:R-:W-:Y:S01]  /*65b0*/  IMAD.WIDE.U32 R4, R5, -0x2daee0ad, RZ ;  /* 0xd2511f5305047825 */ /* 0x000fe200078e00ff */
[----:B------:R-:W-:Y:S02]  /*65c0*/  LOP3.LUT R12, R7, UR7, R12, 0x96, !PT ;  /* 0x00000007070c7c12 */ /* 0x000fe4000f8e960c */
[----:B------:R4:W-:Y:S01]  /*65d0*/  MUFU.EX2 R203, R23 ;  /* 0x0000001700cb7308 */ /* 0x0009e20000000800 */
[----:B------:R-:W-:Y:S01]  /*65e0*/  LOP3.LUT R17, R6, 0xff, RZ, 0xc0, !PT ;  /* 0x000000ff06117812 */ /* 0x000fe200078ec0ff */
[----:B------:R-:W-:Y:S01]  /*65f0*/  IMAD.WIDE.U32 R8, R9, -0x2daee0ad, RZ ;  /* 0xd2511f5309087825 */ /* 0x000fe200078e00ff */
[----:B------:R-:W-:Y:S02]  /*6600*/  LOP3.LUT R146, R4, 0xffff, RZ, 0xc0, !PT ;  /* 0x0000ffff04927812 */ /* 0x000fe400078ec0ff */
[----:B------:R-:W-:Y:S01]  /*6610*/  SHF.R.U32.HI R15, RZ, 0x18, R6 ;  /* 0x00000018ff0f7819 */ /* 0x000fe20000011606 */
[----:B------:R-:W-:Y:S01]  /*6620*/  FFMA.FTZ R58, R58, UR11, -R0 ;  /* 0x0000000b3a3a7c23 */ /* 0x000fe20008010800 */
[----:B------:R-:W-:Y:S03]  /*6630*/  SHF.R.U32.HI R147, RZ, 0x10, R4 ;  /* 0x00000010ff937819 */ /* 0x000fe60000011604 */
[----:B------:R3:W-:Y:S01]  /*6640*/  MUFU.EX2 R210, R24 ;  /* 0x0000001800d27308 */ /* 0x0007e20000000800 */
[----:B--2---:R-:W-:Y:S01]  /*6650*/  LOP3.LUT R21, R6, 0xffff, RZ, 0xc0, !PT ;  /* 0x0000ffff06157812 */ /* 0x004fe200078ec0ff */
[----:B------:R-:W-:Y:S01]  /*6660*/  FFMA.FTZ R0, R63, UR11, -R0 ;  /* 0x0000000b3f007c23 */ /* 0x000fe20008010800 */
[----:B------:R-:W-:Y:S01]  /*6670*/  SHF.R.U32.HI R137, RZ, 0x10, R6 ;  /* 0x00000010ff897819 */ /* 0x000fe20000011606 */
[----:B------:R-:W-:Y:S01]  /*6680*/  IMAD.WIDE.U32 R6, R141, -0x326172a9, RZ ;  /* 0xcd9e8d578d067825 */ /* 0x000fe200078e00ff */
[----:B------:R-:W-:Y:S02]  /*6690*/  LOP3.LUT R13, R5, UR6, R14, 0x96, !PT ;  /* 0x00000006050d7c12 */ /* 0x000fe4000f8e960e */
[----:B------:R-:W-:Y:S03]  /*66a0*/  LOP3.LUT R14, R4, 0xff, RZ, 0xc0, !PT ;  /* 0x000000ff040e7812 */ /* 0x000fe600078ec0ff */
[----:B------:R-:W-:Y:S01]  /*66b0*/  MUFU.EX2 R192, R34 ;  /* 0x0000002200c07308 */ /* 0x000fe20000000800 */
[----:B-1----:R-:W-:Y:S01]  /*66c0*/  SHF.R.U32.HI R20, RZ, 0x18, R4 ;  /* 0x00000018ff147819 */ /* 0x002fe20000011604 */
[----:B------:R-:W-:Y:S01]  /*66d0*/  IMAD.WIDE.U32 R4, R143, -0x326172a9, RZ ;  /* 0xcd9e8d578f047825 */ /* 0x000fe200078e00ff */
[----:B------:R-:W-:Y:S02]  /*66e0*/  LOP3.LUT R11, R9, UR6, R16, 0x96, !PT ;  /* 0x00000006090b7c12 */ /* 0x000fe4000f8e9610 */
[----:B------:R-:W-:Y:S01]  /*66f0*/  LOP3.LUT R10, R7, UR7, R18, 0x96, !PT ;  /* 0x00000007070a7c12 */ /* 0x000fe2000f8e9612 */
[--C-:B------:R-:W-:Y:S01]  /*6700*/  FFMA.FTZ R56, R56, UR11, -R3.reuse ;  /* 0x0000000b38387c23 */ /* 0x100fe20008010803 */
[C---:B------:R-:W-:Y:S01]  /*6710*/  LOP3.LUT R16, R8.reuse, 0xff, RZ, 0xc0, !PT ;  /* 0x000000ff08107812 */ /* 0x040fe200078ec0ff */
[----:B------:R-:W-:Y:S01]  /*6720*/  FFMA.FTZ R3, R61, UR11, -R3 ;  /* 0x0000000b3d037c23 */ /* 0x000fe20008010803 */
[--C-:B------:R-:W-:Y:S01]  /*6730*/  SHF.R.U32.HI R19, RZ, 0x18, R8.reuse ;  /* 0x00000018ff137819 */ /* 0x100fe20000011608 */
[----:B------:R-:W-:Y:S01]  /*6740*/  MUFU.EX2 R153, R66 ;  /* 0x0000004200997308 */ /* 0x000fe20000000800 */
[----:B----4-:R-:W-:Y:S02]  /*6750*/  LOP3.LUT R23, R8, 0xffff, RZ, 0xc0, !PT ;  /* 0x0000ffff08177812 */ /* 0x010fe400078ec0ff */
[----:B------:R-:W-:Y:S02]  /*6760*/  SHF.R.U32.HI R132, RZ, 0x10, R8 ;  /* 0x00000010ff847819 */ /* 0x000fe40000011608 */
[C---:B------:R-:W-:Y:S02]  /*6770*/  LOP3.LUT R18, R6.reuse, 0xff, RZ, 0xc0, !PT ;  /* 0x000000ff06127812 */ /* 0x040fe400078ec0ff */
[--C-:B------:R-:W-:Y:S03]  /*6780*/  SHF.R.U32.HI R22, RZ, 0x18, R6.reuse ;  /* 0x00000018ff167819 */ /* 0x100fe60000011606 */
[----:B------:R-:W-:Y:S01]  /*6790*/  MUFU.EX2 R168, R62 ;  /* 0x0000003e00a87308 */ /* 0x000fe20000000800 */
[----:B---3--:R-:W-:Y:S02]  /*67a0*/  SHF.R.U32.HI R24, RZ, 0x10, R6 ;  /* 0x00000010ff187819 */ /* 0x008fe40000011606 */
[----:B------:R-:W-:Y:S02]  /*67b0*/  LOP3.LUT R133, R6, 0xffff, RZ, 0xc0, !PT ;  /* 0x0000ffff06857812 */ /* 0x000fe400078ec0ff */
[----:B------:R-:W-:Y:S02]  /*67c0*/  LOP3.LUT R2, R5, UR7, R140, 0x96, !PT ;  /* 0x0000000705027c12 */ /* 0x000fe4000f8e968c */
[C---:B------:R-:W-:Y:S03]  /*67d0*/  LOP3.LUT R6, R4.reuse, 0xffff, RZ, 0xc0, !PT ;  /* 0x0000ffff04067812 */ /* 0x040fe600078ec0ff */
[----:B------:R-:W-:Y:S01]  /*67e0*/  MUFU.EX2 R166, R0 ;  /* 0x0000000000a67308 */ /* 0x000fe20000000800 */
[----:B------:R-:W-:Y:S02]  /*67f0*/  LOP3.LUT R8, R4, 0xff, RZ, 0xc0, !PT ;  /* 0x000000ff04087812 */ /* 0x000fe400078ec0ff */
[--C-:B------:R-:W-:Y:S02]  /*6800*/  SHF.R.U32.HI R9, RZ, 0x10, R4.reuse ;  /* 0x00000010ff097819 */ /* 0x100fe40000011604 */
[----:B------:R-:W-:Y:S02]  /*6810*/  SHF.R.U32.HI R7, RZ, 0x18, R4 ;  /* 0x00000018ff077819 */ /* 0x000fe40000011604 */
[C---:B------:R-:W-:Y:S03]  /*6820*/  LOP3.LUT R4, R12.reuse, 0xffff, RZ, 0xc0, !PT ;  /* 0x0000ffff0c047812 */ /* 0x040fe600078ec0ff */
[----:B------:R-:W-:Y:S01]  /*6830*/  MUFU.EX2 R152, R52 ;  /* 0x0000003400987308 */ /* 0x000fe20000000800 */
[----:B------:R-:W-:Y:S02]  /*6840*/  LOP3.LUT R5, R12, 0xff, RZ, 0xc0, !PT ;  /* 0x000000ff0c057812 */ /* 0x000fe400078ec0ff */
[----:B------:R-:W-:Y:S02]  /*6850*/  SHF.R.U32.HI R4, RZ, 0x8, R4 ;  /* 0x00000008ff047819 */ /* 0x000fe40000011604 */
[----:B------:R-:W-:Y:S02]  /*6860*/  ISETP.LE.U32.AND P4, PT, R5, UR12, PT ;  /* 0x0000000c05007c0c */ /* 0x000fe4000bf83070 */
[----:B------:R-:W-:Y:S03]  /*6870*/  LOP3.LUT R4, R4, 0xffff, RZ, 0xc0, !PT ;  /* 0x0000ffff04047812 */ /* 0x000fe600078ec0ff */
[----:B------:R-:W-:Y:S01]  /*6880*/  MUFU.EX2 R151, R53 ;  /* 0x0000003500977308 */ /* 0x000fe20000000800 */
[--C-:B------:R-:W-:Y:S02]  /*6890*/  SHF.R.U32.HI R5, RZ, 0x10, R12.reuse ;  /* 0x00000010ff057819 */ /* 0x100fe4000001160c */
[----:B------:R-:W-:Y:S02]  /*68a0*/  ISETP.LE.U32.AND P1, PT, R4, UR12, PT ;  /* 0x0000000c04007c0c */ /* 0x000fe4000bf23070 */
[----:B------:R-:W-:Y:S02]  /*68b0*/  LOP3.LUT R5, R5, 0xff, RZ, 0xc0, !PT ;  /* 0x000000ff05057812 */ /* 0x000fe400078ec0ff */
[----:B------:R-:W-:Y:S03]  /*68c0*/  SHF.R.U32.HI R12, RZ, 0x18, R12 ;  /* 0x00000018ff0c7819 */ /* 0x000fe6000001160c */
[----:B------:R-:W-:Y:S01]  /*68d0*/  MUFU.EX2 R158, R3 ;  /* 0x00000003009e7308 */ /* 0x000fe20000000800 */
[----:B------:R-:W-:Y:S01]  /*68e0*/  ISETP.LE.U32.AND P3, PT, R5, UR12, PT ;  /* 0x0000000c05007c0c */ /* 0x000fe2000bf63070 */
[----:B------:R-:W-:Y:S01]  /*68f0*/  @!P4 FADD.FTZ R193, -R193, -RZ ;  /* 0x800000ffc1c1c221 */ /* 0x000fe20000010100 */
[C---:B------:R-:W-:Y:S02]  /*6900*/  LOP3.LUT R4, R2.reuse, 0xffff, RZ, 0xc0, !PT ;  /* 0x0000ffff02047812 */ /* 0x040fe400078ec0ff */
[----:B------:R-:W-:Y:S02]  /*6910*/  LOP3.LUT R5, R2, 0xff, RZ, 0xc0, !PT ;  /* 0x000000ff02057812 */ /* 0x000fe400078ec0ff */
[----:B------:R-:W-:Y:S01]  /*6920*/  ISETP.LE.U32.AND P6, PT, R12, UR12, PT ;  /* 0x0000000c0c007c0c */ /* 0x000fe2000bfc3070 */
[----:B------:R-:W-:Y:S01]  /*6930*/  @!P1 FADD.FTZ R202, -R202, -RZ ;  /* 0x800000ffcaca9221 */ /* 0x000fe20000010100 */
[----:B------:R-:W-:Y:S01]  /*6940*/  SHF.R.U32.HI R4, RZ, 0x8, R4 ;  /* 0x00000008ff047819 */ /* 0x000fe20000011604 */
[----:B------:R-:W-:Y:S01]  /*6950*/  MUFU.EX2 R160, R54 ;  /* 0x0000003600a07308 */ /* 0x000fe20000000800 */
[----:B------:R-:W-:Y:S02]  /*6960*/  ISETP.LE.U32.AND P4, PT, R5, UR12, PT ;  /* 0x0000000c05007c0c */ /* 0x000fe4000bf83070 */
[--C-:B------:R-:W-:Y:S01]  /*6970*/  SHF.R.U32.HI R5, RZ, 0x10, R2.reuse ;  /* 0x00000010ff057819 */ /* 0x100fe20000011602 */
[----:B------:R-:W-:Y:S01]  /*6980*/  @!P3 FADD.FTZ R218, -R218, -RZ ;  /* 0x800000ffdadab221 */ /* 0x000fe20000010100 */
[----:B------:R-:W-:Y:S02]  /*6990*/  LOP3.LUT R4, R4, 0xffff, RZ, 0xc0, !PT ;  /* 0x0000ffff04047812 */ /* 0x000fe400078ec0ff */
[----:B------:R-:W-:Y:S03]  /*69a0*/  LOP3.LUT R5, R5, 0xff, RZ, 0xc0, !PT ;  /* 0x000000ff05057812 */ /* 0x000fe600078ec0ff */
[----:B------:R-:W-:Y:S01]  /*69b0*/  MUFU.EX2 R169, R56 ;  /* 0x0000003800a97308 */ /* 0x000fe20000000800 */
[----:B------:R-:W-:Y:S01]  /*69c0*/  ISETP.LE.U32.AND P1, PT, R4, UR12, PT ;  /* 0x0000000c04007c0c */ /* 0x000fe2000bf23070 */
[----:B------:R-:W-:Y:S01]  /*69d0*/  @!P6 FADD.FTZ R217, -R217, -RZ ;  /* 0x800000ffd9d9e221 */ /* 0x000fe20000010100 */
[----:B------:R-:W-:Y:S02]  /*69e0*/  SHF.R.U32.HI R2, RZ, 0x18, R2 ;  /* 0x00000018ff027819 */ /* 0x000fe40000011602 */
[----:B------:R-:W-:Y:S01]  /*69f0*/  ISETP.LE.U32.AND P3, PT, R5, UR12, PT ;  /* 0x0000000c05007c0c */ /* 0x000fe2000bf63070 */
[----:B------:R-:W-:Y:S01]  /*6a00*/  @!P4 FADD.FTZ R221, -R221, -RZ ;  /* 0x800000ffddddc221 */ /* 0x000fe20000010100 */
[----:B------:R-:W-:Y:S03]  /*6a10*/  ISETP.LE.U32.AND P6, PT, R2, UR12, PT ;  /* 0x0000000c02007c0c */ /* 0x000fe6000bfc3070 */
[----:B------:R-:W-:Y:S01]  /*6a20*/  MUFU.EX2 R170, R59 ;  /* 0x0000003b00aa7308 */ /* 0x000fe20000000800 */
[----:B------:R-:W-:Y:S02]  /*6a30*/  SHF.R.U32.HI R2, RZ, 0x8, R6 ;  /* 0x00000008ff027819 */ /* 0x000fe40000011606 */
[----:B------:R-:W-:Y:S02]  /*6a40*/  LOP3.LUT R4, R9, 0xff, RZ, 0xc0, !PT ;  /* 0x000000ff09047812 */ /* 0x000fe400078ec0ff */
[----:B------:R-:W-:Y:S01]  /*6a50*/  LOP3.LUT R2, R2, 0xffff, RZ, 0xc0, !PT ;  /* 0x0000ffff02027812 */ /* 0x000fe200078ec0ff */
[----:B------:R-:W-:Y:S01]  /*6a60*/  @!P1 FADD.FTZ R222, -R222, -RZ ;  /* 0x800000ffdede9221 */ /* 0x000fe20000010100 */
[----:B------:R-:W-:Y:S03]  /*6a70*/  ISETP.LE.U32.AND P0, PT, R17, UR12, PT ;  /* 0x0000000c11007c0c */ /* 0x000fe6000bf03070 */
[----:B------:R-:W-:Y:S01]  /*6a80*/  MUFU.EX2 R215, R27 ;  /* 0x0000001b00d77308 */ /* 0x000fe20000000800 */
[----:B------:R-:W-:Y:S01]  /*6a90*/  ISETP.LE.U32.AND P1, PT, R2, UR12, PT ;  /* 0x0000000c02007c0c */ /* 0x000fe2000bf23070 */
[----:B------:R-:W-:Y:S01]  /*6aa0*/  @!P3 FADD.FTZ R226, -R226, -RZ ;  /* 0x800000ffe2e2b221 */ /* 0x000fe20000010100 */
[----:B------:R-:W-:Y:S01]  /*6ab0*/  ISETP.LE.U32.AND P3, PT, R4, UR12, PT ;  /* 0x0000000c04007c0c */ /* 0x000fe2000bf63070 */
[----:B------:R-:W-:Y:S01]  /*6ac0*/  @!P6 FADD.FTZ R225, -R225, -RZ ;  /* 0x800000ffe1e1e221 */ /* 0x000fe20000010100 */
[----:B------:R-:W-:Y:S02]  /*6ad0*/  SHF.R.U32.HI R2, RZ, 0x8, R21 ;  /* 0x00000008ff027819 */ /* 0x000fe40000011615 */
[----:B------:R-:W-:Y:S03]  /*6ae0*/  LOP3.LUT R4, R137, 0xff, RZ, 0xc0, !PT ;  /* 0x000000ff89047812 */ /* 0x000fe600078ec0ff */
[----:B------:R-:W1:Y:S01]  /*6af0*/  MUFU.EX2 R208, R28 ;  /* 0x0000001c00d07308 */ /* 0x000e620000000800 */
[----:B------:R-:W-:Y:S02]  /*6b00*/  LOP3.LUT R2, R2, 0xffff, RZ, 0xc0, !PT ;  /* 0x0000ffff02027812 */ /* 0x000fe400078ec0ff */
[----:B------:R-:W-:Y:S01]  /*6b10*/  ISETP.LE.U32.AND P4, PT, R8, UR12, PT ;  /* 0x0000000c08007c0c */ /* 0x000fe2000bf83070 */
[----:B------:R-:W-:Y:S01]  /*6b20*/  @!P0 FADD.FTZ R197, -R197, -RZ ;  /* 0x800000ffc5c58221 */ /* 0x000fe20000010100 */
[----:B------:R-:W-:Y:S01]  /*6b30*/  ISETP.LE.U32.AND P2, PT, R15, UR12, PT ;  /* 0x0000000c0f007c0c */ /* 0x000fe2000bf43070 */
[----:B------:R-:W-:Y:S01]  /*6b40*/  @!P1 FADD.FTZ R219, -R219, -RZ ;  /* 0x800000ffdbdb9221 */ /* 0x000fe20000010100 */
[----:B------:R-:W-:Y:S01]  /*6b50*/  ISETP.LE.U32.AND P1, PT, R4, UR12, PT ;  /* 0x0000000c04007c0c */ /* 0x000fe2000bf23070 */
[----:B------:R-:W-:Y:S01]  /*6b60*/  @!P3 FADD.FTZ R224, -R224, -RZ ;  /* 0x800000ffe0e0b221 */ /* 0x000fe20000010100 */
[----:B------:R-:W-:Y:S01]  /*6b70*/  ISETP.LE.U32.AND P3, PT, R2, UR12, PT ;  /* 0x0000000c02007c0c */ /* 0x000fe2000bf63070 */
[----:B------:R-:W-:Y:S01]  /*6b80*/  IMAD.WIDE.U32 R4, R145, -0x326172a9, RZ ;  /* 0xcd9e8d5791047825 */ /* 0x000fe200078e00ff */
[----:B------:R-:W-:Y:S01]  /*6b90*/  LOP3.LUT R2, R11, 0xffff, RZ, 0xc0, !PT ;  /* 0x0000ffff0b027812 */ /* 0x000fe200078ec0ff */
[----:B------:R-:W-:Y:S01]  /*6ba0*/  MUFU.EX2 R211, R25 ;  /* 0x0000001900d37308 */ /* 0x000fe20000000800 */
[----:B------:R-:W-:Y:S01]  /*6bb0*/  ISETP.LE.U32.AND P5, PT, R14, UR12, PT ;  /* 0x0000000c0e007c0c */ /* 0x000fe2000bfa3070 */
[----:B------:R-:W-:Y:S01]  /*6bc0*/  IMAD.U32 R145, RZ, RZ, UR23 ;  /* 0x00000017ff917e24 */ /* 0x000fe2000f8e00ff */
[----:B------:R-:W-:Y:S01]  /*6bd0*/  SHF.R.U32.HI R2, RZ, 0x8, R2 ;  /* 0x00000008ff027819 */ /* 0x000fe20000011602 */
[----:B------:R-:W-:Y:S01]  /*6be0*/  @!P4 FADD.FTZ R220, -R220, -RZ ;  /* 0x800000ffdcdcc221 */ /* 0x000fe20000010100 */
[----:B------:R-:W-:Y:S01]  /*6bf0*/  ISETP.LE.U32.AND P4, PT, R20, UR12, PT ;  /* 0x0000000c14007c0c */ /* 0x000fe2000bf83070 */
[----:B------:R-:W-:Y:S01]  /*6c00*/  @!P2 FADD.FTZ R209, -R209, -RZ ;  /* 0x800000ffd1d1a221 */ /* 0x000fe20000010100 */
[----:B------:R-:W-:Y:S01]  /*6c10*/  LOP3.LUT R2, R2, 0xffff, RZ, 0xc0, !PT ;  /* 0x0000ffff02027812 */ /* 0x000fe200078ec0ff */
[----:B------:R-:W-:Y:S01]  /*6c20*/  @!P1 FADD.FTZ R212, -R212, -RZ ;  /* 0x800000ffd4d49221 */ /* 0x000fe20000010100 */
[----:B------:R-:W-:Y:S01]  /*6c30*/  ISETP.LE.U32.AND P0, PT, R19, UR12, PT ;  /* 0x0000000c13007c0c */ /* 0x000fe2000bf03070 */
[----:B------:R-:W-:Y:S01]  /*6c40*/  @!P3 FADD.FTZ R196, -R196, -RZ ;  /* 0x800000ffc4c4b221 */ /* 0x000fe20000010100 */
[----:B------:R-:W-:Y:S01]  /*6c50*/  ISETP.LE.U32.AND P1, PT, R2, UR12, PT ;  /* 0x0000000c02007c0c */ /* 0x000fe2000bf23070 */
[----:B------:R-:W-:Y:S01]  /*6c60*/  MUFU.EX2 R207, R29 ;  /* 0x0000001d00cf7308 */ /* 0x000fe20000000800 */
[----:B------:R-:W-:Y:S01]  /*6c70*/  SHF.R.U32.HI R2, RZ, 0x10, R11 ;  /* 0x00000010ff027819 */ /* 0x000fe2000001160b */
[----:B-1----:R-:W-:Y:S01]  /*6c80*/  @!P5 FADD.FTZ R208, -R208, -RZ ;  /* 0x800000ffd0d0d221 */ /* 0x002fe20000010100 */
[C---:B------:R-:W-:Y:S02]  /*6c90*/  LOP3.LUT R14, R4.reuse, 0xff, RZ, 0xc0, !PT ;  /* 0x000000ff040e7812 */ /* 0x040fe400078ec0ff */
[----:B------:R-:W-:Y:S02]  /*6ca0*/  LOP3.LUT R19, R4, 0xffff, RZ, 0xc0, !PT ;  /* 0x0000ffff04137812 */ /* 0x000fe400078ec0ff */
[--C-:B------:R-:W-:Y:S03]  /*6cb0*/  SHF.R.U32.HI R21, RZ, 0x18, R4.reuse ;  /* 0x00000018ff157819 */ /* 0x100fe60000011604 */
[----:B------:R-:W-:Y:S01]  /*6cc0*/  MUFU.EX2 R214, R30 ;  /* 0x0000001e00d67308 */ /* 0x000fe20000000800 */
[----:B------:R-:W-:Y:S01]  /*6cd0*/  SHF.R.U32.HI R20, RZ, 0x10, R4 ;  /* 0x00000010ff147819 */ /* 0x000fe20000011604 */
[----:B------:R-:W-:Y:S01]  /*6ce0*/  @!P0 FADD.FTZ R175, -R175, -RZ ;  /* 0x800000ffafaf8221 */ /* 0x000fe20000010100 */
[----:B------:R-:W-:Y:S01]  /*6cf0*/  LOP3.LUT R4, R13, 0xff, RZ, 0xc0, !PT ;  /* 0x000000ff0d047812 */ /* 0x000fe200078ec0ff */
[----:B------:R-:W-:Y:S01]  /*6d00*/  @!P1 FADD.FTZ R173, -R173, -RZ ;  /* 0x800000ffadad9221 */ /* 0x000fe20000010100 */
[----:B------:R-:W-:Y:S02]  /*6d10*/  LOP3.LUT R6, R11, 0xff, RZ, 0xc0, !PT ;  /* 0x000000ff0b067812 */ /* 0x000fe400078ec0ff */
[----:B------:R-:W-:Y:S03]  /*6d20*/  ISETP.LE.U32.AND P1, PT, R4, UR12, PT ;  /* 0x0000000c04007c0c */ /* 0x000fe6000bf23070 */
[----:B------:R-:W1:Y:S01]  /*6d30*/  MUFU.EX2 R213, R31 ;  /* 0x0000001f00d57308 */ /* 0x000e620000000800 */
[----:B------:R-:W-:Y:S02]  /*6d40*/  LOP3.LUT R2, R2, 0xff, RZ, 0xc0, !PT ;  /* 0x000000ff02027812 */ /* 0x000fe400078ec0ff */
[----:B------:R-:W-:Y:S02]  /*6d50*/  ISETP.LE.U32.AND P3, PT, R6, UR12, PT ;  /* 0x0000000c06007c0c */ /* 0x000fe4000bf63070 */
[----:B------:R-:W-:Y:S02]  /*6d60*/  ISETP.LE.U32.AND P2, PT, R2, UR12, PT ;  /* 0x0000000c02007c0c */ /* 0x000fe4000bf43070 */
[--C-:B------:R-:W-:Y:S03]  /*6d70*/  SHF.R.U32.HI R4, RZ, 0x10, R13.reuse ;  /* 0x00000010ff047819 */ /* 0x100fe6000001160d */
[----:B------:R-:W2:Y:S01]  /*6d80*/  MUFU.EX2 R157, R36 ;  /* 0x00000024009d7308 */ /* 0x000ea20000000800 */
[----:B------:R-:W-:Y:S02]  /*6d90*/  LOP3.LUT R2, R13, 0xffff, RZ, 0xc0, !PT ;  /* 0x0000ffff0d027812 */ /* 0x000fe400078ec0ff */
[----:B------:R-:W-:Y:S01]  /*6da0*/  SHF.R.U32.HI R13, RZ, 0x18, R13 ;  /* 0x00000018ff0d7819 */ /* 0x000fe2000001160d */
[----:B------:R-:W-:Y:S01]  /*6db0*/  @!P1 FADD.FTZ R210, -R210, -RZ ;  /* 0x800000ffd2d29221 */ /* 0x000fe20000010100 */
[----:B------:R-:W-:Y:S02]  /*6dc0*/  SHF.R.U32.HI R2, RZ, 0x8, R2 ;  /* 0x00000008ff027819 */ /* 0x000fe40000011602 */
[----:B------:R-:W-:Y:S01]  /*6dd0*/  ISETP.LE.U32.AND P1, PT, R13, UR12, PT ;  /* 0x0000000c0d007c0c */ /* 0x000fe2000bf23070 */
[----:B------:R-:W-:Y:S01]  /*6de0*/  @!P3 FADD.FTZ R189, -R189, -RZ ;  /* 0x800000ffbdbdb221 */ /* 0x000fe20000010100 */
[----:B------:R-:W-:Y:S01]  /*6df0*/  SHF.R.U32.HI R11, RZ, 0x18, R11 ;  /* 0x00000018ff0b7819 */ /* 0x000fe2000001160b */
[----:B------:R-:W-:Y:S01]  /*6e00*/  @!P2 FADD.FTZ R206, -R206, -RZ ;  /* 0x800000ffcecea221 */ /* 0x000fe20000010100 */
[----:B------:R-:W-:Y:S01]  /*6e10*/  LOP3.LUT R2, R2, 0xffff, RZ, 0xc0, !PT ;  /* 0x0000ffff02027812 */ /* 0x000fe200078ec0ff */
[----:B-1----:R-:W-:Y:S01]  /*6e20*/  @!P4 FADD.FTZ R213, -R213, -RZ ;  /* 0x800000ffd5d5c221 */ /* 0x002fe20000010100 */
[----:B------:R-:W-:Y:S01]  /*6e30*/  ISETP.LE.U32.AND P3, PT, R11, UR12, PT ;  /* 0x0000000c0b007c0c */ /* 0x000fe2000bf63070 */
[----:B------:R-:W-:Y:S01]  /*6e40*/  MUFU.EX2 R156, R37 ;  /* 0x00000025009c7308 */ /* 0x000fe20000000800 */
[----:B------:R-:W-:Y:S02]  /*6e50*/  SHF.R.U32.HI R11, RZ, 0x8, R146 ;  /* 0x00000008ff0b7819 */ /* 0x000fe40000011692 */
[----:B------:R-:W-:Y:S02]  /*6e60*/  ISETP.LE.U32.AND P2, PT, R2, UR12, PT ;  /* 0x0000000c02007c0c */ /* 0x000fe4000bf43070 */
[----:B------:R-:W-:Y:S01]  /*6e70*/  LOP3.LUT R11, R11, 0xffff, RZ, 0xc0, !PT ;  /* 0x0000ffff0b0b7812 */ /* 0x000fe200078ec0ff */
[----:B------:R-:W-:Y:S01]  /*6e80*/  @!P1 FADD.FTZ R215, -R215, -RZ ;  /* 0x800000ffd7d79221 */ /* 0x000fe20000010100 */
[----:B------:R-:W-:Y:S01]  /*6e90*/  ISETP.LE.U32.AND P6, PT, R7, UR12, PT ;  /* 0x0000000c07007c0c */ /* 0x000fe2000bfc3070 */
[----:B------:R-:W-:Y:S01]  /*6ea0*/  IMAD.WIDE.U32 R6, R174, -0x2daee0ad, RZ ;  /* 0xd2511f53ae067825 */ /* 0x000fe200078e00ff */
[----:B------:R-:W-:Y:S01]  /*6eb0*/  ISETP.LE.U32.AND P1, PT, R11, UR12, PT ;  /* 0x0000000c0b007c0c */ /* 0x000fe2000bf23070 */
[----:B------:R-:W-:Y:S01]  /*6ec0*/  MUFU.EX2 R172, R38 ;  /* 0x0000002600ac7308 */ /* 0x000fe20000000800 */
[----:B------:R-:W-:Y:S01]  /*6ed0*/  LOP3.LUT R11, R147, 0xff, RZ, 0xc0, !PT ;  /* 0x000000ff930b7812 */ /* 0x000fe200078ec0ff */
[----:B------:R-:W-:Y:S01]  /*6ee0*/  @!P3 FADD.FTZ R203, -R203, -RZ ;  /* 0x800000ffcbcbb221 */ /* 0x000fe20000010100 */
[----:B------:R-:W-:Y:S02]  /*6ef0*/  LOP3.LUT R9, R5, UR7, R136, 0x96, !PT ;  /* 0x0000000705097c12 */ /* 0x000fe4000f8e9688 */
[----:B------:R-:W-:Y:S01]  /*6f00*/  ISETP.LE.U32.AND P5, PT, R11, UR12, PT ;  /* 0x0000000c0b007c0c */ /* 0x000fe2000bfa3070 */
[----:B------:R-:W-:Y:S01]  /*6f10*/  @!P2 FADD.FTZ R211, -R211, -RZ ;  /* 0x800000ffd3d3a221 */ /* 0x000fe20000010100 */
[----:B------:R-:W-:Y:S01]  /*6f20*/  LOP3.LUT R2, R4, 0xff, RZ, 0xc0, !PT ;  /* 0x000000ff04027812 */ /* 0x000fe200078ec0ff */
[----:B------:R-:W-:Y:S01]  /*6f30*/  IMAD.WIDE.U32 R4, R150, -0x2daee0ad, RZ ;  /* 0xd2511f5396047825 */ /* 0x000fe200078e00ff */
[----:B------:R-:W-:Y:S01]  /*6f40*/  ISETP.LE.U32.AND P2, PT, R18, UR12, PT ;  /* 0x0000000c12007c0c */ /* 0x000fe2000bf43070 */
[----:B------:R-:W1:Y:S01]  /*6f50*/  MUFU.EX2 R171, R39 ;  /* 0x0000002700ab7308 */ /* 0x000e620000000800 */
[C---:B------:R-:W-:Y:S01]  /*6f60*/  LOP3.LUT R17, R6.reuse, 0xffff, RZ, 0xc0, !PT ;  /* 0x0000ffff06117812 */ /* 0x040fe200078ec0ff */
[----:B------:R-:W-:Y:S01]  /*6f70*/  @!P6 FADD.FTZ R223, -R223, -RZ ;  /* 0x800000ffdfdfe221 */ /* 0x000fe20000010100 */
[--C-:B------:R-:W-:Y:S01]  /*6f80*/  SHF.R.U32.HI R18, RZ, 0x10, R6.reuse ;  /* 0x00000010ff127819 */ /* 0x100fe20000011606 */
[----:B------:R-:W-:Y:S01]  /*6f90*/  @!P1 FADD.FTZ R207, -R207, -RZ ;  /* 0x800000ffcfcf9221 */ /* 0x000fe20000010100 */
[----:B------:R-:W-:Y:S02]  /*6fa0*/  LOP3.LUT R13, R6, 0xff, RZ, 0xc0, !PT ;  /* 0x000000ff060d7812 */ /* 0x000fe400078ec0ff */
[----:B------:R-:W-:Y:S01]  /*6fb0*/  SHF.R.U32.HI R12, RZ, 0x18, R6 ;  /* 0x00000018ff0c7819 */ /* 0x000fe20000011606 */
[----:B------:R-:W-:Y:S01]  /*6fc0*/  @!P5 FADD.FTZ R214, -R214, -RZ ;  /* 0x800000ffd6d6d221 */ /* 0x000fe20000010100 */
[----:B------:R-:W-:Y:S01]  /*6fd0*/  SHF.R.U32.HI R6, RZ, 0x8, R23 ;  /* 0x00000008ff067819 */ /* 0x000fe20000011617 */
[----:B------:R-:W-:Y:S01]  /*6fe0*/  MUFU.EX2 R198, R41 ;  /* 0x0000002900c67308 */ /* 0x000fe20000000800 */
[----:B------:R-:W-:Y:S01]  /*6ff0*/  ISETP.LE.U32.AND P6, PT, R16, UR12, PT ;  /* 0x0000000c10007c0c */ /* 0x000fe2000bfc3070 */
[----:B------:R-:W-:Y:S01]  /*7000*/  @!P2 FADD.FTZ R155, -R155, -RZ ;  /* 0x800000ff9b9ba221 */ /* 0x000fe20000010100 */
[----:B------:R-:W-:Y:S02]  /*7010*/  ISETP.LE.U32.AND P3, PT, R2, UR12, PT ;  /* 0x0000000c02007c0c */ /* 0x000fe4000bf63070 */
[----:B------:R-:W-:Y:S02]  /*7020*/  LOP3.LUT R8, R7, UR6, R142, 0x96, !PT ;  /* 0x0000000607087c12 */ /* 0x000fe4000f8e968e */
[C---:B------:R-:W-:Y:S03]  /*7030*/  LOP3.LUT R16, R4.reuse, 0xffff, RZ, 0xc0, !PT ;  /* 0x0000ffff04107812 */ /* 0x040fe600078ec0ff */
[----:B------:R-:W-:Y:S01]  /*7040*/  MUFU.EX2 R205, R42 ;  /* 0x0000002a00cd7308 */ /* 0x000fe20000000800 */
[----:B------:R-:W-:Y:S01]  /*7050*/  LOP3.LUT R2, R5, UR6, R144, 0x96, !PT ;  /* 0x0000000605027c12 */ /* 0x000fe2000f8e9690 */
[----:B------:R-:W-:Y:S01]  /*7060*/  IMAD.U32 R144, RZ, RZ, UR24 ;  /* 0x00000018ff907e24 */ /* 0x000fe2000f8e00ff */
[----:B------:R-:W-:Y:S02]  /*7070*/  LOP3.LUT R11, R4, 0xff, RZ, 0xc0, !PT ;  /* 0x000000ff040b7812 */ /* 0x000fe400078ec0ff */
[--C-:B------:R-:W-:Y:S01]  /*7080*/  SHF.R.U32.HI R15, RZ, 0x18, R4.reuse ;  /* 0x00000018ff0f7819 */ /* 0x100fe20000011604 */
[----:B------:R-:W-:Y:S01]  /*7090*/  @!P6 FADD.FTZ R163, -R163, -RZ ;  /* 0x800000ffa3a3e221 */ /* 0x000fe20000010100 */
[----:B------:R-:W-:Y:S03]  /*70a0*/  SHF.R.U32.HI R7, RZ, 0x10, R4 ;  /* 0x00000010ff077819 */ /* 0x000fe60000011604 */
[----:B------:R-:W3:Y:S01]  /*70b0*/  MUFU.EX2 R199, R40 ;  /* 0x0000002800c77308 */ /* 0x000ee20000000800 */
[----:B------:R-:W-:Y:S02]  /*70c0*/  LOP3.LUT R5, R6, 0xffff, RZ, 0xc0, !PT ;  /* 0x0000ffff06057812 */ /* 0x000fe400078ec0ff */
[----:B------:R-:W-:Y:S02]  /*70d0*/  LOP3.LUT R4, R132, 0xff, RZ, 0xc0, !PT ;  /* 0x000000ff84047812 */ /* 0x000fe400078ec0ff */
[----:B------:R-:W-:Y:S02]  /*70e0*/  ISETP.LE.U32.AND P1, PT, R5, UR12, PT ;  /* 0x0000000c05007c0c */ /* 0x000fe4000bf23070 */
[----:B------:R-:W-:Y:S03]  /*70f0*/  LOP3.LUT R5, R10, 0xff, RZ, 0xc0, !PT ;  /* 0x000000ff0a057812 */ /* 0x000fe600078ec0ff */
[----:B------:R-:W-:Y:S01]  /*7100*/  MUFU.EX2 R204, R43 ;  /* 0x0000002b00cc7308 */ /* 0x000fe20000000800 */
[----:B------:R-:W-:Y:S02]  /*7110*/  ISETP.LE.U32.AND P5, PT, R4, UR12, PT ;  /* 0x0000000c04007c0c */ /* 0x000fe4000bfa3070 */
[----:B------:R-:W-:Y:S02]  /*7120*/  LOP3.LUT R4, R10, 0xffff, RZ, 0xc0, !PT ;  /* 0x0000ffff0a047812 */ /* 0x000fe400078ec0ff */
[----:B------:R-:W-:Y:S02]  /*7130*/  ISETP.LE.U32.AND P4, PT, R5, UR12, PT ;  /* 0x0000000c05007c0c */ /* 0x000fe4000bf83070 */
[----:B------:R-:W-:Y:S03]  /*7140*/  SHF.R.U32.HI R5, RZ, 0x18, R10 ;  /* 0x00000018ff057819 */ /* 0x000fe6000001160a */
[----:B------:R-:W-:Y:S01]  /*7150*/  MUFU.EX2 R201, R46 ;  /* 0x0000002e00c97308 */ /* 0x000fe20000000800 */
[----:B------:R-:W-:Y:S01]  /*7160*/  SHF.R.U32.HI R4, RZ, 0x8, R4 ;  /* 0x00000008ff047819 */ /* 0x000fe20000011604 */
[----:B------:R-:W-:Y:S01]  /*7170*/  @!P1 FADD.FTZ R162, -R162, -RZ ;  /* 0x800000ffa2a29221 */ /* 0x000fe20000010100 */
[----:B------:R-:W-:Y:S02]  /*7180*/  ISETP.LE.U32.AND P6, PT, R5, UR12, PT ;  /* 0x0000000c05007c0c */ /* 0x000fe4000bfc3070 */
[----:B------:R-:W-:Y:S01]  /*7190*/  SHF.R.U32.HI R5, RZ, 0x10, R10 ;  /* 0x00000010ff057819 */ /* 0x000fe2000001160a */
[----:B------:R-:W-:Y:S01]  /*71a0*/  @!P5 FADD.FTZ R192, -R192, -RZ ;  /* 0x800000ffc0c0d221 */ /* 0x000fe20000010100 */
[----:B------:R-:W-:Y:S03]  /*71b0*/  LOP3.LUT R4, R4, 0xffff, RZ, 0xc0, !PT ;  /* 0x0000ffff04047812 */ /* 0x000fe600078ec0ff */
[----:B------:R-:W-:Y:S01]  /*71c0*/  MUFU.EX2 R200, R47 ;  /* 0x0000002f00c87308 */ /* 0x000fe20000000800 */
[----:B------:R-:W-:Y:S01]  /*71d0*/  LOP3.LUT R5, R5, 0xff, RZ, 0xc0, !PT ;  /* 0x000000ff05057812 */ /* 0x000fe200078ec0ff */
[----:B--2---:R-:W-:Y:S01]  /*71e0*/  @!P4 FADD.FTZ R157, -R157, -RZ ;  /* 0x800000ff9d9dc221 */ /* 0x004fe20000010100 */
[----:B------:R-:W-:Y:S02]  /*71f0*/  ISETP.LE.U32.AND P5, PT, R4, UR12, PT ;  /* 0x0000000c04007c0c */ /* 0x000fe4000bfa3070 */
[----:B------:R-:W-:Y:S02]  /*7200*/  LOP3.LUT R4, R9, 0xffff, RZ, 0xc0, !PT ;  /* 0x0000ffff09047812 */ /* 0x000fe400078ec0ff */
[----:B------:R-:W-:Y:S01]  /*7210*/  ISETP.LE.U32.AND P0, PT, R5, UR12, PT ;  /* 0x0000000c05007c0c */ /* 0x000fe2000bf03070 */
[----:B-1----:R-:W-:Y:S01]  /*7220*/  @!P6 FADD.FTZ R171, -R171, -RZ ;  /* 0x800000ffababe221 */ /* 0x002fe20000010100 */
[----:B------:R-:W-:Y:S01]  /*7230*/  LOP3.LUT R5, R9, 0xff, RZ, 0xc0, !PT ;  /* 0x000000ff09057812 */ /* 0x000fe200078ec0ff */
[----:B------:R-:W1:Y:S01]  /*7240*/  MUFU.EX2 R216, R26 ;  /* 0x0000001a00d87308 */ /* 0x000e620000000800 */
[----:B------:R-:W-:Y:S02]  /*7250*/  SHF.R.U32.HI R4, RZ, 0x8, R4 ;  /* 0x00000008ff047819 */ /* 0x000fe40000011604 */
[----:B------:R-:W-:Y:S02]  /*7260*/  ISETP.LE.U32.AND P4, PT, R5, UR12, PT ;  /* 0x0000000c05007c0c */ /* 0x000fe4000bf83070 */
[----:B------:R-:W-:Y:S01]  /*7270*/  LOP3.LUT R5, R4, 0xffff, RZ, 0xc0, !PT ;  /* 0x0000ffff04057812 */ /* 0x000fe200078ec0ff */
[----:B------:R-:W-:Y:S01]  /*7280*/  @!P5 FADD.FTZ R156, -R156, -RZ ;  /* 0x800000ff9c9cd221 */ /* 0x000fe20000010100 */
[--C-:B------:R-:W-:Y:S03]  /*7290*/  SHF.R.U32.HI R6, RZ, 0x10, R9.reuse ;  /* 0x00000010ff067819 */ /* 0x100fe60000011609 */
[----:B------:R-:W-:Y:S01]  /*72a0*/  MUFU.EX2 R174, R58 ;  /* 0x0000003a00ae7308 */ /* 0x000fe20000000800 */
[----:B------:R-:W-:Y:S01]  /*72b0*/  ISETP.LE.U32.AND P5, PT, R5, UR12, PT ;  /* 0x0000000c05007c0c */ /* 0x000fe2000bfa3070 */
[----:B------:R-:W-:Y:S01]  /*72c0*/  @!P0 FADD.FTZ R172, -R172, -RZ ;  /* 0x800000ffacac8221 */ /* 0x000fe20000010100 */
[----:B------:R-:W-:Y:S02]  /*72d0*/  LOP3.LUT R4, R6, 0xff, RZ, 0xc0, !PT ;  /* 0x000000ff06047812 */ /* 0x000fe400078ec0ff */
[----:B------:R-:W-:Y:S02]  /*72e0*/  SHF.R.U32.HI R9, RZ, 0x18, R9 ;  /* 0x00000018ff097819 */ /* 0x000fe40000011609 */
[----:B------:R-:W-:Y:S01]  /*72f0*/  ISETP.LE.U32.AND P0, PT, R4, UR12, PT ;  /* 0x0000000c04007c0c */ /* 0x000fe2000bf03070 */
[----:B---3--:R-:W-:Y:S01]  /*7300*/  @!P4 FADD.FTZ R199, -R199, -RZ ;  /* 0x800000ffc7c7c221 */ /* 0x008fe20000010100 */
[----:B------:R-:W-:Y:S01]  /*7310*/  SHF.R.U32.HI R4, RZ, 0x8, R19 ;  /* 0x00000008ff047819 */ /* 0x000fe20000011613 */
[----:B-1----:R-:W-:Y:S01]  /*7320*/  @!P3 FADD.FTZ R216, -R216, -RZ ;  /* 0x800000ffd8d8b221 */ /* 0x002fe20000010100 */
[----:B------:R-:W-:Y:S01]  /*7330*/  ISETP.LE.U32.AND P6, PT, R9, UR12, PT ;  /* 0x0000000c09007c0c */ /* 0x000fe2000bfc3070 */
[----:B------:R-:W-:Y:S01]  /*7340*/  MUFU.EX2 R195, R44 ;  /* 0x0000002c00c37308 */ /* 0x000fe20000000800 */
[----:B------:R-:W-:Y:S01]  /*7350*/  LOP3.LUT R4, R4, 0xffff, RZ, 0xc0, !PT ;  /* 0x0000ffff04047812 */ /* 0x000fe200078ec0ff */
[----:B------:R-:W-:Y:S01]  /*7360*/  @!P5 FADD.FTZ R198, -R198, -RZ ;  /* 0x800000ffc6c6d221 */ /* 0x000fe20000010100 */
[----:B------:R-:W-:Y:S02]  /*7370*/  ISETP.LE.U32.AND P4, PT, R21, UR12, PT ;  /* 0x0000000c15007c0c */ /* 0x000fe4000bf83070 */
[----:B------:R-:W-:Y:S02]  /*7380*/  ISETP.LE.U32.AND P5, PT, R4, UR12, PT ;  /* 0x0000000c04007c0c */ /* 0x000fe4000bfa3070 */
[----:B------:R-:W-:Y:S01]  /*7390*/  LOP3.LUT R4, R20, 0xff, RZ, 0xc0, !PT ;  /* 0x000000ff14047812 */ /* 0x000fe200078ec0ff */
[----:B------:R-:W-:Y:S01]  /*73a0*/  @!P0 FADD.FTZ R205, -R205, -RZ ;  /* 0x800000ffcdcd8221 */ /* 0x000fe20000010100 */
[----:B------:R-:W-:Y:S01]  /*73b0*/  LOP3.LUT R5, R24, 0xff, RZ, 0xc0, !PT ;  /* 0x000000ff18057812 */ /* 0x000fe200078ec0ff */
[----:B------:R-:W-:Y:S01]  /*73c0*/  MUFU.EX2 R150, R64 ;  /* 0x0000004000967308 */ /* 0x000fe20000000800 */
[----:B------:R-:W-:Y:S01]  /*73d0*/  ISETP.LE.U32.AND P0, PT, R4, UR12, PT ;  /* 0x0000000c04007c0c */ /* 0x000fe2000bf03070 */
[----:B------:R-:W-:Y:S01]  /*73e0*/  @!P6 FADD.FTZ R204, -R204, -RZ ;  /* 0x800000ffcccce221 */ /* 0x000fe20000010100 */
[----:B------:R-:W-:Y:S02]  /*73f0*/  SHF.R.U32.HI R4, RZ, 0x8, R133 ;  /* 0x00000008ff047819 */ /* 0x000fe40000011685 */
[----:B------:R-:W-:Y:S01]  /*7400*/  ISETP.LE.U32.AND P6, PT, R5, UR12, PT ;  /* 0x0000000c05007c0c */ /* 0x000fe2000bfc3070 */
[----:B------:R-:W-:Y:S01]  /*7410*/  @!P4 FADD.FTZ R200, -R200, -RZ ;  /* 0x800000ffc8c8c221 */ /* 0x000fe20000010100 */
[----:B------:R-:W-:Y:S03]  /*7420*/  LOP3.LUT R5, R4, 0xffff, RZ, 0xc0, !PT ;  /* 0x0000ffff04057812 */ /* 0x000fe600078ec0ff */
[----:B------:R-:W-:Y:S01]  /*7430*/  MUFU.EX2 R149, R149 ;  /* 0x0000009500957308 */ /* 0x000fe20000000800 */
[----:B------:R-:W-:Y:S02]  /*7440*/  LOP3.LUT R4, R8, 0xff, RZ, 0xc0, !PT ;  /* 0x000000ff08047812 */ /* 0x000fe400078ec0ff */
[----:B------:R-:W-:Y:S02]  /*7450*/  ISETP.LE.U32.AND P3, PT, R22, UR12, PT ;  /* 0x0000000c16007c0c */ /* 0x000fe4000bf63070 */
[----:B------:R-:W-:Y:S01]  /*7460*/  ISETP.LE.U32.AND P4, PT, R4, UR12, PT ;  /* 0x0000000c04007c0c */ /* 0x000fe2000bf83070 */
[----:B------:R-:W-:Y:S01]  /*7470*/  @!P0 FADD.FTZ R201, -R201, -RZ ;  /* 0x800000ffc9c98221 */ /* 0x000fe20000010100 */
[----:B------:R-:W-:Y:S03]  /*7480*/  ISETP.LE.U32.AND P0, PT, R5, UR12, PT ;  /* 0x0000000c05007c0c */ /* 0x000fe6000bf03070 */
[----:B------:R-:W1:Y:S01]  /*7490*/  MUFU.EX2 R194, R45 ;  /* 0x0000002d00c27308 */ /* 0x000e620000000800 */
[--C-:B------:R-:W-:Y:S01]  /*74a0*/  SHF.R.U32.HI R4, RZ, 0x18, R8.reuse ;  /* 0x00000018ff047819 */ /* 0x100fe20000011608 */
[----:B------:R-:W-:Y:S01]  /*74b0*/  @!P6 FADD.FTZ R165, -R165, -RZ ;  /* 0x800000ffa5a5e221 */ /* 0x000fe20000010100 */
[----:B------:R-:W-:Y:S02]  /*74c0*/  LOP3.LUT R5, R8, 0xffff, RZ, 0xc0, !PT ;  /* 0x0000ffff08057812 */ /* 0x000fe400078ec0ff */
[----:B------:R-:W-:Y:S02]  /*74d0*/  ISETP.LE.U32.AND P2, PT, R4, UR12, PT ;  /* 0x0000000c04007c0c */ /* 0x000fe4000bf43070 */
[----:B------:R-:W-:Y:S01]  /*74e0*/  LOP3.LUT R4, R2, 0xff, RZ, 0xc0, !PT ;  /* 0x000000ff02047812 */ /* 0x000fe200078ec0ff */
[----:B------:R-:W-:Y:S01]  /*74f0*/  @!P3 FADD.FTZ R164, -R164, -RZ ;  /* 0x800000ffa4a4b221 */ /* 0x000fe20000010100 */
[----:B------:R-:W-:Y:S01]  /*7500*/  SHF.R.U32.HI R6, RZ, 0x8, R5 ;  /* 0x00000008ff067819 */ /* 0x000fe20000011605 */
[----:B------:R-:W-:Y:S01]  /*7510*/  @!P4 FADD.FTZ R152, -R152, -RZ ;  /* 0x800000ff9898c221 */ /* 0x000fe20000010100 */
[----:B------:R-:W-:Y:S01]  /*7520*/  SHF.R.U32.HI R5, RZ, 0x10, R8 ;  /* 0x00000010ff057819 */ /* 0x000fe20000011608 */
[----:B------:R-:W-:Y:S01]  /*7530*/  @!P0 FADD.FTZ R154, -R154, -RZ ;  /* 0x800000ff9a9a8221 */ /* 0x000fe20000010100 */
[----:B------:R-:W-:Y:S01]  /*7540*/  ISETP.LE.U32.AND P0, PT, R4, UR12, PT ;  /* 0x0000000c04007c0c */ /* 0x000fe2000bf03070 */
[----:B------:R-:W2:Y:S01]  /*7550*/  MUFU.EX2 R148, R148 ;  /* 0x0000009400947308 */ /* 0x000ea20000000800 */
[----:B------:R-:W-:Y:S02]  /*7560*/  LOP3.LUT R4, R6, 0xffff, RZ, 0xc0, !PT ;  /* 0x0000ffff06047812 */ /* 0x000fe400078ec0ff */
[----:B------:R-:W-:Y:S01]  /*7570*/  LOP3.LUT R6, R2, 0xffff, RZ, 0xc0, !PT ;  /* 0x0000ffff02067812 */ /* 0x000fe200078ec0ff */
[----:B------:R-:W-:Y:S01]  /*7580*/  @!P2 FADD.FTZ R159, -R159, -RZ ;  /* 0x800000ff9f9fa221 */ /* 0x000fe20000010100 */
[----:B------:R-:W-:Y:S01]  /*7590*/  ISETP.LE.U32.AND P6, PT, R4, UR12, PT ;  /* 0x0000000c04007c0c */ /* 0x000fe2000bfc3070 */
[----:B-1----:R-:W-:Y:S01]  /*75a0*/  @!P5 FADD.FTZ R194, -R194, -RZ ;  /* 0x800000ffc2c2d221 */ /* 0x002fe20000010100 */
[----:B------:R-:W-:Y:S02]  /*75b0*/  SHF.R.U32.HI R4, RZ, 0x8, R6 ;  /* 0x00000008ff047819 */ /* 0x000fe40000011606 */
[----:B------:R-:W-:Y:S02]  /*75c0*/  LOP3.LUT R5, R5, 0xff, RZ, 0xc0, !PT ;  /* 0x000000ff05057812 */ /* 0x000fe400078ec0ff */
[----:B------:R-:W-:Y:S01]  /*75d0*/  LOP3.LUT R4, R4, 0xffff, RZ, 0xc0, !PT ;  /* 0x0000ffff04047812 */ /* 0x000fe200078ec0ff */
[----:B------:R-:W-:Y:S01]  /*75e0*/  @!P0 FADD.FTZ R169, -R169, -RZ ;  /* 0x800000ffa9a98221 */ /* 0x000fe20000010100 */
[----:B------:R-:W-:Y:S02]  /*75f0*/  ISETP.LE.U32.AND P3, PT, R5, UR12, PT ;  /* 0x0000000c05007c0c */ /* 0x000fe4000bf63070 */
[--C-:B------:R-:W-:Y:S02]  /*7600*/  SHF.R.U32.HI R5, RZ, 0x10, R2.reuse ;  /* 0x00000010ff057819 */ /* 0x100fe40000011602 */
[----:B------:R-:W-:Y:S01]  /*7610*/  ISETP.LE.U32.AND P4, PT, R4, UR12, PT ;  /* 0x0000000c04007c0c */ /* 0x000fe2000bf83070 */
[----:B------:R-:W-:Y:S01]  /*7620*/  @!P6 FADD.FTZ R151, -R151, -RZ ;  /* 0x800000ff9797e221 */ /* 0x000fe20000010100 */
[----:B------:R-:W-:Y:S02]  /*7630*/  LOP3.LUT R4, R5, 0xff, RZ, 0xc0, !PT ;  /* 0x000000ff05047812 */ /* 0x000fe400078ec0ff */
[----:B------:R-:W-:Y:S02]  /*7640*/  SHF.R.U32.HI R5, RZ, 0x8, R17 ;  /* 0x00000008ff057819 */ /* 0x000fe40000011611 */
[----:B------:R-:W-:Y:S02]  /*7650*/  ISETP.LE.U32.AND P6, PT, R4, UR12, PT ;  /* 0x0000000c04007c0c */ /* 0x000fe4000bfc3070 */
[----:B------:R-:W-:Y:S01]  /*7660*/  LOP3.LUT R4, R5, 0xffff, RZ, 0xc0, !PT ;  /* 0x0000ffff05047812 */ /* 0x000fe200078ec0ff */
[----:B------:R-:W-:Y:S01]  /*7670*/  @!P3 FADD.FTZ R160, -R160, -RZ ;  /* 0x800000ffa0a0b221 */ /* 0x000fe20000010100 */
[----:B------:R-:W-:Y:S02]  /*7680*/  SHF.R.U32.HI R2, RZ, 0x18, R2 ;  /* 0x00000018ff027819 */ /* 0x000fe40000011602 */
[----:B------:R-:W-:Y:S01]  /*7690*/  ISETP.LE.U32.AND P2, PT, R4, UR12, PT ;  /* 0x0000000c04007c0c */ /* 0x000fe2000bf43070 */
[----:B------:R-:W-:Y:S01]  /*76a0*/  @!P4 FADD.FTZ R167, -R167, -RZ ;  /* 0x800000ffa7a7c221 */ /* 0x000fe20000010100 */
[----:B------:R-:W-:Y:S02]  /*76b0*/  LOP3.LUT R4, R18, 0xff, RZ, 0xc0, !PT ;  /* 0x000000ff12047812 */ /* 0x000fe400078ec0ff */
[----:B------:R-:W-:Y:S02]  /*76c0*/  ISETP.LE.U32.AND P4, PT, R2, UR12, PT ;  /* 0x0000000c02007c0c */ /* 0x000fe4000bf83070 */
[----:B------:R-:W-:Y:S01]  /*76d0*/  SHF.R.U32.HI R2, RZ, 0x8, R16 ;  /* 0x00000008ff027819 */ /* 0x000fe20000011610 */
[----:B------:R-:W-:Y:S01]  /*76e0*/  @!P6 FADD.FTZ R174, -R174, -RZ ;  /* 0x800000ffaeaee221 */ /* 0x000fe20000010100 */
[----:B------:R-:W-:Y:S02]  /*76f0*/  ISETP.LE.U32.AND P1, PT, R14, UR12, PT ;  /* 0x0000000c0e007c0c */ /* 0x000fe4000bf23070 */
[----:B------:R-:W-:Y:S02]  /*7700*/  ISETP.LE.U32.AND P6, PT, R4, UR12, PT ;  /* 0x0000000c04007c0c */ /* 0x000fe4000bfc3070 */
[----:B------:R-:W-:Y:S01]  /*7710*/  LOP3.LUT R4, R2, 0xffff, RZ, 0xc0, !PT ;  /* 0x0000ffff02047812 */ /* 0x000fe200078ec0ff */
[----:B------:R-:W-:Y:S01]  /*7720*/  @!P2 FADD.FTZ R149, -R149, -RZ ;  /* 0x800000ff9595a221 */ /* 0x000fe20000010100 */
[----:B------:R-:W-:Y:S02]  /*7730*/  F2FP.RELU.F16.F32.PACK_AB R2, R202, R193 ;  /* 0x000000c1ca02723e */ /* 0x000fe400000008ff */
[----:B------:R-:W-:Y:S01]  /*7740*/  LOP3.LUT R5, R7, 0xff, RZ, 0xc0, !PT ;  /* 0x000000ff07057812 */ /* 0x000fe200078ec0ff */
[----:B------:R-:W-:Y:S01]  /*7750*/  @!P4 FADD.FTZ R170, -R170, -RZ ;  /* 0x800000ffaaaac221 */ /* 0x000fe20000010100 */
[----:B------:R-:W-:Y:S01]  /*7760*/  ISETP.LE.U32.AND P2, PT, R4, UR12, PT ;  /* 0x0000000c04007c0c */ /* 0x000fe2000bf43070 */
[----:B------:R1:W-:Y:S01]  /*7770*/  STS [R230+0x1c000], R2 ;  /* 0x01c00002e6007388 */ /* 0x0003e20000000800 */
[----:B------:R-:W-:Y:S01]  /*7780*/  F2FP.RELU.F16.F32.PACK_AB R4, R196, R197 ;  /* 0x000000c5c404723e */ /* 0x000fe200000008ff */
[----:B------:R-:W-:Y:S01]  /*7790*/  @!P1 FADD.FTZ R195, -R195, -RZ ;  /* 0x800000ffc3c39221 */ /* 0x000fe20000010100 */
[----:B------:R-:W-:Y:S01]  /*77a0*/  ISETP.LE.U32.AND P1, PT, R13, UR12, PT ;  /* 0x0000000c0d007c0c */ /* 0x000fe2000bf23070 */
[----:B------:R-:W-:Y:S01]  /*77b0*/  @!P6 FADD.FTZ R153, -R153, -RZ ;  /* 0x800000ff9999e221 */ /* 0x000fe20000010100 */
[----:B------:R-:W-:Y:S02]  /*77c0*/  F2FP.RELU.F16.F32.PACK_AB R6, R222, R221 ;  /* 0x000000ddde06723e */ /* 0x000fe400000008ff */
[----:B------:R-:W-:Y:S02]  /*77d0*/  F2FP.RELU.F16.F32.PACK_AB R3, R211, R210 ;  /* 0x000000d2d303723e */ /* 0x000fe400000008ff */
[----:B------:R-:W-:Y:S02]  /*77e0*/  ISETP.LE.U32.AND P5, PT, R12, UR12, PT ;  /* 0x0000000c0c007c0c */ /* 0x000fe4000bfa3070 */
[----:B------:R-:W-:Y:S01]  /*77f0*/  ISETP.LE.U32.AND P0, PT, R15, UR12, PT ;  /* 0x0000000c0f007c0c */ /* 0x000fe2000bf03070 */
[----:B------:R-:W-:Y:S01]  /*7800*/  @!P2 FADD.FTZ R158, -R158, -RZ ;  /* 0x800000ff9e9ea221 */ /* 0x000fe20000010100 */
[----:B------:R-:W-:Y:S02]  /*7810*/  ISETP.LE.U32.AND P3, PT, R11, UR12, PT ;  /* 0x0000000c0b007c0c */ /* 0x000fe4000bf63070 */
[----:B------:R-:W-:Y:S01]  /*7820*/  FSETP.GE.FTZ.AND P2, PT, R196, RZ, PT ;  /* 0x000000ffc400720b */ /* 0x000fe20003f56000 */
[----:B------:R-:W-:Y:S01]  /*7830*/  @!P1 FADD.FTZ R150, -R150, -RZ ;  /* 0x800000ff96969221 */ /* 0x000fe20000010100 */
[----:B------:R-:W-:Y:S02]  /*7840*/  ISETP.LE.U32.AND P1, PT, R5, UR12, PT ;  /* 0x0000000c05007c0c */ /* 0x000fe4000bf23070 */
[----:B------:R-:W-:Y:S02]  /*7850*/  F2FP.RELU.F16.F32.PACK_AB R5, R217, R218 ;  /* 0x000000dad905723e */ /* 0x000fe400000008ff */
[----:B------:R-:W-:Y:S01]  /*7860*/  F2FP.RELU.F16.F32.PACK_AB R0, R149, R150 ;  /* 0x000000969500723e */ /* 0x000fe200000008ff */
[----:B--2---:R-:W-:Y:S01]  /*7870*/  @!P5 FADD.FTZ R148, -R148, -RZ ;  /* 0x800000ff9494d221 */ /* 0x004fe20000010100 */
[----:B------:R-:W-:Y:S01]  /*7880*/  FSETP.GE.FTZ.AND P4, PT, R155, RZ, PT ;  /* 0x000000ff9b00720b */ /* 0x000fe20003f96000 */
[----:B------:R2:W-:Y:S01]  /*7890*/  STS [R230+0x1c400], R5 ;  /* 0x01c40005e6007388 */ /* 0x0005e20000000800 */
[----:B-1----:R-:W-:Y:S01]  /*78a0*/  F2FP.RELU.F16.F32.PACK_AB R2, R209, R212 ;  /* 0x000000d4d102723e */ /* 0x002fe200000008ff */
[----:B------:R-:W-:Y:S01]  /*78b0*/  @!P3 FADD.FTZ R161, -R161, -RZ ;  /* 0x800000ffa1a1b221 */ /* 0x000fe20000010100 */
[----:B------:R-:W-:Y:S01]  /*78c0*/  @!P0 FADD.FTZ R166, -R166, -RZ ;  /* 0x800000ffa6a68221 */ /* 0x000fe20000010100 */
[----:B------:R1:W-:Y:S01]  /*78d0*/  STS [R232+0x1c000], R4 ;  /* 0x01c00004e8007388 */ /* 0x0003e20000000800 */
[----:B------:R-:W-:Y:S01]  /*78e0*/  LEA R146, P0, R243, R144, 0x2 ;  /* 0x00000090f3927211 */ /* 0x000fe200078010ff */
[----:B------:R-:W-:Y:S01]  /*78f0*/  @!P1 FADD.FTZ R168, -R168, -RZ ;  /* 0x800000ffa8a89221 */ /* 0x000fe20000010100 */
[----:B------:R-:W-:Y:S01]  /*7900*/  FSETP.GE.FTZ.AND P3, PT, R197, RZ, PT ;  /* 0x000000ffc500720b */ /* 0x000fe20003f76000 */
[----:B------:R3:W-:Y:S01]  /*7910*/  STS [R232+0x1c400], R2 ;  /* 0x01c40002e8007388 */ /* 0x0007e20000000800 */
[----:B------:R-:W-:Y:S02]  /*7920*/  LEA.HI.X.SX32 R147, R243, R145, 0x2, P0 ;  /* 0x00000091f3937211 */ /* 0x000fe400000f16ff */
[----:B------:R-:W-:Y:S01]  /*7930*/  FSETP.GE.FTZ.AND P0, PT, R193, RZ, PT ;  /* 0x000000ffc100720b */ /* 0x000fe20003f16000 */
[----:B------:R4:W-:Y:S01]  /*7940*/  STS [R230+0x1e000], R6 ;  /* 0x01e00006e6007388 */ /* 0x0009e20000000800 */
[----:B------:R-:W-:Y:S03]  /*7950*/  FSETP.GE.FTZ.AND P1, PT, R189, RZ, PT ;  /* 0x000000ffbd00720b */ /* 0x000fe60003f36000 */
[----:B------:R-:W4:Y:S01]  /*7960*/  LDG.E R144, desc[UR16][R146.64] ;  /* 0x0000001092907981 */ /* 0x000f22000c1e1900 */
[----:B--2---:R-:W-:Y:S02]  /*7970*/  F2FP.RELU.F16.F32.PACK_AB R5, R225, R226 ;  /* 0x000000e2e105723e */ /* 0x004fe400000008ff */
[----:B-1----:R-:W-:Y:S03]  /*7980*/  F2FP.RELU.F16.F32.PACK_AB R4, R219, R220 ;  /* 0x000000dcdb04723e */ /* 0x002fe600000008ff */
[----:B------:R1:W-:Y:S01]  /*7990*/  STS [R230+0x1e400], R5 ;  /* 0x01e40005e6007388 */ /* 0x0003e20000000800 */
[----:B---3--:R-:W-:Y:S03]  /*79a0*/  F2FP.RELU.F16.F32.PACK_AB R2, R223, R224 ;  /* 0x000000e0df02723e */ /* 0x008fe600000008ff */
[----:B------:R2:W-:Y:S01]  /*79b0*/  STS [R232+0x1e000], R4 ;  /* 0x01e00004e8007388 */ /* 0x0005e20000000800 */
[----:B----4-:R-:W-:Y:S03]  /*79c0*/  F2FP.RELU.F16.F32.PACK_AB R6, R173, R189 ;  /* 0x000000bdad06723e */ /* 0x010fe600000008ff */
[----:B------:R3:W-:Y:S04]  /*79d0*/  STS [R232+0x1e400], R2 ;  /* 0x01e40002e8007388 */ /* 0x0007e80000000800 */
[----:B------:R4:W-:Y:S01]  /*79e0*/  STS [R236+0x1c000], R6 ;  /* 0x01c00006ec007388 */ /* 0x0009e20000000800 */
[----:B-1----:R-:W-:Y:S02]  /*79f0*/  F2FP.RELU.F16.F32.PACK_AB R5, R203, R206 ;  /* 0x000000cecb05723e */ /* 0x002fe400000008ff */
[----:B--2---:R-:W-:Y:S03]  /*7a00*/  F2FP.RELU.F16.F32.PACK_AB R4, R162, R163 ;  /* 0x000000a3a204723e */ /* 0x004fe600000008ff */
[----:B------:R1:W-:Y:S01]  /*7a10*/  STS [R236+0x1c400], R5 ;  /* 0x01c40005ec007388 */ /* 0x0003e20000000800 */
[----:B---3--:R-:W-:Y:S03]  /*7a20*/  F2FP.RELU.F16.F32.PACK_AB R2, R175, R192 ;  /* 0x000000c0af02723e */ /* 0x008fe600000008ff */
[----:B------:R2:W-:Y:S01]  /*7a30*/  STS [R235+0x1c000], R4 ;  /* 0x01c00004eb007388 */ /* 0x0005e20000000800 */
[----:B----4-:R-:W-:Y:S03]  /*7a40*/  F2FP.RELU.F16.F32.PACK_AB R6, R171, R172 ;  /* 0x000000acab06723e */ /* 0x010fe600000008ff */
[----:B------:R3:W-:Y:S04]  /*7a50*/  STS [R235+0x1c400], R2 ;  /* 0x01c40002eb007388 */ /* 0x0007e80000000800 */
[----:B------:R4:W-:Y:S01]  /*7a60*/  STS [R236+0x1e000], R3 ;  /* 0x01e00003ec007388 */ /* 0x0009e20000000800 */
[----:B-1----:R-:W-:Y:S02]  /*7a70*/  F2FP.RELU.F16.F32.PACK_AB R5, R198, R199 ;  /* 0x000000c7c605723e */ /* 0x002fe400000008ff */
[----:B--2---:R-:W-:Y:S02]  /*7a80*/  F2FP.RELU.F16.F32.PACK_AB R4, R207, R208 ;  /* 0x000000d0cf04723e */ /* 0x004fe400000008ff */
[----:B---3--:R-:W-:Y:S02]  /*7a90*/  F2FP.RELU.F16.F32.PACK_AB R2, R215, R216 ;  /* 0x000000d8d702723e */ /* 0x008fe400000008ff */
[----:B----4-:R-:W-:Y:S03]  /*7aa0*/  F2FP.RELU.F16.F32.PACK_AB R3, R213, R214 ;  /* 0x000000d6d503723e */ /* 0x010fe600000008ff */
[----:B------:R1:W-:Y:S04]  /*7ab0*/  STS [R236+0x1e400], R2 ;  /* 0x01e40002ec007388 */ /* 0x0003e80000000800 */
[----:B------:R2:W-:Y:S04]  /*7ac0*/  STS [R235+0x1e000], R4 ;  /* 0x01e00004eb007388 */ /* 0x0005e80000000800 */
[----:B------:R3:W-:Y:S04]  /*7ad0*/  STS [R235+0x1e400], R3 ;  /* 0x01e40003eb007388 */ /* 0x0007e80000000800 */
[----:B------:R-:W-:Y:S01]  /*7ae0*/  STS [R229+0x1c400], R6 ;  /* 0x01c40006e5007388 */ /* 0x000fe20000000800 */
[----:B-1----:R-:W-:Y:S02]  /*7af0*/  F2FP.RELU.F16.F32.PACK_AB R2, R156, R157 ;  /* 0x0000009d9c02723e */ /* 0x002fe400000008ff */
[----:B--2---:R-:W-:Y:S03]  /*7b00*/  F2FP.RELU.F16.F32.PACK_AB R4, R204, R205 ;  /* 0x000000cdcc04723e */ /* 0x004fe600000008ff */
[----:B------:R1:W-:Y:S01]  /*7b10*/  STS [R229+0x1c000], R2 ;  /* 0x01c00002e5007388 */ /* 0x0003e20000000800 */
[----:B---3--:R-:W-:Y:S05]  /*7b20*/  F2FP.RELU.F16.F32.PACK_AB R3, R154, R155 ;  /* 0x0000009b9a03723e */ /* 0x008fea00000008ff */
[----:B------:R2:W-:Y:S01]  /*7b30*/  STS [R231+0x1c000], R3 ;  /* 0x01c00003e7007388 */ /* 0x0005e20000000800 */
[----:B-1----:R-:W-:Y:S05]  /*7b40*/  F2FP.RELU.F16.F32.PACK_AB R2, R164, R165 ;  /* 0x000000a5a402723e */ /* 0x002fea00000008ff */
[----:B------:R1:W-:Y:S01]  /*7b50*/  STS [R231+0x1c400], R2 ;  /* 0x01c40002e7007388 */ /* 0x0003e20000000800 */
[----:B--2---:R-:W-:Y:S03]  /*7b60*/  F2FP.RELU.F16.F32.PACK_AB R3, R151, R152 ;  /* 0x000000989703723e */ /* 0x004fe600000008ff */
[----:B------:R2:W-:Y:S04]  /*7b70*/  STS [R229+0x1e000], R5 ;  /* 0x01e00005e5007388 */ /* 0x0005e80000000800 */
[----:B------:R3:W-:Y:S01]  /*7b80*/  STS [R229+0x1e400], R4 ;  /* 0x01e40004e5007388 */ /* 0x0007e20000000800 */
[----:B-1----:R-:W-:Y:S02]  /*7b90*/  F2FP.RELU.F16.F32.PACK_AB R2, R159, R160 ;  /* 0x000000a09f02723e */ /* 0x002fe400000008ff */
[----:B--2---:R-:W-:Y:S02]  /*7ba0*/  F2FP.RELU.F16.F32.PACK_AB R5, R194, R195 ;  /* 0x000000c3c205723e */ /* 0x004fe400000008ff */
[----:B---3--:R-:W-:Y:S03]  /*7bb0*/  F2FP.RELU.F16.F32.PACK_AB R4, R200, R201 ;  /* 0x000000c9c804723e */ /* 0x008fe600000008ff */
[----:B------:R1:W-:Y:S04]  /*7bc0*/  STS [R231+0x1e000], R5 ;  /* 0x01e00005e7007388 */ /* 0x0003e80000000800 */
[----:B------:R2:W-:Y:S04]  /*7bd0*/  STS [R231+0x1e400], R4 ;  /* 0x01e40004e7007388 */ /* 0x0005e80000000800 */
[----:B------:R3:W-:Y:S04]  /*7be0*/  STS [R234+0x1c000], R3 ;  /* 0x01c00003ea007388 */ /* 0x0007e80000000800 */
[----:B------:R4:W-:Y:S04]  /*7bf0*/  STS [R234+0x1c400], R2 ;  /* 0x01c40002ea007388 */ /* 0x0009e80000000800 */
[----:B------:R4:W-:Y:S01]  /*7c00*/  STS [R233+0x1c000], R0 ;  /* 0x01c00000e9007388 */ /* 0x0009e20000000800 */
[----:B-1----:R-:W-:Y:S02]  /*7c10*/  F2FP.RELU.F16.F32.PACK_AB R5, R167, R169 ;  /* 0x000000a9a705723e */ /* 0x002fe400000008ff */
[----:B--2---:R-:W-:Y:S02]  /*7c20*/  F2FP.RELU.F16.F32.PACK_AB R4, R170, R174 ;  /* 0x000000aeaa04723e */ /* 0x004fe400000008ff */
[----:B---3--:R-:W-:Y:S02]  /*7c30*/  F2FP.RELU.F16.F32.PACK_AB R3, R148, R153 ;  /* 0x000000999403723e */ /* 0x008fe400000008ff */
[----:B----4-:R-:W-:Y:S03]  /*7c40*/  F2FP.RELU.F16.F32.PACK_AB R2, R158, R161 ;  /* 0x000000a19e02723e */ /* 0x010fe600000008ff */
[----:B------:R-:W-:Y:S01]  /*7c50*/  STS [R233+0x1c400], R3 ;  /* 0x01c40003e9007388 */ /* 0x000fe20000000800 */
[----:B------:R-:W-:Y:S03]  /*7c60*/  F2FP.RELU.F16.F32.PACK_AB R0, R166, R168 ;  /* 0x000000a8a600723e */ /* 0x000fe600000008ff */
[----:B------:R-:W-:Y:S04]  /*7c70*/  STS [R234+0x1e000], R5 ;  /* 0x01e00005ea007388 */ /* 0x000fe80000000800 */
[----:B------:R-:W-:Y:S04]  /*7c80*/  STS [R234+0x1e400], R4 ;  /* 0x01e40004ea007388 */ /* 0x000fe80000000800 */
[----:B------:R1:W-:Y:S04]  /*7c90*/  STS [R233+0x1e000], R2 ;  /* 0x01e00002e9007388 */ /* 0x0003e80000000800 */
[----:B------:R2:W-:Y:S04]  /*7ca0*/  STS [R233+0x1e400], R0 ;  /* 0x01e40000e9007388 */ /* 0x0005e80000000800 */
[----:B------:R-:W-:Y:S08]  /*7cb0*/  LDSM.16.M88.4 R64, [R186+UR4+0x8000] ;  /* 0x00800004ba40783b */ /* 0x000ff00008000200 */
[----:B------:R-:W3:Y:S08]  /*7cc0*/  LDSM.16.M88.4 R16, [R180+UR4+0x10000] ;  /* 0x01000004b410783b */ /* 0x000ef00008000200 */
[----:B------:R-:W4:Y:S01]  /*7cd0*/  LDSM.16.M88.4 R60, [R186+UR4+0xa000] ;  /* 0x00a00004ba3c783b */ /* 0x000f220008000200 */
[----:B-1----:R-:W-:Y:S05]  /*7ce0*/  IMAD.U32 R2, RZ, RZ, UR4 ;  /* 0x00000004ff027e24 */ /* 0x002fea000f8e00ff */
[----:B--2---:R-:W-:Y:S02]  /*7cf0*/  IADD3 R0, R186, 0x8000, R2 ;  /* 0x00008000ba007810 */ /* 0x004fe40007ffe002 */
[----:B------:R-:W1:Y:S08]  /*7d00*/  LDSM.16.M88.4 R32, [R180+UR4+0x10800] ;  /* 0x01080004b420783b */ /* 0x000e700008000200 */
[----:B------:R-:W2:Y:S08]  /*7d10*/  LDSM.16.M88.4 R48, [R180+UR4+0x11000] ;  /* 0x01100004b430783b */ /* 0x000eb00008000200 */
[----:B------:R-:W2:Y:S01]  /*7d20*/  LDSM.16.M88.4 R132, [R180+UR4+0x11800] ;  /* 0x01180004b484783b */ /* 0x000ea20008000200 */
[-C--:B---3--:R-:W-:Y:S07]  /*7d30*/  HMMA.16816.F32 R4, R64, R16.reuse, RZ ;  /* 0x000000104004723c */ /* 0x088fee00000018ff */
[----:B------:R-:W-:Y:S01]  /*7d40*/  LDSM.16.M88.4 R140, [R182+0x4000] ;  /* 0x00400000b68c783b */ /* 0x000fe20000000200 */
[C---:B----4-:R-:W-:Y:S07]  /*7d50*/  HMMA.16816.F32 R8, R60.reuse, R16, RZ ;  /* 0x000000103c08723c */ /* 0x050fee00000018ff */
[----:B------:R3:W5:Y:S01]  /*7d60*/  LDG.E R3, desc[UR16][R146.64+0x100] ;  /* 0x0001001092037981 */ /* 0x000762000c1e1900 */
[-C--:B------:R-:W-:Y:S06]  /*7d70*/  HMMA.16816.F32 R12, R60, R18.reuse, RZ ;  /* 0x000000123c0c723c */ /* 0x080fec00000018ff */
        /* <DEDUP_REMOVED lines=11> */
[-C--:B------:R-:W-:Y:S01]  /*7e30*/  HMMA.16816.F32 R60, R60, R134.reuse, RZ ;  /* 0x000000863c3c723c */ /* 0x080fe200000018ff */
[C---:B------:R-:W-:Y:S04]  /*7e40*/  IMAD.IADD R132, R0.reuse, 0x1, R185 ;  /* 0x0000000100847824 */ /* 0x040fe800078e02b9 */
[----:B------:R-:W-:Y:S01]  /*7e50*/  IMAD.IADD R0, R0, 0x1, R178 ;  /* 0x0000000100007824 */ /* 0x000fe200078e02b2 */
[----:B------:R-:W-:Y:S01]  /*7e60*/  HMMA.16816.F32 R64, R64, R134, RZ ;  /* 0x000000864040723c */ /* 0x000fe200000018ff */
[----:B------:R-:W1:Y:S08]  /*7e70*/  LDSM.16.M88.4 R136, [R132] ;  /* 0x000000008488783b */ /* 0x000e700000000200 */
[----:B------:R-:W2:Y:S01]  /*7e80*/  LDSM.16.M88.4 R132, [R132+0x2000] ;  /* 0x002000008484783b */ /* 0x000ea20000000200 */
[-C--:B-1----:R-:W-:Y:S06]  /*7e90*/  HMMA.16816.F32 R4, R136, R140.reuse, R4 ;  /* 0x0000008c8804723c */ /* 0x082fec0000001804 */
[C---:B--2---:R-:W-:Y:S06]  /*7ea0*/  HMMA.16816.F32 R8, R132.reuse, R140, R8 ;  /* 0x0000008c8408723c */ /* 0x044fec0000001808 */
        /* <DEDUP_REMOVED lines=16> */
[----:B------:R-:W-:Y:S05]  /*7fb0*/  LDSM.16.M88.4 R132, [R0] ;  /* 0x000000000084783b */ /* 0x000fea0000000200 */
[----:B------:R-:W-:Y:S03]  /*7fc0*/  HMMA.16816.F32 R64, R136, R142, R64 ;  /* 0x0000008e8840723c */ /* 0x000fe60000001840 */
[----:B------:R-:W1:Y:S08]  /*7fd0*/  LDSM.16.M88.4 R136, [R179+0x4000] ;  /* 0x00400000b388783b */ /* 0x000e700000000200 */
        /* <DEDUP_REMOVED lines=18> */
[-C--:B------:R-:W-:Y:S05]  /*8100*/  HMMA.16816.F32 R60, R140, R138.reuse, R60 ;  /* 0x0000008a8c3c723c */ /* 0x080fea000000183c */
[----:B------:R-:W-:Y:S01]  /*8110*/  IMAD.IADD R136, R185, 0x1, R0 ;  /* 0x00000001b9887824 */ /* 0x000fe200078e0200 */
[----:B------:R-:W-:Y:S01]  /*8120*/  HMMA.16816.F32 R64, R132, R138, R64 ;  /* 0x0000008a8440723c */ /* 0x000fe20000001840 */
[----:B------:R-:W-:Y:S08]  /*8130*/  LDSM.16.M88.4 R132, [R181+0x4000] ;  /* 0x00400000b584783b */ /* 0x000ff00000000200 */
[----:B------:R-:W1:Y:S08]  /*8140*/  LDSM.16.M88.4 R140, [R136] ;  /* 0x00000000888c783b */ /* 0x000e700000000200 */
[----:B------:R-:W2:Y:S01]  /*8150*/  LDSM.16.M88.4 R136, [R136+0x2000] ;  /* 0x002000008888783b */ /* 0x000ea20000000200 */
[-C--:B-1----:R-:W-:Y:S06]  /*8160*/  HMMA.16816.F32 R4, R140, R132.reuse, R4 ;  /* 0x000000848c04723c */ /* 0x082fec0000001804 */
[C---:B--2---:R-:W-:Y:S06]  /*8170*/  HMMA.16816.F32 R8, R136.reuse, R132, R8 ;  /* 0x000000848808723c */ /* 0x044fec0000001808 */
[-C--:B------:R-:W-:Y:S06]  /*8180*/  HMMA.16816.F32 R12, R136, R134.reuse, R12 ;  /* 0x00000086880c723c */ /* 0x080fec000000180c */
[C---:B------:R-:W-:Y:S01]  /*8190*/  HMMA.16816.F32 R16, R140.reuse, R134, R16 ;  /* 0x000000868c10723c */ /* 0x040fe20000001810 */
[----:B------:R-:W1:Y:S05]  /*81a0*/  LDSM.16.M88.4 R132, [R181+0x4800] ;  /* 0x00480000b584783b */ /* 0x000e6a0000000200 */
[----:B------:R-:W-:Y:S03]  /*81b0*/  FADD.FTZ R0, -R144, R4 ;  /* 0x0000000490007221 */ /* 0x000fe60000010100 */
[----:B------:R-:W2:Y:S02]  /*81c0*/  LDG.E R4, desc[UR16][R146.64+0x20] ;  /* 0x0000201092047981 */ /* 0x000ea4000c1e1900 */
[----:B------:R-:W-:Y:S02]  /*81d0*/  FSEL R0, R0, R144, P0 ;  /* 0x0000009000007208 */ /* 0x000fe40000000000 */
[----:B------:R-:W-:Y:S03]  /*81e0*/  FSETP.GE.FTZ.AND P0, PT, R202, RZ, PT ;  /* 0x000000ffca00720b */ /* 0x000fe60003f16000 */
[----:B------:R-:W-:Y:S01]  /*81f0*/  FMUL.FTZ R193, R193, R0 ;  /* 0x00000000c1c17220 */ /* 0x000fe20000410000 */
[----:B------:R-:W-:Y:S05]  /*8200*/  FADD.FTZ R0, -R144, R5 ;  /* 0x0000000590007221 */ /* 0x000fea0000010100 */
[----:B------:R-:W-:Y:S02]  /*8210*/  FSEL R0, R0, R144, P0 ;  /* 0x0000009000007208 */ /* 0x000fe40000000000 */
[C---:B------:R-:W-:Y:S01]  /*8220*/  FADD.FTZ R16, -R144.reuse, R16 ;  /* 0x0000001090107221 */ /* 0x040fe20000010100 */
[----:B------:R-:W-:Y:S01]  /*8230*/  FADD.FTZ R5, -R144, R17 ;  /* 0x0000001190057221 */ /* 0x000fe20000010100 */
[----:B------:R-:W-:Y:S01]  /*8240*/  FSETP.GE.FTZ.AND P0, PT, R173, RZ, PT ;  /* 0x000000ffad00720b */ /* 0x000fe20003f16000 */
[----:B------:R-:W-:Y:S02]  /*8250*/  FMUL.FTZ R145, R202, R0 ;  /* 0x00000000ca917220 */ /* 0x000fe40000410000 */
[----:B------:R3:W5:Y:S01]  /*8260*/  LDG.E R0, desc[UR16][R146.64+0x120] ;  /* 0x0001201092007981 */ /* 0x000762000c1e1900 */
[-C--:B------:R-:W-:Y:S02]  /*8270*/  FSEL R16, R16, R144.reuse, P3 ;  /* 0x0000009010107208 */ /* 0x080fe40001800000 */
[----:B------:R-:W-:Y:S02]  /*8280*/  FSEL R5, R5, R144, P2 ;  /* 0x0000009005057208 */ /* 0x000fe40001000000 */
[----:B------:R-:W-:Y:S01]  /*8290*/  FSETP.GE.FTZ.AND P3, PT, R163, RZ, PT ;  /* 0x000000ffa300720b */ /* 0x000fe20003f76000 */
[----:B------:R-:W-:Y:S01]  /*82a0*/  FMUL.FTZ R16, R197, R16 ;  /* 0x00000010c5107220 */ /* 0x000fe20000410000 */
[----:B------:R-:W-:Y:S01]  /*82b0*/  FSETP.GE.FTZ.AND P2, PT, R162, RZ, PT ;  /* 0x000000ffa200720b */ /* 0x000fe20003f56000 */
        /* <DEDUP_REMOVED lines=8> */
[-C--:B------:R-:W-:Y:S02]  /*8340*/  FSEL R20, R20, R144.reuse, P1 ;  /* 0x0000009014147208 */ /* 0x080fe40000800000 */
[-C--:B------:R-:W-:Y:S02]  /*8350*/  FSEL R21, R21, R144.reuse, P0 ;  /* 0x0000009015157208 */ /* 0x080fe40000000000 */
[----:B------:R-:W-:Y:S02]  /*8360*/  FSETP.GE.FTZ.AND P0, PT, R156, RZ, PT ;  /* 0x000000ff9c00720b */ /* 0x000fe40003f16000 */
[----:B------:R-:W-:Y:S01]  /*8370*/  FSETP.GE.FTZ.AND P1, PT, R157, RZ, PT ;  /* 0x000000ff9d00720b */ /* 0x000fe20003f36000 */
[----:B------:R-:W-:Y:S06]  /*8380*/  FMUL.FTZ R21, R173, R21 ;  /* 0x00000015ad157220 */ /* 0x000fec0000410000 */
[----:B------:R-:W-:Y:S05]  /*8390*/  FADD.FTZ R17, -R144, R33 ;  /* 0x0000002190117221 */ /* 0x000fea0000010100 */
[----:B------:R-:W-:Y:S02]  /*83a0*/  FSEL R17, R17, R144, P2 ;  /* 0x0000009011117208 */ /* 0x000fe40001000000 */
[----:B------:R-:W-:Y:S01]  /*83b0*/  FSETP.GE.FTZ.AND P2, PT, R152, RZ, PT ;  /* 0x000000ff9800720b */ /* 0x000fe20003f56000 */
        /* <DEDUP_REMOVED lines=8> */
[----:B------:R-:W-:Y:S01]  /*8440*/  F2FP.F16.F32.PACK_AB R132, R145, R193 ;  /* 0x000000c19184723e */ /* 0x000fe200000000ff */
[----:B------:R-:W-:Y:S05]  /*8450*/  HMMA.16816.F32 R64, R140, R134, R64 ;  /* 0x000000868c40723c */ /* 0x000fea0000001840 */
[----:B------:R-:W-:Y:S01]  /*8460*/  FMUL.FTZ R133, R189, R20 ;  /* 0x00000014bd857220 */ /* 0x000fe20000410000 */
[C---:B------:R-:W-:Y:S01]  /*8470*/  FADD.FTZ R20, -R144.reuse, R32 ;  /* 0x0000002090147221 */ /* 0x040fe20000010100 */
[----:B------:R-:W-:Y:S01]  /*8480*/  F2FP.F16.F32.PACK_AB R134, R5, R16 ;  /* 0x000000100586723e */ /* 0x000fe200000000ff */
[----:B------:R-:W-:Y:S03]  /*8490*/  FADD.FTZ R5, -R144, R37 ;  /* 0x0000002590057221 */ /* 0x000fe60000010100 */
[-C--:B------:R-:W-:Y:S01]  /*84a0*/  FSEL R20, R20, R144.reuse, P3 ;  /* 0x0000009014147208 */ /* 0x080fe20001800000 */
[----:B------:R-:W-:Y:S01]  /*84b0*/  FADD.FTZ R16, -R144, R36 ;  /* 0x0000002490107221 */ /* 0x000fe20000010100 */
[----:B------:R-:W-:Y:S02]  /*84c0*/  FSEL R5, R5, R144, P0 ;  /* 0x0000009005057208 */ /* 0x000fe40000000000 */
[----:B------:R-:W-:Y:S01]  /*84d0*/  FSETP.GE.FTZ.AND P0, PT, R149, RZ, PT ;  /* 0x000000ff9500720b */ /* 0x000fe20003f16000 */
[----:B------:R-:W-:Y:S01]  /*84e0*/  FMUL.FTZ R32, R163, R20 ;  /* 0x00000014a3207220 */ /* 0x000fe20000410000 */
[----:B------:R-:W-:Y:S01]  /*84f0*/  FSEL R16, R16, R144, P1 ;  /* 0x0000009010107208 */ /* 0x000fe20000800000 */
[----:B------:R-:W-:Y:S01]  /*8500*/  FMUL.FTZ R33, R156, R5 ;  /* 0x000000059c217220 */ /* 0x000fe20000410000 */
[----:B------:R-:W-:Y:S01]  /*8510*/  FSETP.GE.FTZ.AND P1, PT, R151, RZ, PT ;  /* 0x000000ff9700720b */ /* 0x000fe20003f36000 */
[----:B------:R-:W-:Y:S01]  /*8520*/  FADD.FTZ R5, -R144, R53 ;  /* 0x0000003590057221 */ /* 0x000fe20000010100 */
[----:B------:R-:W-:Y:S01]  /*8530*/  F2FP.F16.F32.PACK_AB R136, R21, R133 ;  /* 0x000000851588723e */ /* 0x000fe200000000ff */
[----:B------:R-:W-:Y:S01]  /*8540*/  FMUL.FTZ R21, R162, R17 ;  /* 0x00000011a2157220 */ /* 0x000fe20000410000 */
[----:B------:R-:W-:Y:S01]  /*8550*/  FSETP.GE.FTZ.AND P3, PT, R154, RZ, PT ;  /* 0x000000ff9a00720b */ /* 0x000fe20003f76000 */
[----:B------:R-:W-:Y:S01]  /*8560*/  FMUL.FTZ R36, R157, R16 ;  /* 0x000000109d247220 */ /* 0x000fe20000410000 */
[----:B------:R-:W-:Y:S01]  /*8570*/  FSEL R5, R5, R144, P1 ;  /* 0x0000009005057208 */ /* 0x000fe20000800000 */
[----:B------:R-:W-:Y:S01]  /*8580*/  FADD.FTZ R20, -R144, R48 ;  /* 0x0000003090147221 */ /* 0x000fe20000010100 */
[----:B------:R-:W-:Y:S01]  /*8590*/  FSETP.GE.FTZ.AND P1, PT, R150, RZ, PT ;  /* 0x000000ff9600720b */ /* 0x000fe20003f36000 */
[C---:B------:R-:W-:Y:S01]  /*85a0*/  FADD.FTZ R17, -R144.reuse, R49 ;  /* 0x0000003190117221 */ /* 0x040fe20000010100 */
[----:B------:R-:W-:Y:S01]  /*85b0*/  F2FP.F16.F32.PACK_AB R135, R21, R32 ;  /* 0x000000201587723e */ /* 0x000fe200000000ff */
[----:B------:R-:W-:Y:S01]  /*85c0*/  FADD.FTZ R16, -R144, R52 ;  /* 0x0000003490107221 */ /* 0x000fe20000010100 */
[-C--:B------:R-:W-:Y:S01]  /*85d0*/  FSEL R20, R20, R144.reuse, P4 ;  /* 0x0000009014147208 */ /* 0x080fe20002000000 */
[----:B------:R-:W-:Y:S01]  /*85e0*/  FADD.FTZ R64, -R144, R64 ;  /* 0x0000004090407221 */ /* 0x000fe20000010100 */
[-C--:B------:R-:W-:Y:S01]  /*85f0*/  FSEL R17, R17, R144.reuse, P3 ;  /* 0x0000009011117208 */ /* 0x080fe20001800000 */
[----:B------:R-:W-:Y:S01]  /*8600*/  FMUL.FTZ R5, R151, R5 ;  /* 0x0000000597057220 */ /* 0x000fe20000410000 */
[----:B------:R-:W-:Y:S01]  /*8610*/  FSEL R16, R16, R144, P2 ;  /* 0x0000009010107208 */ /* 0x000fe20001000000 */
[----:B------:R-:W-:Y:S01]  /*8620*/  FMUL.FTZ R20, R155, R20 ;  /* 0x000000149b147220 */ /* 0x000fe20000410000 */
[----:B------:R-:W-:Y:S01]  /*8630*/  FSEL R64, R64, R144, P1 ;  /* 0x0000009040407208 */ /* 0x000fe20000800000 */
[----:B------:R-:W-:Y:S01]  /*8640*/  @P0 FADD.FTZ R144, -R144, R65 ;  /* 0x0000004190900221 */ /* 0x000fe20000010100 */
[----:B------:R-:W-:Y:S01]  /*8650*/  PLOP3.LUT P0, PT, PT, PT, UP3, 0x80, 0x0 ;  /* 0x000000000000781c */ /* 0x000fe20003f0f038 */
[----:B------:R-:W-:Y:S01]  /*8660*/  FMUL.FTZ R17, R154, R17 ;  /* 0x000000119a117220 */ /* 0x000fe20000410000 */
[----:B------:R-:W-:Y:S01]  /*8670*/  FSETP.GE.FTZ.AND P2, PT, R218, RZ, PT ;  /* 0x000000ffda00720b */ /* 0x000fe20003f56000 */
[----:B------:R-:W-:Y:S01]  /*8680*/  FMUL.FTZ R16, R152, R16 ;  /* 0x0000001098107220 */ /* 0x000fe20000410000 */
[----:B------:R-:W-:Y:S01]  /*8690*/  FSETP.GE.FTZ.AND P1, PT, R217, RZ, PT ;  /* 0x000000ffd900720b */ /* 0x000fe20003f36000 */
[----:B------:R-:W-:Y:S01]  /*86a0*/  FMUL.FTZ R64, R150, R64 ;  /* 0x0000004096407220 */ /* 0x000fe20000410000 */
[----:B------:R-:W-:Y:S01]  /*86b0*/  F2FP.F16.F32.PACK_AB R133, R33, R36 ;  /* 0x000000242185723e */ /* 0x000fe200000000ff */
[----:B------:R-:W-:Y:S01]  /*86c0*/  FMUL.FTZ R144, R149, R144 ;  /* 0x0000009095907220 */ /* 0x000fe20000410000 */
[----:B------:R-:W-:Y:S02]  /*86d0*/  F2FP.F16.F32.PACK_AB R53, R17, R20 ;  /* 0x000000141135723e */ /* 0x000fe400000000ff */
[----:B------:R-:W-:Y:S01]  /*86e0*/  F2FP.F16.F32.PACK_AB R52, R5, R16 ;  /* 0x000000100534723e */ /* 0x000fe200000000ff */
[C---:B--2---:R-:W-:Y:S01]  /*86f0*/  FADD.FTZ R6, -R4.reuse, R6 ;  /* 0x0000000604067221 */ /* 0x044fe20000010100 */
[----:B------:R-:W-:Y:S04]  /*8700*/  FADD.FTZ R7, -R4, R7 ;  /* 0x0000000704077221 */ /* 0x000fe80000010100 */
[-C--:B------:R-:W-:Y:S02]  /*8710*/  FSEL R48, R6, R4.reuse, P2 ;  /* 0x0000000406307208 */ /* 0x080fe40001000000 */
[----:B------:R-:W-:Y:S01]  /*8720*/  FSEL R37, R7, R4, P1 ;  /* 0x0000000407257208 */ /* 0x000fe20000800000 */
[----:B---3--:R-:W-:Y:S06]  /*8730*/  @!P0 BRA `(.L_x_880) ;  /* 0x0000000400a08947 */ /* 0x008fec0003800000 */
        /* <DEDUP_REMOVED lines=67> */
[-C--:B------:R-:W-:Y:S01]  /*8b70*/  @!P4 LEA R32, P5, R20, R240.reuse, 0x1 ;  /* 0x000000f01420c211 */ /* 0x080fe200078a08ff */
        /* <DEDUP_REMOVED lines=19> */
[----:B------:R-:W-:Y:S05]  /*8cb0*/  @P1 VIADD R5, R227, 0x4000 ;  /* 0x00004000e3051836 */ /* 0x000fea0000000000 */
        /* <DEDUP_REMOVED lines=16> */
.L_x_880:
[----:B------:R-:W-:Y:S01]  /*8dc0*/  FMUL.FTZ R6, R217, R37 ;  /* 0x00000025d9067220 */ /* 0x000fe20000410000 */
[----:B------:R-:W-:Y:S01]  /*8dd0*/  FMUL.FTZ R5, R218, R48 ;  /* 0x00000030da057220 */ /* 0x000fe20000410000 */
[C---:B------:R-:W-:Y:S01]  /*8de0*/  FADD.FTZ R22, -R4.reuse, R22 ;  /* 0x0000001604167221 */ /* 0x040fe20000010100 */
[----:B------:R-:W-:Y:S01]  /*8df0*/  FADD.FTZ R19, -R4, R19 ;  /* 0x0000001304137221 */ /* 0x000fe20000010100 */
[----:B------:R-:W-:Y:S01]  /*8e00*/  FSETP.GE.FTZ.AND P1, PT, R206, RZ, PT ;  /* 0x000000ffce00720b */ /* 0x000fe20003f36000 */
[C---:B------:R-:W-:Y:S01]  /*8e10*/  FADD.FTZ R18, -R4.reuse, R18 ;  /* 0x0000001204127221 */ /* 0x040fe20000010100 */
[----:B------:R-:W-:Y:S01]  /*8e20*/  FSETP.GE.FTZ.AND P2, PT, R209, RZ, PT ;  /* 0x000000ffd100720b */ /* 0x000fe20003f56000 */
[----:B------:R-:W-:Y:S01]  /*8e30*/  FADD.FTZ R7, -R4, R23 ;  /* 0x0000001704077221 */ /* 0x000fe20000010100 */
[----:B------:R-:W-:Y:S01]  /*8e40*/  FSETP.GE.FTZ.AND P3, PT, R212, RZ, PT ;  /* 0x000000ffd400720b */ /* 0x000fe20003f76000 */
[----:B------:R-:W-:Y:S01]  /*8e50*/  FADD.FTZ R35, -R4, R35 ;  /* 0x0000002304237221 */ /* 0x000fe20000010100 */
[----:B------:R-:W-:Y:S01]  /*8e60*/  F2FP.F16.F32.PACK_AB R6, R6, R5 ;  /* 0x000000050606723e */ /* 0x000fe200000000ff */
[----:B------:R-:W-:Y:S01]  /*8e70*/  FADD.FTZ R5, -R4, R34 ;  /* 0x0000002204057221 */ /* 0x000fe20000010100 */
[-C--:B------:R-:W-:Y:S01]  /*8e80*/  FSEL R22, R22, R4.reuse, P1 ;  /* 0x0000000416167208 */ /* 0x080fe20000800000 */
[----:B------:R-:W-:Y:S01]  /*8e90*/  FADD.FTZ R17, -R4, R39 ;  /* 0x0000002704117221 */ /* 0x000fe20000010100 */
[----:B------:R-:W-:Y:S01]  /*8ea0*/  FSEL R19, R19, R4, P2 ;  /* 0x0000000413137208 */ /* 0x000fe20001000000 */
[----:B------:R-:W-:Y:S01]  /*8eb0*/  STS [R230+0x14000], R132 ;  /* 0x01400084e6007388 */ /* 0x000fe20000000800 */
[----:B------:R-:W-:Y:S01]  /*8ec0*/  FSETP.GE.FTZ.AND P1, PT, R192, RZ, PT ;  /* 0x000000ffc000720b */ /* 0x000fe20003f36000 */
[----:B------:R-:W-:Y:S01]  /*8ed0*/  FMUL.FTZ R22, R206, R22 ;  /* 0x00000016ce167220 */ /* 0x000fe20000410000 */
[----:B------:R-:W-:Y:S01]  /*8ee0*/  FSEL R18, R18, R4, P3 ;  /* 0x0000000412127208 */ /* 0x000fe20001800000 */
[----:B------:R-:W-:Y:S01]  /*8ef0*/  FMUL.FTZ R20, R209, R19 ;  /* 0x00000013d1147220 */ /* 0x000fe20000410000 */
[----:B------:R-:W-:Y:S01]  /*8f00*/  FSETP.GE.FTZ.AND P2, PT, R203, RZ, PT ;  /* 0x000000ffcb00720b */ /* 0x000fe20003f56000 */
[----:B------:R1:W-:Y:S01]  /*8f10*/  STS [R230+0x14400], R6 ;  /* 0x01440006e6007388 */ /* 0x0003e20000000800 */
[----:B------:R-:W-:Y:S01]  /*8f20*/  FSETP.GE.FTZ.AND P3, PT, R175, RZ, PT ;  /* 0x000000ffaf00720b */ /* 0x000fe20003f76000 */
[----:B------:R-:W-:Y:S01]  /*8f30*/  FMUL.FTZ R21, R212, R18 ;  /* 0x00000012d4157220 */ /* 0x000fe20000410000 */
[-C--:B------:R-:W-:Y:S01]  /*8f40*/  FSEL R5, R5, R4.reuse, P1 ;  /* 0x0000000405057208 */ /* 0x080fe20000800000 */
[C---:B------:R-:W-:Y:S01]  /*8f50*/  FADD.FTZ R18, -R4.reuse, R38 ;  /* 0x0000002604127221 */ /* 0x040fe20000010100 */
[-C--:B------:R-:W-:Y:S01]  /*8f60*/  FSEL R7, R7, R4.reuse, P2 ;  /* 0x0000000407077208 */ /* 0x080fe20001000000 */
[----:B------:R-:W-:Y:S01]  /*8f70*/  FADD.FTZ R50, -R4, R50 ;  /* 0x0000003204327221 */ /* 0x000fe20000010100 */
[----:B------:R-:W-:Y:S01]  /*8f80*/  FSETP.GE.FTZ.AND P1, PT, R171, RZ, PT ;  /* 0x000000ffab00720b */ /* 0x000fe20003f36000 */
[----:B------:R-:W-:Y:S01]  /*8f90*/  FMUL.FTZ R16, R192, R5 ;  /* 0x00000005c0107220 */ /* 0x000fe20000410000 */
[-C--:B------:R-:W-:Y:S01]  /*8fa0*/  FSEL R35, R35, R4.reuse, P3 ;  /* 0x0000000423237208 */ /* 0x080fe20001800000 */
[----:B------:R-:W-:Y:S01]  /*8fb0*/  FMUL.FTZ R19, R203, R7 ;  /* 0x00000007cb137220 */ /* 0x000fe20000410000 */
[----:B------:R-:W-:Y:S01]  /*8fc0*/  FSEL R17, R17, R4, P1 ;  /* 0x0000000411117208 */ /* 0x000fe20000800000 */
[----:B------:R-:W-:Y:S01]  /*8fd0*/  FADD.FTZ R51, -R4, R51 ;  /* 0x0000003304337221 */ /* 0x000fe20000010100 */
[----:B------:R-:W-:Y:S01]  /*8fe0*/  FSETP.GE.FTZ.AND P1, PT, R148, RZ, PT ;  /* 0x000000ff9400720b */ /* 0x000fe20003f36000 */
[----:B------:R-:W-:Y:S01]  /*8ff0*/  FMUL.FTZ R7, R175, R35 ;  /* 0x00000023af077220 */ /* 0x000fe20000410000 */
[----:B------:R-:W-:Y:S01]  /*9000*/  F2FP.F16.F32.PACK_AB R5, R20, R21 ;  /* 0x000000151405723e */ /* 0x000fe200000000ff */
[----:B------:R-:W-:Y:S01]  /*9010*/  FADD.FTZ R54, -R4, R54 ;  /* 0x0000003604367221 */ /* 0x000fe20000010100 */
[----:B------:R-:W-:Y:S01]  /*9020*/  FSETP.GE.FTZ.AND P2, PT, R172, RZ, PT ;  /* 0x000000ffac00720b */ /* 0x000fe20003f56000 */
[----:B-----5:R-:W-:Y:S01]  /*9030*/  FADD.FTZ R8, -R3, R8 ;  /* 0x0000000803087221 */ /* 0x020fe20000010100 */
[----:B------:R-:W-:Y:S01]  /*9040*/  F2FP.F16.F32.PACK_AB R32, R7, R16 ;  /* 0x000000100720723e */ /* 0x000fe200000000ff */
[----:B------:R2:W-:Y:S01]  /*9050*/  STS [R232+0x14400], R5 ;  /* 0x01440005e8007388 */ /* 0x0005e20000000800 */
[----:B------:R-:W-:Y:S01]  /*9060*/  FSEL R18, R18, R4, P2 ;  /* 0x0000000412127208 */ /* 0x000fe20001000000 */
[C---:B------:R-:W-:Y:S01]  /*9070*/  FADD.FTZ R16, -R4.reuse, R55 ;  /* 0x0000003704107221 */ /* 0x040fe20000010100 */
[----:B------:R-:W-:Y:S01]  /*9080*/  FADD.FTZ R7, -R4, R66 ;  /* 0x0000004204077221 */ /* 0x000fe20000010100 */
[----:B------:R-:W-:Y:S01]  /*9090*/  FSETP.GE.FTZ.AND P5, PT, R164, RZ, PT ;  /* 0x000000ffa400720b */ /* 0x000fe20003fb6000 */
[----:B------:R-:W-:Y:S01]  /*90a0*/  FADD.FTZ R9, -R3, R9 ;  /* 0x0000000903097221 */ /* 0x000fe20000010100 */
[----:B------:R-:W-:Y:S01]  /*90b0*/  FSETP.GE.FTZ.AND P6, PT, R165, RZ, PT ;  /* 0x000000ffa500720b */ /* 0x000fe20003fd6000 */
[----:B------:R-:W-:Y:S01]  /*90c0*/  FMUL.FTZ R20, R172, R18 ;  /* 0x00000012ac147220 */ /* 0x000fe20000410000 */
[----:B------:R-:W-:Y:S01]  /*90d0*/  FSETP.GE.FTZ.AND P4, PT, R160, RZ, PT ;  /* 0x000000ffa000720b */ /* 0x000fe20003f96000 */
[----:B------:R-:W-:Y:S01]  /*90e0*/  FADD.FTZ R13, -R3, R13 ;  /* 0x0000000d030d7221 */ /* 0x000fe20000010100 */
[----:B------:R-:W-:Y:S01]  /*90f0*/  FSETP.GE.FTZ.AND P3, PT, R159, RZ, PT ;  /* 0x000000ff9f00720b */ /* 0x000fe20003f76000 */
[----:B------:R-:W-:Y:S01]  /*9100*/  FADD.FTZ R24, -R3, R24 ;  /* 0x0000001803187221 */ /* 0x000fe20000010100 */
[----:B------:R-:W-:Y:S01]  /*9110*/  FSETP.GE.FTZ.AND P2, PT, R153, RZ, PT ;  /* 0x000000ff9900720b */ /* 0x000fe20003f56000 */
[----:B------:R-:W-:Y:S01]  /*9120*/  FADD.FTZ R12, -R3, R12 ;  /* 0x0000000c030c7221 */ /* 0x000fe20000010100 */
[----:B------:R-:W-:Y:S01]  /*9130*/  F2FP.F16.F32.PACK_AB R33, R19, R22 ;  /* 0x000000161321723e */ /* 0x000fe200000000ff */
[----:B------:R-:W-:Y:S01]  /*9140*/  FMUL.FTZ R19, R171, R17 ;  /* 0x00000011ab137220 */ /* 0x000fe20000410000 */
[-C--:B------:R-:W-:Y:S01]  /*9150*/  FSEL R18, R50, R4.reuse, P6 ;  /* 0x0000000432127208 */ /* 0x080fe20003000000 */
[----:B------:R-:W-:Y:S01]  /*9160*/  FADD.FTZ R25, -R3, R25 ;  /* 0x0000001903197221 */ /* 0x000fe20000010100 */
[-C--:B------:R-:W-:Y:S01]  /*9170*/  FSEL R17, R51, R4.reuse, P5 ;  /* 0x0000000433117208 */ /* 0x080fe20002800000 */
[----:B-1----:R-:W-:Y:S01]  /*9180*/  FADD.FTZ R6, -R3, R40 ;  /* 0x0000002803067221 */ /* 0x002fe20000010100 */
[----:B------:R-:W-:Y:S01]  /*9190*/  FSEL R54, R54, R4, P4 ;  /* 0x0000000436367208 */ /* 0x000fe20002000000 */
[----:B------:R-:W-:Y:S01]  /*91a0*/  FMUL.FTZ R18, R165, R18 ;  /* 0x00000012a5127220 */ /* 0x000fe20000410000 */
[-C--:B------:R-:W-:Y:S01]  /*91b0*/  FSEL R16, R16, R4.reuse, P3 ;  /* 0x0000000410107208 */ /* 0x080fe20001800000 */
[----:B------:R-:W-:Y:S01]  /*91c0*/  FMUL.FTZ R17, R164, R17 ;  /* 0x00000011a4117220 */ /* 0x000fe20000410000 */
[----:B------:R-:W-:Y:S01]  /*91d0*/  FSEL R7, R7, R4, P2 ;  /* 0x0000000407077208 */ /* 0x000fe20001000000 */
[----:B------:R-:W-:Y:S01]  /*91e0*/  @P1 FADD.FTZ R4, -R4, R67 ;  /* 0x0000004304041221 */ /* 0x000fe20000010100 */
[----:B------:R-:W-:Y:S01]  /*91f0*/  FSETP.GE.FTZ.AND P1, PT, R221, RZ, PT ;  /* 0x000000ffdd00720b */ /* 0x000fe20003f36000 */
[----:B--2---:R-:W-:Y:S01]  /*9200*/  FADD.FTZ R5, -R3, R41 ;  /* 0x0000002903057221 */ /* 0x004fe20000010100 */
[----:B------:R-:W-:Y:S01]  /*9210*/  FSETP.GE.FTZ.AND P3, PT, R222, RZ, PT ;  /* 0x000000ffde00720b */ /* 0x000fe20003f76000 */
[----:B------:R-:W-:Y:S01]  /*9220*/  FMUL.FTZ R7, R153, R7 ;  /* 0x0000000799077220 */ /* 0x000fe20000410000 */
[----:B------:R-:W-:Y:S01]  /*9230*/  FMUL.FTZ R4, R148, R4 ;  /* 0x0000000494047220 */ /* 0x000fe20000410000 */
[----:B------:R-:W-:Y:S01]  /*9240*/  FSEL R8, R8, R3, P1 ;  /* 0x0000000308087208 */ /* 0x000fe20000800000 */
[----:B------:R-:W-:Y:S01]  /*9250*/  FADD.FTZ R29, -R3, R29 ;  /* 0x0000001d031d7221 */ /* 0x000fe20000010100 */
[----:B------:R-:W-:Y:S01]  /*9260*/  FSETP.GE.FTZ.AND P1, PT, R219, RZ, PT ;  /* 0x000000ffdb00720b */ /* 0x000fe20003f36000 */
[----:B------:R-:W-:Y:S01]  /*9270*/  FADD.FTZ R44, -R3, R44 ;  /* 0x0000002c032c7221 */ /* 0x000fe20000010100 */
[----:B------:R-:W-:Y:S01]  /*9280*/  F2FP.F16.F32.PACK_AB R21, R4, R7 ;  /* 0x000000070415723e */ /* 0x000fe200000000ff */
[----:B------:R-:W-:Y:S01]  /*9290*/  FMUL.FTZ R8, R221, R8 ;  /* 0x00000008dd087220 */ /* 0x000fe20000410000 */
        /* <DEDUP_REMOVED lines=9> */
[----:B------:R-:W-:Y:S01]  /*9330*/  STS [R232+0x14000], R134 ;  /* 0x01400086e8007388 */ /* 0x000fe20000000800 */
[-C--:B------:R-:W-:Y:S01]  /*9340*/  FSEL R24, R24, R3.reuse, P1 ;  /* 0x0000000318187208 */ /* 0x080fe20000800000 */
[----:B------:R-:W-:Y:S01]  /*9350*/  FADD.FTZ R26, -R0, R26 ;  /* 0x0000001a001a7221 */ /* 0x000fe20000010100 */
[----:B------:R-:W-:Y:S01]  /*9360*/  F2FP.F16.F32.PACK_AB R4, R4, R8 ;  /* 0x000000080404723e */ /* 0x000fe200000000ff */
[----:B------:R-:W-:Y:S01]  /*9370*/  FADD.FTZ R8, -R3, R28 ;  /* 0x0000001c03087221 */ /* 0x000fe20000010100 */
[-C--:B------:R-:W-:Y:S01]  /*9380*/  FSEL R12, R12, R3.reuse, P2 ;  /* 0x000000030c0c7208 */ /* 0x080fe20001000000 */
[----:B------:R-:W-:Y:S01]  /*9390*/  FADD.FTZ R30, -R0, R30 ;  /* 0x0000001e001e7221 */ /* 0x000fe20000010100 */
[----:B------:R-:W-:Y:S01]  /*93a0*/  FSETP.GE.FTZ.AND P1, PT, R198, RZ, PT ;  /* 0x000000ffc600720b */ /* 0x000fe20003f36000 */
[----:B------:R1:W-:Y:S01]  /*93b0*/  STS [R230+0x16000], R4 ;  /* 0x01600004e6007388 */ /* 0x0003e20000000800 */
[----:B------:R-:W-:Y:S01]  /*93c0*/  FSEL R7, R25, R3, P5 ;  /* 0x0000000319077208 */ /* 0x000fe20002800000 */
[----:B------:R-:W-:Y:S01]  /*93d0*/  FMUL.FTZ R12, R220, R12 ;  /* 0x0000000cdc0c7220 */ /* 0x000fe20000410000 */
[----:B------:R-:W-:Y:S01]  /*93e0*/  FSETP.GE.FTZ.AND P4, PT, R208, RZ, PT ;  /* 0x000000ffd000720b */ /* 0x000fe20003f96000 */
[C---:B------:R-:W-:Y:S01]  /*93f0*/  FADD.FTZ R42, -R0.reuse, R42 ;  /* 0x0000002a002a7221 */ /* 0x040fe20000010100 */
[----:B------:R-:W-:Y:S01]  /*9400*/  FSETP.GE.FTZ.AND P2, PT, R199, RZ, PT ;  /* 0x000000ffc700720b */ /* 0x000fe20003f56000 */
[----:B------:R-:W-:Y:S01]  /*9410*/  FMUL.FTZ R7, R211, R7 ;  /* 0x00000007d3077220 */ /* 0x000fe20000410000 */
[-C--:B------:R-:W-:Y:S01]  /*9420*/  FSEL R5, R5, R3.reuse, P1 ;  /* 0x0000000305057208 */ /* 0x080fe20000800000 */
[----:B------:R-:W-:Y:S01]  /*9430*/  FADD.FTZ R27, -R0, R27 ;  /* 0x0000001b001b7221 */ /* 0x000fe20000010100 */
[----:B------:R-:W-:Y:S01]  /*9440*/  F2FP.F16.F32.PACK_AB R23, R19, R20 ;  /* 0x000000141317723e */ /* 0x000fe200000000ff */
[----:B------:R-:W-:Y:S01]  /*9450*/  FMUL.FTZ R19, R210, R24 ;  /* 0x00000018d2137220 */ /* 0x000fe20000410000 */
[----:B------:R-:W-:Y:S01]  /*9460*/  FSETP.GE.FTZ.AND P1, PT, R158, RZ, PT ;  /* 0x000000ff9e00720b */ /* 0x000fe20003f36000 */
[----:B------:R-:W-:Y:S01]  /*9470*/  FADD.FTZ R31, -R0, R31 ;  /* 0x0000001f001f7221 */ /* 0x000fe20000010100 */
[-C--:B------:R-:W-:Y:S01]  /*9480*/  FSEL R8, R8, R3.reuse, P4 ;  /* 0x0000000308087208 */ /* 0x080fe20002000000 */
[----:B------:R-:W-:Y:S01]  /*9490*/  FADD.FTZ R58, -R0, R58 ;  /* 0x0000003a003a7221 */ /* 0x000fe20000010100 */
[----:B------:R-:W-:Y:S01]  /*94a0*/  FSEL R6, R6, R3, P2 ;  /* 0x0000000306067208 */ /* 0x000fe20001000000 */
[----:B------:R-:W-:Y:S01]  /*94b0*/  FADD.FTZ R43, -R0, R43 ;  /* 0x0000002b002b7221 */ /* 0x000fe20000010100 */
[----:B------:R-:W-:Y:S01]  /*94c0*/  FSETP.GE.FTZ.AND P3, PT, R207, RZ, PT ;  /* 0x000000ffcf00720b */ /* 0x000fe20003f76000 */
[----:B------:R-:W2:Y:S01]  /*94d0*/  LDL R49, [R1+0x4] ;  /* 0x0000040001317983 */ /* 0x000ea20000100800 */
[----:B------:R-:W-:Y:S01]  /*94e0*/  F2FP.F16.F32.PACK_AB R22, R17, R18 ;  /* 0x000000121116723e */ /* 0x000fe200000000ff */
[----:B------:R-:W-:Y:S01]  /*94f0*/  FMUL.FTZ R17, R208, R8 ;  /* 0x00000008d0117220 */ /* 0x000fe20000410000 */
[----:B------:R-:W-:Y:S01]  /*9500*/  F2FP.F16.F32.PACK_AB R20, R13, R12 ;  /* 0x0000000c0d14723e */ /* 0x000fe200000000ff */
[----:B------:R-:W-:Y:S01]  /*9510*/  FMUL.FTZ R9, R199, R6 ;  /* 0x00000006c7097220 */ /* 0x000fe20000410000 */
[----:B------:R-:W-:Y:S01]  /*9520*/  F2FP.F16.F32.PACK_AB R19, R7, R19 ;  /* 0x000000130713723e */ /* 0x000fe200000000ff */
[----:B------:R-:W-:Y:S01]  /*9530*/  FMUL.FTZ R13, R198, R5 ;  /* 0x00000005c60d7220 */ /* 0x000fe20000410000 */
[-C--:B------:R-:W-:Y:S01]  /*9540*/  FSEL R29, R29, R3.reuse, P3 ;  /* 0x000000031d1d7208 */ /* 0x080fe20001800000 */
[C---:B------:R-:W-:Y:S01]  /*9550*/  FADD.FTZ R8, -R3.reuse, R45 ;  /* 0x0000002d03087221 */ /* 0x040fe20000010100 */
[C---:B------:R-:W-:Y:S01]  /*9560*/  FADD.FTZ R7, -R3.reuse, R56 ;  /* 0x0000003803077221 */ /* 0x040fe20000010100 */
[C---:B------:R-:W-:Y:S01]  /*9570*/  FADD.FTZ R6, -R3.reuse, R57 ;  /* 0x0000003903067221 */ /* 0x040fe20000010100 */
[----:B------:R-:W-:Y:S01]  /*9580*/  FADD.FTZ R5, -R3, R60 ;  /* 0x0000003c03057221 */ /* 0x000fe20000010100 */
[----:B------:R-:W-:Y:S01]  /*9590*/  FSETP.GE.FTZ.AND P6, PT, R195, RZ, PT ;  /* 0x000000ffc300720b */ /* 0x000fe20003fd6000 */
[----:B-1----:R-:W-:Y:S01]  /*95a0*/  FADD.FTZ R4, -R0, R59 ;  /* 0x0000003b00047221 */ /* 0x002fe20000010100 */
[----:B------:R-:W-:Y:S01]  /*95b0*/  FSETP.GE.FTZ.AND P5, PT, R194, RZ, PT ;  /* 0x000000ffc200720b */ /* 0x000fe20003fb6000 */
[----:B------:R-:W-:Y:S01]  /*95c0*/  UIMAD UR6, UR30, UR29, URZ ;  /* 0x0000001d1e0672a4 */ /* 0x000fe2000f8e023f */
[----:B------:R-:W-:Y:S02]  /*95d0*/  FSETP.GE.FTZ.AND P4, PT, R169, RZ, PT ;  /* 0x000000ffa900720b */ /* 0x000fe40003f96000 */
[----:B------:R-:W-:Y:S01]  /*95e0*/  FSETP.GE.FTZ.AND P3, PT, R167, RZ, PT ;  /* 0x000000ffa700720b */ /* 0x000fe20003f76000 */
[----:B------:R-:W-:Y:S01]  /*95f0*/  ULEA UR7, -UR6, URZ, 0x7 ;  /* 0x0000003f06077291 */ /* 0x000fe2000f8e393f */
[----:B------:R-:W-:Y:S02]  /*9600*/  FSETP.GE.FTZ.AND P2, PT, R161, RZ, PT ;  /* 0x000000ffa100720b */ /* 0x000fe40003f56000 */
[-C--:B------:R-:W-:Y:S02]  /*9610*/  FSEL R44, R44, R3.reuse, P6 ;  /* 0x000000032c2c7208 */ /* 0x080fe40003000000 */
[-C--:B------:R-:W-:Y:S02]  /*9620*/  FSEL R8, R8, R3.reuse, P5 ;  /* 0x0000000308087208 */ /* 0x080fe40002800000 */
[-C--:B------:R-:W-:Y:S01]  /*9630*/  FSEL R7, R7, R3.reuse, P4 ;  /* 0x0000000307077208 */ /* 0x080fe20002000000 */
[----:B------:R-:W-:Y:S01]  /*9640*/  FMUL.FTZ R12, R195, R44 ;  /* 0x0000002cc30c7220 */ /* 0x000fe20000410000 */
[-C--:B------:R-:W-:Y:S01]  /*9650*/  FSEL R6, R6, R3.reuse, P3 ;  /* 0x0000000306067208 */ /* 0x080fe20001800000 */
[----:B------:R-:W-:Y:S01]  /*9660*/  FMUL.FTZ R8, R194, R8 ;  /* 0x00000008c2087220 */ /* 0x000fe20000410000 */
[----:B------:R-:W-:Y:S01]  /*9670*/  FSEL R5, R5, R3, P2 ;  /* 0x0000000305057208 */ /* 0x000fe20001000000 */
[----:B------:R-:W-:Y:S01]  /*9680*/  @P1 FADD.FTZ R3, -R3, R61 ;  /* 0x0000003d03031221 */ /* 0x000fe20000010100 */
[----:B------:R-:W-:Y:S01]  /*9690*/  F2FP.F16.F32.PACK_AB R54, R16, R54 ;  /* 0x000000361036723e */ /* 0x000fe200000000ff */
[----:B------:R-:W-:Y:S01]  /*96a0*/  FMUL.FTZ R16, R207, R29 ;  /* 0x0000001dcf107220 */ /* 0x000fe20000410000 */
[----:B------:R-:W-:Y:S01]  /*96b0*/  FMUL.FTZ R7, R169, R7 ;  /* 0x00000007a9077220 */ /* 0x000fe20000410000 */
[----:B------:R-:W-:Y:S01]  /*96c0*/  FMUL.FTZ R5, R161, R5 ;  /* 0x00000005a1057220 */ /* 0x000fe20000410000 */
[----:B------:R-:W-:Y:S01]  /*96d0*/  FMUL.FTZ R18, R158, R3 ;  /* 0x000000039e127220 */ /* 0x000fe20000410000 */
[----:B------:R-:W-:Y:S01]  /*96e0*/  FMUL.FTZ R6, R167, R6 ;  /* 0x00000006a7067220 */ /* 0x000fe20000410000 */
[----:B------:R-:W-:Y:S01]  /*96f0*/  F2FP.F16.F32.PACK_AB R16, R16, R17 ;  /* 0x000000111010723e */ /* 0x000fe200000000ff */
[----:B------:R-:W-:Y:S01]  /*9700*/  FADD.FTZ R3, -R0, R15 ;  /* 0x0000000f00037221 */ /* 0x000fe20000010100 */
[----:B------:R-:W-:Y:S02]  /*9710*/  FSETP.GE.FTZ.AND P2, PT, R224, RZ, PT ;  /* 0x000000ffe000720b */ /* 0x000fe40003f56000 */
[----:B------:R-:W-:Y:S01]  /*9720*/  F2FP.F16.F32.PACK_AB R18, R18, R5 ;  /* 0x000000051212723e */ /* 0x000fe200000000ff */
[----:B------:R-:W-:Y:S01]  /*9730*/  FADD.FTZ R5, -R0, R14 ;  /* 0x0000000e00057221 */ /* 0x000fe20000010100 */
[----:B------:R-:W-:Y:S01]  /*9740*/  F2FP.F16.F32.PACK_AB R17, R6, R7 ;  /* 0x000000070611723e */ /* 0x000fe200000000ff */
[C---:B------:R-:W-:Y:S01]  /*9750*/  FADD.FTZ R7, -R0.reuse, R10 ;  /* 0x0000000a00077221 */ /* 0x040fe20000010100 */
[----:B------:R-:W-:Y:S01]  /*9760*/  FADD.FTZ R6, -R0, R11 ;  /* 0x0000000b00067221 */ /* 0x000fe20000010100 */
[----:B------:R-:W-:Y:S02]  /*9770*/  FSETP.GE.FTZ.AND P4, PT, R226, RZ, PT ;  /* 0x000000ffe200720b */ /* 0x000fe40003f96000 */
[----:B------:R-:W-:Y:S02]  /*9780*/  FSETP.GE.FTZ.AND P3, PT, R225, RZ, PT ;  /* 0x000000ffe100720b */ /* 0x000fe40003f76000 */
[----:B------:R-:W-:Y:S02]  /*9790*/  FSETP.GE.FTZ.AND P1, PT, R223, RZ, PT ;  /* 0x000000ffdf00720b */ /* 0x000fe40003f36000 */
[-C--:B------:R-:W-:Y:S02]  /*97a0*/  FSEL R5, R5, R0.reuse, P2 ;  /* 0x0000000005057208 */ /* 0x080fe40001000000 */
[----:B------:R-:W-:Y:S02]  /*97b0*/  FSETP.GE.FTZ.AND P2, PT, R216, RZ, PT ;  /* 0x000000ffd800720b */ /* 0x000fe40003f56000 */
[-C--:B------:R-:W-:Y:S01]  /*97c0*/  FSEL R7, R7, R0.reuse, P4 ;  /* 0x0000000007077208 */ /* 0x080fe20002000000 */
        /* <DEDUP_REMOVED lines=10> */
[----:B------:R-:W-:Y:S02]  /*9870*/  FSEL R30, R30, R0, P2 ;  /* 0x000000001e1e7208 */ /* 0x000fe40001000000 */
[----:B------:R-:W-:Y:S02]  /*9880*/  FSETP.GE.FTZ.AND P2, PT, R205, RZ, PT ;  /* 0x000000ffcd00720b */ /* 0x000fe40003f56000 */
[----:B------:R-:W-:Y:S01]  /*9890*/  F2FP.F16.F32.PACK_AB R12, R8, R12 ;  /* 0x0000000c080c723e */ /* 0x000fe200000000ff */
[----:B------:R-:W-:Y:S01]  /*98a0*/  FMUL.FTZ R30, R214, R30 ;  /* 0x0000001ed61e7220 */ /* 0x000fe20000410000 */
[----:B------:R-:W-:Y:S01]  /*98b0*/  F2FP.F16.F32.PACK_AB R9, R6, R7 ;  /* 0x000000070609723e */ /* 0x000fe200000000ff */
[C---:B------:R-:W-:Y:S01]  /*98c0*/  FADD.FTZ R6, -R0.reuse, R47 ;  /* 0x0000002f00067221 */ /* 0x040fe20000010100 */
[----:B------:R-:W-:Y:S01]  /*98d0*/  F2FP.F16.F32.PACK_AB R8, R3, R5 ;  /* 0x000000050308723e */ /* 0x000fe200000000ff */
[----:B------:R-:W-:Y:S01]  /*98e0*/  FADD.FTZ R5, -R0, R46 ;  /* 0x0000002e00057221 */ /* 0x000fe20000010100 */
[----:B------:R-:W-:Y:S01]  /*98f0*/  FSETP.GE.FTZ.AND P1, PT, R215, RZ, PT ;  /* 0x000000ffd700720b */ /* 0x000fe20003f36000 */
[----:B------:R-:W-:Y:S01]  /*9900*/  STS [R230+0x16400], R9 ;  /* 0x01640009e6007388 */ /* 0x000fe20000000800 */
[-C--:B------:R-:W-:Y:S01]  /*9910*/  FSEL R42, R42, R0.reuse, P2 ;  /* 0x000000002a2a7208 */ /* 0x080fe20001000000 */
[----:B------:R-:W-:Y:S01]  /*9920*/  FADD.FTZ R3, -R0, R62 ;  /* 0x0000003e00037221 */ /* 0x000fe20000010100 */
[----:B------:R-:W-:Y:S02]  /*9930*/  FSETP.GE.FTZ.AND P2, PT, R201, RZ, PT ;  /* 0x000000ffc900720b */ /* 0x000fe40003f56000 */
[----:B------:R-:W-:Y:S01]  /*9940*/  STS [R232+0x16000], R20 ;  /* 0x01600014e8007388 */ /* 0x000fe20000000800 */
[----:B------:R-:W-:Y:S01]  /*9950*/  FSEL R27, R27, R0, P1 ;  /* 0x000000001b1b7208 */ /* 0x000fe20000800000 */
[----:B------:R-:W-:Y:S01]  /*9960*/  FMUL.FTZ R42, R205, R42 ;  /* 0x0000002acd2a7220 */ /* 0x000fe20000410000 */
[----:B------:R-:W-:Y:S02]  /*9970*/  FSETP.GE.FTZ.AND P1, PT, R213, RZ, PT ;  /* 0x000000ffd500720b */ /* 0x000fe40003f36000 */
[----:B------:R-:W-:Y:S01]  /*9980*/  STS [R232+0x16400], R8 ;  /* 0x01640008e8007388 */ /* 0x000fe20000000800 */
[-C--:B------:R-:W-:Y:S01]  /*9990*/  FSEL R5, R5, R0.reuse, P2 ;  /* 0x0000000005057208 */ /* 0x080fe20001000000 */
        /* <DEDUP_REMOVED lines=11> */
[----:B------:R-:W-:Y:S01]  /*9a50*/  FSEL R4, R4, R0, P3 ;  /* 0x0000000004047208 */ /* 0x000fe20001800000 */
[----:B------:R-:W-:Y:S01]  /*9a60*/  FMUL.FTZ R11, R174, R5 ;  /* 0x00000005ae0b7220 */ /* 0x000fe20000410000 */
[----:B------:R-:W-:Y:S02]  /*9a70*/  F2FP.F16.F32.PACK_AB R7, R7, R26 ;  /* 0x0000001a0707723e */ /* 0x000fe400000000ff */
[----:B------:R-:W-:Y:S01]  /*9a80*/  STS [R235+0x14400], R32 ;  /* 0x01440020eb007388 */ /* 0x000fe20000000800 */
[----:B------:R-:W-:Y:S01]  /*9a90*/  FSEL R43, R43, R0, P1 ;  /* 0x000000002b2b7208 */ /* 0x000fe20000800000 */
[----:B------:R-:W-:Y:S01]  /*9aa0*/  FMUL.FTZ R5, R170, R4 ;  /* 0x00000004aa057220 */ /* 0x000fe20000410000 */
[----:B------:R-:W-:Y:S02]  /*9ab0*/  FSETP.GE.FTZ.AND P1, PT, R166, RZ, PT ;  /* 0x000000ffa600720b */ /* 0x000fe40003f36000 */
[----:B------:R-:W-:Y:S01]  /*9ac0*/  STS [R236+0x16000], R19 ;  /* 0x01600013ec007388 */ /* 0x000fe20000000800 */
[----:B------:R-:W-:Y:S01]  /*9ad0*/  F2FP.F16.F32.PACK_AB R4, R31, R30 ;  /* 0x0000001e1f04723e */ /* 0x000fe200000000ff */
[----:B------:R-:W-:Y:S01]  /*9ae0*/  FMUL.FTZ R43, R204, R43 ;  /* 0x0000002bcc2b7220 */ /* 0x000fe20000410000 */
[----:B------:R-:W-:Y:S02]  /*9af0*/  FSETP.GE.FTZ.AND P5, PT, R200, RZ, PT ;  /* 0x000000ffc800720b */ /* 0x000fe40003fb6000 */
[----:B------:R-:W-:Y:S01]  /*9b00*/  STS [R236+0x16400], R7 ;  /* 0x01640007ec007388 */ /* 0x000fe20000000800 */
[----:B------:R-:W-:Y:S02]  /*9b10*/  FSETP.GE.FTZ.AND P2, PT, R168, RZ, PT ;  /* 0x000000ffa800720b */ /* 0x000fe40003f56000 */
[-C--:B------:R-:W-:Y:S02]  /*9b20*/  FSEL R6, R6, R0.reuse, P5 ;  /* 0x0000000006067208 */ /* 0x080fe40002800000 */
[----:B------:R-:W-:Y:S01]  /*9b30*/  STS [R235+0x16000], R16 ;  /* 0x01600010eb007388 */ /* 0x000fe20000000800 */
[----:B------:R-:W-:Y:S02]  /*9b40*/  FSEL R3, R3, R0, P2 ;  /* 0x0000000003037208 */ /* 0x000fe40001000000 */
[----:B------:R-:W-:Y:S02]  /*9b50*/  F2FP.F16.F32.PACK_AB R64, R144, R64 ;  /* 0x000000409040723e */ /* 0x000fe400000000ff */
[----:B------:R-:W-:Y:S01]  /*9b60*/  STS [R235+0x16400], R4 ;  /* 0x01640004eb007388 */ /* 0x000fe20000000800 */
[----:B------:R-:W-:Y:S01]  /*9b70*/  FMUL.FTZ R14, R200, R6 ;  /* 0x00000006c80e7220 */ /* 0x000fe20000410000 */
[----:B------:R-:W-:Y:S01]  /*9b80*/  FMUL.FTZ R10, R168, R3 ;  /* 0x00000003a80a7220 */ /* 0x000fe20000410000 */
[----:B------:R-:W-:Y:S02]  /*9b90*/  @P1 FADD.FTZ R0, -R0, R63 ;  /* 0x0000003f00001221 */ /* 0x000fe40000010100 */
[----:B------:R-:W-:Y:S01]  /*9ba0*/  STS [R229+0x14000], R133 ;  /* 0x01400085e5007388 */ /* 0x000fe20000000800 */
[----:B------:R-:W-:Y:S01]  /*9bb0*/  F2FP.F16.F32.PACK_AB R3, R43, R42 ;  /* 0x0000002a2b03723e */ /* 0x000fe200000000ff */
[----:B------:R-:W-:Y:S03]  /*9bc0*/  FMUL.FTZ R6, R166, R0 ;  /* 0x00000000a6067220 */ /* 0x000fe60000410000 */
[----:B------:R-:W-:Y:S01]  /*9bd0*/  STS [R229+0x14400], R23 ;  /* 0x01440017e5007388 */ /* 0x000fe20000000800 */
[----:B------:R-:W-:Y:S02]  /*9be0*/  F2FP.F16.F32.PACK_AB R0, R14, R15 ;  /* 0x0000000f0e00723e */ /* 0x000fe400000000ff */
[----:B------:R-:W-:Y:S02]  /*9bf0*/  F2FP.F16.F32.PACK_AB R5, R5, R11 ;  /* 0x0000000b0505723e */ /* 0x000fe400000000ff */
[----:B------:R-:W-:Y:S01]  /*9c00*/  STS [R231+0x14000], R53 ;  /* 0x01400035e7007388 */ /* 0x000fe20000000800 */
[----:B------:R-:W-:Y:S04]  /*9c10*/  F2FP.F16.F32.PACK_AB R6, R6, R10 ;  /* 0x0000000a0606723e */ /* 0x000fe800000000ff */
[----:B------:R-:W-:Y:S05]  /*9c20*/  STS [R231+0x14400], R22 ;  /* 0x01440016e7007388 */ /* 0x000fea0000000800 */
[----:B------:R-:W-:Y:S05]  /*9c30*/  STS [R229+0x16000], R13 ;  /* 0x0160000de5007388 */ /* 0x000fea0000000800 */
[----:B------:R1:W-:Y:S05]  /*9c40*/  STS [R229+0x16400], R3 ;  /* 0x01640003e5007388 */ /* 0x0003ea0000000800 */
[----:B------:R-:W-:Y:S05]  /*9c50*/  STS [R231+0x16000], R12 ;  /* 0x0160000ce7007388 */ /* 0x000fea0000000800 */
[----:B------:R3:W-:Y:S05]  /*9c60*/  STS [R231+0x16400], R0 ;  /* 0x01640000e7007388 */ /* 0x0007ea0000000800 */
[----:B------:R-:W-:Y:S05]  /*9c70*/  STS [R234+0x14000], R52 ;  /* 0x01400034ea007388 */ /* 0x000fea0000000800 */
[----:B------:R-:W-:Y:S05]  /*9c80*/  STS [R234+0x14400], R54 ;  /* 0x01440036ea007388 */ /* 0x000fea0000000800 */
[----:B------:R-:W-:Y:S05]  /*9c90*/  STS [R233+0x14000], R64 ;  /* 0x01400040e9007388 */ /* 0x000fea0000000800 */
[----:B------:R-:W-:Y:S01]  /*9ca0*/  STS [R233+0x14400], R21 ;  /* 0x01440015e9007388 */ /* 0x000fe20000000800 */
[----:B-1----:R-:W-:Y:S04]  /*9cb0*/  IMAD.SHL.U32 R3, R187, 0x2, RZ ;  /* 0x00000002bb037824 */ /* 0x002fe800078e00ff */
[----:B------:R-:W-:Y:S01]  /*9cc0*/  STS [R234+0x16000], R17 ;  /* 0x01600011ea007388 */ /* 0x000fe20000000800 */
[----:B------:R-:W-:Y:S04]  /*9cd0*/  IADD3 R2, R3, 0x8000, R2 ;  /* 0x0000800003027810 */ /* 0x000fe80007ffe002 */
[----:B------:R-:W-:Y:S01]  /*9ce0*/  STS [R234+0x16400], R5 ;  /* 0x01640005ea007388 */ /* 0x000fe20000000800 */
[----:B---3--:R-:W-:Y:S04]  /*9cf0*/  IMAD.IADD R0, R2, 0x1, R178 ;  /* 0x0000000102007824 */ /* 0x008fe800078e02b2 */
[----:B------:R-:W-:Y:S05]  /*9d00*/  STS [R233+0x16000], R18 ;  /* 0x01600012e9007388 */ /* 0x000fea0000000800 */
[----:B------:R-:W-:Y:S01]  /*9d10*/  STS [R233+0x16400], R6 ;  /* 0x01640006e9007388 */ /* 0x000fe20000000800 */
[----:B------:R-:W-:Y:S06]  /*9d20*/  BAR.SYNC.DEFER_BLOCKING 0x0 ;  /* 0x0000000000007b1d */ /* 0x000fec0000010000 */
[----:B------:R-:W-:Y:S05]  /*9d30*/  LDSM.16.MT88.4 R4, [R176+0x1c000] ;  /* 0x01c00000b004783b */ /* 0x000fea0000004200 */
[----:B------:R-:W1:Y:S05]  /*9d40*/  LDSM.16.MT88.4 R8, [R2] ;  /* 0x000000000208783b */ /* 0x000e6a0000004200 */
[----:B------:R-:W3:Y:S05]  /*9d50*/  LDSM.16.MT88.4 R12, [R176+0x20000] ;  /* 0x02000000b00c783b */ /* 0x000eea0000004200 */
[----:B------:R-:W4:Y:S05]  /*9d60*/  LDSM.16.MT88.4 R16, [R0] ;  /* 0x000000000010783b */ /* 0x000f2a0000004200 */
[----:B------:R-:W-:Y:S05]  /*9d70*/  LDSM.16.MT88.4 R20, [R176+0x1c800] ;  /* 0x01c80000b014783b */ /* 0x000fea0000004200 */
[----:B------:R-:W2:Y:S05]  /*9d80*/  LDSM.16.MT88.4 R24, [R2+0x800] ;  /* 0x000800000218783b */ /* 0x000eaa0000004200 */
[----:B------:R-:W2:Y:S05]  /*9d90*/  LDSM.16.MT88.4 R28, [R176+0x20800] ;  /* 0x02080000b01c783b */ /* 0x000eaa0000004200 */
[----:B------:R-:W2:Y:S05]  /*9da0*/  LDSM.16.MT88.4 R32, [R0+0x800] ;  /* 0x000800000020783b */ /* 0x000eaa0000004200 */
[----:B------:R-:W-:Y:S01]  /*9db0*/  LDSM.16.MT88.4 R36, [R176+0x21000] ;  /* 0x02100000b024783b */ /* 0x000fe20000004200 */
[-C--:B-1----:R-:W-:Y:S06]  /*9dc0*/  HMMA.16816.F32 R68, R4, R8.reuse, R68 ;  /* 0x000000080444723c */ /* 0x082fec0000001844 */
[C---:B---3--:R-:W-:Y:S06]  /*9dd0*/  HMMA.16816.F32 R72, R12.reuse, R8, R72 ;  /* 0x000000080c48723c */ /* 0x048fec0000001848 */
[-C--:B------:R-:W-:Y:S06]  /*9de0*/  HMMA.16816.F32 R76, R12, R10.reuse, R76 ;  /* 0x0000000a0c4c723c */ /* 0x080fec000000184c */
[C---:B------:R-:W-:Y:S01]  /*9df0*/  HMMA.16816.F32 R80, R4.reuse, R10, R80 ;  /* 0x0000000a0450723c */ /* 0x040fe20000001850 */
[----:B------:R-:W-:Y:S05]  /*9e00*/  LDSM.16.MT88.4 R8, [R176+0x1d000] ;  /* 0x01d00000b008783b */ /* 0x000fea0000004200 */
[-C--:B----4-:R-:W-:Y:S06]  /*9e10*/  HMMA.16816.F32 R84, R4, R16.reuse, R84 ;  /* 0x000000100454723c */ /* 0x090fec0000001854 */
[C---:B------:R-:W-:Y:S06]  /*9e20*/  HMMA.16816.F32 R88, R12.reuse, R16, R88 ;  /* 0x000000100c58723c */ /* 0x040fec0000001858 */
[-C--:B------:R-:W-:Y:S01]  /*9e30*/  HMMA.16816.F32 R92, R12, R18.reuse, R92 ;  /* 0x000000120c5c723c */ /* 0x080fe2000000185c */
[----:B------:R-:W1:Y:S05]  /*9e40*/  LDSM.16.MT88.4 R12, [R2+0x1000] ;  /* 0x00100000020c783b */ /* 0x000e6a0000004200 */
[----:B------:R-:W-:Y:S01]  /*9e50*/  HMMA.16816.F32 R96, R4, R18, R96 ;  /* 0x000000120460723c */ /* 0x000fe20000001860 */
[----:B------:R-:W3:Y:S04]  /*9e60*/  LDSM.16.MT88.4 R4, [R0+0x1000] ;  /* 0x001000000004783b */ /* 0x000ee80000004200 */
[----:B--2---:R-:W-:Y:S01]  /*9e70*/  LEA R142, R49, UR4, 0x1 ;  /* 0x00000004318e7c11 */ /* 0x004fe2000f8e08ff */
[-C--:B------:R-:W-:Y:S01]  /*9e80*/  HMMA.16816.F32 R68, R20, R24.reuse, R68 ;  /* 0x000000181444723c */ /* 0x080fe20000001844 */
[----:B------:R-:W-:Y:S05]  /*9e90*/  LDSM.16.MT88.4 R16, [R176+0x1d800] ;  /* 0x01d80000b010783b */ /* 0x000fea0000004200 */
[C---:B------:R-:W-:Y:S06]  /*9ea0*/  HMMA.16816.F32 R72, R28.reuse, R24, R72 ;  /* 0x000000181c48723c */ /* 0x040fec0000001848 */
[-C--:B------:R-:W-:Y:S06]  /*9eb0*/  HMMA.16816.F32 R76, R28, R26.reuse, R76 ;  /* 0x0000001a1c4c723c */ /* 0x080fec000000184c */
[C---:B------:R-:W-:Y:S01]  /*9ec0*/  HMMA.16816.F32 R80, R20.reuse, R26, R80 ;  /* 0x0000001a1450723c */ /* 0x040fe20000001850 */
[----:B------:R-:W2:Y:S05]  /*9ed0*/  LDSM.16.MT88.4 R24, [R2+0x1800] ;  /* 0x001800000218783b */ /* 0x000eaa0000004200 */
[-C--:B------:R-:W-:Y:S06]  /*9ee0*/  HMMA.16816.F32 R84, R20, R32.reuse, R84 ;  /* 0x000000201454723c */ /* 0x080fec0000001854 */
[C---:B------:R-:W-:Y:S06]  /*9ef0*/  HMMA.16816.F32 R88, R28.reuse, R32, R88 ;  /* 0x000000201c58723c */ /* 0x040fec0000001858 */
[-C--:B------:R-:W-:Y:S01]  /*9f00*/  HMMA.16816.F32 R92, R28, R34.reuse, R92 ;  /* 0x000000221c5c723c */ /* 0x080fe2000000185c */
[----:B------:R-:W4:Y:S05]  /*9f10*/  LDSM.16.MT88.4 R28, [R176+0x21800] ;  /* 0x02180000b01c783b */ /* 0x000f2a0000004200 */
[----:B------:R-:W-:Y:S01]  /*9f20*/  HMMA.16816.F32 R96, R20, R34, R96 ;  /* 0x000000221460723c */ /* 0x000fe20000001860 */
[----:B------:R-:W4:Y:S05]  /*9f30*/  LDSM.16.MT88.4 R20, [R0+0x1800] ;  /* 0x001800000014783b */ /* 0x000f2a0000004200 */
[-C--:B-1----:R-:W-:Y:S01]  /*9f40*/  HMMA.16816.F32 R68, R8, R12.reuse, R68 ;  /* 0x0000000c0844723c */ /* 0x082fe20000001844 */
[----:B------:R-:W-:Y:S05]  /*9f50*/  LDSM.16.MT88.4 R32, [R2+0x2000] ;  /* 0x002000000220783b */ /* 0x000fea0000004200 */
        /* <DEDUP_REMOVED lines=9> */
[----:B------:R-:W3:Y:S05]  /*9ff0*/  LDSM.16.MT88.4 R4, [R0+0x2000] ;  /* 0x002000000004783b */ /* 0x000eea0000004200 */
[-C--:B--2---:R-:W-:Y:S01]  /*a000*/  HMMA.16816.F32 R68, R16, R24.reuse, R68 ;  /* 0x000000181044723c */ /* 0x084fe20000001844 */
[----:B------:R-:W-:Y:S05]  /*a010*/  LDSM.16.MT88.4 R8, [R176+0x1e800] ;  /* 0x01e80000b008783b */ /* 0x000fea0000004200 */
[C---:B----4-:R-:W-:Y:S06]  /*a020*/  HMMA.16816.F32 R72, R28.reuse, R24, R72 ;  /* 0x000000181c48723c */ /* 0x050fec0000001848 */
        /* <DEDUP_REMOVED lines=11> */
[C---:B---3--:R-:W-:Y:S06]  /*a0e0*/  HMMA.16816.F32 R72, R36.reuse, R32, R72 ;  /* 0x000000202448723c */ /* 0x048fec0000001848 */
        /* <DEDUP_REMOVED lines=20> */
[----:B------:R2:W4:Y:S05]  /*a230*/  LDSM.16.MT88.4 R8, [R0+0x3800] ;  /* 0x003800000008783b */ /* 0x00052a0000004200 */
[-C--:B-1----:R-:W-:Y:S01]  /*a240*/  HMMA.16816.F32 R68, R20, R32.reuse, R68 ;  /* 0x000000201444723c */ /* 0x082fe20000001844 */
[----:B------:R-:W-:Y:S05]  /*a250*/  BAR.SYNC.DEFER_BLOCKING 0x0 ;  /* 0x0000000000007b1d */ /* 0x000fea0000010000 */
[C---:B---3--:R-:W-:Y:S06]  /*a260*/  HMMA.16816.F32 R72, R36.reuse, R32, R72 ;  /* 0x000000202448723c */ /* 0x048fec0000001848 */
[-C--:B------:R-:W-:Y:S06]  /*a270*/  HMMA.16816.F32 R76, R36, R34.reuse, R76 ;  /* 0x00000022244c723c */ /* 0x080fec000000184c */
[C---:B------:R-:W-:Y:S01]  /*a280*/  HMMA.16816.F32 R80, R20.reuse, R34, R80 ;  /* 0x000000221450723c */ /* 0x040fe20000001850 */
[----:B--2---:R-:W-:Y:S05]  /*a290*/  IMAD.U32 R0, RZ, RZ, UR7 ;  /* 0x00000007ff007e24 */ /* 0x004fea000f8e00ff */
[-C--:B------:R-:W-:Y:S05]  /*a2a0*/  HMMA.16816.F32 R84, R20, R4.reuse, R84 ;  /* 0x000000041454723c */ /* 0x080fea0000001854 */
[C---:B------:R-:W-:Y:S01]  /*a2b0*/  LEA R190, P1, R0.reuse, R190, 0x2 ;  /* 0x000000be00be7211 */ /* 0x040fe200078210ff */
[C---:B------:R-:W-:Y:S05]  /*a2c0*/  HMMA.16816.F32 R88, R36.reuse, R4, R88 ;  /* 0x000000042458723c */ /* 0x040fea0000001858 */
[----:B------:R-:W-:Y:S01]  /*a2d0*/  LEA.HI.X.SX32 R191, R0, R191, 0x2, P1 ;  /* 0x000000bf00bf7211 */ /* 0x000fe200008f16ff */
        /* <DEDUP_REMOVED lines=59> */
.L_x_881:
[----:B------:R-:W-:Y:S01]  /*a690*/  LDSM.16.M88.4 R32, [R184+UR4+0x14000] ;  /* 0x01400004b820783b */ /* 0x000fe20008000200 */
[----:B------:R-:W-:Y:S01]  /*a6a0*/  VIADD R0, R3, UR5 ;  /* 0x0000000503007c36 */ /* 0x000fe20008000000 */
[----:B------:R-:W-:Y:S01]  /*a6b0*/  USHF.L.U32 UR7, UR6, 0x3, URZ ;  /* 0x0000000306077899 */ /* 0x000fe2000800063f */
[----:B------:R-:W-:Y:S01]  /*a6c0*/  IMAD.MOV.U32 R143, RZ, RZ, 0x4 ;  /* 0x00000004ff8f7424 */ /* 0x000fe200078e00ff */
[----:B------:R-:W2:Y:S01]  /*a6d0*/  LDSM.16.MT88.4 R16, [R2+0x4000] ;  /* 0x004000000210783b */ /* 0x000ea20000004200 */
[----:B------:R-:W-:Y:S01]  /*a6e0*/  IMAD.IADD R3, R0, 0x1, R178 ;  /* 0x0000000100037824 */ /* 0x000fe200078e02b2 */
[----:B------:R-:W-:Y:S01]  /*a6f0*/  USHF.L.U32 UR10, UR6, 0x5, URZ ;  /* 0x00000005060a7899 */ /* 0x000fe2000800063f */
[----:B------:R-:W-:Y:S01]  /*a700*/  VIADD R0, R184, UR4 ;  /* 0x00000004b8007c36 */ /* 0x000fe20008000000 */
[----:B------:R-:W1:Y:S01]  /*a710*/  LDSM.16.M88.4 R28, [R184+UR4+0x16000] ;  /* 0x01600004b81c783b */ /* 0x000e620008000200 */
[----:B------:R-:W-:Y:S02]  /*a720*/  USHF.L.U32 UR14, UR6, 0x4, URZ ;  /* 0x00000004060e7899 */ /* 0x000fe4000800063f */
[--C-:B------:R-:W-:Y:S01]  /*a730*/  IMAD.IADD R140, R185, 0x1, R0.reuse ;  /* 0x00000001b98c7824 */ /* 0x100fe200078e0200 */
[----:B------:R-:W3:Y:S01]  /*a740*/  LDSM.16.MT88.4 R36, [R3] ;  /* 0x000000000324783b */ /* 0x000ee20000004200 */
[C---:B------:R-:W-:Y:S01]  /*a750*/  IMAD.IADD R0, R178.reuse, 0x1, R0 ;  /* 0x00000001b2007824 */ /* 0x040fe200078e0200 */
[----:B------:R-:W-:Y:S01]  /*a760*/  UIMAD UR8, UR6, 0x18, URZ ;  /* 0x00000018060878a4 */ /* 0x000fe2000f8e023f */
[----:B------:R-:W-:Y:S01]  /*a770*/  IMAD.IADD R141, R178, 0x1, R140 ;  /* 0x00000001b28d7824 */ /* 0x000fe200078e028c */
[----:B------:R-:W-:Y:S01]  /*a780*/  LDSM.16.MT88.4 R44, [R2+0x4800] ;  /* 0x00480000022c783b */ /* 0x000fe20000004200 */
[----:B------:R-:W-:Y:S01]  /*a790*/  IMAD.MOV.U32 R178, RZ, RZ, R252 ;  /* 0x000000ffffb27224 */ /* 0x000fe200078e00fc */
[----:B------:R-:W-:Y:S02]  /*a7a0*/  UIMAD UR9, UR6, 0x28, URZ ;  /* 0x00000028060978a4 */ /* 0x000fe4000f8e023f */
[----:B------:R-:W4:Y:S01]  /*a7b0*/  LDSM.16.M88.4 R40, [R140+0x14000] ;  /* 0x014000008c28783b */ /* 0x000f220000000200 */
[----:B------:R-:W-:Y:S03]  /*a7c0*/  UISETP.GT.AND UP2, UPT, UR13, UR26, UPT ;  /* 0x0000001a0d00728c */ /* 0x000fe6000bf44270 */
[----:B------:R-:W4:Y:S04]  /*a7d0*/  LDSM.16.M88.4 R48, [R140+0x16000] ;  /* 0x016000008c30783b */ /* 0x000f280000000200 */
[----:B------:R-:W4:Y:S04]  /*a7e0*/  LDSM.16.MT88.4 R52, [R3+0x800] ;  /* 0x000800000334783b */ /* 0x000f280000004200 */
[----:B------:R-:W-:Y:S04]  /*a7f0*/  LDSM.16.MT88.4 R60, [R2+0x5000] ;  /* 0x00500000023c783b */ /* 0x000fe80000004200 */
[----:B------:R-:W4:Y:S04]  /*a800*/  LDSM.16.M88.4 R56, [R0+0x14000] ;  /* 0x014000000038783b */ /* 0x000f280000000200 */
        /* <DEDUP_REMOVED lines=22> */
[----:B------:R-:W-:Y:S04]  /*a970*/  LDSM.16.M88.4 R40, [R184+UR4+0x18000] ;  /* 0x01800004b828783b */ /* 0x000fe80008000200 */
[----:B------:R-:W4:Y:S01]  /*a980*/  LDSM.16.MT88.4 R52, [R2+0x6000] ;  /* 0x006000000234783b */ /* 0x000f220000004200 */
[-C--:B------:R-:W-:Y:S06]  /*a990*/  HMMA.16816.F32 R4, R56, R60.reuse, R4 ;  /* 0x0000003c3804723c */ /* 0x080fec0000001804 */
[C---:B------:R-:W-:Y:S06]  /*a9a0*/  HMMA.16816.F32 R8, R64.reuse, R60, R8 ;  /* 0x0000003c4008723c */ /* 0x040fec0000001808 */
[-C--:B------:R-:W-:Y:S06]  /*a9b0*/  HMMA.16816.F32 R12, R64, R62.reuse, R12 ;  /* 0x0000003e400c723c */ /* 0x080fec000000180c */
[C---:B------:R-:W-:Y:S01]  /*a9c0*/  HMMA.16816.F32 R16, R56.reuse, R62, R16 ;  /* 0x0000003e3810723c */ /* 0x040fe20000001810 */
[----:B------:R-:W4:Y:S05]  /*a9d0*/  LDSM.16.M88.4 R60, [R184+UR4+0x1a000] ;  /* 0x01a00004b83c783b */ /* 0x000f2a0008000200 */
[-C--:B--2---:R-:W-:Y:S06]  /*a9e0*/  HMMA.16816.F32 R20, R56, R132.reuse, R20 ;  /* 0x000000843814723c */ /* 0x084fec0000001814 */
        /* <DEDUP_REMOVED lines=16> */
[----:B------:R-:W-:Y:S04]  /*aaf0*/  LDSM.16.MT88.4 R48, [R2+0x7000] ;  /* 0x007000000230783b */ /* 0x000fe80000004200 */
[----:B------:R-:W3:Y:S01]  /*ab00*/  LDSM.16.M88.4 R36, [R0+0x18000] ;  /* 0x018000000024783b */ /* 0x000ee20000000200 */
[-C--:B----4-:R-:W-:Y:S06]  /*ab10*/  HMMA.16816.F32 R4, R40, R52.reuse, R4 ;  /* 0x000000342804723c */ /* 0x090fec0000001804 */
[C---:B------:R-:W-:Y:S06]  /*ab20*/  HMMA.16816.F32 R8, R60.reuse, R52, R8 ;  /* 0x000000343c08723c */ /* 0x040fec0000001808 */
[-C--:B------:R-:W-:Y:S06]  /*ab30*/  HMMA.16816.F32 R12, R60, R54.reuse, R12 ;  /* 0x000000363c0c723c */ /* 0x080fec000000180c */
[C---:B------:R-:W-:Y:S01]  /*ab40*/  HMMA.16816.F32 R16, R40.reuse, R54, R16 ;  /* 0x000000362810723c */ /* 0x040fe20000001810 */
[----:B------:R4:W3:Y:S05]  /*ab50*/  LDSM.16.M88.4 R52, [R0+0x1a000] ;  /* 0x01a000000034783b */ /* 0x0008ea0000000200 */
[-C--:B--2---:R-:W-:Y:S06]  /*ab60*/  HMMA.16816.F32 R20, R40, R64.reuse, R20 ;  /* 0x000000402814723c */ /* 0x084fec0000001814 */
[C---:B------:R-:W-:Y:S06]  /*ab70*/  HMMA.16816.F32 R24, R60.reuse, R64, R24 ;  /* 0x000000403c18723c */ /* 0x040fec0000001818 */
[-C--:B------:R-:W-:Y:S01]  /*ab80*/  HMMA.16816.F32 R28, R60, R66.reuse, R28 ;  /* 0x000000423c1c723c */ /* 0x080fe2000000181c */
[----:B------:R-:W2:Y:S05]  /*ab90*/  LDSM.16.MT88.4 R60, [R3+0x3000] ;  /* 0x00300000033c783b */ /* 0x000eaa0000004200 */
[----:B------:R-:W-:Y:S01]  /*aba0*/  HMMA.16816.F32 R32, R40, R66, R32 ;  /* 0x000000422820723c */ /* 0x000fe20000001820 */
[----:B------:R-:W-:Y:S01]  /*abb0*/  LDSM.16.M88.4 R40, [R141+0x18000] ;  /* 0x018000008d28783b */ /* 0x000fe20000000200 */
[----:B----4-:R-:W-:Y:S03]  /*abc0*/  IMAD.U32 R0, RZ, RZ, UR7 ;  /* 0x00000007ff007e24 */ /* 0x010fe6000f8e00ff */
        /* <DEDUP_REMOVED lines=10> */
[----:B------:R-:W-:Y:S05]  /*ac70*/  HMMA.16816.F32 R32, R44, R138, R32 ;  /* 0x0000008a2c20723c */ /* 0x000fea0000001820 */
[----:B-1----:R-:W-:Y:S01]  /*ac80*/  @P0 VIADD R2, R243, 0xffffff80 ;  /* 0xffffff80f3020836 */ /* 0x002fe20000000000 */
[-C--:B------:R-:W-:Y:S06]  /*ac90*/  HMMA.16816.F32 R4, R36, R48.reuse, R4 ;  /* 0x000000302404723c */ /* 0x080fec0000001804 */
[C---:B------:R-:W-:Y:S06]  /*aca0*/  HMMA.16816.F32 R8, R52.reuse, R48, R8 ;  /* 0x000000303408723c */ /* 0x040fec0000001808 */
[-C--:B------:R-:W-:Y:S05]  /*acb0*/  HMMA.16816.F32 R12, R52, R50.reuse, R12 ;  /* 0x00000032340c723c */ /* 0x080fea000000180c */
[----:B---3--:R-:W-:Y:S01]  /*acc0*/  @P0 IMAD.WIDE R2, R2, R143, UR20 ;  /* 0x0000001402020e25 */ /* 0x008fe2000f8e028f */
[C---:B------:R-:W-:Y:S04]  /*acd0*/  HMMA.16816.F32 R16, R36.reuse, R50, R16 ;  /* 0x000000322410723c */ /* 0x040fe80000001810 */
[----:B------:R-:W5:Y:S02]  /*ace0*/  @P0 LDG.E R246, desc[UR16][R2.64] ;  /* 0x0000001002f60981 */ /* 0x000f64000c1e1900 */
[-C--:B--2---:R-:W-:Y:S02]  /*acf0*/  HMMA.16816.F32 R20, R36, R60.reuse, R20 ;  /* 0x0000003c2414723c */ /* 0x084fe40000001814 */
[----:B------:R-:W5:Y:S04]  /*ad00*/  @P0 LDG.E R247, desc[UR16][R2.64+0x20] ;  /* 0x0000201002f70981 */ /* 0x000f68000c1e1900 */
[C---:B------:R-:W-:Y:S01]  /*ad10*/  HMMA.16816.F32 R24, R52.reuse, R60, R24 ;  /* 0x0000003c3418723c */ /* 0x040fe20000001818 */
[----:B------:R-:W5:Y:S04]  /*ad20*/  @P0 LDG.E R244, desc[UR16][R2.64+0x100] ;  /* 0x0001001002f40981 */ /* 0x000f68000c1e1900 */
[----:B------:R1:W5:Y:S01]  /*ad30*/  @P0 LDG.E R245, desc[UR16][R2.64+0x120] ;  /* 0x0001201002f50981 */ /* 0x000362000c1e1900 */
[-C--:B------:R-:W-:Y:S06]  /*ad40*/  HMMA.16816.F32 R28, R52, R62.reuse, R28 ;  /* 0x0000003e341c723c */ /* 0x080fec000000181c */
[----:B------:R-:W-:Y:S06]  /*ad50*/  HMMA.16816.F32 R32, R36, R62, R32 ;  /* 0x0000003e2420723c */ /* 0x000fec0000001820 */
[-C--:B----4-:R-:W-:Y:S01]  /*ad60*/  HMMA.16816.F32 R4, R40, R56.reuse, R4 ;  /* 0x000000382804723c */ /* 0x090fe20000001804 */
[----:B------:R-:W-:Y:S05]  /*ad70*/  IMAD.U32 R37, RZ, RZ, UR14 ;  /* 0x0000000eff257e24 */ /* 0x000fea000f8e00ff */
[C---:B------:R-:W-:Y:S05]  /*ad80*/  HMMA.16816.F32 R8, R64.reuse, R56, R8 ;  /* 0x000000384008723c */ /* 0x040fea0000001808 */
[CC--:B------:R-:W-:Y:S01]  /*ad90*/  LEA R36, P0, R37.reuse, R190.reuse, 0x2 ;  /* 0x000000be25247211 */ /* 0x0c0fe200078010ff */
[-C--:B------:R-:W-:Y:S05]  /*ada0*/  HMMA.16816.F32 R12, R64, R58.reuse, R12 ;  /* 0x0000003a400c723c */ /* 0x080fea000000180c */
[CC--:B-1----:R-:W-:Y:S01]  /*adb0*/  LEA R2, P1, R0.reuse, R190.reuse, 0x2 ;  /* 0x000000be00027211 */ /* 0x0c2fe200078210ff */
[C---:B------:R-:W-:Y:S05]  /*adc0*/  HMMA.16816.F32 R16, R40.reuse, R58, R16 ;  /* 0x0000003a2810723c */ /* 0x040fea0000001810 */
[-C--:B------:R-:W-:Y:S01]  /*add0*/  LEA.HI.X.SX32 R3, R0, R191.reuse, 0x2, P1 ;  /* 0x000000bf00037211 */ /* 0x080fe200008f16ff */
[-C--:B------:R-:W-:Y:S01]  /*ade0*/  HMMA.16816.F32 R20, R40, R132.reuse, R20 ;  /* 0x000000842814723c */ /* 0x080fe20000001814 */
[----:B------:R-:W-:Y:S01]  /*adf0*/  REDG.E.ADD.F32.FTZ.RN.STRONG.GPU desc[UR16][R190.64], R4 ;  /* 0x00000004be0079a6 */ /* 0x000fe2000c10f390 */
[----:B------:R-:W-:Y:S01]  /*ae00*/  IMAD.U32 R0, RZ, RZ, UR8 ;  /* 0x00000008ff007e24 */ /* 0x000fe2000f8e00ff */
[----:B------:R-:W-:Y:S02]  /*ae10*/  UIMAD UR8, UR6, 0x30, URZ ;  /* 0x00000030060878a4 */ /* 0x000fe4000f8e023f */
[-C--:B------:R-:W-:Y:S01]  /*ae20*/  LEA.HI.X.SX32 R37, R37, R191.reuse, 0x2, P0 ;  /* 0x000000bf25257211 */ /* 0x080fe200000f16ff */
[C---:B------:R-:W-:Y:S01]  /*ae30*/  HMMA.16816.F32 R24, R64.reuse, R132, R24 ;  /* 0x000000844018723c */ /* 0x040fe20000001818 */
[----:B------:R1:W-:Y:S04]  /*ae40*/  REDG.E.ADD.F32.FTZ.RN.STRONG.GPU desc[UR16][R2.64], R5 ;  /* 0x00000005020079a6 */ /* 0x0003e8000c10f390 */
[----:B------:R2:W-:Y:S01]  /*ae50*/  REDG.E.ADD.F32.FTZ.RN.STRONG.GPU desc[UR16][R36.64], R6 ;  /* 0x00000006240079a6 */ /* 0x0005e2000c10f390 */
[-C--:B------:R-:W-:Y:S05]  /*ae60*/  HMMA.16816.F32 R28, R64, R134.reuse, R28 ;  /* 0x00000086401c723c */ /* 0x080fea000000181c */
[CC--:B------:R-:W-:Y:S01]  /*ae70*/  LEA R38, P1, R0.reuse, R190.reuse, 0x2 ;  /* 0x000000be00267211 */ /* 0x0c0fe200078210ff */
[----:B------:R-:W-:Y:S05]  /*ae80*/  HMMA.16816.F32 R32, R40, R134, R32 ;  /* 0x000000862820723c */ /* 0x000fea0000001820 */
[-C--:B------:R-:W-:Y:S01]  /*ae90*/  LEA.HI.X.SX32 R39, R0, R191.reuse, 0x2, P1 ;  /* 0x000000bf00277211 */ /* 0x080fe200008f16ff */
[----:B------:R-:W-:Y:S01]  /*aea0*/  IMAD.U32 R0, RZ, RZ, UR8 ;  /* 0x00000008ff007e24 */ /* 0x000fe2000f8e00ff */
[----:B------:R-:W-:Y:S01]  /*aeb0*/  UIMAD UR8, UR6, 0x48, URZ ;  /* 0x00000048060878a4 */ /* 0x000fe2000f8e023f */
[----:B------:R-:W-:Y:S01]  /*aec0*/  IMAD.U32 R40, RZ, RZ, UR10 ;  /* 0x0000000aff287e24 */ /* 0x000fe2000f8e00ff */
[----:B------:R-:W-:Y:S01]  /*aed0*/  UIMAD UR10, UR6, 0x38, URZ ;  /* 0x00000038060a78a4 */ /* 0x000fe2000f8e023f */
[----:B------:R3:W-:Y:S01]  /*aee0*/  REDG.E.ADD.F32.FTZ.RN.STRONG.GPU desc[UR16][R38.64], R7 ;  /* 0x00000007260079a6 */ /* 0x0007e2000c10f390 */
        /* <DEDUP_REMOVED lines=8> */
[----:B------:R1:W-:Y:S04]  /*af70*/  REDG.E.ADD.F32.FTZ.RN.STRONG.GPU desc[UR16][R36.64], R8 ;  /* 0x00000008240079a6 */ /* 0x0003e8000c10f390 */
[----:B------:R2:W-:Y:S01]  /*af80*/  REDG.E.ADD.F32.FTZ.RN.STRONG.GPU desc[UR16][R4.64], R9 ;  /* 0x00000009040079a6 */ /* 0x0005e2000c10f390 */
[-C--:B---3--:R-:W-:Y:S01]  /*af90*/  LEA.HI.X.SX32 R7, R0, R191.reuse, 0x2, P0 ;  /* 0x000000bf00077211 */ /* 0x088fe200000f16ff */
[----:B------:R-:W-:Y:S01]  /*afa0*/  IMAD.U32 R0, RZ, RZ, UR8 ;  /* 0x00000008ff007e24 */ /* 0x000fe2000f8e00ff */
[----:B------:R-:W-:Y:S03]  /*afb0*/  UIMAD UR8, UR6, 0x58, URZ ;  /* 0x00000058060878a4 */ /* 0x000fe6000f8e023f */
[----:B------:R3:W-:Y:S01]  /*afc0*/  REDG.E.ADD.F32.FTZ.RN.STRONG.GPU desc[UR16][R6.64], R10 ;  /* 0x0000000a060079a6 */ /* 0x0007e2000c10f390 */
[----:B-1----:R-:W-:Y:S01]  /*afd0*/  IMAD.U32 R36, RZ, RZ, UR10 ;  /* 0x0000000aff247e24 */ /* 0x002fe2000f8e00ff */
[----:B------:R-:W-:Y:S01]  /*afe0*/  UIMAD UR10, UR6, 0x50, URZ ;  /* 0x00000050060a78a4 */ /* 0x000fe2000f8e023f */
[----:B--2---:R-:W-:Y:S03]  /*aff0*/  IMAD.U32 R9, RZ, RZ, UR9 ;  /* 0x00000009ff097e24 */ /* 0x004fe6000f8e00ff */
[CC--:B------:R-:W-:Y:S01]  /*b000*/  LEA R4, P1, R36.reuse, R190.reuse, 0x2 ;  /* 0x000000be24047211 */ /* 0x0c0fe200078210ff */
[----:B------:R-:W-:Y:S03]  /*b010*/  UIMAD UR9, UR6, 0x68, URZ ;  /* 0x00000068060978a4 */ /* 0x000fe6000f8e023f */
[-C--:B------:R-:W-:Y:S02]  /*b020*/  LEA.HI.X.SX32 R5, R36, R191.reuse, 0x2, P1 ;  /* 0x000000bf24057211 */ /* 0x080fe400008f16ff */
[CC--:B------:R-:W-:Y:S01]  /*b030*/  LEA R8, P0, R9.reuse, R190.reuse, 0x2 ;  /* 0x000000be09087211 */ /* 0x0c0fe200078010ff */
[----:B---3--:R-:W-:Y:S01]  /*b040*/  IMAD.U32 R10, RZ, RZ, UR10 ;  /* 0x0000000aff0a7e24 */ /* 0x008fe2000f8e00ff */
[CC--:B------:R-:W-:Y:S01]  /*b050*/  LEA R6, P1, R0.reuse, R190.reuse, 0x2 ;  /* 0x000000be00067211 */ /* 0x0c0fe200078210ff */
[----:B------:R1:W-:Y:S01]  /*b060*/  REDG.E.ADD.F32.FTZ.RN.STRONG.GPU desc[UR16][R4.64], R11 ;  /* 0x0000000b040079a6 */ /* 0x0003e2000c10f390 */
[-C--:B------:R-:W-:Y:S01]  /*b070*/  LEA.HI.X.SX32 R9, R9, R191.reuse, 0x2, P0 ;  /* 0x000000bf09097211 */ /* 0x080fe200000f16ff */
[----:B------:R-:W-:Y:S01]  /*b080*/  UIMAD UR10, UR6, 0x60, URZ ;  /* 0x00000060060a78a4 */ /* 0x000fe2000f8e023f */
[-C--:B------:R-:W-:Y:S01]  /*b090*/  LEA.HI.X.SX32 R7, R0, R191.reuse, 0x2, P1 ;  /* 0x000000bf00077211 */ /* 0x080fe200008f16ff */
[----:B------:R-:W-:Y:S04]  /*b0a0*/  LDSM.16.MT88.4 R36, [R177+0x1000] ;  /* 0x00100000b124783b */ /* 0x000fe80000004200 */
[----:B------:R2:W-:Y:S01]  /*b0b0*/  REDG.E.ADD.F32.FTZ.RN.STRONG.GPU desc[UR16][R8.64], R16 ;  /* 0x00000010080079a6 */ /* 0x0005e2000c10f390 */
[----:B------:R-:W-:Y:S03]  /*b0c0*/  IMAD.U32 R0, RZ, RZ, UR10 ;  /* 0x0000000aff007e24 */ /* 0x000fe6000f8e00ff */
[----:B------:R3:W-:Y:S01]  /*b0d0*/  REDG.E.ADD.F32.FTZ.RN.STRONG.GPU desc[UR16][R6.64], R17 ;  /* 0x00000011060079a6 */ /* 0x0007e2000c10f390 */
[CC--:B-1----:R-:W-:Y:S04]  /*b0e0*/  LEA R4, P0, R10.reuse, R190.reuse, 0x2 ;  /* 0x000000be0a047211 */ /* 0x0c2fe800078010ff */
[-C--:B------:R-:W-:Y:S01]  /*b0f0*/  LEA.HI.X.SX32 R5, R10, R191.reuse, 0x2, P0 ;  /* 0x000000bf0a057211 */ /* 0x080fe200000f16ff */
[----:B--2---:R-:W-:Y:S04]  /*b100*/  IMAD.U32 R8, RZ, RZ, UR8 ;  /* 0x00000008ff087e24 */ /* 0x004fe8000f8e00ff */
[----:B------:R1:W-:Y:S01]  /*b110*/  REDG.E.ADD.F32.FTZ.RN.STRONG.GPU desc[UR16][R4.64], R18 ;  /* 0x00000012040079a6 */ /* 0x0003e2000c10f390 */
[----:B------:R-:W-:Y:S01]  /*b120*/  UIMAD UR8, UR6, 0x70, URZ ;  /* 0x00000070060878a4 */ /* 0x000fe2000f8e023f */
[----:B------:R-:W-:Y:S01]  /*b130*/  IMAD.U32 R9, RZ, RZ, UR9 ;  /* 0x00000009ff097e24 */ /* 0x000fe2000f8e00ff */
[----:B------:R-:W-:Y:S01]  /*b140*/  UIMAD UR6, UR6, 0x78, URZ ;  /* 0x00000078060678a4 */ /* 0x000fe2000f8e023f */
[CC--:B---3--:R-:W-:Y:S03]  /*b150*/  LEA R6, P0, R8.reuse, R190.reuse, 0x2 ;  /* 0x000000be08067211 */ /* 0x0c8fe600078010ff */
[----:B------:R-:W-:Y:S01]  /*b160*/  IMAD.U32 R10, RZ, RZ, UR8 ;  /* 0x00000008ff0a7e24 */ /* 0x000fe2000f8e00ff */
        /* <DEDUP_REMOVED lines=12> */
[-C--:B------:R-:W-:Y:S05]  /*b230*/  LEA.HI.X.SX32 R7, R10, R191.reuse, 0x2, P1 ;  /* 0x000000bf0a077211 */ /* 0x080fea00008f16ff */
[----:B------:R2:W-:Y:S01]  /*b240*/  REDG.E.ADD.F32.FTZ.RN.STRONG.GPU desc[UR16][R6.64], R14 ;  /* 0x0000000e060079a6 */ /* 0x0005e2000c10f390 */
[CC--:B-1----:R-:W-:Y:S04]  /*b250*/  LEA R4, P0, R0.reuse, R190.reuse, 0x2 ;  /* 0x000000be00047211 */ /* 0x0c2fe800078010ff */
[-C--:B------:R-:W-:Y:S01]  /*b260*/  LEA.HI.X.SX32 R5, R0, R191.reuse, 0x2, P0 ;  /* 0x000000bf00057211 */ /* 0x080fe200000f16ff */
[----:B------:R-:W-:Y:S01]  /*b270*/  IMAD.U32 R0, RZ, RZ, UR6 ;  /* 0x00000006ff007e24 */ /* 0x000fe2000f8e00ff */
[----:B------:R-:W-:Y:S03]  /*b280*/  UIADD3 UR6, UR7, UR8, URZ ;  /* 0x0000000807067290 */ /* 0x000fe6000fffe03f */
[----:B------:R1:W-:Y:S04]  /*b290*/  REDG.E.ADD.F32.FTZ.RN.STRONG.GPU desc[UR16][R4.64], R15 ;  /* 0x0000000f040079a6 */ /* 0x0003e8000c10f390 */
[----:B------:R-:W-:Y:S01]  /*b2a0*/  REDG.E.ADD.F32.FTZ.RN.STRONG.GPU desc[UR16][R190.64+0x80], R20 ;  /* 0x00008014be0079a6 */ /* 0x000fe2000c10f390 */
[CC--:B--2---:R-:W-:Y:S03]  /*b2b0*/  LEA R6, P0, R0.reuse, R190.reuse, 0x2 ;  /* 0x000000be00067211 */ /* 0x0c4fe600078010ff */
[----:B------:R2:W-:Y:S01]  /*b2c0*/  REDG.E.ADD.F32.FTZ.RN.STRONG.GPU desc[UR16][R2.64+0x80], R21 ;  /* 0x00008015020079a6 */ /* 0x0005e2000c10f390 */
[-C--:B------:R-:W-:Y:S01]  /*b2d0*/  LEA.HI.X.SX32 R7, R0, R191.reuse, 0x2, P0 ;  /* 0x000000bf00077211 */ /* 0x080fe200000f16ff */
[----:B------:R-:W-:Y:S02]  /*b2e0*/  IMAD.U32 R0, RZ, RZ, UR6 ;  /* 0x00000006ff007e24 */ /* 0x000fe4000f8e00ff */
[----:B------:R-:W-:Y:S04]  /*b2f0*/  LDSM.16.MT88.4 R12, [R176+0x18000] ;  /* 0x01800000b00c783b */ /* 0x000fe80000004200 */
[----:B------:R3:W-:Y:S01]  /*b300*/  REDG.E.ADD.F32.FTZ.RN.STRONG.GPU desc[UR16][R6.64], R22 ;  /* 0x00000016060079a6 */ /* 0x0007e2000c10f390 */
[----:B-1----:R-:W-:Y:S01]  /*b310*/  IMAD.U32 R5, RZ, RZ, UR8 ;  /* 0x00000008ff057e24 */ /* 0x002fe2000f8e00ff */
[----:B------:R-:W-:Y:S04]  /*b320*/  UIADD3 UR8, UR7, UR6, URZ ;  /* 0x0000000607087290 */ /* 0x000fe8000fffe03f */
[CC--:B------:R-:W-:Y:S01]  /*b330*/  LEA R4, P0, R5.reuse, R190.reuse, 0x2 ;  /* 0x000000be05047211 */ /* 0x0c0fe200078010ff */
[----:B------:R-:W-:Y:S03]  /*b340*/  UIADD3 UR6, UR7, UR8, URZ ;  /* 0x0000000807067290 */ /* 0x000fe6000fffe03f */
[-C--:B------:R-:W-:Y:S02]  /*b350*/  LEA.HI.X.SX32 R5, R5, R191.reuse, 0x2, P0 ;  /* 0x000000bf05057211 */ /* 0x080fe400000f16ff */
[CC--:B--2---:R-:W-:Y:S03]  /*b360*/  LEA R2, P0, R0.reuse, R190.reuse, 0x2 ;  /* 0x000000be00027211 */ /* 0x0c4fe600078010ff */
[----:B------:R1:W-:Y:S01]  /*b370*/  REDG.E.ADD.F32.FTZ.RN.STRONG.GPU desc[UR16][R4.64], R23 ;  /* 0x00000017040079a6 */ /* 0x0003e2000c10f390 */
[-C--:B------:R-:W-:Y:S01]  /*b380*/  LEA.HI.X.SX32 R3, R0, R191.reuse, 0x2, P0 ;  /* 0x000000bf00037211 */ /* 0x080fe200000f16ff */
[----:B---3--:R-:W-:Y:S01]  /*b390*/  IMAD.U32 R6, RZ, RZ, UR8 ;  /* 0x00000008ff067e24 */ /* 0x008fe2000f8e00ff */
[----:B------:R-:W-:Y:S01]  /*b3a0*/  UIADD3 UR8, UR7, UR6, URZ ;  /* 0x0000000607087290 */ /* 0x000fe2000fffe03f */
[----:B------:R-:W-:Y:S01]  /*b3b0*/  IMAD.U32 R0, RZ, RZ, UR6 ;  /* 0x00000006ff007e24 */ /* 0x000fe2000f8e00ff */
[----:B------:R-:W-:Y:S02]  /*b3c0*/  LDSM.16.MT88.4 R20, [R176+0x14800] ;  /* 0x01480000b014783b */ /* 0x000fe40000004200 */
[----:B------:R-:W-:Y:S02]  /*b3d0*/  UIADD3 UR6, UR7, UR8, URZ ;  /* 0x0000000807067290 */ /* 0x000fe4000fffe03f */
[----:B------:R2:W-:Y:S02]  /*b3e0*/  REDG.E.ADD.F32.FTZ.RN.STRONG.GPU desc[UR16][R2.64], R24 ;  /* 0x00000018020079a6 */ /* 0x0005e4000c10f390 */
[----:B------:R-:W-:Y:S01]  /*b3f0*/  UIADD3 UR9, UR7, UR6, URZ ;  /* 0x0000000607097290 */ /* 0x000fe2000fffe03f */
[CC--:B-1----:R-:W-:Y:S04]  /*b400*/  LEA R4, P0, R6.reuse, R190.reuse, 0x2 ;  /* 0x000000be06047211 */ /* 0x0c2fe800078010ff */
[-C--:B------:R-:W-:Y:S01]  /*b410*/  LEA.HI.X.SX32 R5, R6, R191.reuse, 0x2, P0 ;  /* 0x000000bf06057211 */ /* 0x080fe200000f16ff */
[----:B------:R-:W-:Y:S01]  /*b420*/  IMAD.U32 R6, RZ, RZ, UR8 ;  /* 0x00000008ff067e24 */ /* 0x000fe2000f8e00ff */
[----:B------:R-:W-:Y:S03]  /*b430*/  UIADD3 UR8, UR7, UR9, URZ ;  /* 0x0000000907087290 */ /* 0x000fe6000fffe03f */
[----:B------:R1:W-:Y:S01]  /*b440*/  REDG.E.ADD.F32.FTZ.RN.STRONG.GPU desc[UR16][R4.64], R25 ;  /* 0x00000019040079a6 */ /* 0x0003e2000c10f390 */
[CC--:B--2---:R-:W-:Y:S04]  /*b450*/  LEA R2, P0, R0.reuse, R190.reuse, 0x2 ;  /* 0x000000be00027211 */ /* 0x0c4fe800078010ff */
[-C--:B------:R-:W-:Y:S01]  /*b460*/  LEA.HI.X.SX32 R3, R0, R191.reuse, 0x2, P0 ;  /* 0x000000bf00037211 */ /* 0x080fe200000f16ff */
[----:B------:R-:W-:Y:S01]  /*b470*/  IMAD.U32 R0, RZ, RZ, UR6 ;  /* 0x00000006ff007e24 */ /* 0x000fe2000f8e00ff */
[----:B------:R-:W-:Y:S03]  /*b480*/  UIADD3 UR6, UR7, UR8, URZ ;  /* 0x0000000807067290 */ /* 0x000fe6000fffe03f */
[----:B------:R2:W-:Y:S01]  /*b490*/  REDG.E.ADD.F32.FTZ.RN.STRONG.GPU desc[UR16][R2.64], R26 ;  /* 0x0000001a020079a6 */ /* 0x0005e2000c10f390 */
[CC--:B-1----:R-:W-:Y:S04]  /*b4a0*/  LEA R4, P0, R6.reuse, R190.reuse, 0x2 ;  /* 0x000000be06047211 */ /* 0x0c2fe800078010ff */
[-C--:B------:R-:W-:Y:S01]  /*b4b0*/  LEA.HI.X.SX32 R5, R6, R191.reuse, 0x2, P0 ;  /* 0x000000bf06057211 */ /* 0x080fe200000f16ff */
[----:B------:R-:W-:Y:S01]  /*b4c0*/  IMAD.U32 R6, RZ, RZ, UR9 ;  /* 0x00000009ff067e24 */ /* 0x000fe2000f8e00ff */
[----:B------:R-:W-:Y:S03]  /*b4d0*/  UIADD3 UR9, UR7, UR6, URZ ;  /* 0x0000000607097290 */ /* 0x000fe6000fffe03f */
[----:B------:R1:W-:Y:S01]  /*b4e0*/  REDG.E.ADD.F32.FTZ.RN.STRONG.GPU desc[UR16][R4.64], R27 ;  /* 0x0000001b040079a6 */ /* 0x0003e2000c10f390 */
[CC--:B--2---:R-:W-:Y:S03]  /*b4f0*/  LEA R2, P0, R0.reuse, R190.reuse, 0x2 ;  /* 0x000000be00027211 */ /* 0x0c4fe600078010ff */
[----:B------:R-:W-:Y:S01]  /*b500*/  LDSM.16.MT88.4 R24, [R177+0x800] ;  /* 0x00080000b118783b */ /* 0x000fe20000004200 */
[-C--:B------:R-:W-:Y:S01]  /*b510*/  LEA.HI.X.SX32 R3, R0, R191.reuse, 0x2, P0 ;  /* 0x000000bf00037211 */ /* 0x080fe200000f16ff */
[----:B------:R-:W-:Y:S01]  /*b520*/  IMAD.U32 R0, RZ, RZ, UR8 ;  /* 0x00000008ff007e24 */ /* 0x000fe2000f8e00ff */
[----:B------:R-:W-:Y:S03]  /*b530*/  UIADD3 UR8, UR7, UR9, URZ ;  /* 0x0000000907087290 */ /* 0x000fe6000fffe03f */
[----:B------:R2:W-:Y:S03]  /*b540*/  REDG.E.ADD.F32.FTZ.RN.STRONG.GPU desc[UR16][R2.64], R32 ;  /* 0x00000020020079a6 */ /* 0x0005e6000c10f390 */
[----:B------:R-:W-:Y:S01]  /*b550*/  IMAD.U32 R7, RZ, RZ, UR8 ;  /* 0x00000008ff077e24 */ /* 0x000fe2000f8e00ff */
[CC--:B-1----:R-:W-:Y:S04]  /*b560*/  LEA R4, P0, R6.reuse, R190.reuse, 0x2 ;  /* 0x000000be06047211 */ /* 0x0c2fe800078010ff */
[-C--:B------:R-:W-:Y:S01]  /*b570*/  LEA.HI.X.SX32 R5, R6, R191.reuse, 0x2, P0 ;  /* 0x000000bf06057211 */ /* 0x080fe200000f16ff */
[----:B------:R-:W-:Y:S01]  /*b580*/  IMAD.U32 R6, RZ, RZ, UR6 ;  /* 0x00000006ff067e24 */ /* 0x000fe2000f8e00ff */
[----:B------:R-:W-:Y:S02]  /*b590*/  UIADD3 UR6, UR7, UR8, URZ ;  /* 0x0000000807067290 */ /* 0x000fe4000fffe03f */
[----:B------:R-:W-:Y:S01]  /*b5a0*/  UIADD3 UR8, UR13, -0x1, URZ ;  /* 0xffffffff0d087890 */ /* 0x000fe2000fffe03f */
        /* <DEDUP_REMOVED lines=18> */
[----:B------:R-:W-:Y:S01]  /*b6d0*/  ULOP3.LUT UR6, UR13, 0x1, URZ, 0xc0, !UPT ;  /* 0x000000010d067892 */ /* 0x000fe2000f8ec03f */
[CC--:B------:R-:W-:Y:S02]  /*b6e0*/  LEA R4, P1, R5.reuse, R190.reuse, 0x2 ;  /* 0x000000be05047211 */ /* 0x0c0fe400078210ff */
[----:B------:R-:W-:Y:S01]  /*b6f0*/  LDSM.16.MT88.4 R8, [R177] ;  /* 0x00000000b108783b */ /* 0x000fe20000004200 */
[----:B------:R-:W-:Y:S01]  /*b700*/  UISETP.NE.U32.AND UP0, UPT, UR6, 0x1, UPT ;  /* 0x000000010600788c */ /* 0x000fe2000bf05070 */
[-C--:B------:R-:W-:Y:S02]  /*b710*/  LEA.HI.X.SX32 R5, R5, R191.reuse, 0x2, P1 ;  /* 0x000000bf05057211 */ /* 0x080fe400008f16ff */
[----:B------:R-:W-:Y:S01]  /*b720*/  LDSM.16.MT88.4 R16, [R0] ;  /* 0x000000000010783b */ /* 0x000fe20000004200 */
[----:B--2---:R-:W-:Y:S01]  /*b730*/  IMAD.U32 R3, RZ, RZ, UR7 ;  /* 0x00000007ff037e24 */ /* 0x004fe2000f8e00ff */
[----:B------:R-:W-:Y:S01]  /*b740*/  @UP3 UIADD3 UR7, UP1, UR20, -0x200, URZ ;  /* 0xfffffe0014073890 */ /* 0x000fe2000ff3e03f */
[----:B------:R-:W-:Y:S01]  /*b750*/  PLOP3.LUT P1, PT, PT, PT, UP0, 0x80, 0x0 ;  /* 0x000000000000781c */ /* 0x000fe20003f2f008 */
[----:B------:R-:W-:Y:S01]  /*b760*/  REDG.E.ADD.F32.FTZ.RN.STRONG.GPU desc[UR16][R4.64], R30 ;  /* 0x0000001e040079a6 */ /* 0x000fe2000c10f390 */
[----:B------:R-:W-:Y:S01]  /*b770*/  @UP3 UIADD3 UR24, UP0, UR24, -0x200, URZ ;  /* 0xfffffe0018183890 */ /* 0x000fe2000ff1e03f */
[C---:B------:R-:W-:Y:S01]  /*b780*/  LEA R2, P0, R3.reuse, R190, 0x2 ;  /* 0x000000be03027211 */ /* 0x040fe200078010ff */
[----:B------:R-:W-:Y:S01]  /*b790*/  @UP3 UIADD3.X UR6, UR21, -0x1, URZ, UP1, !UPT ;  /* 0xffffffff15063890 */ /* 0x000fe20008ffe43f */
[----:B------:R-:W1:Y:S01]  /*b7a0*/  LDSM.16.MT88.4 R4, [R176+0x14000] ;  /* 0x01400000b004783b */ /* 0x000e620000004200 */
[----:B------:R-:W-:Y:S01]  /*b7b0*/  @UP3 UIADD3.X UR23, UR23, -0x1, URZ, UP0, !UPT ;  /* 0xffffffff17173890 */ /* 0x000fe200087fe43f */
[----:B------:R-:W-:Y:S01]  /*b7c0*/  LEA.HI.X.SX32 R3, R3, R191, 0x2, P0 ;  /* 0x000000bf03037211 */ /* 0x000fe200000f16ff */
[----:B------:R-:W-:Y:S01]  /*b7d0*/  UMOV UR13, UR8 ;  /* 0x00000008000d7c82 */ /* 0x000fe20008000000 */
[----:B------:R-:W-:Y:S01]  /*b7e0*/  PLOP3.LUT P0, PT, PT, PT, UP2, 0x80, 0x0 ;  /* 0x000000000000781c */ /* 0x000fe20003f0f028 */
[----:B------:R-:W-:Y:S01]  /*b7f0*/  @UP3 UMOV UR20, UR7 ;  /* 0x0000000700143c82 */ /* 0x000fe20008000000 */
[----:B------:R-:W-:Y:S01]  /*b800*/  @UP3 UMOV UR21, UR6 ;  /* 0x0000000600153c82 */ /* 0x000fe20008000000 */
        /* <DEDUP_REMOVED lines=165> */
[----:B------:R-:W-:Y:S01]  /*c260*/  UISETP.NE.AND UP0, UPT, UR38, -0x1, UPT ;  /* 0xffffffff2600788c */ /* 0x000fe2000bf05270 */
        /* <DEDUP_REMOVED lines=31> */
[----:B------:R-:W-:Y:S01]  /*c460*/  PLOP3.LUT P0, PT, PT, PT, UP0, 0x80, 0x0 ;  /* 0x000000000000781c */ /* 0x000fe20003f0f008 */
[----:B------:R-:W-:Y:S01]  /*c470*/  FMUL.FTZ R0, R93, UR8 ;  /* 0x000000085d007c20 */ /* 0x000fe20008410000 */
[----:B------:R-:W-:Y:S01]  /*c480*/  F2FP.F16.F32.PACK_AB R6, R6, R86 ;  /* 0x000000560606723e */ /* 0x000fe200000000ff */
[----:B------:R-:W-:Y:S01]  /*c490*/  @UP0 UIADD3 UR9, UR27, UR38, URZ ;  /* 0x000000261b090290 */ /* 0x000fe2000fffe03f */
[----:B------:R-:W-:Y:S01]  /*c4a0*/  F2FP.F16.F32.PACK_AB R3, R3, R96 ;  /* 0x000000600303723e */ /* 0x000fe200000000ff */
[----:B------:R-:W-:Y:S01]  /*c4b0*/  @UP0 ULDC.64 UR6, c[0x0][0x450] ;  /* 0x0001140000060ab9 */ /* 0x000fe20000000a00 */
[----:B------:R-:W-:Y:S01]  /*c4c0*/  F2FP.F16.F32.PACK_AB R2, R2, R98 ;  /* 0x000000620202723e */ /* 0x000fe200000000ff */
[----:B------:R-:W-:Y:S01]  /*c4d0*/  @UP0 UIMAD.WIDE.U32 UR10, UR9, UR6, URZ ;  /* 0x00000006090a02a5 */ /* 0x000fe2000f8e003f */
[----:B------:R-:W-:-:S02]  /*c4e0*/  F2FP.F16.F32.PACK_AB R5, R5, R88 ;  /* 0x000000580505723e */ /* 0x000fc400000000ff */
[----:B------:R-:W-:Y:S02]  /*c4f0*/  F2FP.F16.F32.PACK_AB R4, R4, R90 ;  /* 0x0000005a0404723e */ /* 0x000fe400000000ff */
[----:B------:R-:W-:Y:S01]  /*c500*/  F2FP.F16.F32.PACK_AB R0, R0, R92 ;  /* 0x0000005c0000723e */ /* 0x000fe200000000ff */
[----:B------:R-:W-:Y:S01]  /*c510*/  @UP0 UIMAD UR9, UR9, UR7, URZ ;  /* 0x00000007090902a4 */ /* 0x000fe2000f8e023f */
[----:B------:R-:W-:Y:S01]  /*c520*/  FMUL.FTZ R94, R94, UR8 ;  /* 0x000000085e5e7c20 */ /* 0x000fe20008410000 */
[----:B------:R-:W-:Y:S02]  /*c530*/  @UP0 UMOV UR20, UR10 ;  /* 0x0000000a00140c82 */ /* 0x000fe40008000000 */
[----:B------:R-:W-:Y:S01]  /*c540*/  @UP0 UIADD3 UR21, UR11, UR9, URZ ;  /* 0x000000090b150290 */ /* 0x000fe2000fffe03f */
        /* <DEDUP_REMOVED lines=30> */
[----:B------:R1:W-:Y:S02]  /*c730*/  STS [R45+0x4000], R0 ;  /* 0x004000002d007388 */ /* 0x0003e40000000800 */
[----:B-1----:R-:W-:Y:S01]  /*c740*/  FMUL.FTZ R0, R95, UR8 ;  /* 0x000000085f007c20 */ /* 0x002fe20008410000 */
[----:B------:R-:W-:Y:S06]  /*c750*/  @P0 BRA `(.L_x_883) ;  /* 0x0000000000340947 */ /* 0x000fec0003800000 */
        /* <DEDUP_REMOVED lines=13> */
.L_x_883:
        /* <DEDUP_REMOVED lines=22> */
.L_x_884:
[----:B------:R1:W-:Y:S01]  /*c990*/  STS [R44+0x4000], R0 ;  /* 0x004000002c007388 */ /* 0x0003e20000000800 */
[----:B------:R-:W-:Y:S01]  /*c9a0*/  USHF.R.S32.HI UR11, URZ, 0x1f, UR10 ;  /* 0x0000001f3f0b7899 */ /* 0x000fe2000801140a */
[--C-:B------:R-:W-:Y:S01]  /*c9b0*/  SHF.R.S32.HI R9, RZ, 0x1f, R238.reuse ;  /* 0x0000001fff097819 */ /* 0x100fe200000114ee */
[----:B------:R-:W-:Y:S01]  /*c9c0*/  UIMAD UR19, UR22, -0x80, UR19 ;  /* 0xffffff80161378a4 */ /* 0x000fe2000f8e0213 */
[----:B------:R-:W-:Y:S01]  /*c9d0*/  BAR.SYNC.DEFER_BLOCKING 0x0 ;  /* 0x0000000000007b1d */ /* 0x000fe20000010000 */
[----:B------:R-:W-:Y:S01]  /*c9e0*/  UIMAD UR12, UR11, UR6, URZ ;  /* 0x000000060b0c72a4 */ /* 0x000fe2000f8e023f */
[----:B------:R-:W-:Y:S01]  /*c9f0*/  VIADD R4, R250, 0x40 ;  /* 0x00000040fa047836 */ /* 0x000fe20000000000 */
[----:B------:R-:W-:Y:S01]  /*ca00*/  USHF.R.S32.HI UR14, URZ, 0x1f, UR59 ;  /* 0x0000001f3f0e7899 */ /* 0x000fe2000801143b */
[----:B------:R-:W-:Y:S01]  /*ca10*/  IMAD.U32 R2, RZ, RZ, UR6 ;  /* 0x00000006ff027e24 */ /* 0x000fe2000f8e00ff */
[----:B------:R-:W-:Y:S01]  /*ca20*/  UIMAD UR12, UR10, UR7, UR12 ;  /* 0x000000070a0c72a4 */ /* 0x000fe2000f8e020c */
[----:B------:R-:W-:Y:S01]  /*ca30*/  IMAD.MOV.U32 R8, RZ, RZ, R238 ;  /* 0x000000ffff087224 */ /* 0x000fe200078e00ee */
[----:B------:R-:W-:Y:S01]  /*ca40*/  ULDC UR13, c[0x0][0x2d0] ;  /* 0x0000b400000d7ab9 */ /* 0x000fe20000000800 */
[----:B------:R-:W-:Y:S01]  /*ca50*/  BSSY B0, `(.L_x_885) ;  /* 0x0000023000007945 */ /* 0x000fe20003800000 */
[----:B------:R-:W-:Y:S01]  /*ca60*/  ISETP.GE.AND P4, PT, R238, UR13, PT ;  /* 0x0000000dee007c0c */ /* 0x000fe2000bf86270 */
[----:B------:R-:W-:Y:S01]  /*ca70*/  IMAD.WIDE.U32 R2, R2, UR10, R8 ;  /* 0x0000000a02027c25 */ /* 0x000fe2000f8e0008 */
[----:B------:R-:W-:-:S02]  /*ca80*/  SHF.R.S32.HI R11, RZ, 0x1f, R250 ;  /* 0x0000001fff0b7819 */ /* 0x000fc400000114fa */
[----:B------:R-:W-:Y:S01]  /*ca90*/  ISETP.GE.OR P2, PT, R4, UR19, P4 ;  /* 0x0000001304007c0c */ /* 0x000fe2000a746670 */
[----:B------:R-:W-:Y:S01]  /*caa0*/  VIADD R4, R250, 0x60 ;  /* 0x00000060fa047836 */ /* 0x000fe20000000000 */
[----:B------:R-:W-:-:S04]  /*cab0*/  IADD3 R2, P0, R2, UR20, RZ ;  /* 0x0000001402027c10 */ /* 0x000fc8000ff1e0ff */
[----:B------:R-:W-:Y:S01]  /*cac0*/  ISETP.GE.OR P1, PT, R4, UR19, P4 ;  /* 0x0000001304007c0c */ /* 0x000fe2000a726670 */
[----:B-1----:R-:W-:Y:S01]  /*cad0*/  VIADD R0, R250, 0x20 ;  /* 0x00000020fa007836 */ /* 0x002fe20000000000 */
[----:B------:R1:W2:Y:S04]  /*cae0*/  LDS.128 R16, [R142+0xd000] ;  /* 0x00d000008e107984 */ /* 0x0002a80000000c00 */
[----:B------:R-:W-:Y:S01]  /*caf0*/  ISETP.GE.OR P3, PT, R0, UR19, P4 ;  /* 0x0000001300007c0c */ /* 0x000fe2000a766670 */
[----:B------:R1:W3:Y:S01]  /*cb00*/  LDS.128 R20, [R142+0x11000] ;  /* 0x011000008e147984 */ /* 0x0002e20000000c00 */
[----:B------:R-:W-:Y:S01]  /*cb10*/  MOV R0, UR12 ;  /* 0x0000000c00007c02 */ /* 0x000fe20008000f00 */
[----:B------:R-:W-:Y:S01]  /*cb20*/  ULDC.64 UR12, c[0x0][0x468] ;  /* 0x00011a00000c7ab9 */ /* 0x000fe20000000a00 */
[----:B------:R-:W-:Y:S01]  /*cb30*/  ISETP.GE.OR P4, PT, R250, UR19, P4 ;  /* 0x00000013fa007c0c */ /* 0x000fe2000a786670 */
[----:B------:R1:W4:Y:S01]  /*cb40*/  LDS.128 R24, [R142+0x12000] ;  /* 0x012000008e187984 */ /* 0x0003220000000c00 */
[----:B------:R-:W-:Y:S01]  /*cb50*/  IADD3.X R3, R3, UR21, R0, P0, !PT ;  /* 0x0000001503037c10 */ /* 0x000fe200087fe400 */
[----:B------:R-:W-:Y:S01]  /*cb60*/  UIMAD UR14, UR14, UR12, URZ ;  /* 0x0000000c0e0e72a4 */ /* 0x000fe2000f8e023f */
[----:B------:R-:W-:Y:S01]  /*cb70*/  IMAD.U32 R0, RZ, RZ, UR12 ;  /* 0x0000000cff007e24 */ /* 0x000fe2000f8e00ff */
[----:B------:R1:W1:Y:S02]  /*cb80*/  LDS.128 R28, [R142+0x13000] ;  /* 0x013000008e1c7984 */ /* 0x0002640000000c00 */
[----:B------:R-:W-:Y:S01]  /*cb90*/  UIMAD UR13, UR59, UR13, UR14 ;  /* 0x0000000d3b0d72a4 */ /* 0x000fe2000f8e020e */
[----:B------:R-:W-:-:S05]  /*cba0*/  IMAD.WIDE.U32 R2, R0, UR59, R2 ;  /* 0x0000003b00027c25 */ /* 0x000fca000f8e0002 */
        /* <DEDUP_REMOVED lines=13> */
.L_x_886:
[----:B------:R-:W-:Y:S05]  /*cc80*/  BSYNC B0 ;  /* 0x0000000000007941 */ /* 0x000fea0003800000 */
.L_x_885:
        /* <DEDUP_REMOVED lines=14> */
.L_x_888:
[----:B------:R-:W-:Y:S05]  /*cd70*/  BSYNC B0 ;  /* 0x0000000000007941 */ /* 0x000fea0003800000 */
.L_x_887:
        /* <DEDUP_REMOVED lines=15> */
.L_x_890:
[----:B------:R-:W-:Y:S05]  /*ce70*/  BSYNC B0 ;  /* 0x0000000000007941 */ /* 0x000fea0003800000 */
.L_x_889:
        /* <DEDUP_REMOVED lines=14> */
.L_x_892:
[----:B------:R-:W-:Y:S05]  /*cf60*/  BSYNC B0 ;  /* 0x0000000000007941 */ /* 0x000fea0003800000 */
.L_x_891:
        /* <DEDUP_REMOVED lines=27> */
.L_x_894:
[----:B------:R-:W-:Y:S05]  /*d120*/  BSYNC B0 ;  /* 0x0000000000007941 */ /* 0x000fea0003800000 */
.L_x_893:
        /* <DEDUP_REMOVED lines=14> */
.L_x_896:
[----:B------:R-:W-:Y:S05]  /*d210*/  BSYNC B0 ;  /* 0x0000000000007941 */ /* 0x000fea0003800000 */
.L_x_895:
        /* <DEDUP_REMOVED lines=14> */
.L_x_898:
[----:B------:R-:W-:Y:S05]  /*d300*/  BSYNC B0 ;  /* 0x0000000000007941 */ /* 0x000fea0003800000 */
.L_x_897:
        /* <DEDUP_REMOVED lines=12> */
.L_x_847:
[----:B------:R-:W-:Y:S05]  /*d3d0*/  BSYNC B1 ;  /* 0x0000000000017941 */ /* 0x000fea0003800000 */
.L_x_825:
        /* <DEDUP_REMOVED lines=11> */
.L_x_899:
[----:B------:R-:W-:Y:S05]  /*d490*/  EXIT ;  /* 0x000000000000794d */ /* 0x000fea0003800000 */
.L_x_901:
        /* <DEDUP_REMOVED lines=14> */
.L_x_1275:


//--------------------- .text._ZN5flash44flash_bwd_dq_dk_dv_loop_seqk_parallel_kernelI23Flash_bwd_kernel_traitsILi64ELi128ELi128ELi8ELi4ELi4ELi4ELb0ELb0EN7cutlass6half_tE19Flash_kernel_traitsILi64ELi128ELi128ELi8ES3_EELb0ELb1ELb0ELb0ELb0ELb0ELb1EEEvNS_16Flash_bwd_paramsE --------------------------
	.section	.text._ZN5flash44flash_bwd_dq_dk_dv_loop_seqk_parallel_kernelI23Flash_bwd_kernel_traitsILi64ELi128ELi128ELi8ELi4ELi4ELi4ELb0ELb0EN7cutlass6half_tE19Flash_kernel_traitsILi64ELi128ELi128ELi8ES3_EELb0ELb1ELb0ELb0ELb0ELb0ELb1EEEvNS_16Flash_bwd_paramsE,"ax",@progbits
	.align	128
        .global         _ZN5flash44flash_bwd_dq_dk_dv_loop_seqk_parallel_kernelI23Flash_bwd_kernel_traitsILi64ELi128ELi128ELi8ELi4ELi4ELi4ELb0ELb0EN7cutlass6half_tE19Flash_kernel_traitsILi64ELi128ELi128ELi8ES3_EELb0ELb1ELb0ELb0ELb0ELb0ELb1EEEvNS_16Flash_bwd_paramsE
        .type           _ZN5flash44flash_bwd_dq_dk_dv_loop_seqk_parallel_kernelI23Flash_bwd_kernel_traitsILi64ELi128ELi128ELi8ELi4ELi4ELi4ELb0ELb0EN7cutlass6half_tE19Flash_kernel_traitsILi64ELi128ELi128ELi8ES3_EELb0ELb1ELb0ELb0ELb0ELb0ELb1EEEvNS_16Flash_bwd_paramsE,@function
        .size           _ZN5flash44flash_bwd_dq_dk_dv_loop_seqk_parallel_kernelI23Flash_bwd_kernel_traitsILi64ELi128ELi128ELi8ELi4ELi4ELi4ELb0ELb0EN7cutlass6half_tE19Flash_kernel_traitsILi64ELi128ELi128ELi8ES3_EELb0ELb1ELb0ELb0ELb0ELb0ELb1EEEvNS_16Flash_bwd_paramsE,(.L_x_1276 - _ZN5flash44flash_bwd_dq_dk_dv_loop_seqk_parallel_kernelI23Flash_bwd_kernel_traitsILi64ELi128ELi128ELi8ELi4ELi4ELi4ELb0ELb0EN7cutlass6half_tE19Flash_kernel_traitsILi64ELi128ELi128ELi8ES3_EELb0ELb1ELb0ELb0ELb0ELb0ELb1EEEvNS_16Flash_bwd_paramsE)
        .other          _ZN5flash44flash_bwd_dq_dk_dv_loop_seqk_parallel_kernelI23Flash_bwd_kernel_traitsILi64ELi128ELi128ELi8ELi4ELi4ELi4ELb0ELb0EN7cutlass6half_tE19Flash_kernel_traitsILi64ELi128ELi128ELi8ES3_EELb0ELb1ELb0ELb0ELb0ELb0ELb1EEEvNS_16Flash_bwd_paramsE,@"STO_CUDA_ENTRY STV_DEFAULT"
_ZN5flash44flash_bwd_dq_dk_dv_loop_seqk_parallel_kernelI23Flash_bwd_kernel_traitsILi64ELi128ELi128ELi8ELi4ELi4ELi4ELb0ELb0EN7cutlass6half_tE19Flash_kernel_traitsILi64ELi128ELi128ELi8ES3_EELb0ELb1ELb0ELb0ELb0ELb0ELb1EEEvNS_16Flash_bwd_paramsE:
.text._ZN5flash44flash_bwd_dq_dk_dv_loop_seqk_parallel_kernelI23Flash_bwd_kernel_traitsILi64ELi128ELi128ELi8ELi4ELi4ELi4ELb0ELb0EN7cutlass6half_tE19Flash_kernel_traitsILi64ELi128ELi128ELi8ES3_EELb0ELb1ELb0ELb0ELb0ELb0ELb1EEEvNS_16Flash_bwd_paramsE:
        /* <DEDUP_REMOVED lines=14> */
[----:B------:R-:W-:Y:S01]  /*00e0*/  ULDC.64 UR8, c[0x0][0x208] ;  /* 0x0000820000087ab9 */ /* 0x000fe20000000a00 */
[----:B------:R-:W-:-:S05]  /*00f0*/  UMOV UR61, 0xffffc000 ;  /* 0xffffc000003d7882 */ /* 0x000fca0000000000 */
[----:B------:R-:W3:Y:S08]  /*0100*/  S2UR UR4, SR_CgaCtaId ;  /* 0x00000000000479c3 */ /* 0x000ef00000008800 */
[----:B------:R-:W4:Y:S01]  /*0110*/  S2UR UR47, SR_CTAID.Y ;  /* 0x00000000002f79c3 */ /* 0x000f220000002600 */
[----:B--2---:R-:W-:Y:S01]  /*0120*/  USHF.R.S32.HI UR6, URZ, 0x1f, UR58 ;  /* 0x0000001f3f067899 */ /* 0x004fe2000801143a */
[----:B-1----:R-:W-:Y:S01]  /*0130*/  SHF.R.S32.HI R14, RZ, 0x1f, R15 ;  /* 0x0000001fff0e7819 */ /* 0x002fe2000001140f */
[----:B---3--:R-:W-:-:S03]  /*0140*/  ULEA UR4, UR4, UR5, 0x18 ;  /* 0x0000000504047291 */ /* 0x008fc6000f8ec03f */
[CC--:B------:R-:W-:Y:S02]  /*0150*/  LEA.HI R3, R14.reuse, R15.reuse, RZ, 0x5 ;  /* 0x0000000f0e037211 */ /* 0x0c0fe400078f28ff */
[----:B------:R-:W-:Y:S02]  /*0160*/  LEA.HI R17, R14, R15, RZ, 0x3 ;  /* 0x0000000f0e117211 */ /* 0x000fe400078f18ff */
[--C-:B------:R-:W-:Y:S01]  /*0170*/  SHF.R.S32.HI R4, RZ, 0x5, R3.reuse ;  /* 0x00000005ff047819 */ /* 0x100fe20000011403 */
[----:B----4-:R-:W-:Y:S01]  /*0180*/  USHF.L.U32 UR5, UR47, 0x7, URZ ;  /* 0x000000072f057899 */ /* 0x010fe2000800063f */
[----:B------:R-:W-:Y:S02]  /*0190*/  SHF.R.S32.HI R0, RZ, 0x1f, R3 ;  /* 0x0000001fff007819 */ /* 0x000fe40000011403 */
        /* <DEDUP_REMOVED lines=10> */
[----:B------:R-:W-:Y:S01]  /*0240*/  SHF.R.S32.HI R3, RZ, 0x3, R17 ;  /* 0x00000003ff037819 */ /* 0x000fe20000011411 */
[----:B------:R-:W-:Y:S01]  /*0250*/  IMAD.IADD R2, R15, 0x1, -R2 ;  /* 0x000000010f027824 */ /* 0x000fe200078e0a02 */
[----:B------:R-:W-:Y:S02]  /*0260*/  LOP3.LUT R0, R17, 0xfffffff8, RZ, 0xc0, !PT ;  /* 0xfffffff811007812 */ /* 0x000fe400078ec0ff */
[----:B------:R-:W-:Y:S01]  /*0270*/  SHF.R.S32.HI R6, RZ, 0x4, R5 ;  /* 0x00000004ff067819 */ /* 0x000fe20000011405 */
[----:B------:R-:W-:Y:S01]  /*0280*/  IMAD.SHL.U32 R3, R3, 0x40, RZ ;  /* 0x0000004003037824 */ /* 0x000fe200078e00ff */
[----:B------:R-:W-:Y:S01]  /*0290*/  SHF.R.S32.HI R9, RZ, 0x2, R16 ;  /* 0x00000002ff097819 */ /* 0x000fe20000011410 */
[----:B------:R-:W-:Y:S01]  /*02a0*/  IMAD.IADD R0, R15, 0x1, -R0 ;  /* 0x000000010f007824 */ /* 0x000fe200078e0a00 */
[----:B------:R-:W-:Y:S02]  /*02b0*/  SHF.R.S32.HI R4, RZ, 0x1f, R16 ;  /* 0x0000001fff047819 */ /* 0x000fe40000011410 */
[----:B------:R-:W-:Y:S01]  /*02c0*/  LEA.HI R5, R5, R6, RZ, 0x1 ;  /* 0x0000000605057211 */ /* 0x000fe200078f08ff */
[----:B------:R-:W-:Y:S01]  /*02d0*/  IMAD.SHL.U32 R194, R0, 0x8, RZ ;  /* 0x0000000800c27824 */ /* 0x000fe200078e00ff */
[----:B------:R-:W-:-:S02]  /*02e0*/  LEA.HI R4, R4, R9, RZ, 0x3 ;  /* 0x0000000904047211 */ /* 0x000fc400078f18ff */
[----:B------:R-:W-:Y:S02]  /*02f0*/  LOP3.LUT R3, R3, 0x1c0, RZ, 0xc0, !PT ;  /* 0x000001c003037812 */ /* 0x000fe400078ec0ff */
[----:B------:R-:W-:Y:S02]  /*0300*/  LOP3.LUT R5, R5, 0xfffffffe, RZ, 0xc0, !PT ;  /* 0xfffffffe05057812 */ /* 0x000fe400078ec0ff */
[----:B------:R-:W-:Y:S02]  /*0310*/  SHF.R.S32.HI R8, RZ, 0x1f, R2 ;  /* 0x0000001fff087819 */ /* 0x000fe40000011402 */
[----:B------:R-:W-:Y:S01]  /*0320*/  LOP3.LUT R4, R4, 0xfffffff8, RZ, 0xc0, !PT ;  /* 0xfffffff804047812 */ /* 0x000fe200078ec0ff */
[----:B------:R-:W-:Y:S01]  /*0330*/  IMAD.IADD R10, R6, 0x1, -R5 ;  /* 0x00000001060a7824 */ /* 0x000fe200078e0a05 */
[----:B------:R-:W-:Y:S02]  /*0340*/  SHF.R.U32.HI R7, RZ, 0x3, R3 ;  /* 0x00000003ff077819 */ /* 0x000fe40000011603 */
[----:B------:R-:W-:Y:S01]  /*0350*/  LOP3.LUT R3, R3, 0x38, R194, 0xf8, !PT ;  /* 0x0000003803037812 */ /* 0x000fe200078ef8c2 */
[----:B------:R-:W-:Y:S01]  /*0360*/  IMAD.IADD R6, R9, 0x1, -R4 ;  /* 0x0000000109067824 */ /* 0x000fe200078e0a04 */
[----:B------:R-:W-:-:S02]  /*0370*/  LEA.HI R12, R8, R2, RZ, 0x3 ;  /* 0x00000002080c7211 */ /* 0x000fc400078f18ff */
[----:B------:R-:W-:Y:S02]  /*0380*/  LOP3.LUT R9, R3, R7, RZ, 0x3c, !PT ;  /* 0x0000000703097212 */ /* 0x000fe400078e3cff */
[----:B------:R-:W-:Y:S02]  /*0390*/  LOP3.LUT R3, R12, 0xfffffff8, RZ, 0xc0, !PT ;  /* 0xfffffff80c037812 */ /* 0x000fe400078ec0ff */
[C---:B------:R-:W-:Y:S02]  /*03a0*/  LOP3.LUT P4, RZ, R0.reuse, 0x2, RZ, 0xc0, !PT ;  /* 0x0000000200ff7812 */ /* 0x040fe4000788c0ff */
[C---:B------:R-:W-:Y:S01]  /*03b0*/  LOP3.LUT P3, RZ, R0.reuse, 0x4, RZ, 0xc0, !PT ;  /* 0x0000000400ff7812 */ /* 0x040fe2000786c0ff */
[----:B------:R-:W-:Y:S01]  /*03c0*/  IMAD.SHL.U32 R0, R0, 0x40, RZ ;  /* 0x0000004000007824 */ /* 0x000fe200078e00ff */
[-C--:B------:R-:W-:Y:S01]  /*03d0*/  LEA.HI R7, R14, R15.reuse, RZ, 0x6 ;  /* 0x0000000f0e077211 */ /* 0x080fe200078f30ff */
[----:B------:R-:W-:Y:S01]  /*03e0*/  IMAD.IADD R18, R2, 0x1, -R3 ;  /* 0x0000000102127824 */ /* 0x000fe200078e0a03 */
[----:B------:R-:W-:Y:S01]  /*03f0*/  LOP3.LUT R3, R6, 0x1, RZ, 0xc0, !PT ;  /* 0x0000000106037812 */ /* 0x000fe200078ec0ff */
[----:B------:R-:W-:Y:S01]  /*0400*/  IMAD.SHL.U32 R2, R11, 0x10, RZ ;  /* 0x000000100b027824 */ /* 0x000fe200078e00ff */
[----:B------:R-:W-:Y:S01]  /*0410*/  LOP3.LUT R0, R0, 0x1c0, RZ, 0xc0, !PT ;  /* 0x000001c000007812 */ /* 0x000fe200078ec0ff */
[----:B------:R-:W-:Y:S01]  /*0420*/  IMAD.SHL.U32 R7, R7, 0x8, RZ ;  /* 0x0000000807077824 */ /* 0x000fe200078e00ff */
[----:B------:R-:W-:Y:S01]  /*0430*/  LEA.HI R4, R14, R15, RZ, 0x7 ;  /* 0x0000000f0e047211 */ /* 0x000fe200078f38ff */
[----:B------:R-:W-:Y:S01]  /*0440*/  STL [R1+0x80], R18 ;  /* 0x0000801201007387 */ /* 0x000fe20000100800 */
[----:B------:R-:W-:-:S02]  /*0450*/  LEA.HI.SX32 R5, R13, R2, 0x1e ;  /* 0x000000020d057211 */ /* 0x000fc400078ff2ff */
[C---:B------:R-:W-:Y:S02]  /*0460*/  LOP3.LUT R8, R0.reuse, 0x30, R2, 0xf8, !PT ;  /* 0x0000003000087812 */ /* 0x040fe400078ef802 */
[----:B------:R-:W-:Y:S01]  /*0470*/  ISETP.NE.U32.AND P0, PT, R3, 0x1, PT ;  /* 0x000000010300780c */ /* 0x000fe20003f05070 */
[----:B------:R1:W-:Y:S01]  /*0480*/  STL [R1+0x78], R5 ;  /* 0x0000780501007387 */ /* 0x0003e20000100800 */
[----:B------:R-:W-:Y:S02]  /*0490*/  LOP3.LUT R187, R0, 0x8, R17, 0xf8, !PT ;  /* 0x0000000800bb7812 */ /* 0x000fe400078ef811 */
[----:B------:R-:W-:Y:S01]  /*04a0*/  LOP3.LUT R2, R9, 0xfffffe00, R7, 0xf8, !PT ;  /* 0xfffffe0009027812 */ /* 0x000fe200078ef807 */
[----:B------:R-:W-:Y:S01]  /*04b0*/  IMAD.SHL.U32 R7, R10, 0x10, RZ ;  /* 0x000000100a077824 */ /* 0x000fe200078e00ff */
[----:B------:R-:W-:Y:S02]  /*04c0*/  SHF.R.S32.HI R4, RZ, 0x7, R4 ;  /* 0x00000007ff047819 */ /* 0x000fe40000011404 */
[----:B------:R-:W-:Y:S01]  /*04d0*/  SHF.R.U32.HI R0, RZ, 0x3, R0 ;  /* 0x00000003ff007819 */ /* 0x000fe20000011600 */
[----:B------:R2:W-:Y:S01]  /*04e0*/  STL [R1+0x70], R2 ;  /* 0x0000700201007387 */ /* 0x0005e20000100800 */
[C---:B------:R-:W-:Y:S01]  /*04f0*/  R2P PR, R6.reuse, 0x6 ;  /* 0x0000000606007804 */ /* 0x040fe20000000000 */
[----:B------:R-:W-:Y:S01]  /*0500*/  IMAD.SHL.U32 R6, R6, 0x40, RZ ;  /* 0x0000004006067824 */ /* 0x000fe200078e00ff */
[----:B------:R-:W-:-:S02]  /*0510*/  LOP3.LUT R3, R8, 0x8, R17, 0xf8, !PT ;  /* 0x0000000808037812 */ /* 0x000fc400078ef811 */
[----:B------:R-:W-:Y:S01]  /*0520*/  LOP3.LUT R187, R187, R0, RZ, 0x3c, !PT ;  /* 0x00000000bbbb7212 */ /* 0x000fe200078e3cff */
[----:B-1----:R-:W-:-:S04]  /*0530*/  IMAD.SHL.U32 R5, R10, 0x200, RZ ;  /* 0x000002000a057824 */ /* 0x002fc800078e00ff */
[----:B--2---:R-:W-:Y:S01]  /*0540*/  IMAD R2, R4, 0x1000, R5 ;  /* 0x0000100004027824 */ /* 0x004fe200078e0205 */
[----:B------:R-:W-:Y:S02]  /*0550*/  LOP3.LUT R5, R5, R3, R0, 0xf6, !PT ;  /* 0x0000000305057212 */ /* 0x000fe400078ef600 */
[----:B------:R-:W-:Y:S01]  /*0560*/  LOP3.LUT R0, R6, 0x1c0, RZ, 0xc0, !PT ;  /* 0x000001c006007812 */ /* 0x000fe200078ec0ff */
[----:B------:R-:W-:Y:S01]  /*0570*/  IMAD.IADD R187, R2, 0x1, R187 ;  /* 0x0000000102bb7824 */ /* 0x000fe200078e02bb */
[----:B------:R-:W-:Y:S01]  /*0580*/  LOP3.LUT R6, R16, 0x7ffffffc, RZ, 0xc0, !PT ;  /* 0x7ffffffc10067812 */ /* 0x000fe200078ec0ff */
[----:B------:R-:W-:Y:S01]  /*0590*/  IMAD.SHL.U32 R2, R4, 0x8, RZ ;  /* 0x0000000804027824 */ /* 0x000fe200078e00ff */
[----:B------:R-:W-:Y:S01]  /*05a0*/  SHF.R.U32.HI R3, RZ, 0x3, R0 ;  /* 0x00000003ff037819 */ /* 0x000fe20000011600 */
[----:B------:R-:W-:Y:S02]  /*05b0*/  IMAD.SHL.U32 R187, R187, 0x2, RZ ;  /* 0x00000002bbbb7824 */ /* 0x000fe400078e00ff */
[C---:B------:R-:W-:Y:S01]  /*05c0*/  IMAD.IADD R6, R15.reuse, 0x1, -R6 ;  /* 0x000000010f067824 */ /* 0x040fe200078e0a06 */
[----:B------:R-:W-:Y:S01]  /*05d0*/  LOP3.LUT R2, R2, 0x8, RZ, 0xc0, !PT ;  /* 0x0000000802027812 */ /* 0x000fe200078ec0ff */
[----:B------:R-:W-:Y:S01]  /*05e0*/  IMAD.SHL.U32 R15, R15, 0x2, RZ ;  /* 0x000000020f0f7824 */ /* 0x000fe200078e00ff */
[----:B------:R-:W-:-:S02]  /*05f0*/  LOP3.LUT R8, R3, R0, RZ, 0xfc, !PT ;  /* 0x0000000003087212 */ /* 0x000fc400078efcff */
[----:B------:R-:W-:Y:S01]  /*0600*/  LOP3.LUT R13, R2, 0x10, R7, 0xf8, !PT ;  /* 0x00000010020d7812 */ /* 0x000fe200078ef807 */
[----:B------:R-:W-:Y:S01]  /*0610*/  IMAD.SHL.U32 R7, R10, 0x8, RZ ;  /* 0x000000080a077824 */ /* 0x000fe200078e00ff */
[----:B------:R-:W-:Y:S01]  /*0620*/  LOP3.LUT R9, R3, R0, R2, 0x1e, !PT ;  /* 0x0000000003097212 */ /* 0x000fe200078e1e02 */
[----:B------:R-:W-:Y:S01]  /*0630*/  IMAD.SHL.U32 R0, R6, 0x2, RZ ;  /* 0x0000000206007824 */ /* 0x000fe200078e00ff */
[----:B------:R-:W-:Y:S01]  /*0640*/  LOP3.LUT R2, R15, 0x6, RZ, 0xc0, !PT ;  /* 0x000000060f027812 */ /* 0x000fe200078ec0ff */
[----:B------:R-:W-:-:S04]  /*0650*/  IMAD.SHL.U32 R6, R12, 0x40, RZ ;  /* 0x000000400c067824 */ /* 0x000fc800078e00ff */
[----:B------:R-:W-:Y:S02]  /*0660*/  IMAD R3, R4, 0x40, R2 ;  /* 0x0000004004037824 */ /* 0x000fe400078e0202 */
[----:B------:R-:W-:Y:S02]  /*0670*/  IMAD.SHL.U32 R2, R18, 0x40, RZ ;  /* 0x0000004012027824 */ /* 0x000fe400078e00ff */
[----:B------:R-:W-:Y:S01]  /*0680*/  IMAD R4, R4, 0x2000, R0 ;  /* 0x0000200004047824 */ /* 0x000fe200078e0200 */
[----:B------:R1:W-:Y:S02]  /*0690*/  STL [R1+0x74], R3 ;  /* 0x0000740301007387 */ /* 0x0003e40000100800 */
[----:B------:R-:W-:Y:S01]  /*06a0*/  LOP3.LUT R2, R2, 0x1c0, RZ, 0xc0, !PT ;  /* 0x000001c002027812 */ /* 0x000fe200078ec0ff */
[----:B------:R-:W-:-:S03]  /*06b0*/  IMAD R4, R11, 0x400, R4 ;  /* 0x000004000b047824 */ /* 0x000fc600078e0204 */
[----:B------:R-:W-:Y:S01]  /*06c0*/  LOP3.LUT R7, R2, 0x8, R7, 0xf8, !PT ;  /* 0x0000000802077812 */ /* 0x000fe200078ef807 */
[----:B------:R-:W-:-:S05]  /*06d0*/  IMAD.IADD R8, R8, 0x1, R4 ;  /* 0x0000000108087824 */ /* 0x000fca00078e0204 */
[----:B------:R-:W-:Y:S01]  /*06e0*/  LEA R8, R8, UR4, 0x1 ;  /* 0x0000000408087c11 */ /* 0x000fe2000f8e08ff */
[----:B-1----:R-:W-:Y:S01]  /*06f0*/  IMAD R3, R11, 0x400, R0 ;  /* 0x000004000b037824 */ /* 0x002fe200078e0200 */
[----:B------:R-:W-:Y:S02]  /*0700*/  LOP3.LUT R0, R6, 0xfffffe00, RZ, 0xc0, !PT ;  /* 0xfffffe0006007812 */ /* 0x000fe400078ec0ff */
[----:B------:R-:W-:Y:S01]  /*0710*/  SHF.R.U32.HI R6, RZ, 0x3, R2 ;  /* 0x00000003ff067819 */ /* 0x000fe20000011602 */
[----:B------:R-:W-:Y:S02]  /*0720*/  IMAD.IADD R9, R3, 0x1, R9 ;  /* 0x0000000103097824 */ /* 0x000fe400078e0209 */
[----:B------:R-:W-:Y:S01]  /*0730*/  IMAD R4, R11, 0x400, R0 ;  /* 0x000004000b047824 */ /* 0x000fe200078e0200 */
[----:B------:R-:W-:Y:S02]  /*0740*/  LOP3.LUT R3, R7, R6, RZ, 0x3c, !PT ;  /* 0x0000000607037212 */ /* 0x000fe400078e3cff */
[----:B------:R-:W-:Y:S01]  /*0750*/  LOP3.LUT R2, R6, R13, R2, 0x1e, !PT ;  /* 0x0000000d06027212 */ /* 0x000fe200078e1e02 */
[----:B------:R-:W-:-:S02]  /*0760*/  IMAD.MOV.U32 R6, RZ, RZ, 0x440 ;  /* 0x00000440ff067424 */ /* 0x000fc400078e00ff */
[----:B------:R-:W-:Y:S01]  /*0770*/  IMAD.IADD R193, R4, 0x1, R3 ;  /* 0x0000000104c17824 */ /* 0x000fe200078e0203 */
[----:B------:R-:W-:Y:S01]  /*0780*/  LOP3.LUT R192, R2, R0, RZ, 0xfc, !PT ;  /* 0x0000000002c07212 */ /* 0x000fe200078efcff */
[----:B------:R-:W-:Y:S01]  /*0790*/  IMAD.U32 R3, RZ, RZ, UR6 ;  /* 0x00000006ff037e24 */ /* 0x000fe2000f8e00ff */
[----:B------:R-:W-:Y:S01]  /*07a0*/  USHF.R.S32.HI UR6, URZ, 0x1f, UR47 ;  /* 0x0000001f3f067899 */ /* 0x000fe2000801142f */
[----:B------:R-:W-:Y:S01]  /*07b0*/  IMAD.U32 R2, RZ, RZ, UR5 ;  /* 0x00000005ff027e24 */ /* 0x000fe2000f8e00ff */
[----:B------:R-:W-:Y:S01]  /*07c0*/  USHF.R.S32.HI UR5, URZ, 0x1f, UR58 ;  /* 0x0000001f3f057899 */ /* 0x000fe2000801143a */
[----:B------:R-:W-:Y:S01]  /*07d0*/  IMAD.MOV.U32 R0, RZ, RZ, 0x20 ;  /* 0x00000020ff007424 */ /* 0x000fe200078e00ff */
[----:B------:R-:W-:Y:S01]  /*07e0*/  SEL R6, R6, 0x3c0, !P2 ;  /* 0x000003c006067807 */ /* 0x000fe20005000000 */
[----:B------:R-:W-:Y:S02]  /*07f0*/  IMAD.MOV.U32 R2, RZ, RZ, -0x10 ;  /* 0xfffffff0ff027424 */ /* 0x000fe400078e00ff */
[----:B------:R-:W-:Y:S01]  /*0800*/  IMAD.U32 R3, RZ, RZ, UR6 ;  /* 0x00000006ff037e24 */ /* 0x000fe2000f8e00ff */
[----:B------:R-:W-:Y:S01]  /*0810*/  UIADD3 UR6, UR4, 0xc000, URZ ;  /* 0x0000c00004067890 */ /* 0x000fe2000fffe03f */
[----:B------:R-:W-:Y:S01]  /*0820*/  IMAD.MOV.U32 R4, RZ, RZ, 0x40 ;  /* 0x00000040ff047424 */ /* 0x000fe200078e00ff */
[----:B------:R-:W-:Y:S01]  /*0830*/  SEL R188, R0, 0xffffffe0, !P4 ;  /* 0xffffffe000bc7807 */ /* 0x000fe20006000000 */
[----:B------:R-:W-:Y:S01]  /*0840*/  IMAD.U32 R3, RZ, RZ, UR5 ;  /* 0x00000005ff037e24 */ /* 0x000fe2000f8e00ff */
[----:B------:R-:W-:Y:S01]  /*0850*/  SEL R2, R2, 0x10, !P0 ;  /* 0x0000001002027807 */ /* 0x000fe20004000000 */
[----:B------:R-:W-:Y:S01]  /*0860*/  UIADD3 UR5, UR4, 0xc000, URZ ;  /* 0x0000c00004057890 */ /* 0x000fe2000fffe03f */
[----:B------:R-:W-:Y:S01]  /*0870*/  SEL R0, R0, 0xffffffe0, !P1 ;  /* 0xffffffe000007807 */ /* 0x000fe20004800000 */
[----:B------:R-:W-:Y:S01]  /*0880*/  VIADD R189, R187, UR6 ;  /* 0x00000006bbbd7c36 */ /* 0x000fe20008000000 */
[----:B------:R-:W-:Y:S01]  /*0890*/  SEL R186, R4, 0xffffffc0, !P3 ;  /* 0xffffffc004ba7807 */ /* 0x000fe20005800000 */
[----:B------:R-:W-:Y:S01]  /*08a0*/  IMAD.IADD R12, R8, 0x1, R2 ;  /* 0x00000001080c7824 */ /* 0x000fe200078e0202 */
[----:B------:R-:W-:-:S02]  /*08b0*/  LEA R9, R9, UR6, 0x1 ;  /* 0x0000000609097c11 */ /* 0x000fc4000f8e08ff */
[----:B------:R-:W-:Y:S01]  /*08c0*/  SEL R4, R4, 0xffffffc0, !P2 ;  /* 0xffffffc004047807 */ /* 0x000fe20005000000 */
[----:B------:R-:W-:Y:S01]  /*08d0*/  IMAD.IADD R186, R189, 0x1, R186 ;  /* 0x00000001bdba7824 */ /* 0x000fe200078e02ba */
[----:B------:R-:W-:Y:S01]  /*08e0*/  LEA R3, R5, UR4, 0x1 ;  /* 0x0000000405037c11 */ /* 0x000fe2000f8e08ff */
[C---:B------:R-:W-:Y:S01]  /*08f0*/  IMAD.IADD R5, R8.reuse, 0x1, R0 ;  /* 0x0000000108057824 */ /* 0x040fe200078e0200 */
[----:B------:R-:W-:Y:S01]  /*0900*/  STL [R1+0x7c], R9 ;  /* 0x00007c0901007387 */ /* 0x000fe20000100800 */
[----:B------:R-:W-:Y:S02]  /*0910*/  IMAD.IADD R11, R8, 0x1, R4 ;  /* 0x00000001080b7824 */ /* 0x000fe400078e0204 */
[----:B------:R-:W-:Y:S01]  /*0920*/  IMAD.IADD R10, R4, 0x1, R9 ;  /* 0x00000001040a7824 */ /* 0x000fe200078e0209 */
[----:B------:R1:W-:Y:S01]  /*0930*/  STL [R1+0x10], R8 ;  /* 0x0000100801007387 */ /* 0x0003e20000100800 */
[C---:B------:R-:W-:Y:S02]  /*0940*/  VIADD R15, R9.reuse, 0x420 ;  /* 0x00000420090f7836 */ /* 0x040fe40000000000 */
[C---:B------:R-:W-:Y:S01]  /*0950*/  VIADD R7, R9.reuse, 0x2020 ;  /* 0x0000202009077836 */ /* 0x040fe20000000000 */
[----:B------:R2:W-:Y:S01]  /*0960*/  STL [R1+0x18], R12 ;  /* 0x0000180c01007387 */ /* 0x0005e20000100800 */
[----:B------:R-:W-:-:S02]  /*0970*/  @P1 VIADD R15, R9, 0x3e0 ;  /* 0x000003e0090f1836 */ /* 0x000fc40000000000 */
[C---:B------:R-:W-:Y:S01]  /*0980*/  VIADD R14, R9.reuse, 0x2420 ;  /* 0x00002420090e7836 */ /* 0x040fe20000000000 */
[----:B------:R3:W-:Y:S01]  /*0990*/  STL [R1+0x28], R5 ;  /* 0x0000280501007387 */ /* 0x0007e20000100800 */
[C---:B------:R-:W-:Y:S02]  /*09a0*/  @P1 VIADD R7, R9.reuse, 0x1fe0 ;  /* 0x00001fe009071836 */ /* 0x040fe40000000000 */
[C---:B------:R-:W-:Y:S01]  /*09b0*/  @P1 VIADD R14, R9.reuse, 0x23e0 ;  /* 0x000023e0090e1836 */ /* 0x040fe20000000000 */
[----:B------:R-:W-:Y:S01]  /*09c0*/  STL [R1+0xc], R11 ;  /* 0x00000c0b01007387 */ /* 0x000fe20000100800 */
[C---:B------:R-:W-:Y:S02]  /*09d0*/  VIADD R13, R9.reuse, 0x2040 ;  /* 0x00002040090d7836 */ /* 0x040fe40000000000 */
[----:B------:R-:W-:Y:S02]  /*09e0*/  IMAD.IADD R2, R2, 0x1, R11 ;  /* 0x0000000102027824 */ /* 0x000fe400078e020b */
[----:B------:R-:W-:-:S02]  /*09f0*/  @P2 VIADD R13, R9, 0x1fc0 ;  /* 0x00001fc0090d2836 */ /* 0x000fc40000000000 */
[----:B------:R-:W-:Y:S02]  /*0a00*/  IMAD.IADD R4, R4, 0x1, R7 ;  /* 0x0000000104047824 */ /* 0x000fe400078e0207 */
[----:B------:R-:W-:Y:S02]  /*0a10*/  IMAD.IADD R189, R189, 0x1, R188 ;  /* 0x00000001bdbd7824 */ /* 0x000fe400078e02bc */
[----:B------:R-:W-:Y:S02]  /*0a20*/  IMAD.IADD R188, R188, 0x1, R186 ;  /* 0x00000001bcbc7824 */ /* 0x000fe400078e02ba */
[----:B-1----:R-:W-:Y:S02]  /*0a30*/  IMAD.IADD R8, R0, 0x1, R9 ;  /* 0x0000000100087824 */ /* 0x002fe400078e0209 */
[----:B--2---:R-:W-:-:S03]  /*0a40*/  IMAD.IADD R12, R12, 0x1, R0 ;  /* 0x000000010c0c7824 */ /* 0x004fc600078e0200 */
[----:B------:R1:W-:Y:S01]  /*0a50*/  STL [R1+0xb0], R8 ;  /* 0x0000b00801007387 */ /* 0x0003e20000100800 */
[----:B---3--:R-:W-:-:S03]  /*0a60*/  IMAD.IADD R5, R9, 0x1, R6 ;  /* 0x0000000109057824 */ /* 0x008fc600078e0206 */
[----:B------:R-:W-:Y:S04]  /*0a70*/  STL [R1+0x94], R10 ;  /* 0x0000940a01007387 */ /* 0x000fe80000100800 */
[----:B------:R2:W-:Y:S04]  /*0a80*/  STL [R1+0x90], R5 ;  /* 0x0000900501007387 */ /* 0x0005e80000100800 */
[----:B------:R-:W-:Y:S04]  /*0a90*/  STL [R1+0x9c], R15 ;  /* 0x00009c0f01007387 */ /* 0x000fe80000100800 */
[----:B------:R-:W-:Y:S04]  /*0aa0*/  STL [R1+0x84], R7 ;  /* 0x0000840701007387 */ /* 0x000fe80000100800 */
[----:B------:R-:W-:Y:S04]  /*0ab0*/  STL [R1+0x98], R14 ;  /* 0x0000980e01007387 */ /* 0x000fe80000100800 */
[----:B------:R3:W-:Y:S01]  /*0ac0*/  STL [R1+0x14], R2 ;  /* 0x0000140201007387 */ /* 0x0007e20000100800 */
[----:B-1----:R-:W-:-:S02]  /*0ad0*/  VIADD R8, R9, 0x2440 ;  /* 0x0000244009087836 */ /* 0x002fc40000000000 */
[----:B------:R-:W-:Y:S01]  /*0ae0*/  @P2 VIADD R8, R9, 0x23c0 ;  /* 0x000023c009082836 */ /* 0x000fe20000000000 */
[----:B------:R-:W-:Y:S01]  /*0af0*/  STL [R1+0x8c], R13 ;  /* 0x00008c0d01007387 */ /* 0x000fe20000100800 */
[----:B------:R-:W-:-:S03]  /*0b00*/  IMAD.IADD R9, R0, 0x1, R11 ;  /* 0x0000000100097824 */ /* 0x000fc600078e020b */
[----:B------:R1:W-:Y:S01]  /*0b10*/  STL [R1+0x88], R8 ;  /* 0x0000880801007387 */ /* 0x0003e20000100800 */
[----:B--2---:R-:W-:-:S03]  /*0b20*/  IMAD.IADD R5, R0, 0x1, R5 ;  /* 0x0000000100057824 */ /* 0x004fc600078e0205 */
[----:B------:R2:W-:Y:S04]  /*0b30*/  STL [R1+0x24], R12 ;  /* 0x0000240c01007387 */ /* 0x0005e80000100800 */
[----:B------:R2:W-:Y:S01]  /*0b40*/  STL [R1+0x20], R9 ;  /* 0x0000200901007387 */ /* 0x0005e20000100800 */
[C---:B---3--:R-:W-:Y:S02]  /*0b50*/  IMAD.IADD R2, R0.reuse, 0x1, R2 ;  /* 0x0000000100027824 */ /* 0x048fe400078e0202 */
[----:B-1----:R-:W-:Y:S02]  /*0b60*/  IMAD.IADD R8, R0, 0x1, R10 ;  /* 0x0000000100087824 */ /* 0x002fe400078e020a */
[----:B------:R-:W-:-:S03]  /*0b70*/  IMAD.IADD R0, R6, 0x1, R7 ;  /* 0x0000000106007824 */ /* 0x000fc600078e0207 */
[----:B------:R2:W-:Y:S04]  /*0b80*/  STL [R1+0xac], R8 ;  /* 0x0000ac0801007387 */ /* 0x0005e80000100800 */
[----:B------:R2:W-:Y:S04]  /*0b90*/  STL [R1+0xa8], R5 ;  /* 0x0000a80501007387 */ /* 0x0005e80000100800 */
[----:B------:R2:W-:Y:S04]  /*0ba0*/  STL [R1+0xa4], R4 ;  /* 0x0000a40401007387 */ /* 0x0005e80000100800 */
[----:B------:R2:W-:Y:S04]  /*0bb0*/  STL [R1+0x1c], R2 ;  /* 0x00001c0201007387 */ /* 0x0005e80000100800 */
[----:B------:R2:W-:Y:S02]  /*0bc0*/  STL [R1+0xa0], R0 ;  /* 0x0000a00001007387 */ /* 0x0005e40000100800 */
.L_x_978:
        /* <DEDUP_REMOVED lines=38> */
[----:B------:R1:W5:Y:S02]  /*0e30*/  @P3 LDG.E R0, desc[UR8][R4.64+0x4] ;  /* 0x0000040804003981 */ /* 0x000364000c1e1900 */
        /* <DEDUP_REMOVED lines=28> */
.L_x_902:
        /* <DEDUP_REMOVED lines=19> */
[----:B------:R-:W-:Y:S01]  /*1130*/  ULDC UR24, c[0x0][0x2dc] ;  /* 0x0000b70000187ab9 */ /* 0x000fe20000000800 */
[----:B------:R-:W-:Y:S01]  /*1140*/  ULDC UR53, c[0x0][0x270] ;  /* 0x00009c0000357ab9 */ /* 0x000fe20000000800 */
[----:B------:R-:W-:Y:S01]  /*1150*/  ULDC.64 UR26, c[0x0][0x240] ;  /* 0x00009000001a7ab9 */ /* 0x000fe20000000a00 */
[----:B------:R-:W-:Y:S02]  /*1160*/  @!UP0 UIMAD.WIDE.U32 UR42, UR47, UR10, URZ ;  /* 0x0000000a2f2a82a5 */ /* 0x000fe4000f8e003f */
[----:B------:R-:W-:Y:S01]  /*1170*/  USHF.L.U64.HI UR13, UR47, 0x7, UR59 ;  /* 0x000000072f0d7899 */ /* 0x000fe2000801023b */
[----:B-1----:R-:W-:Y:S01]  /*1180*/  IABS R6, R7 ;  /* 0x0000000700067213 */ /* 0x002fe20000000000 */
[----:B------:R-:W-:Y:S01]  /*1190*/  USEL UR38, UR16, URZ, UP2 ;  /* 0x0000003f10267287 */ /* 0x000fe20009000000 */
[----:B------:R-:W-:Y:S01]  /*11a0*/  ISETP.NE.AND P3, PT, R7, RZ, PT ;  /* 0x000000ff0700720c */ /* 0x000fe20003f65270 */
[----:B------:R-:W-:Y:S01]  /*11b0*/  UIMAD.WIDE.U32 UR16, UR6, UR26, URZ ;  /* 0x0000001a061072a5 */ /* 0x000fe2000f8e003f */
[----:B------:R-:W1:Y:S01]  /*11c0*/  I2F.RP R4, R6 ;  /* 0x0000000600047306 */ /* 0x000e620000209400 */
[----:B------:R-:W-:-:S02]  /*11d0*/  USEL UR39, UR13, URZ, UP2 ;  /* 0x0000003f0d277287 */ /* 0x000fc40009000000 */
[----:B------:R-:W-:Y:S02]  /*11e0*/  USEL UR57, UR28, UR16, !UP0 ;  /* 0x000000101c397287 */ /* 0x000fe4000c000000 */
[----:B--2---:R-:W-:Y:S02]  /*11f0*/  UIMAD.WIDE.U32 UR34, UR7, UR14, URZ ;  /* 0x0000000e072272a5 */ /* 0x004fe4000f8e003f */
[----:B------:R-:W-:Y:S02]  /*1200*/  UIADD3 UR51, UR29, UR37, URZ ;  /* 0x000000251d337290 */ /* 0x000fe4000fffe03f */
[----:B------:R-:W-:Y:S02]  /*1210*/  UIMAD UR49, UR7, UR15, UR35 ;  /* 0x0000000f073172a4 */ /* 0x000fe4000f8e0223 */
[----:B------:R-:W-:Y:S01]  /*1220*/  @!UP0 UIMAD UR7, UR59, UR10, URZ ;  /* 0x0000000a3b0782a4 */ /* 0x000fe2000f8e023f */
[----:B------:R-:W-:Y:S01]  /*1230*/  @UP0 ULDC.64 UR14, c[0x0][0x420] ;  /* 0x00010800000e0ab9 */ /* 0x000fe20000000a00 */
[----:B------:R-:W-:Y:S01]  /*1240*/  ULDC.U8 UR22, c[0x0][0x3d8] ;  /* 0x0000f60000167ab9 */ /* 0x000fe20000000000 */
        /* <DEDUP_REMOVED lines=17> */
[----:B------:R-:W-:Y:S02]  /*1360*/  UIMAD UR13, UR10, UR7, UR13 ;  /* 0x000000070a0d72a4 */ /* 0x000fe4000f8e020d */
[----:B------:R-:W-:Y:S02]  /*1370*/  UIADD3 UR7, UR16, -0x80, URZ ;  /* 0xffffff8010077890 */ /* 0x000fe4000fffe03f */
[----:B------:R-:W-:Y:S01]  /*1380*/  UIMAD UR35, UR6, UR27, URZ ;  /* 0x0000001b062372a4 */ /* 0x000fe2000f8e023f */
[----:B-1----:R-:W-:Y:S01]  /*1390*/  IMAD.MOV R0, RZ, RZ, -R5 ;  /* 0x000000ffff007224 */ /* 0x002fe200078e0a05 */
[----:B------:R-:W-:Y:S01]  /*13a0*/  UISETP.NE.AND UP3, UPT, UR22, URZ, UPT ;  /* 0x0000003f1600728c */ /* 0x000fe2000bf65270 */
[----:B------:R-:W-:Y:S01]  /*13b0*/  IMAD.MOV.U32 R4, RZ, RZ, RZ ;  /* 0x000000ffff047224 */ /* 0x000fe200078e00ff */
[----:B------:R-:W-:Y:S01]  /*13c0*/  UIMAD.WIDE.U32 UR14, UR10, UR6, URZ ;  /* 0x000000060a0e72a5 */ /* 0x000fe2000f8e003f */
[----:B------:R-:W-:Y:S01]  /*13d0*/  IMAD R0, R0, R6, RZ ;  /* 0x0000000600007224 */ /* 0x000fe200078e02ff */
[----:B------:R-:W-:-:S02]  /*13e0*/  UIADD3 UR48, UR29, UR13, URZ ;  /* 0x0000000d1d307290 */ /* 0x000fc4000fffe03f */
[----:B------:R-:W-:Y:S01]  /*13f0*/  UISETP.NE.AND UP1, UPT, UR33, -0x1, UPT ;  /* 0xffffffff2100788c */ /* 0x000fe2000bf25270 */
[----:B------:R-:W-:Y:S01]  /*1400*/  IMAD.HI.U32 R0, R5, R0, R4 ;  /* 0x0000000005007227 */ /* 0x000fe200078e0004 */
[----:B------:R-:W-:Y:S02]  /*1410*/  USHF.R.S32.HI UR37, URZ, 0x1f, UR7 ;  /* 0x0000001f3f257899 */ /* 0x000fe40008011407 */
[----:B------:R-:W-:Y:S02]  /*1420*/  UIADD3 UR13, UP2, UR7, UR38, URZ ;  /* 0x00000026070d7290 */ /* 0x000fe4000ff5e03f */
[----:B------:R-:W-:Y:S01]  /*1430*/  @UP0 UIADD3 UR51, UR17, UR35, URZ ;  /* 0x0000002311330290 */ /* 0x000fe2000fffe03f */
[----:B------:R-:W-:Y:S01]  /*1440*/  IMAD.HI.U32 R0, R0, R2, RZ ;  /* 0x0000000200007227 */ /* 0x000fe200078e00ff */
[----:B------:R-:W-:Y:S02]  /*1450*/  UIMAD UR17, UR11, UR6, URZ ;  /* 0x000000060b1172a4 */ /* 0x000fe4000f8e023f */
[----:B------:R-:W-:-:S02]  /*1460*/  USEL UR56, UR28, UR14, !UP0 ;  /* 0x0000000e1c387287 */ /* 0x000fc4000c000000 */
[----:B------:R-:W-:Y:S01]  /*1470*/  IADD3 R4, -R0, RZ, RZ ;  /* 0x000000ff00047210 */ /* 0x000fe20007ffe1ff */
[----:B------:R-:W-:Y:S02]  /*1480*/  UIADD3.X UR14, UR37, UR39, URZ, UP2, !UPT ;  /* 0x00000027250e7290 */ /* 0x000fe400097fe43f */
[----:B------:R-:W-:Y:S02]  /*1490*/  UIMAD UR11, UR11, UR13, URZ ;  /* 0x0000000d0b0b72a4 */ /* 0x000fe4000f8e023f */
[C---:B------:R-:W-:Y:S01]  /*14a0*/  IMAD R2, R6.reuse, R4, R2 ;  /* 0x0000000406027224 */ /* 0x040fe200078e0202 */
[----:B------:R-:W-:Y:S01]  /*14b0*/  ULDC UR29, c[0x0][0x2c4] ;  /* 0x0000b100001d7ab9 */ /* 0x000fe20000000800 */
[----:B------:R-:W-:Y:S02]  /*14c0*/  UIMAD UR19, UR10, UR14, UR11 ;  /* 0x0000000e0a1372a4 */ /* 0x000fe4000f8e020b */
[----:B------:R-:W-:Y:S01]  /*14d0*/  UIMAD.WIDE.U32 UR38, UR10, UR13, URZ ;  /* 0x0000000d0a2672a5 */ /* 0x000fe2000f8e003f */
[----:B------:R-:W-:Y:S01]  /*14e0*/  ISETP.GT.U32.AND P1, PT, R6, R2, PT ;  /* 0x000000020600720c */ /* 0x000fe20003f24070 */
[----:B------:R-:W-:Y:S01]  /*14f0*/  @UP3 UIMAD UR10, UR47, UR29, URZ ;  /* 0x0000001d2f0a32a4 */ /* 0x000fe2000f8e023f */
[----:B------:R-:W-:Y:S01]  /*1500*/  ULDC.U8 UR23, c[0x0][0x480] ;  /* 0x0001200000177ab9 */ /* 0x000fe20000000000 */
[----:B------:R-:W-:-:S02]  /*1510*/  @UP1 UIADD3 UR30, UR20, UR33, URZ ;  /* 0x00000021141e1290 */ /* 0x000fc4000fffe03f */
[----:B------:R-:W-:Y:S02]  /*1520*/  @UP1 UIADD3 UR32, UR20, UR33, URZ ;  /* 0x0000002114201290 */ /* 0x000fe4000fffe03f */
[----:B------:R-:W-:Y:S02]  /*1530*/  UIMAD UR50, UR58, UR24, URZ ;  /* 0x000000183a3272a4 */ /* 0x000fe4000f8e023f */
[----:B------:R-:W-:Y:S01]  /*1540*/  UISETP.NE.AND UP6, UPT, UR23, URZ, UPT ;  /* 0x0000003f1700728c */ /* 0x000fe2000bfc5270 */
[----:B------:R-:W-:-:S03]  /*1550*/  @UP1 ULDC.64 UR24, c[0x0][0x248] ;  /* 0x0000920000181ab9 */ /* 0x000fc60000000a00 */
[----:B------:R-:W-:Y:S01]  /*1560*/  @!P1 IMAD.IADD R2, R2, 0x1, -R6 ;  /* 0x0000000102029824 */ /* 0x000fe200078e0a06 */
[----:B------:R-:W-:Y:S01]  /*1570*/  @UP1 ULDC.64 UR22, c[0x0][0x250] ;  /* 0x0000940000161ab9 */ /* 0x000fe20000000a00 */
[----:B------:R-:W-:Y:S01]  /*1580*/  @!P1 VIADD R0, R0, 0x1 ;  /* 0x0000000100009836 */ /* 0x000fe20000000000 */
[----:B------:R-:W-:Y:S01]  /*1590*/  PLOP3.LUT P1, PT, PT, PT, UP1, 0x80, 0x0 ;  /* 0x000000000000781c */ /* 0x000fe20003f2f018 */
[----:B------:R-:W-:Y:S01]  /*15a0*/  @UP0 UIADD3 UR48, UR15, UR17, URZ ;  /* 0x000000110f300290 */ /* 0x000fe2000fffe03f */
[----:B------:R-:W-:Y:S01]  /*15b0*/  ISETP.GE.U32.AND P0, PT, R2, R6, PT ;  /* 0x000000060200720c */ /* 0x000fe20003f06070 */
[----:B------:R-:W-:Y:S01]  /*15c0*/  @UP3 USEL UR11, UR10, UR6, !UP0 ;  /* 0x000000060a0b3287 */ /* 0x000fe2000c000000 */
[----:B------:R-:W-:Y:S01]  /*15d0*/  LOP3.LUT R2, R7, UR58, RZ, 0x3c, !PT ;  /* 0x0000003a07027c12 */ /* 0x000fe2000f8e3cff */
[----:B------:R-:W-:Y:S02]  /*15e0*/  @UP1 UIMAD.WIDE.U32 UR16, UR30, UR24, URZ ;  /* 0x000000181e1012a5 */ /* 0x000fe4000f8e003f */
[----:B------:R-:W-:Y:S01]  /*15f0*/  @UP1 UIMAD UR30, UR30, UR25, URZ ;  /* 0x000000191e1e12a4 */ /* 0x000fe2000f8e023f */
[----:B------:R-:W-:Y:S01]  /*1600*/  ISETP.GE.AND P2, PT, R2, RZ, PT ;  /* 0x000000ff0200720c */ /* 0x000fe20003f46270 */
[----:B------:R-:W-:Y:S01]  /*1610*/  @UP1 UIMAD.WIDE.U32 UR14, UR32, UR22, URZ ;  /* 0x00000016200e12a5 */ /* 0x000fe2000f8e003f */
[----:B------:R-:W-:Y:S01]  /*1620*/  @UP3 ULDC UR10, c[0x0][0x2e4] ;  /* 0x0000b900000a3ab9 */ /* 0x000fe20000000800 */
[----:B------:R-:W-:-:S02]  /*1630*/  @UP1 UIMAD UR13, UR32, UR23, URZ ;  /* 0x00000017200d12a4 */ /* 0x000fc4000f8e023f */
[----:B------:R-:W-:Y:S02]  /*1640*/  @UP3 UIMAD UR28, UR58, UR10, UR11 ;  /* 0x0000000a3a1c32a4 */ /* 0x000fe4000f8e020b */
[----:B------:R-:W-:Y:S01]  /*1650*/  @P0 IADD3 R0, R0, 0x1, RZ ;  /* 0x0000000100000810 */ /* 0x000fe20007ffe0ff */
[----:B------:R-:W-:Y:S01]  /*1660*/  @!UP3 UIMAD UR10, UR47, UR53, UR58 ;  /* 0x000000352f0ab2a4 */ /* 0x000fe2000f8e023a */
[----:B------:R-:W-:Y:S01]  /*1670*/  PLOP3.LUT P0, PT, PT, PT, UP3, 0x80, 0x0 ;  /* 0x000000000000781c */ /* 0x000fe20003f0f038 */
[----:B------:R-:W-:Y:S02]  /*1680*/  USEL UR54, UR34, URZ, UP6 ;  /* 0x0000003f22367287 */ /* 0x000fe4000b000000 */
[----:B------:R-:W-:Y:S01]  /*1690*/  IMAD.MOV.U32 R14, RZ, RZ, R0 ;  /* 0x000000ffff0e7224 */ /* 0x000fe200078e0000 */
[----:B------:R-:W-:Y:S02]  /*16a0*/  USEL UR53, UR49, URZ, UP6 ;  /* 0x0000003f31357287 */ /* 0x000fe4000b000000 */
[----:B------:R-:W-:-:S02]  /*16b0*/  @UP1 UIADD3 UR32, UR17, UR30, URZ ;  /* 0x0000001e11201290 */ /* 0x000fc4000fffe03f */
[----:B------:R-:W-:Y:S01]  /*16c0*/  USHF.R.S32.HI UR40, URZ, 0x1f, UR21 ;  /* 0x0000001f3f287899 */ /* 0x000fe20008011415 */
[----:B------:R-:W-:Y:S01]  /*16d0*/  @!P2 IADD3 R14, -R14, RZ, RZ ;  /* 0x000000ff0e0ea210 */ /* 0x000fe20007ffe1ff */
[----:B------:R-:W-:Y:S01]  /*16e0*/  @!UP0 UIADD3 UR52, UR43, UR41, URZ ;  /* 0x000000292b348290 */ /* 0x000fe2000fffe03f */
[----:B------:R-:W-:Y:S01]  /*16f0*/  @!P3 LOP3.LUT R14, RZ, R7, RZ, 0x33, !PT ;  /* 0x00000007ff0eb212 */ /* 0x000fe200078e33ff */
[----:B------:R-:W-:Y:S02]  /*1700*/  USHF.R.S32.HI UR55, URZ, 0x1f, UR50 ;  /* 0x0000001f3f377899 */ /* 0x000fe40008011432 */
[----:B------:R-:W-:Y:S02]  /*1710*/  USHF.R.S32.HI UR46, URZ, 0x7, UR36 ;  /* 0x000000073f2e7899 */ /* 0x000fe40008011424 */
[----:B------:R-:W-:Y:S02]  /*1720*/  @UP1 UIADD3 UR35, UR15, UR13, URZ ;  /* 0x0000000d0f231290 */ /* 0x000fe4000fffe03f */
[----:B------:R-:W-:-:S02]  /*1730*/  @!UP3 UIMAD UR28, UR10, UR29, URZ ;  /* 0x0000001d0a1cb2a4 */ /* 0x000fc4000f8e023f */
        /* <DEDUP_REMOVED lines=16> */
.L_x_904:
        /* <DEDUP_REMOVED lines=13> */
.L_x_905:
        /* <DEDUP_REMOVED lines=11> */
.L_x_906:
[----:B------:R-:W-:Y:S02]  /*19c0*/  ULDC UR6, c[0x0][0x270] ;  /* 0x00009c0000067ab9 */ /* 0x000fe40000000800 */
[----:B------:R-:W-:-:S04]  /*19d0*/  UIMAD UR6, UR47, UR6, UR58 ;  /* 0x000000062f0672a4 */ /* 0x000fc8000f8e023a */
[----:B------:R-:W-:-:S12]  /*19e0*/  UIMAD UR6, UR6, UR60, URZ ;  /* 0x0000003c060672a4 */ /* 0x000fd8000f8e023f */
.L_x_907:
[----:B------:R-:W1:Y:S01]  /*19f0*/  S2R R6, SR_TID.X ;  /* 0x0000000000067919 */ /* 0x000e620000002100 */
[----:B------:R-:W2:Y:S01]  /*1a00*/  LDC.64 R4, c[0x0][0x420] ;  /* 0x00010800ff047b82 */ /* 0x000ea20000000a00 */
[----:B------:R-:W-:Y:S01]  /*1a10*/  ULDC UR13, c[0x0][0x2dc] ;  /* 0x0000b700000d7ab9 */ /* 0x000fe20000000800 */
[----:B------:R-:W-:Y:S01]  /*1a20*/  ULDC UR14, c[0x0][0x270] ;  /* 0x00009c00000e7ab9 */ /* 0x000fe20000000800 */
[----:B------:R-:W-:Y:S01]  /*1a30*/  UIADD3 UR41, UR7, UR6, URZ ;  /* 0x0000000607297290 */ /* 0x000fe2000fffe03f */
[--C-:B------:R-:W-:Y:S01]  /*1a40*/  SHF.R.S32.HI R27, RZ, 0x1f, R194.reuse ;  /* 0x0000001fff1b7819 */ /* 0x100fe200000114c2 */
[----:B------:R-:W-:Y:S01]  /*1a50*/  UIMAD UR6, UR13, UR14, URZ ;  /* 0x0000000e0d0672a4 */ /* 0x000fe2000f8e023f */
[----:B------:R-:W-:Y:S01]  /*1a60*/  IMAD.MOV.U32 R26, RZ, RZ, R194 ;  /* 0x000000ffff1a7224 */ /* 0x000fe200078e00c2 */
[----:B------:R-:W-:Y:S01]  /*1a70*/  UIADD3 UR10, UR7, UR28, URZ ;  /* 0x0000001c070a7290 */ /* 0x000fe2000fffe03f */
[----:B------:R-:W-:Y:S01]  /*1a80*/  BSSY B1, `(.L_x_903) ;  /* 0x0000b52000017945 */ /* 0x000fe20003800000 */
[----:B------:R-:W-:Y:S01]  /*1a90*/  ULDC.64 UR16, c[0x0][0x2b0] ;  /* 0x0000ac0000107ab9 */ /* 0x000fe20000000a00 */
[----:B------:R-:W-:-:S02]  /*1aa0*/  UIADD3 UR13, -UR12, UR31, UR21 ;  /* 0x0000001f0c0d7290 */ /* 0x000fc4000fffe115 */
[----:B------:R-:W-:Y:S02]  /*1ab0*/  UIMAD.WIDE UR16, UR10, 0x4, UR16 ;  /* 0x000000040a1078a5 */ /* 0x000fe4000f8e0210 */
[----:B------:R-:W-:Y:S02]  /*1ac0*/  USHF.R.S32.HI UR19, URZ, 0x1f, UR58 ;  /* 0x0000001f3f137899 */ /* 0x000fe4000801143a */
[----:B------:R-:W-:Y:S01]  /*1ad0*/  USHF.L.U32 UR10, UR6, 0x7, URZ ;  /* 0x00000007060a7899 */ /* 0x000fe2000800063f */
[----:B------:R-:W-:Y:S01]  /*1ae0*/  ULDC UR14, c[0x0][0x398] ;  /* 0x0000e600000e7ab9 */ /* 0x000fe20000000800 */
[----:B------:R-:W-:Y:S01]  /*1af0*/  ULDC.64 UR28, c[0x0][0x258] ;  /* 0x00009600001c7ab9 */ /* 0x000fe20000000a00 */
[----:B------:R-:W-:Y:S01]  /*1b00*/  ULDC.64 UR42, c[0x0][0x210] ;  /* 0x00008400002a7ab9 */ /* 0x000fe20000000a00 */
[----:B------:R-:W-:Y:S01]  /*1b10*/  ULDC.64 UR44, c[0x0][0x478] ;  /* 0x00011e00002c7ab9 */ /* 0x000fe20000000a00 */
[----:B--2---:R-:W-:-:S04]  /*1b20*/  IMAD R10, R4, UR37, RZ ;  /* 0x00000025040a7c24 */ /* 0x004fc8000f8e02ff */
[----:B------:R-:W-:Y:S01]  /*1b30*/  IMAD R10, R5, UR7, R10 ;  /* 0x00000007050a7c24 */ /* 0x000fe2000f8e020a */
[----:B-1----:R-:W-:-:S04]  /*1b40*/  SHF.R.S32.HI R7, RZ, 0x1f, R6 ;  /* 0x0000001fff077819 */ /* 0x002fc80000011406 */
[CC--:B------:R-:W-:Y:S02]  /*1b50*/  LEA.HI R2, R7.reuse, R6.reuse, RZ, 0x5 ;  /* 0x0000000607027211 */ /* 0x0c0fe400078f28ff */
[----:B------:R-:W-:Y:S02]  /*1b60*/  LEA.HI R7, R7, R6, RZ, 0x3 ;  /* 0x0000000607077211 */ /* 0x000fe400078f18ff */
[----:B------:R-:W-:Y:S02]  /*1b70*/  LOP3.LUT R0, R2, 0xffffffe0, RZ, 0xc0, !PT ;  /* 0xffffffe002007812 */ /* 0x000fe400078ec0ff */
[----:B------:R-:W-:-:S03]  /*1b80*/  SHF.R.S32.HI R2, RZ, 0x5, R2 ;  /* 0x00000005ff027819 */ /* 0x000fc60000011402 */
[----:B------:R-:W-:Y:S01]  /*1b90*/  IMAD.IADD R0, R6, 0x1, -R0 ;  /* 0x0000000106007824 */ /* 0x000fe200078e0a00 */
[----:B------:R-:W-:-:S03]  /*1ba0*/  IADD3 R6, P0, R194, UR11, RZ ;  /* 0x0000000bc2067c10 */ /* 0x000fc6000ff1e0ff */
[----:B------:R-:W-:Y:S01]  /*1bb0*/  IMAD R13, R2, UR6, R0 ;  /* 0x00000006020d7c24 */ /* 0x000fe2000f8e0200 */
[----:B------:R-:W-:Y:S01]  /*1bc0*/  SHF.R.S32.HI R0, RZ, 0x3, R7 ;  /* 0x00000003ff007819 */ /* 0x000fe20000011407 */
[----:B------:R-:W-:Y:S01]  /*1bd0*/  UIADD3 UR6, UR13, -UR14, URZ ;  /* 0x8000000e0d067290 */ /* 0x000fe2000fffe03f */
[----:B------:R-:W-:Y:S01]  /*1be0*/  IADD3.X R7, R27, UR52, RZ, P0, !PT ;  /* 0x000000341b077c10 */ /* 0x000fe200087fe4ff */
[----:B------:R-:W-:Y:S01]  /*1bf0*/  UIADD3 UR13, UP5, UP4, UR38, UR10, UR50 ;  /* 0x0000000a260d7290 */ /* 0x000fe2000fcbe032 */
[----:B------:R-:W-:Y:S01]  /*1c00*/  SHF.R.S32.HI R24, RZ, 0x1f, R0 ;  /* 0x0000001fff187819 */ /* 0x000fe20000011400 */
[----:B------:R-:W-:Y:S01]  /*1c10*/  ULDC.64 UR14, c[0x0][0x428] ;  /* 0x00010a00000e7ab9 */ /* 0x000fe20000000a00 */
[----:B------:R-:W-:Y:S01]  /*1c20*/  IADD3 R2, P0, R0, UR7, RZ ;  /* 0x0000000700027c10 */ /* 0x000fe2000ff1e0ff */
[----:B------:R-:W-:Y:S01]  /*1c30*/  IMAD.WIDE.U32 R6, R4, UR7, R6 ;  /* 0x0000000704067c25 */ /* 0x000fe2000f8e0006 */
[----:B------:R-:W-:Y:S02]  /*1c40*/  UIMAD UR7, UR19, UR28, URZ ;  /* 0x0000001c130772a4 */ /* 0x000fe4000f8e023f */
[----:B------:R-:W-:Y:S01]  /*1c50*/  IADD3.X R11, R24, UR37, RZ, P0, !PT ;  /* 0x00000025180b7c10 */ /* 0x000fe200087fe4ff */
[----:B------:R-:W-:Y:S01]  /*1c60*/  IMAD.WIDE.U32 R8, R2, UR26, R26 ;  /* 0x0000001a02087c25 */ /* 0x000fe2000f8e001a */
[----:B------:R-:W-:-:S02]  /*1c70*/  UIMAD UR11, UR19, UR14, URZ ;  /* 0x0000000e130b72a4 */ /* 0x000fc4000f8e023f */
[----:B------:R-:W-:Y:S01]  /*1c80*/  UIMAD UR29, UR58, UR29, UR7 ;  /* 0x0000001d3a1d72a4 */ /* 0x000fe2000f8e0207 */
[----:B------:R-:W-:Y:S01]  /*1c90*/  IMAD R11, R11, UR26, RZ ;  /* 0x0000001a0b0b7c24 */ /* 0x000fe2000f8e02ff */
[----:B------:R-:W-:Y:S01]  /*1ca0*/  IADD3 R8, P0, R8, UR57, RZ ;  /* 0x0000003908087c10 */ /* 0x000fe2000ff1e0ff */
[----:B------:R-:W-:Y:S01]  /*1cb0*/  IMAD.U32 R12, RZ, RZ, UR14 ;  /* 0x0000000eff0c7e24 */ /* 0x000fe2000f8e00ff */
[----:B------:R-:W-:Y:S01]  /*1cc0*/  USHF.R.S32.HI UR19, URZ, 0x1f, UR6 ;  /* 0x0000001f3f137899 */ /* 0x000fe20008011406 */
[----:B------:R-:W-:Y:S01]  /*1cd0*/  IMAD R2, R2, UR27, R11 ;  /* 0x0000001b02027c24 */ /* 0x000fe2000f8e020b */
[----:B------:R-:W-:Y:S01]  /*1ce0*/  UIADD3 UR7, UP3, UP2, UR54, UR13, UR56 ;  /* 0x0000000d36077290 */ /* 0x000fe2000fa7e038 */
[----:B------:R-:W-:Y:S01]  /*1cf0*/  IMAD.IADD R7, R7, 0x1, R10 ;  /* 0x0000000107077824 */ /* 0x000fe200078e020a */
[----:B------:R-:W-:Y:S01]  /*1d00*/  USHF.R.S32.HI UR10, URZ, 0x1f, UR10 ;  /* 0x0000001f3f0a7899 */ /* 0x000fe2000801140a */
[----:B------:R-:W-:Y:S01]  /*1d10*/  IMAD R10, R24, R4, RZ ;  /* 0x00000004180a7224 */ /* 0x000fe200078e02ff */
[----:B------:R-:W-:Y:S01]  /*1d20*/  IADD3.X R9, R9, UR51, R2, P0, !PT ;  /* 0x0000003309097c10 */ /* 0x000fe200087fe402 */
[----:B------:R-:W-:Y:S01]  /*1d30*/  IMAD.U32 R2, RZ, RZ, UR28 ;  /* 0x0000001cff027e24 */ /* 0x000fe2000f8e00ff */
[----:B------:R-:W-:Y:S01]  /*1d40*/  UIMAD UR11, UR58, UR15, UR11 ;  /* 0x0000000f3a0b72a4 */ /* 0x000fe2000f8e020b */
[----:B------:R-:W-:Y:S01]  /*1d50*/  IMAD.WIDE.U32 R6, R12, UR58, R6 ;  /* 0x0000003a0c067c25 */ /* 0x000fe2000f8e0006 */
[----:B------:R-:W-:-:S02]  /*1d60*/  ULEA.HI UR19, UR19, UR6, URZ, 0x7 ;  /* 0x0000000613137291 */ /* 0x000fc4000f8f383f */
[----:B------:R-:W-:Y:S01]  /*1d70*/  UIADD3.X UR6, UR49, UR10, UR55, UP5, UP4 ;  /* 0x0000000a31067290 */ /* 0x000fe2000afe8437 */
[----:B------:R-:W-:Y:S01]  /*1d80*/  IMAD.WIDE.U32 R8, R2, UR58, R8 ;  /* 0x0000003a02087c25 */ /* 0x000fe2000f8e0008 */
[----:B------:R-:W-:Y:S01]  /*1d90*/  IADD3 R2, P0, R13, UR7, RZ ;  /* 0x000000070d027c10 */ /* 0x000fe2000ff1e0ff */
[----:B------:R-:W-:Y:S01]  /*1da0*/  ULDC.64 UR36, c[0x0][0x400] ;  /* 0x0001000000247ab9 */ /* 0x000fe20000000a00 */
[----:B------:R-:W-:Y:S01]  /*1db0*/  UIADD3.X UR10, UR53, UR6, UR48, UP3, UP2 ;  /* 0x00000006350a7290 */ /* 0x000fe20009fe4430 */
[----:B------:R-:W-:Y:S01]  /*1dc0*/  VIADD R7, R7, UR11 ;  /* 0x0000000b07077c36 */ /* 0x000fe20008000000 */
[----:B------:R-:W-:Y:S01]  /*1dd0*/  LEA R12, P2, R2, UR36, 0x2 ;  /* 0x00000024020c7c11 */ /* 0x000fe2000f8410ff */
[C---:B------:R-:W-:Y:S01]  /*1de0*/  IMAD R11, R0.reuse, R5, R10 ;  /* 0x00000005000b7224 */ /* 0x040fe200078e020a */
[----:B------:R-:W-:Y:S01]  /*1df0*/  USHF.R.S32.HI UR19, URZ, 0x7, UR19 ;  /* 0x000000073f137899 */ /* 0x000fe20008011413 */
[----:B------:R-:W-:Y:S01]  /*1e00*/  IMAD.WIDE.U32 R6, R0, R4, R6 ;  /* 0x0000000400067225 */ /* 0x000fe200078e0006 */
[----:B------:R-:W-:Y:S01]  /*1e10*/  ULDC.64 UR38, c[0x0][0x3e0] ;  /* 0x0000f80000267ab9 */ /* 0x000fe20000000a00 */
[----:B------:R-:W-:Y:S01]  /*1e20*/  LEA.HI.X.SX32 R10, R13, UR10, 0x1, P0 ;  /* 0x0000000a0d0a7c11 */ /* 0x000fe200080f0eff */
[----:B------:R1:W-:Y:S01]  /*1e30*/  STL [R1+0x30], R12 ;  /* 0x0000300c01007387 */ /* 0x0003e20000100800 */
[----:B------:R-:W-:Y:S01]  /*1e40*/  VIADD R9, R9, UR29 ;  /* 0x0000001d09097c36 */ /* 0x000fe20008000000 */
[----:B------:R-:W-:Y:S01]  /*1e50*/  UISETP.LT.AND UP0, UPT, URZ, UR19, UPT ;  /* 0x000000133f00728c */ /* 0x000fe2000bf01270 */
[----:B------:R-:W-:Y:S01]  /*1e60*/  IMAD.IADD R7, R7, 0x1, R11 ;  /* 0x0000000107077824 */ /* 0x000fe200078e020b */
[----:B------:R-:W-:Y:S01]  /*1e70*/  LEA R13, P3, R6, UR38, 0x1 ;  /* 0x00000026060d7c11 */ /* 0x000fe2000f8608ff */
[----:B------:R-:W-:Y:S01]  /*1e80*/  UIMAD.WIDE UR6, UR41, 0x4, UR44 ;  /* 0x00000004290678a5 */ /* 0x000fe2000f8e022c */
[----:B------:R-:W-:Y:S01]  /*1e90*/  LEA.HI.X R2, R2, UR37, R10, 0x2, P2 ;  /* 0x0000002502027c11 */ /* 0x000fe200090f140a */
[----:B------:R-:W-:Y:S01]  /*1ea0*/  USEL UR19, URZ, UR19, !UP0 ;  /* 0x000000133f137287 */ /* 0x000fe2000c000000 */
[----:B------:R-:W-:Y:S01]  /*1eb0*/  LEA.HI.X R16, R6, UR39, R7, 0x1, P3 ;  /* 0x0000002706107c11 */ /* 0x000fe200098f0c07 */
[----:B------:R-:W-:Y:S01]  /*1ec0*/  UMOV UR14, UR16 ;  /* 0x00000010000e7c82 */ /* 0x000fe20008000000 */
[----:B------:R-:W-:-:S02]  /*1ed0*/  UIADD3 UR10, UR46, -0x1, URZ ;  /* 0xffffffff2e0a7890 */ /* 0x000fc4000fffe03f */
[----:B------:R-:W-:Y:S01]  /*1ee0*/  UISETP.GT.AND UP0, UPT, UR46, UR19, UPT ;  /* 0x000000132e00728c */ /* 0x000fe2000bf04270 */
[----:B------:R-:W-:Y:S01]  /*1ef0*/  UMOV UR13, UR17 ;  /* 0x00000011000d7c82 */ /* 0x000fe20008000000 */
[----:B------:R-:W-:Y:S01]  /*1f00*/  UMOV UR16, UR6 ;  /* 0x0000000600107c82 */ /* 0x000fe20008000000 */
[----:B------:R-:W-:-:S03]  /*1f10*/  UMOV UR15, UR7 ;  /* 0x00000007000f7c82 */ /* 0x000fc60008000000 */
[----:B------:R-:W-:Y:S02]  /*1f20*/  PLOP3.LUT P0, PT, PT, PT, UP0, 0x80, 0x0 ;  /* 0x000000000000781c */ /* 0x000fe40003f0f008 */
[----:B-1----:R-:W-:-:S04]  /*1f30*/  LEA R12, P4, R8, UR42, 0x1 ;  /* 0x0000002a080c7c11 */ /* 0x002fc8000f8808ff */
[----:B------:R-:W-:Y:S01]  /*1f40*/  LEA.HI.X R11, R8, UR43, R9, 0x1, P4 ;  /* 0x0000002b080b7c11 */ /* 0x000fe2000a0f0c09 */
[----:B------:R1:W-:Y:S04]  /*1f50*/  STL [R1+0x40], R12 ;  /* 0x0000400c01007387 */ /* 0x0003e80000100800 */
[----:B------:R1:W-:Y:S04]  /*1f60*/  STL [R1+0x44], R13 ;  /* 0x0000440d01007387 */ /* 0x0003e80000100800 */
[----:B------:R1:W-:Y:S04]  /*1f70*/  STL [R1+0x2c], R2 ;  /* 0x00002c0201007387 */ /* 0x0003e80000100800 */
[----:B------:R1:W-:Y:S04]  /*1f80*/  STL [R1+0x3c], R11 ;  /* 0x00003c0b01007387 */ /* 0x0003e80000100800 */
[----:B------:R1:W-:Y:S01]  /*1f90*/  STL [R1+0x38], R16 ;  /* 0x0000381001007387 */ /* 0x0003e20000100800 */
        /* <DEDUP_REMOVED lines=20> */
.L_x_909:
        /* <DEDUP_REMOVED lines=20> */
.L_x_910:
[----:B------:R-:W-:Y:S01]  /*2220*/  UIMAD UR13, UR40, UR10, URZ ;  /* 0x0000000a280d72a4 */ /* 0x000fe2000f8e023f */
[----:B------:R-:W-:Y:S01]  /*2230*/  IMAD.U32 R4, RZ, RZ, UR10 ;  /* 0x0000000aff047e24 */ /* 0x000fe2000f8e00ff */
[----:B------:R-:W-:Y:S01]  /*2240*/  ULDC UR14, c[0x0][0x2d0] ;  /* 0x0000b400000e7ab9 */ /* 0x000fe20000000800 */
[C---:B-1----:R-:W-:Y:S01]  /*2250*/  VIADD R2, R0.reuse, 0x20 ;  /* 0x0000002000027836 */ /* 0x042fe20000000000 */
        /* <DEDUP_REMOVED lines=31> */
.L_x_912:
[----:B------:R-:W-:Y:S05]  /*2450*/  BSYNC B0 ;  /* 0x0000000000007941 */ /* 0x000fea0003800000 */
.L_x_911:
        /* <DEDUP_REMOVED lines=14> */
.L_x_914:
[----:B------:R-:W-:Y:S05]  /*2540*/  BSYNC B0 ;  /* 0x0000000000007941 */ /* 0x000fea0003800000 */
.L_x_913:
        /* <DEDUP_REMOVED lines=14> */
.L_x_916:
[----:B------:R-:W-:Y:S05]  /*2630*/  BSYNC B0 ;  /* 0x0000000000007941 */ /* 0x000fea0003800000 */
.L_x_915:
        /* <DEDUP_REMOVED lines=14> */
.L_x_918:
[----:B------:R-:W-:Y:S05]  /*2720*/  BSYNC B0 ;  /* 0x0000000000007941 */ /* 0x000fea0003800000 */
.L_x_917:
        /* <DEDUP_REMOVED lines=26> */
.L_x_920:
[----:B------:R-:W-:Y:S05]  /*28d0*/  BSYNC B0 ;  /* 0x0000000000007941 */ /* 0x000fea0003800000 */
.L_x_919:
        /* <DEDUP_REMOVED lines=14> */
.L_x_922:
[----:B------:R-:W-:Y:S05]  /*29c0*/  BSYNC B0 ;  /* 0x0000000000007941 */ /* 0x000fea0003800000 */
.L_x_921:
        /* <DEDUP_REMOVED lines=14> */
.L_x_924:
[----:B------:R-:W-:Y:S05]  /*2ab0*/  BSYNC B0 ;  /* 0x0000000000007941 */ /* 0x000fea0003800000 */
.L_x_923:
        /* <DEDUP_REMOVED lines=14> */
.L_x_908:
[----:B------:R-:W1:Y:S01]  /*2ba0*/  LDL R7, [R1+0x70] ;  /* 0x0000700001077983 */ /* 0x000e620000100800 */
        /* <DEDUP_REMOVED lines=17> */
[C---:B-1----:R-:W-:Y:S01]  /*2cc0*/  LEA R2, R7.reuse, UR4, 0x1 ;  /* 0x0000000407027c11 */ /* 0x042fe2000f8e08ff */
        /* <DEDUP_REMOVED lines=14> */
.L_x_927:
[----:B------:R-:W-:Y:S05]  /*2db0*/  BSYNC B0 ;  /* 0x0000000000007941 */ /* 0x000fea0003800000 */
.L_x_926:
        /* <DEDUP_REMOVED lines=14> */
.L_x_929:
[----:B------:R-:W-:Y:S05]  /*2ea0*/  BSYNC B0 ;  /* 0x0000000000007941 */ /* 0x000fea0003800000 */
.L_x_928:
        /* <DEDUP_REMOVED lines=13> */
.L_x_931:
[----:B------:R-:W-:Y:S05]  /*2f80*/  BSYNC B0 ;  /* 0x0000000000007941 */ /* 0x000fea0003800000 */
.L_x_930:
        /* <DEDUP_REMOVED lines=16> */
.L_x_933:
[----:B------:R-:W-:Y:S05]  /*3090*/  BSYNC B0 ;  /* 0x0000000000007941 */ /* 0x000fea0003800000 */
.L_x_932:
        /* <DEDUP_REMOVED lines=19> */
.L_x_935:
[----:B------:R-:W-:Y:S05]  /*31d0*/  BSYNC B0 ;  /* 0x0000000000007941 */ /* 0x000fea0003800000 */
.L_x_934:
        /* <DEDUP_REMOVED lines=21> */
.L_x_937:
[----:B------:R-:W-:Y:S05]  /*3330*/  BSYNC B0 ;  /* 0x0000000000007941 */ /* 0x000fea0003800000 */
.L_x_936:
        /* <DEDUP_REMOVED lines=21> */
.L_x_939:
[----:B------:R-:W-:Y:S05]  /*3490*/  BSYNC B0 ;  /* 0x0000000000007941 */ /* 0x000fea0003800000 */
.L_x_938:
        /* <DEDUP_REMOVED lines=13> */
[----:B---3--:R-:W-:Y:S01]  /*3570*/  MOV R6, UR26 ;  /* 0x0000001a00067c02 */ /* 0x008fe20008000f00 */
[----:B------:R-:W-:Y:S01]  /*3580*/  UIMAD UR7, UR27, 0xc0, URZ ;  /* 0x000000c01b0778a4 */ /* 0x000fe2000f8e023f */
[----:B------:R-:W-:Y:S02]  /*3590*/  MOV R4, R12 ;  /* 0x0000000c00047202 */ /* 0x000fe40000000f00 */
[----:B------:R-:W-:-:S03]  /*35a0*/  MOV R5, R11 ;  /* 0x0000000b00057202 */ /* 0x000fc60000000f00 */
[----:B------:R-:W-:-:S05]  /*35b0*/  IMAD.WIDE.U32 R4, R6, 0xc0, R4 ;  /* 0x000000c006047825 */ /* 0x000fca00078e0004 */
[----:B------:R-:W-:-:S05]  /*35c0*/  IADD3 R5, R5, UR7, RZ ;  /* 0x0000000705057c10 */ /* 0x000fca000fffe0ff */
[----:B------:R-:W-:Y:S01]  /*35d0*/  @!PT LDS RZ, [RZ] ;  /* 0x00000000fffff984 */ /* 0x000fe20000000800 */
[----:B------:R-:W-:Y:S01]  /*35e0*/  @!PT LDS RZ, [RZ] ;  /* 0x00000000fffff984 */ /* 0x000fe20000000800 */
[----:B------:R-:W-:Y:S01]  /*35f0*/  @!PT LDS RZ, [RZ] ;  /* 0x00000000fffff984 */ /* 0x000fe20000000800 */
[----:B------:R3:W-:Y:S02]  /*3600*/  LDGSTS.E.BYPASS.LTC128B.128 [R195+0x3000], desc[UR8][R4.64] ;  /* 0x0300000004c37fae */ /* 0x0007e4000b901d48 */
.L_x_941:
[----:B------:R-:W-:Y:S05]  /*3610*/  BSYNC B0 ;  /* 0x0000000000007941 */ /* 0x000fea0003800000 */
.L_x_940:
[----:B------:R-:W5:Y:S01]  /*3620*/  LDL R25, [R1+0x78] ;  /* 0x0000780001197983 */ /* 0x000f620000100800 */
        /* <DEDUP_REMOVED lines=26> */
[C---:B------:R-:W-:Y:S02]  /*37d0*/  @!P6 LEA R16, P0, R6.reuse, UR14, 0x2 ;  /* 0x0000000e0610ec11 */ /* 0x040fe4000f8010ff */
[----:B------:R-:W-:Y:S01]  /*37e0*/  P2R R19, PR, RZ, 0x8 ;  /* 0x00000008ff137803 */ /* 0x000fe20000000000 */
[----:B------:R-:W-:Y:S01]  /*37f0*/  IMAD.IADD R10, R5, 0x1, R7 ;  /* 0x00000001050a7824 */ /* 0x000fe200078e0207 */
[----:B------:R-:W-:-:S02]  /*3800*/  @!P6 LEA.HI.X R17, R6, UR13, R8, 0x2, P0 ;  /* 0x0000000d0611ec11 */ /* 0x000fc400080f1408 */
        /* <DEDUP_REMOVED lines=21> */
.L_x_943:
[----:B------:R-:W-:Y:S05]  /*3960*/  BSYNC B0 ;  /* 0x0000000000007941 */ /* 0x000fea0003800000 */
.L_x_942:
        /* <DEDUP_REMOVED lines=23> */
.L_x_945:
[----:B------:R-:W-:Y:S05]  /*3ae0*/  BSYNC B0 ;  /* 0x0000000000007941 */ /* 0x000fea0003800000 */
.L_x_944:
        /* <DEDUP_REMOVED lines=23> */
.L_x_947:
[----:B------:R-:W-:Y:S05]  /*3c60*/  BSYNC B0 ;  /* 0x0000000000007941 */ /* 0x000fea0003800000 */
.L_x_946:
        /* <DEDUP_REMOVED lines=23> */
.L_x_949:
[----:B------:R-:W-:Y:S05]  /*3de0*/  BSYNC B0 ;  /* 0x0000000000007941 */ /* 0x000fea0003800000 */
.L_x_948:
        /* <DEDUP_REMOVED lines=32> */
.L_x_951:
[----:B------:R-:W-:Y:S05]  /*3ff0*/  BSYNC B0 ;  /* 0x0000000000007941 */ /* 0x000fea0003800000 */
.L_x_950:
        /* <DEDUP_REMOVED lines=22> */
.L_x_953:
[----:B------:R-:W-:Y:S05]  /*4160*/  BSYNC B0 ;  /* 0x0000000000007941 */ /* 0x000fea0003800000 */
.L_x_952:
        /* <DEDUP_REMOVED lines=22> */
.L_x_955:
[----:B------:R-:W-:Y:S05]  /*42d0*/  BSYNC B0 ;  /* 0x0000000000007941 */ /* 0x000fea0003800000 */
.L_x_954:
        /* <DEDUP_REMOVED lines=22> */
.L_x_957:
[----:B------:R-:W-:Y:S05]  /*4440*/  BSYNC B0 ;  /* 0x0000000000007941 */ /* 0x000fea0003800000 */
.L_x_956:
[----:B------:R-:W-:Y:S01]  /*4450*/  ISETP.NE.AND P0, PT, R18, RZ, PT ;  /* 0x000000ff1200720c */ /* 0x000fe20003f05270 */
[----:B-1234-:R-:W-:Y:S01]  /*4460*/  IMAD.MOV.U32 R2, RZ, RZ, 0x7f800000 ;  /* 0x7f800000ff027424 */ /* 0x01efe200078e00ff */
[----:B------:R-:W-:Y:S01]  /*4470*/  ISETP.NE.AND P3, PT, R11, RZ, PT ;  /* 0x000000ff0b00720c */ /* 0x000fe20003f65270 */
[----:B------:R-:W-:Y:S01]  /*4480*/  IMAD.MOV.U32 R0, RZ, RZ, 0x7f800000 ;  /* 0x7f800000ff007424 */ /* 0x000fe200078e00ff */
[----:B------:R-:W-:Y:S01]  /*4490*/  ISETP.NE.AND P2, PT, R19, RZ, PT ;  /* 0x000000ff1300720c */ /* 0x000fe20003f45270 */
[----:B------:R-:W-:Y:S01]  /*44a0*/  IMAD.MOV.U32 R6, RZ, RZ, 0x7f800000 ;  /* 0x7f800000ff067424 */ /* 0x000fe200078e00ff */
[----:B------:R-:W2:Y:S01]  /*44b0*/  LDL R4, [R1+0x80] ;  /* 0x0000800001047983 */ /* 0x000ea20000100800 */
[----:B------:R-:W-:Y:S01]  /*44c0*/  IMAD.MOV.U32 R5, RZ, RZ, 0x7f800000 ;  /* 0x7f800000ff057424 */ /* 0x000fe200078e00ff */
[----:B------:R-:W-:Y:S02]  /*44d0*/  ULDC UR22, c[0x0][0x2d0] ;  /* 0x0000b40000167ab9 */ /* 0x000fe40000000800 */
[----:B------:R-:W0:Y:S01]  /*44e0*/  LDGDEPBAR ;  /* 0x00000000000079af */ /* 0x000e220000000000 */
[----:B------:R-:W-:Y:S01]  /*44f0*/  VIADD R190, R193, 0x2000 ;  /* 0x00002000c1be7836 */ /* 0x000fe20000000000 */
[----:B------:R-:W-:Y:S01]  /*4500*/  ULDC UR23, c[0x0][0x2dc] ;  /* 0x0000b70000177ab9 */ /* 0x000fe20000000800 */
[----:B------:R-:W-:Y:S01]  /*4510*/  VIADD R184, R192, 0x2000 ;  /* 0x00002000c0b87836 */ /* 0x000fe20000000000 */
[----:B------:R-:W3:Y:S01]  /*4520*/  @!P0 LDG.E R2, desc[UR8][R12.64+0x100] ;  /* 0x000100080c028981 */ /* 0x000ee2000c1e1900 */
[----:B------:R-:W-:-:S02]  /*4530*/  IMAD.MOV.U32 R185, RZ, RZ, 0x40 ;  /* 0x00000040ffb97424 */ /* 0x000fc400078e00ff */
[----:B------:R-:W-:Y:S01]  /*4540*/  IMAD.MOV.U32 R191, RZ, RZ, 0x20 ;  /* 0x00000020ffbf7424 */ /* 0x000fe200078e00ff */
[----:B------:R-:W4:Y:S01]  /*4550*/  @!P6 LDG.E R0, desc[UR8][R16.64] ;  /* 0x000000081000e981 */ /* 0x000f22000c1e1900 */
[----:B------:R-:W-:Y:S01]  /*4560*/  UIADD3 UR21, UR31, 0x80, UR21 ;  /* 0x000000801f157890 */ /* 0x000fe2000fffe015 */
[----:B------:R-:W-:Y:S02]  /*4570*/  CS2R R126, SRZ ;  /* 0x00000000007e7805 */ /* 0x000fe4000001ff00 */
[----:B------:R-:W-:Y:S01]  /*4580*/  CS2R R124, SRZ ;  /* 0x00000000007c7805 */ /* 0x000fe2000001ff00 */
[----:B------:R-:W5:Y:S01]  /*4590*/  @!P3 LDG.E R6, desc[UR8][R12.64] ;  /* 0x000000080c06b981 */ /* 0x000f62000c1e1900 */
[----:B------:R-:W-:Y:S02]  /*45a0*/  CS2R R130, SRZ ;  /* 0x0000000000827805 */ /* 0x000fe4000001ff00 */
[----:B------:R-:W-:Y:S02]  /*45b0*/  CS2R R128, SRZ ;  /* 0x0000000000807805 */ /* 0x000fe4000001ff00 */
[----:B------:R-:W-:Y:S01]  /*45c0*/  CS2R R122, SRZ ;  /* 0x00000000007a7805 */ /* 0x000fe2000001ff00 */
[----:B------:R-:W2:Y:S01]  /*45d0*/  @!P2 LDG.E R5, desc[UR8][R12.64+0x20] ;  /* 0x000020080c05a981 */ /* 0x000ea2000c1e1900 */
[----:B------:R-:W-:-:S02]  /*45e0*/  SEL R190, R190, R193, !P1 ;  /* 0x000000c1bebe7207 */ /* 0x000fc40004800000 */
[----:B------:R-:W-:Y:S02]  /*45f0*/  CS2R R120, SRZ ;  /* 0x0000000000787805 */ /* 0x000fe4000001ff00 */
[----:B------:R-:W-:Y:S02]  /*4600*/  SEL R184, R184, R192, !P1 ;  /* 0x000000c0b8b87207 */ /* 0x000fe40004800000 */
        /* <DEDUP_REMOVED lines=26> */
[----:B------:R-:W-:Y:S01]  /*47b0*/  LEA R190, R190, UR4, 0x1 ;  /* 0x00000004bebe7c11 */ /* 0x000fe2000f8e08ff */
[----:B------:R-:W-:Y:S01]  /*47c0*/  ULDC UR6, c[0x0][0x39c] ;  /* 0x0000e70000067ab9 */ /* 0x000fe20000000800 */
[----:B------:R-:W-:Y:S01]  /*47d0*/  LEA R184, R184, UR4, 0x1 ;  /* 0x00000004b8b87c11 */ /* 0x000fe2000f8e08ff */
[----:B------:R-:W-:Y:S01]  /*47e0*/  UIADD3 UR21, UR21, -UR12, URZ ;  /* 0x8000000c15157290 */ /* 0x000fe2000fffe03f */
[----:B------:R-:W-:Y:S01]  /*47f0*/  ULDC UR7, c[0x0][0x2ec] ;  /* 0x0000bb0000077ab9 */ /* 0x000fe20000000800 */
[----:B---3--:R1:W-:Y:S04]  /*4800*/  STL [R1+0x48], R2 ;  /* 0x0000480201007387 */ /* 0x0083e80000100800 */
[----:B----4-:R3:W-:Y:S01]  /*4810*/  STL [R1+0x4c], R0 ;  /* 0x00004c0001007387 */ /* 0x0107e20000100800 */
[----:B-1----:R-:W-:-:S02]  /*4820*/  VIADD R2, R25, 0x1 ;  /* 0x0000000119027836 */ /* 0x002fc40000000000 */
[----:B---3--:R-:W-:-:S05]  /*4830*/  IMAD.U32 R0, RZ, RZ, UR31 ;  /* 0x0000001fff007e24 */ /* 0x008fca000f8e00ff */
[----:B------:R-:W-:Y:S01]  /*4840*/  IADD3 R0, R2, UR12, -R0 ;  /* 0x0000000c02007c10 */ /* 0x000fe2000fffe800 */
[----:B------:R-:W-:-:S04]  /*4850*/  IMAD.SHL.U32 R2, R25, 0x4, RZ ;  /* 0x0000000419027824 */ /* 0x000fc800078e00ff */
[----:B------:R1:W-:Y:S04]  /*4860*/  STL [R1+0x6c], R0 ;  /* 0x00006c0001007387 */ /* 0x0003e80000100800 */
[----:B------:R3:W-:Y:S04]  /*4870*/  STL [R1+0x68], R2 ;  /* 0x0000680201007387 */ /* 0x0007e80000100800 */
[----:B-----5:R-:W-:Y:S01]  /*4880*/  STL [R1+0x50], R6 ;  /* 0x0000500601007387 */ /* 0x020fe20000100800 */
[----:B--2---:R-:W-:-:S03]  /*4890*/  LOP3.LUT P3, RZ, R4, 0x4, RZ, 0xc0, !PT ;  /* 0x0000000404ff7812 */ /* 0x004fc6000786c0ff */
[----:B------:R2:W-:Y:S01]  /*48a0*/  STL [R1+0x54], R5 ;  /* 0x0000540501007387 */ /* 0x0005e20000100800 */
[C---:B------:R-:W-:Y:S02]  /*48b0*/  LOP3.LUT P0, RZ, R4.reuse, 0x2, RZ, 0xc0, !PT ;  /* 0x0000000204ff7812 */ /* 0x040fe4000780c0ff */
[----:B------:R-:W-:Y:S01]  /*48c0*/  LOP3.LUT P2, RZ, R4, 0x4, RZ, 0xc0, !PT ;  /* 0x0000000404ff7812 */ /* 0x000fe2000784c0ff */
[----:B-1----:R-:W-:-:S05]  /*48d0*/  VIADD R0, R25, 0xffffff80 ;  /* 0xffffff8019007836 */ /* 0x002fca0000000000 */
[----:B---3--:R-:W-:Y:S01]  /*48e0*/  SHF.R.S32.HI R2, RZ, 0x1f, R0 ;  /* 0x0000001fff027819 */ /* 0x008fe20000011400 */
[----:B------:R-:W-:-:S03]  /*48f0*/  IMAD.MOV.U32 R4, RZ, RZ, 0x40 ;  /* 0x00000040ff047424 */ /* 0x000fc600078e00ff */
[C---:B------:R-:W-:Y:S01]  /*4900*/  SHF.L.U64.HI R2, R0.reuse, 0x2, R2 ;  /* 0x0000000200027819 */ /* 0x040fe20000010202 */
[----:B------:R-:W-:Y:S01]  /*4910*/  IMAD.SHL.U32 R0, R0, 0x4, RZ ;  /* 0x0000000400007824 */ /* 0x000fe200078e00ff */
[----:B--2---:R-:W-:-:S05]  /*4920*/  SHF.L.U64.HI R5, R25, 0x2, R20 ;  /* 0x0000000219057819 */ /* 0x004fca0000010214 */
[----:B------:R-:W-:Y:S04]  /*4930*/  STL [R1+0x64], R5 ;  /* 0x0000640501007387 */ /* 0x000fe80000100800 */
[----:B------:R-:W-:Y:S04]  /*4940*/  STL [R1+0x60], R2 ;  /* 0x0000600201007387 */ /* 0x000fe80000100800 */
[----:B------:R1:W-:Y:S02]  /*4950*/  STL [R1+0x5c], R0 ;  /* 0x00005c0001007387 */ /* 0x0003e40000100800 */
[----:B-1----:R-:W-:-:S05]  /*4960*/  SEL R0, R4, 0xffffffc0, !P2 ;  /* 0xffffffc004007807 */ /* 0x002fca0005000000 */
[----:B------:R1:W-:Y:S04]  /*4970*/  STL [R1+0x58], R0 ;  /* 0x0000580001007387 */ /* 0x0003e80000100800 */
[----:B------:R1:W-:Y:S01]  /*4980*/  STL [R1+0x34], R195 ;  /* 0x000034c301007387 */ /* 0x0003e20000100800 */
[----:B------:R-:W-:Y:S02]  /*4990*/  SEL R185, R185, 0xffffffc0, !P3 ;  /* 0xffffffc0b9b97807 */ /* 0x000fe40005800000 */
[----:B------:R-:W-:-:S07]  /*49a0*/  SEL R191, R191, 0xffffffe0, !P0 ;  /* 0xffffffe0bfbf7807 */ /* 0x000fce0004000000 */
.L_x_960:
[----:B------:R-:W0:Y:S01]  /*49b0*/  LDGDEPBAR ;  /* 0x00000000000079af */ /* 0x000e220000000000 */
[C---:B-1----:R-:W-:Y:S01]  /*49c0*/  IADD3 R0, R190.reuse, R191, RZ ;  /* 0x000000bfbe007210 */ /* 0x042fe20007ffe0ff */
[----:B------:R-:W-:Y:S01]  /*49d0*/  USHF.L.U32 UR11, UR10, 0x7, URZ ;  /* 0x000000070a0b7899 */ /* 0x000fe2000800063f */
[----:B------:R-:W-:Y:S05]  /*49e0*/  IADD3 R164, R190, R185, RZ ;  /* 0x000000b9bea47210 */ /* 0x000fea0007ffe0ff */
[----:B------:R-:W2:Y:S01]  /*49f0*/  LDL R198, [R1+0x6c] ;  /* 0x00006c0001c67983 */ /* 0x000ea20000100800 */
[----:B------:R-:W-:Y:S02]  /*4a00*/  USHF.L.U32 UR17, UR18, 0x7, URZ ;  /* 0x0000000712117899 */ /* 0x000fe4000800063f */
[----:B------:R-:W-:Y:S01]  /*4a10*/  UISETP.GE.AND UP0, UPT, UR11, UR21, UPT ;  /* 0x000000150b00728c */ /* 0x000fe2000bf06270 */
[----:B------:R-:W3:Y:S01]  /*4a20*/  LDL R197, [R1+0x74] ;  /* 0x0000740001c57983 */ /* 0x000ee20000100800 */
[----:B------:R-:W-:Y:S02]  /*4a30*/  UIADD3 UR17, UR17, 0x80, URZ ;  /* 0x0000008011117890 */ /* 0x000fe4000fffe03f */
[----:B------:R-:W-:Y:S01]  /*4a40*/  UISETP.GT.AND UP3, UPT, UR10, UR19, UPT ;  /* 0x000000130a00728c */ /* 0x000fe2000bf64270 */
[----:B------:R-:W4:Y:S01]  /*4a50*/  LDL R196, [R1+0x50] ;  /* 0x0000500001c47983 */ /* 0x000f220000100800 */
[----:B------:R-:W-:Y:S03]  /*4a60*/  UISETP.LT.AND UP0, UPT, UR17, UR12, UP0 ;  /* 0x0000000c1100728c */ /* 0x000fe60008701270 */
[----:B------:R-:W2:Y:S03]  /*4a70*/  LDL R2, [R1+0x54] ;  /* 0x0000540001027983 */ /* 0x000ea60000100800 */
[----:B------:R-:W-:Y:S01]  /*4a80*/  PLOP3.LUT P0, PT, PT, PT, UP0, 0x80, 0x0 ;  /* 0x000000000000781c */ /* 0x000fe20003f0f008 */
[----:B------:R-:W-:Y:S04]  /*4a90*/  STL [R1+0x13c], R101 ;  /* 0x00013c6501007387 */ /* 0x000fe80000100800 */
        /* <DEDUP_REMOVED lines=33> */
[----:B------:R-:W-:Y:S01]  /*4cb0*/  STL [R1+0xb4], R3 ;  /* 0x0000b40301007387 */ /* 0x000fe20000100800 */
[----:B--2---:R-:W-:Y:S01]  /*4cc0*/  FSETP.NEU.FTZ.AND P1, PT, R2, -INF , PT ;  /* 0xff8000000200780b */ /* 0x004fe20003f3d000 */
[----:B------:R-:W-:Y:S04]  /*4cd0*/  DEPBAR.LE SB0, 0x0 ;  /* 0x000080000000791a */ /* 0x000fe80000000000 */
[----:B------:R-:W-:Y:S01]  /*4ce0*/  BAR.SYNC.DEFER_BLOCKING 0x0 ;  /* 0x0000000000007b1d */ /* 0x000fe20000010000 */
[----:B----4-:R-:W-:Y:S05]  /*4cf0*/  FSETP.NEU.FTZ.AND P2, PT, R196, -INF , PT ;  /* 0xff800000c400780b */ /* 0x010fea0003f5d000 */
[----:B------:R-:W-:Y:S08]  /*4d00*/  LDSM.16.M88.4 R64, [R190] ;  /* 0x00000000be40783b */ /* 0x000ff00000000200 */
[----:B------:R-:W1:Y:S08]  /*4d10*/  LDSM.16.M88.4 R16, [R187+UR4+0xc000] ;  /* 0x00c00004bb10783b */ /* 0x000e700008000200 */
[----:B------:R-:W2:Y:S08]  /*4d20*/  LDSM.16.M88.4 R60, [R190+0x2000] ;  /* 0x00200000be3c783b */ /* 0x000eb00000000200 */
[----:B------:R-:W4:Y:S08]  /*4d30*/  LDSM.16.M88.4 R32, [R187+UR4+0xc800] ;  /* 0x00c80004bb20783b */ /* 0x000f300008000200 */
[----:B------:R-:W3:Y:S08]  /*4d40*/  LDSM.16.M88.4 R48, [R187+UR4+0xd000] ;  /* 0x00d00004bb30783b */ /* 0x000ef00008000200 */
[----:B------:R-:W3:Y:S01]  /*4d50*/  LDSM.16.M88.4 R132, [R187+UR4+0xd800] ;  /* 0x00d80004bb84783b */ /* 0x000ee20008000200 */
        /* <DEDUP_REMOVED lines=8> */
[-C--:B----4-:R-:W-:Y:S06]  /*4de0*/  HMMA.16816.F32 R20, R64, R32.reuse, RZ ;  /* 0x000000204014723c */ /* 0x090fec00000018ff */
[C---:B------:R-:W-:Y:S01]  /*4df0*/  HMMA.16816.F32 R24, R60.reuse, R32, RZ ;  /* 0x000000203c18723c */ /* 0x040fe200000018ff */
[----:B------:R-:W-:Y:S05]  /*4e00*/  LDSM.16.M88.4 R152, [R189+0x1800] ;  /* 0x00180000bd98783b */ /* 0x000fea0000000200 */
[-C--:B------:R-:W-:Y:S01]  /*4e10*/  HMMA.16816.F32 R28, R60, R34.reuse, RZ ;  /* 0x000000223c1c723c */ /* 0x080fe200000018ff */
[----:B--2---:R-:W-:Y:S02]  /*4e20*/  IMAD.IADD R0, R0, 0x1, R185 ;  /* 0x0000000100007824 */ /* 0x004fe400078e02b9 */
[----:B------:R-:W-:Y:S03]  /*4e30*/  LDSM.16.M88.4 R156, [R164] ;  /* 0x00000000a49c783b */ /* 0x000fe60000000200 */
[C---:B------:R-:W-:Y:S05]  /*4e40*/  HMMA.16816.F32 R32, R64.reuse, R34, RZ ;  /* 0x000000224020723c */ /* 0x040fea00000018ff */
[----:B------:R-:W-:Y:S01]  /*4e50*/  LDSM.16.M88.4 R160, [R186] ;  /* 0x00000000baa0783b */ /* 0x000fe20000000200 */
[-C--:B---3--:R-:W-:Y:S06]  /*4e60*/  HMMA.16816.F32 R36, R64, R48.reuse, RZ ;  /* 0x000000304024723c */ /* 0x088fec00000018ff */
[C---:B------:R-:W-:Y:S01]  /*4e70*/  HMMA.16816.F32 R40, R60.reuse, R48, RZ ;  /* 0x000000303c28723c */ /* 0x040fe200000018ff */
[----:B------:R-:W-:Y:S05]  /*4e80*/  LDSM.16.M88.4 R164, [R164+0x2000] ;  /* 0x00200000a4a4783b */ /* 0x000fea0000000200 */
[-C--:B------:R-:W-:Y:S03]  /*4e90*/  HMMA.16816.F32 R44, R60, R50.reuse, RZ ;  /* 0x000000323c2c723c */ /* 0x080fe600000018ff */
[----:B------:R-:W-:Y:S03]  /*4ea0*/  LDSM.16.M88.4 R168, [R186+0x1000] ;  /* 0x00100000baa8783b */ /* 0x000fe60000000200 */
[C---:B------:R-:W-:Y:S05]  /*4eb0*/  HMMA.16816.F32 R48, R64.reuse, R50, RZ ;  /* 0x000000324030723c */ /* 0x040fea00000018ff */
[----:B------:R-:W-:Y:S01]  /*4ec0*/  LDSM.16.M88.4 R172, [R186+0x1800] ;  /* 0x00180000baac783b */ /* 0x000fe20000000200 */
[-C--:B------:R-:W-:Y:S06]  /*4ed0*/  HMMA.16816.F32 R52, R64, R132.reuse, RZ ;  /* 0x000000844034723c */ /* 0x080fec00000018ff */
[C---:B------:R-:W-:Y:S01]  /*4ee0*/  HMMA.16816.F32 R56, R60.reuse, R132, RZ ;  /* 0x000000843c38723c */ /* 0x040fe200000018ff */
[----:B------:R-:W-:Y:S05]  /*4ef0*/  LDSM.16.M88.4 R176, [R0] ;  /* 0x0000000000b0783b */ /* 0x000fea0000000200 */
[-C--:B------:R-:W-:Y:S03]  /*4f00*/  HMMA.16816.F32 R60, R60, R134.reuse, RZ ;  /* 0x000000863c3c723c */ /* 0x080fe600000018ff */
[----:B------:R-:W-:Y:S03]  /*4f10*/  LDSM.16.M88.4 R180, [R188] ;  /* 0x00000000bcb4783b */ /* 0x000fe60000000200 */
[----:B------:R-:W-:Y:S05]  /*4f20*/  HMMA.16816.F32 R64, R64, R134, RZ ;  /* 0x000000864040723c */ /* 0x000fea00000018ff */
[----:B------:R-:W2:Y:S01]  /*4f30*/  LDSM.16.M88.4 R132, [R189+0x1000] ;  /* 0x00100000bd84783b */ /* 0x000ea20000000200 */
[-C--:B-1----:R-:W-:Y:S06]  /*4f40*/  HMMA.16816.F32 R4, R136, R140.reuse, R4 ;  /* 0x0000008c8804723c */ /* 0x082fec0000001804 */
[C---:B------:R-:W-:Y:S06]  /*4f50*/  HMMA.16816.F32 R8, R144.reuse, R140, R8 ;  /* 0x0000008c9008723c */ /* 0x040fec0000001808 */
[-C--:B------:R-:W-:Y:S06]  /*4f60*/  HMMA.16816.F32 R12, R144, R142.reuse, R12 ;  /* 0x0000008e900c723c */ /* 0x080fec000000180c */
[C---:B------:R-:W-:Y:S01]  /*4f70*/  HMMA.16816.F32 R16, R136.reuse, R142, R16 ;  /* 0x0000008e8810723c */ /* 0x040fe20000001810 */
[----:B------:R-:W1:Y:S05]  /*4f80*/  LDSM.16.M88.4 R140, [R186+0x800] ;  /* 0x00080000ba8c783b */ /* 0x000e6a0000000200 */
[-C--:B------:R-:W-:Y:S06]  /*4f90*/  HMMA.16816.F32 R20, R136, R148.reuse, R20 ;  /* 0x000000948814723c */ /* 0x080fec0000001814 */
[C---:B------:R-:W-:Y:S06]  /*4fa0*/  HMMA.16816.F32 R24, R144.reuse, R148, R24 ;  /* 0x000000949018723c */ /* 0x040fec0000001818 */
[-C--:B------:R-:W-:Y:S05]  /*4fb0*/  HMMA.16816.F32 R28, R144, R150.reuse, R28 ;  /* 0x00000096901c723c */ /* 0x080fea000000181c */
[----:B------:R-:W-:Y:S01]  /*4fc0*/  LEA R148, R193, UR4, 0x1 ;  /* 0x00000004c1947c11 */ /* 0x000fe2000f8e08ff */
[C---:B------:R-:W-:Y:S05]  /*4fd0*/  HMMA.16816.F32 R32, R136.reuse, R150, R32 ;  /* 0x000000968820723c */ /* 0x040fea0000001820 */
[-C--:B------:R-:W-:Y:S01]  /*4fe0*/  IADD3 R149, R185, R148.reuse, RZ ;  /* 0x00000094b9957210 */ /* 0x080fe20007ffe0ff */
[-C--:B--2---:R-:W-:Y:S05]  /*4ff0*/  HMMA.16816.F32 R36, R136, R132.reuse, R36 ;  /* 0x000000848824723c */ /* 0x084fea0000001824 */
[----:B------:R-:W-:Y:S01]  /*5000*/  IADD3 R150, R191, R148, RZ ;  /* 0x00000094bf967210 */ /* 0x000fe20007ffe0ff */
[C---:B------:R-:W-:Y:S06]  /*5010*/  HMMA.16816.F32 R40, R144.reuse, R132, R40 ;  /* 0x000000849028723c */ /* 0x040fec0000001828 */
[-C--:B------:R-:W-:Y:S06]  /*5020*/  HMMA.16816.F32 R44, R144, R134.reuse, R44 ;  /* 0x00000086902c723c */ /* 0x080fec000000182c */
[C---:B------:R-:W-:Y:S01]  /*5030*/  HMMA.16816.F32 R48, R136.reuse, R134, R48 ;  /* 0x000000868830723c */ /* 0x040fe20000001830 */
[----:B------:R2:W3:Y:S05]  /*5040*/  LDSM.16.M88.4 R132, [R0+0x2000] ;  /* 0x002000000084783b */ /* 0x0004ea0000000200 */
[-C--:B------:R-:W-:Y:S06]  /*5050*/  HMMA.16816.F32 R52, R136, R152.reuse, R52 ;  /* 0x000000988834723c */ /* 0x080fec0000001834 */
[C---:B------:R-:W-:Y:S06]  /*5060*/  HMMA.16816.F32 R56, R144.reuse, R152, R56 ;  /* 0x000000989038723c */ /* 0x040fec0000001838 */
[-C--:B------:R-:W-:Y:S06]  /*5070*/  HMMA.16816.F32 R60, R144, R154.reuse, R60 ;  /* 0x0000009a903c723c */ /* 0x080fec000000183c */
[----:B------:R-:W-:Y:S01]  /*5080*/  HMMA.16816.F32 R64, R136, R154, R64 ;  /* 0x0000009a8840723c */ /* 0x000fe20000001840 */
[----:B--2---:R-:W-:Y:S05]  /*5090*/  MOV R0, UR18 ;  /* 0x0000001200007c02 */ /* 0x004fea0008000f00 */
[-C--:B------:R-:W-:Y:S05]  /*50a0*/  HMMA.16816.F32 R4, R156, R160.reuse, R4 ;  /* 0x000000a09c04723c */ /* 0x080fea0000001804 */
[----:B------:R-:W-:Y:S01]  /*50b0*/  @!P0 IMAD R0, R0, 0x80, R197 ;  /* 0x0000008000008824 */ /* 0x000fe200078e02c5 */
[C---:B------:R-:W-:Y:S06]  /*50c0*/  HMMA.16816.F32 R8, R164.reuse, R160, R8 ;  /* 0x000000a0a408723c */ /* 0x040fec0000001808 */
[-C--:B------:R-:W-:Y:S06]  /*50d0*/  HMMA.16816.F32 R12, R164, R162.reuse, R12 ;  /* 0x000000a2a40c723c */ /* 0x080fec000000180c */
[C---:B------:R-:W-:Y:S06]  /*50e0*/  HMMA.16816.F32 R16, R156.reuse, R162, R16 ;  /* 0x000000a29c10723c */ /* 0x040fec0000001810 */
[-C--:B-1----:R-:W-:Y:S06]  /*50f0*/  HMMA.16816.F32 R20, R156, R140.reuse, R20 ;  /* 0x0000008c9c14723c */ /* 0x082fec0000001814 */
        /* <DEDUP_REMOVED lines=12> */
[C---:B---3--:R-:W-:Y:S06]  /*51c0*/  HMMA.16816.F32 R8, R132.reuse, R180, R8 ;  /* 0x000000b48408723c */ /* 0x048fec0000001808 */
        /* <DEDUP_REMOVED lines=18> */
[----:B------:R-:W-:Y:S01]  /*52f0*/  MUFU.TANH R99, R5 ;  /* 0x0000000500637308 */ /* 0x000fe20000002400 */
[----:B------:R-:W-:Y:S01]  /*5300*/  FMUL.FTZ R17, R17, UR6 ;  /* 0x0000000611117c20 */ /* 0x000fe20008410000 */
[----:B------:R-:W-:Y:S08]  /*5310*/  FMUL.FTZ R18, R18, UR6 ;  /* 0x0000000612127c20 */ /* 0x000ff00008410000 */
[----:B------:R2:W-:Y:S01]  /*5320*/  MUFU.TANH R225, R15 ;  /* 0x0000000f00e17308 */ /* 0x0005e20000002400 */
[----:B-1----:R-:W-:Y:S09]  /*5330*/  @!P0 IADD3 R9, R198, UR11, RZ ;  /* 0x0000000bc6098c10 */ /* 0x002ff2000fffe0ff */
[----:B------:R-:W-:Y:S10]  /*5340*/  MUFU.TANH R70, R6 ;  /* 0x0000000600467308 */ /* 0x000ff40000002400 */
[----:B------:R1:W-:Y:S01]  /*5350*/  MUFU.TANH R94, R16 ;  /* 0x00000010005e7308 */ /* 0x0003e20000002400 */
[----:B--2---:R-:W2:Y:S09]  /*5360*/  LDL R15, [R1+0x48] ;  /* 0x00004800010f7983 */ /* 0x004eb20000100800 */
[----:B------:R3:W4:Y:S10]  /*5370*/  MUFU.TANH R69, R7 ;  /* 0x0000000700457308 */ /* 0x0007340000002400 */
[----:B------:R4:W4:Y:S01]  /*5380*/  MUFU.TANH R226, R14 ;  /* 0x0000000e00e27308 */ /* 0x0009220000002400 */
[----:B-1----:R-:W2:Y:S09]  /*5390*/  LDL R16, [R1+0x4c] ;  /* 0x00004c0001107983 */ /* 0x002eb20000100800 */
[----:B------:R-:W-:Y:S01]  /*53a0*/  MUFU.TANH R208, R13 ;  /* 0x0000000d00d07308 */ /* 0x000fe20000002400 */
[----:B---3--:R-:W1:Y:S09]  /*53b0*/  LDSM.16.M88.4 R4, [R188+0x800] ;  /* 0x00080000bc04783b */ /* 0x008e720000000200 */
[----:B------:R3:W-:Y:S01]  /*53c0*/  MUFU.TANH R209, R12 ;  /* 0x0000000c00d17308 */ /* 0x0007e20000002400 */
[C---:B----4-:R-:W-:Y:S04]  /*53d0*/  @!P0 VIMNMX R14, R9.reuse, UR12, PT ;  /* 0x0000000c090e8c48 */ /* 0x050fe8000bfe0100 */
[----:B------:R-:W-:Y:S05]  /*53e0*/  @!P0 ISETP.GE.AND P3, PT, R0, R14, PT ;  /* 0x0000000e0000820c */ /* 0x000fea0003f66270 */
[----:B------:R-:W-:Y:S10]  /*53f0*/  MUFU.TANH R180, R19 ;  /* 0x0000001300b47308 */ /* 0x000ff40000002400 */
[----:B------:R4:W4:Y:S01]  /*5400*/  MUFU.TANH R227, R11 ;  /* 0x0000000b00e37308 */ /* 0x0009220000002400 */
[----:B---3--:R-:W-:Y:S01]  /*5410*/  FMUL.FTZ R12, R196, 1.4426950216293334961 ;  /* 0x3fb8aa3bc40c7820 */ /* 0x008fe20000410000 */
[----:B------:R-:W-:Y:S04]  /*5420*/  MOV R196, 0x8 ;  /* 0x0000000800c47802 */ /* 0x000fe80000000f00 */
[----:B------:R-:W-:Y:S04]  /*5430*/  FSEL R12, R12, RZ, P2 ;  /* 0x000000ff0c0c7208 */ /* 0x000fe80001000000 */
[----:B------:R-:W3:Y:S01]  /*5440*/  MUFU.TANH R213, R8 ;  /* 0x0000000800d57308 */ /* 0x000ee20000002400 */
[----:B------:R-:W-:Y:S09]  /*5450*/  @!P0 VIADDMNMX R13, R9, R196, UR12, PT ;  /* 0x0000000c090d8e46 */ /* 0x000ff2000b8001c4 */
[----:B------:R3:W2:Y:S01]  /*5460*/  MUFU.TANH R231, R10 ;  /* 0x0000000a00e77308 */ /* 0x0006a20000002400 */
[-C--:B-1----:R-:W-:Y:S03]  /*5470*/  HMMA.16816.F32 R20, R176, R4.reuse, R20 ;  /* 0x00000004b014723c */ /* 0x082fe60000001814 */
[----:B----4-:R-:W-:Y:S01]  /*5480*/  FMUL.FTZ R11, R2, 1.4426950216293334961 ;  /* 0x3fb8aa3b020b7820 */ /* 0x010fe20000410000 */
[----:B------:R-:W-:Y:S02]  /*5490*/  @!P0 VIADD R2, R0, 0x1 ;  /* 0x0000000100028836 */ /* 0x000fe40000000000 */
[C---:B------:R-:W-:Y:S03]  /*54a0*/  HMMA.16816.F32 R24, R132.reuse, R4, R24 ;  /* 0x000000048418723c */ /* 0x040fe60000001818 */
[----:B------:R-:W-:Y:S01]  /*54b0*/  MUFU.TANH R93, R17 ;  /* 0x00000011005d7308 */ /* 0x000fe20000002400 */
[----:B------:R-:W-:Y:S02]  /*54c0*/  @!P0 ISETP.GE.AND P2, PT, R2, R14, PT ;  /* 0x0000000e0200820c */ /* 0x000fe40003f46270 */
[----:B------:R-:W-:Y:S01]  /*54d0*/  FSEL R11, R11, RZ, P1 ;  /* 0x000000ff0b0b7208 */ /* 0x000fe20000800000 */
[----:B------:R-:W-:Y:S01]  /*54e0*/  IMAD.MOV.U32 R5, RZ, RZ, R69 ;  /* 0x000000ffff057224 */ /* 0x000fe200078e0045 */
[----:B------:R-:W-:Y:S05]  /*54f0*/  MOV R4, R100 ;  /* 0x0000006400047202 */ /* 0x000fea0000000f00 */
[----:B------:R1:W-:Y:S01]  /*5500*/  MUFU.TANH R181, R18 ;  /* 0x0000001200b57308 */ /* 0x0003e20000002400 */
[----:B------:R-:W-:Y:S01]  /*5510*/  @!P0 ISETP.GE.AND P1, PT, R0, R13, PT ;  /* 0x0000000d0000820c */ /* 0x000fe20003f26270 */
[-C--:B------:R-:W-:Y:S01]  /*5520*/  HMMA.16816.F32 R28, R132, R6.reuse, R28 ;  /* 0x00000006841c723c */ /* 0x080fe2000000181c */
[----:B---3--:R-:W-:Y:S02]  /*5530*/  MOV R10, 0x40 ;  /* 0x00000040000a7802 */ /* 0x008fe40000000f00 */
[----:B------:R-:W-:Y:S02]  /*5540*/  @!P0 FSEL R4, R100, -INF , !P3 ;  /* 0xff80000064048808 */ /* 0x000fe40005800000 */
[----:B------:R-:W-:Y:S01]  /*5550*/  MOV R8, R99 ;  /* 0x0000006300087202 */ /* 0x000fe20000000f00 */
[C---:B------:R-:W-:Y:S05]  /*5560*/  HMMA.16816.F32 R32, R176.reuse, R6, R32 ;  /* 0x00000006b020723c */ /* 0x040fea0000001820 */
[--C-:B------:R-:W-:Y:S01]  /*5570*/  FFMA.FTZ R4, R4, UR7, -R12.reuse ;  /* 0x0000000704047c23 */ /* 0x100fe2000801080c */
[----:B------:R-:W-:Y:S01]  /*5580*/  @!P0 FSEL R8, R99, -INF , !P2 ;  /* 0xff80000063088808 */ /* 0x000fe20005000000 */
[----:B------:R-:W-:Y:S01]  /*5590*/  FMUL.FTZ R20, R20, UR6 ;  /* 0x0000000614147c20 */ /* 0x000fe20008410000 */
[----:B------:R-:W-:Y:S01]  /*55a0*/  FMUL.FTZ R21, R21, UR6 ;  /* 0x0000000615157c20 */ /* 0x000fe20008410000 */
[----:B------:R3:W-:Y:S01]  /*55b0*/  MUFU.EX2 R101, R4 ;  /* 0x0000000400657308 */ /* 0x0007e20000000800 */
[----:B------:R-:W-:Y:S01]  /*55c0*/  @!P0 ISETP.GE.AND P2, PT, R2, R13, PT ;  /* 0x0000000d0200820c */ /* 0x000fe20003f46270 */
[----:B------:R-:W-:Y:S01]  /*55d0*/  FFMA.FTZ R8, R8, UR7, -R12 ;  /* 0x0000000708087c23 */ /* 0x000fe2000801080c */
[----:B------:R-:W-:Y:S01]  /*55e0*/  FMUL.FTZ R22, R22, UR6 ;  /* 0x0000000616167c20 */ /* 0x000fe20008410000 */
[----:B------:R-:W-:Y:S01]  /*55f0*/  FMUL.FTZ R24, R24, UR6 ;  /* 0x0000000618187c20 */ /* 0x000fe20008410000 */
[----:B------:R-:W-:Y:S01]  /*5600*/  @!P0 FSEL R5, R69, -INF , !P2 ;  /* 0xff80000045058808 */ /* 0x000fe20005000000 */
[----:B------:R-:W-:Y:S01]  /*5610*/  FMUL.FTZ R25, R25, UR6 ;  /* 0x0000000619197c20 */ /* 0x000fe20008410000 */
[----:B------:R-:W-:Y:S03]  /*5620*/  @!P0 VIADDMNMX R10, R9, R10, UR12, PT ;  /* 0x0000000c090a8e46 */ /* 0x000fe6000b80010a */
[----:B------:R-:W-:Y:S01]  /*5630*/  MUFU.EX2 R151, R8 ;  /* 0x0000000800977308 */ /* 0x000fe20000000800 */
[----:B------:R-:W-:Y:S01]  /*5640*/  FMUL.FTZ R26, R26, UR6 ;  /* 0x000000061a1a7c20 */ /* 0x000fe20008410000 */
[----:B------:R-:W-:Y:S01]  /*5650*/  FMUL.FTZ R23, R23, UR6 ;  /* 0x0000000617177c20 */ /* 0x000fe20008410000 */
[----:B------:R-:W-:Y:S01]  /*5660*/  @!P0 ISETP.GE.AND P4, PT, R2, R10, PT ;  /* 0x0000000a0200820c */ /* 0x000fe20003f86270 */
[----:B-1----:R-:W-:Y:S01]  /*5670*/  IMAD.MOV.U32 R18, RZ, RZ, R225 ;  /* 0x000000ffff127224 */ /* 0x002fe200078e00e1 */
[----:B------:R-:W-:Y:S01]  /*5680*/  MOV R17, R226 ;  /* 0x000000e200117202 */ /* 0x000fe20000000f00 */
[----:B------:R-:W-:Y:S01]  /*5690*/  FMUL.FTZ R27, R27, UR6 ;  /* 0x000000061b1b7c20 */ /* 0x000fe20008410000 */
[----:B------:R-:W-:Y:S03]  /*56a0*/  FMUL.FTZ R32, R32, UR6 ;  /* 0x0000000620207c20 */ /* 0x000fe60008410000 */
[----:B------:R-:W-:Y:S01]  /*56b0*/  MUFU.TANH R202, R25 ;  /* 0x0000001900ca7308 */ /* 0x000fe20000002400 */
[----:B---3--:R-:W-:Y:S01]  /*56c0*/  MOV R4, R70 ;  /* 0x0000004600047202 */ /* 0x008fe20000000f00 */
[----:B------:R-:W-:Y:S01]  /*56d0*/  FMUL.FTZ R33, R33, UR6 ;  /* 0x0000000621217c20 */ /* 0x000fe20008410000 */
[----:B------:R-:W-:Y:S01]  /*56e0*/  @!P0 FSEL R4, R70, -INF , !P1 ;  /* 0xff80000046048808 */ /* 0x000fe20004800000 */
[----:B------:R-:W-:Y:S01]  /*56f0*/  FMUL.FTZ R34, R34, UR6 ;  /* 0x0000000622227c20 */ /* 0x000fe20008410000 */
[----:B------:R-:W-:Y:S01]  /*5700*/  @!P0 ISETP.GE.AND P1, PT, R0, R10, PT ;  /* 0x0000000a0000820c */ /* 0x000fe20003f26270 */
[----:B------:R-:W-:Y:S01]  /*5710*/  FMUL.FTZ R35, R35, UR6 ;  /* 0x0000000623237c20 */ /* 0x000fe20008410000 */
[----:B------:R-:W-:Y:S03]  /*5720*/  FMUL.FTZ R30, R30, UR6 ;  /* 0x000000061e1e7c20 */ /* 0x000fe60008410000 */
[----:B------:R-:W-:Y:S01]  /*5730*/  MUFU.TANH R88, R32 ;  /* 0x0000002000587308 */ /* 0x000fe20000002400 */
[--C-:B------:R-:W-:Y:S01]  /*5740*/  FFMA.FTZ R4, R4, UR7, -R11.reuse ;  /* 0x0000000704047c23 */ /* 0x100fe2000801080b */
[----:B------:R-:W-:Y:S01]  /*5750*/  FMUL.FTZ R28, R28, UR6 ;  /* 0x000000061c1c7c20 */ /* 0x000fe20008410000 */
[----:B------:R-:W-:Y:S01]  /*5760*/  FMUL.FTZ R29, R29, UR6 ;  /* 0x000000061d1d7c20 */ /* 0x000fe20008410000 */
[----:B------:R-:W-:Y:S06]  /*5770*/  FMUL.FTZ R31, R31, UR6 ;  /* 0x000000061f1f7c20 */ /* 0x000fec0008410000 */
[----:B------:R1:W-:Y:S10]  /*5780*/  MUFU.EX2 R68, R4 ;  /* 0x0000000400447308 */ /* 0x0003f40000000800 */
[----:B------:R-:W-:Y:S10]  /*5790*/  MUFU.TANH R198, R29 ;  /* 0x0000001d00c67308 */ /* 0x000ff40000002400 */
[----:B------:R-:W-:Y:S01]  /*57a0*/  MUFU.TANH R219, R26 ;  /* 0x0000001a00db7308 */ /* 0x000fe20000002400 */
[----:B-1----:R-:W-:Y:S01]  /*57b0*/  FFMA.FTZ R4, R5, UR7, -R11 ;  /* 0x0000000705047c23 */ /* 0x002fe2000801080b */
[----:B------:R-:W-:Y:S08]  /*57c0*/  IMAD.MOV.U32 R5, RZ, RZ, R227 ;  /* 0x000000ffff057224 */ /* 0x000ff000078e00e3 */
[----:B------:R-:W-:Y:S10]  /*57d0*/  MUFU.TANH R87, R33 ;  /* 0x0000002100577308 */ /* 0x000ff40000002400 */
[----:B------:R1:W-:Y:S10]  /*57e0*/  MUFU.EX2 R3, R4 ;  /* 0x0000000400037308 */ /* 0x0003f40000000800 */
[----:B------:R-:W-:Y:S10]  /*57f0*/  MUFU.TANH R166, R34 ;  /* 0x0000002200a67308 */ /* 0x000ff40000002400 */
[----:B------:R-:W-:Y:S01]  /*5800*/  MUFU.TANH R170, R23 ;  /* 0x0000001700aa7308 */ /* 0x000fe20000002400 */
[----:B-1----:R-:W-:Y:S01]  /*5810*/  IMAD.MOV.U32 R4, RZ, RZ, R213 ;  /* 0x000000ffff047224 */ /* 0x002fe200078e00d5 */
[----:B------:R-:W-:Y:S08]  /*5820*/  @!P0 FSEL R4, R213, -INF , !P1 ;  /* 0xff800000d5048808 */ /* 0x000ff00004800000 */
[----:B------:R-:W-:Y:S10]  /*5830*/  MUFU.TANH R164, R35 ;  /* 0x0000002300a47308 */ /* 0x000ff40000002400 */
[----:B------:R1:W-:Y:S10]  /*5840*/  MUFU.TANH R92, R20 ;  /* 0x00000014005c7308 */ /* 0x0003f40000002400 */
[----:B------:R3:W-:Y:S10]  /*5850*/  MUFU.TANH R91, R21 ;  /* 0x00000015005b7308 */ /* 0x0007f40000002400 */
[----:B------:R4:W-:Y:S01]  /*5860*/  MUFU.TANH R171, R22 ;  /* 0x0000001600ab7308 */ /* 0x0009e20000002400 */
[----:B-1----:R-:W2:Y:S09]  /*5870*/  LDL R20, [R1+0x24] ;  /* 0x0000240001147983 */ /* 0x002eb20000100800 */
[----:B------:R1:W-:Y:S01]  /*5880*/  MUFU.TANH R203, R24 ;  /* 0x0000001800cb7308 */ /* 0x0003e20000002400 */
[----:B---3--:R-:W3:Y:S09]  /*5890*/  LDL R21, [R1+0x28] ;  /* 0x0000280001157983 */ /* 0x008ef20000100800 */
[----:B------:R-:W-:Y:S01]  /*58a0*/  MUFU.TANH R218, R27 ;  /* 0x0000001b00da7308 */ /* 0x000fe20000002400 */
[----:B----4-:R-:W4:Y:S09]  /*58b0*/  LDL R22, [R1+0x18] ;  /* 0x0000180001167983 */ /* 0x010f320000100800 */
[----:B------:R-:W-:Y:S01]  /*58c0*/  MUFU.TANH R217, R30 ;  /* 0x0000001e00d97308 */ /* 0x000fe20000002400 */
[----:B-1----:R-:W3:Y:S09]  /*58d0*/  LDL R24, [R1+0x10] ;  /* 0x0000100001187983 */ /* 0x002ef20000100800 */
[----:B------:R-:W-:Y:S10]  /*58e0*/  MUFU.TANH R199, R28 ;  /* 0x0000001c00c77308 */ /* 0x000ff40000002400 */
[----:B------:R-:W-:Y:S01]  /*58f0*/  MUFU.TANH R216, R31 ;  /* 0x0000001f00d87308 */ /* 0x000fe20000002400 */
[C---:B--2---:R-:W-:Y:S01]  /*5900*/  FMUL.FTZ R8, R15.reuse, 1.4426950216293334961 ;  /* 0x3fb8aa3b0f087820 */ /* 0x044fe20000410000 */
[----:B------:R-:W-:Y:S02]  /*5910*/  FSETP.NEU.FTZ.AND P2, PT, R15, -INF , PT ;  /* 0xff8000000f00780b */ /* 0x000fe40003f5d000 */
[----:B------:R-:W-:Y:S02]  /*5920*/  MOV R15, 0x48 ;  /* 0x00000048000f7802 */ /* 0x000fe40000000f00 */
[----:B------:R-:W-:Y:S02]  /*5930*/  FSEL R8, R8, RZ, P2 ;  /* 0x000000ff08087208 */ /* 0x000fe40001000000 */
[----:B------:R-:W-:Y:S02]  /*5940*/  @!P0 VIADDMNMX R9, R9, R15, UR12, PT ;  /* 0x0000000c09098e46 */ /* 0x000fe4000b80010f */
[----:B------:R-:W-:Y:S01]  /*5950*/  MOV R15, R212 ;  /* 0x000000d4000f7202 */ /* 0x000fe20000000f00 */
[--C-:B------:R-:W-:Y:S01]  /*5960*/  FFMA.FTZ R4, R4, UR7, -R8.reuse ;  /* 0x0000000704047c23 */ /* 0x100fe20008010808 */
[-C--:B------:R-:W-:Y:S02]  /*5970*/  @!P0 ISETP.GE.AND P2, PT, R2, R9.reuse, PT ;  /* 0x000000090200820c */ /* 0x080fe40003f46270 */
[-C--:B------:R-:W-:Y:S01]  /*5980*/  @!P0 ISETP.GE.AND P3, PT, R0, R9.reuse, PT ;  /* 0x000000090000820c */ /* 0x080fe20003f66270 */
[----:B------:R1:W-:Y:S01]  /*5990*/  MUFU.EX2 R249, R4 ;  /* 0x0000000400f97308 */ /* 0x0003e20000000800 */
[----:B------:R-:W-:Y:S01]  /*59a0*/  @!P0 FSEL R15, R212, -INF , !P4 ;  /* 0xff800000d40f8808 */ /* 0x000fe20006000000 */
[C---:B------:R-:W-:Y:S01]  /*59b0*/  FMUL.FTZ R2, R16.reuse, 1.4426950216293334961 ;  /* 0x3fb8aa3b10027820 */ /* 0x040fe20000410000 */
[----:B------:R-:W-:Y:S02]  /*59c0*/  FSETP.NEU.FTZ.AND P1, PT, R16, -INF , PT ;  /* 0xff8000001000780b */ /* 0x000fe40003f3d000 */
[----:B------:R-:W-:Y:S01]  /*59d0*/  @!P0 FSEL R5, R227, -INF , !P2 ;  /* 0xff800000e3058808 */ /* 0x000fe20005000000 */
[----:B------:R-:W-:Y:S01]  /*59e0*/  FFMA.FTZ R15, R15, UR7, -R8 ;  /* 0x000000070f0f7c23 */ /* 0x000fe20008010808 */
[----:B------:R-:W-:Y:S02]  /*59f0*/  FSEL R2, R2, RZ, P1 ;  /* 0x000000ff02027208 */ /* 0x000fe40000800000 */
[----:B------:R-:W-:Y:S01]  /*5a00*/  @!P0 IADD3 R16, R0, 0x8, RZ ;  /* 0x0000000800108810 */ /* 0x000fe20007ffe0ff */
[----:B------:R2:W-:Y:S03]  /*5a10*/  MUFU.EX2 R248, R15 ;  /* 0x0000000f00f87308 */ /* 0x0005e60000000800 */
[C---:B------:R-:W-:Y:S02]  /*5a20*/  @!P0 ISETP.GE.AND P2, PT, R16.reuse, R9, PT ;  /* 0x000000091000820c */ /* 0x040fe40003f46270 */
[-C--:B------:R-:W-:Y:S02]  /*5a30*/  @!P0 ISETP.GE.AND P1, PT, R16, R10.reuse, PT ;  /* 0x0000000a1000820c */ /* 0x080fe40003f26270 */
[----:B-1----:R-:W-:Y:S02]  /*5a40*/  MOV R4, R231 ;  /* 0x000000e700047202 */ /* 0x002fe40000000f00 */
[----:B------:R-:W-:Y:S02]  /*5a50*/  @!P0 FSEL R4, R231, -INF , !P3 ;  /* 0xff800000e7048808 */ /* 0x000fe40005800000 */
[----:B------:R-:W-:Y:S02]  /*5a60*/  @!P0 FSEL R17, R226, -INF , !P2 ;  /* 0xff800000e2118808 */ /* 0x000fe40005000000 */
[----:B------:R-:W-:Y:S01]  /*5a70*/  @!P0 ISETP.GE.AND P2, PT, R16, R13, PT ;  /* 0x0000000d1000820c */ /* 0x000fe20003f46270 */
[--C-:B------:R-:W-:Y:S02]  /*5a80*/  FFMA.FTZ R4, R4, UR7, -R2.reuse ;  /* 0x0000000704047c23 */ /* 0x100fe40008010802 */
[--C-:B------:R-:W-:Y:S01]  /*5a90*/  FFMA.FTZ R17, R17, UR7, -R2.reuse ;  /* 0x0000000711117c23 */ /* 0x100fe20008010802 */
[----:B--2---:R-:W-:Y:S01]  /*5aa0*/  @!P0 VIADD R15, R0, 0x9 ;  /* 0x00000009000f8836 */ /* 0x004fe20000000000 */
[----:B------:R1:W2:Y:S10]  /*5ab0*/  MUFU.EX2 R25, R4 ;  /* 0x0000000400197308 */ /* 0x0002b40000000800 */
[----:B------:R-:W-:Y:S01]  /*5ac0*/  MUFU.EX2 R23, R17 ;  /* 0x0000001100177308 */ /* 0x000fe20000000800 */
[----:B-1----:R-:W-:Y:S01]  /*5ad0*/  FFMA.FTZ R4, R5, UR7, -R2 ;  /* 0x0000000705047c23 */ /* 0x002fe20008010802 */
[----:B--2---:R-:W-:Y:S01]  /*5ae0*/  STL [R1+0x8], R25 ;  /* 0x0000081901007387 */ /* 0x004fe20000100800 */
[----:B------:R-:W-:Y:S07]  /*5af0*/  MOV R5, R209 ;  /* 0x000000d100057202 */ /* 0x000fee0000000f00 */
[----:B------:R1:W2:Y:S01]  /*5b00*/  MUFU.EX2 R26, R4 ;  /* 0x00000004001a7308 */ /* 0x0002a20000000800 */
[----:B------:R-:W-:Y:S02]  /*5b10*/  @!P0 FSEL R5, R209, -INF , !P1 ;  /* 0xff800000d1058808 */ /* 0x000fe40004800000 */
[----:B------:R-:W-:Y:S03]  /*5b20*/  @!P0 ISETP.GE.AND P1, PT, R15, R10, PT ;  /* 0x0000000a0f00820c */ /* 0x000fe60003f26270 */
[--C-:B------:R-:W-:Y:S04]  /*5b30*/  FFMA.FTZ R5, R5, UR7, -R8.reuse ;  /* 0x0000000705057c23 */ /* 0x100fe80008010808 */
[----:B------:R2:W-:Y:S01]  /*5b40*/  MUFU.EX2 R245, R5 ;  /* 0x0000000500f57308 */ /* 0x0005e20000000800 */
[----:B-1----:R-:W-:Y:S01]  /*5b50*/  MOV R4, R208 ;  /* 0x000000d000047202 */ /* 0x002fe20000000f00 */
[----:B--2---:R-:W-:Y:S01]  /*5b60*/  STL [R1+0x4], R26 ;  /* 0x0000041a01007387 */ /* 0x004fe20000100800 */
[----:B------:R-:W-:Y:S02]  /*5b70*/  @!P0 FSEL R4, R208, -INF , !P1 ;  /* 0xff800000d0048808 */ /* 0x000fe40004800000 */
[----:B------:R-:W-:Y:S01]  /*5b80*/  @!P0 ISETP.GE.AND P1, PT, R15, R9, PT ;  /* 0x000000090f00820c */ /* 0x000fe20003f26270 */
[----:B------:R-:W-:Y:S02]  /*5b90*/  STL [R1], R23 ;  /* 0x0000001701007387 */ /* 0x000fe40000100800 */
[----:B------:R-:W-:Y:S01]  /*5ba0*/  FFMA.FTZ R19, R4, UR7, -R8 ;  /* 0x0000000704137c23 */ /* 0x000fe20008010808 */
[----:B------:R-:W-:Y:S02]  /*5bb0*/  @!P0 FSEL R18, R225, -INF , !P1 ;  /* 0xff800000e1128808 */ /* 0x000fe40004800000 */
[----:B------:R-:W-:Y:S01]  /*5bc0*/  @!P0 ISETP.GE.AND P1, PT, R16, R14, PT ;  /* 0x0000000e1000820c */ /* 0x000fe20003f26270 */
[----:B------:R-:W-:Y:S01]  /*5bd0*/  MUFU.EX2 R244, R19 ;  /* 0x0000001300f47308 */ /* 0x000fe20000000800 */
[----:B------:R-:W1:Y:S01]  /*5be0*/  LDSM.16.M88.4 R4, [R188+0x1000] ;  /* 0x00100000bc04783b */ /* 0x000e620000000200 */
[----:B------:R-:W-:Y:S01]  /*5bf0*/  FFMA.FTZ R17, R18, UR7, -R2 ;  /* 0x0000000712117c23 */ /* 0x000fe20008010802 */
[----:B------:R-:W-:Y:S01]  /*5c00*/  MOV R18, R93 ;  /* 0x0000005d00127202 */ /* 0x000fe20000000f00 */
[----:B------:R-:W-:Y:S01]  /*5c10*/  IMAD.MOV.U32 R16, RZ, RZ, R181 ;  /* 0x000000ffff107224 */ /* 0x000fe200078e00b5 */
[----:B------:R-:W-:Y:S05]  /*5c20*/  @!P0 FSEL R16, R181, -INF , !P2 ;  /* 0xff800000b5108808 */ /* 0x000fea0005000000 */
[----:B------:R2:W-:Y:S01]  /*5c30*/  MUFU.EX2 R252, R17 ;  /* 0x0000001100fc7308 */ /* 0x0005e20000000800 */
[--C-:B------:R-:W-:Y:S09]  /*5c40*/  FFMA.FTZ R16, R16, UR7, -R11.reuse ;  /* 0x0000000710107c23 */ /* 0x100ff2000801080b */
[----:B------:R1:W-:Y:S01]  /*5c50*/  MUFU.EX2 R233, R16 ;  /* 0x0000001000e97308 */ /* 0x0003e20000000800 */
[----:B--2---:R-:W-:Y:S02]  /*5c60*/  MOV R17, R94 ;  /* 0x0000005e00117202 */ /* 0x004fe40000000f00 */
[----:B------:R-:W-:Y:S02]  /*5c70*/  @!P0 FSEL R17, R94, -INF , !P1 ;  /* 0xff8000005e118808 */ /* 0x000fe40004800000 */
[----:B------:R-:W-:Y:S03]  /*5c80*/  @!P0 ISETP.GE.AND P1, PT, R15, R14, PT ;  /* 0x0000000e0f00820c */ /* 0x000fe60003f26270 */
[--C-:B------:R-:W-:Y:S01]  /*5c90*/  FFMA.FTZ R17, R17, UR7, -R12.reuse ;  /* 0x0000000711117c23 */ /* 0x100fe2000801080c */
[----:B------:R-:W-:Y:S02]  /*5ca0*/  @!P0 FSEL R18, R93, -INF , !P1 ;  /* 0xff8000005d128808 */ /* 0x000fe40004800000 */
[----:B------:R-:W-:Y:S01]  /*5cb0*/  @!P0 ISETP.GE.AND P1, PT, R15, R13, PT ;  /* 0x0000000d0f00820c */ /* 0x000fe20003f26270 */
[----:B------:R2:W-:Y:S01]  /*5cc0*/  MUFU.EX2 R98, R17 ;  /* 0x0000001100627308 */ /* 0x0005e20000000800 */
[----:B------:R-:W-:Y:S02]  /*5cd0*/  MOV R15, R180 ;  /* 0x000000b4000f7202 */ /* 0x000fe40000000f00 */
[----:B------:R-:W-:Y:S01]  /*5ce0*/  @!P0 FSEL R15, R180, -INF , !P1 ;  /* 0xff800000b40f8808 */ /* 0x000fe20004800000 */
[-C--:B-1----:R-:W-:Y:S04]  /*5cf0*/  HMMA.16816.F32 R36, R176, R4.reuse, R36 ;  /* 0x00000004b024723c */ /* 0x082fe80000001824 */
[----:B------:R-:W-:Y:S01]  /*5d00*/  FFMA.FTZ R15, R15, UR7, -R11 ;  /* 0x000000070f0f7c23 */ /* 0x000fe2000801080b */
[----:B------:R-:W-:Y:S01]  /*5d10*/  @!P0 IADD3 R16, R0, 0x10, RZ ;  /* 0x0000001000108810 */ /* 0x000fe20007ffe0ff */
[C---:B------:R-:W-:Y:S02]  /*5d20*/  HMMA.16816.F32 R40, R132.reuse, R4, R40 ;  /* 0x000000048428723c */ /* 0x040fe40000001828 */
[----:B------:R1:W-:Y:S02]  /*5d30*/  MUFU.EX2 R232, R15 ;  /* 0x0000000f00e87308 */ /* 0x0003e40000000800 */
[----:B------:R-:W-:Y:S01]  /*5d40*/  @!P0 ISETP.GE.AND P1, PT, R16, R14, PT ;  /* 0x0000000e1000820c */ /* 0x000fe20003f26270 */
[----:B--2---:R-:W-:Y:S02]  /*5d50*/  FFMA.FTZ R17, R18, UR7, -R12 ;  /* 0x0000000712117c23 */ /* 0x004fe4000801080c */
[----:B------:R-:W-:Y:S01]  /*5d60*/  MOV R4, R91 ;  /* 0x0000005b00047202 */ /* 0x000fe20000000f00 */
[-C--:B------:R-:W-:Y:S04]  /*5d70*/  HMMA.16816.F32 R44, R132, R6.reuse, R44 ;  /* 0x00000006842c723c */ /* 0x080fe8000000182c */
[----:B------:R2:W-:Y:S01]  /*5d80*/  MUFU.EX2 R97, R17 ;  /* 0x0000001100617308 */ /* 0x0005e20000000800 */
[-C--:B------:R-:W-:Y:S02]  /*5d90*/  @!P0 ISETP.GE.AND P2, PT, R16, R13.reuse, PT ;  /* 0x0000000d1000820c */ /* 0x080fe40003f46270 */
[----:B------:R-:W-:Y:S01]  /*5da0*/  MOV R18, R216 ;  /* 0x000000d800127202 */ /* 0x000fe20000000f00 */
[C---:B------:R-:W-:Y:S04]  /*5db0*/  HMMA.16816.F32 R48, R176.reuse, R6, R48 ;  /* 0x00000006b030723c */ /* 0x040fe80000001830 */
[----:B-1----:R-:W-:Y:S01]  /*5dc0*/  @!P0 IADD3 R15, R0, 0x11, RZ ;  /* 0x00000011000f8810 */ /* 0x002fe20007ffe0ff */
[----:B------:R-:W-:Y:S01]  /*5dd0*/  FMUL.FTZ R36, R36, UR6 ;  /* 0x0000000624247c20 */ /* 0x000fe20008410000 */
[----:B------:R-:W-:Y:S01]  /*5de0*/  FMUL.FTZ R37, R37, UR6 ;  /* 0x0000000625257c20 */ /* 0x000fe20008410000 */
[----:B------:R-:W-:Y:S02]  /*5df0*/  FMUL.FTZ R38, R38, UR6 ;  /* 0x0000000626267c20 */ /* 0x000fe40008410000 */
[----:B------:R-:W-:Y:S02]  /*5e00*/  MUFU.TANH R84, R36 ;  /* 0x0000002400547308 */ /* 0x000fe40000002400 */
[----:B------:R-:W-:Y:S01]  /*5e10*/  FMUL.FTZ R40, R40, UR6 ;  /* 0x0000000628287c20 */ /* 0x000fe20008410000 */
[----:B------:R-:W-:Y:S01]  /*5e20*/  FMUL.FTZ R39, R39, UR6 ;  /* 0x0000000627277c20 */ /* 0x000fe20008410000 */
[----:B--2---:R-:W-:Y:S01]  /*5e30*/  IMAD.MOV.U32 R17, RZ, RZ, R92 ;  /* 0x000000ffff117224 */ /* 0x004fe200078e005c */
[----:B------:R-:W-:Y:S01]  /*5e40*/  @!P0 FSEL R17, R92, -INF , !P1 ;  /* 0xff8000005c118808 */ /* 0x000fe20004800000 */
[----:B------:R-:W-:Y:S01]  /*5e50*/  FMUL.FTZ R42, R42, UR6 ;  /* 0x000000062a2a7c20 */ /* 0x000fe20008410000 */
[----:B------:R-:W-:Y:S01]  /*5e60*/  @!P0 ISETP.GE.AND P1, PT, R15, R14, PT ;  /* 0x0000000e0f00820c */ /* 0x000fe20003f26270 */
[----:B------:R-:W-:Y:S02]  /*5e70*/  FMUL.FTZ R41, R41, UR6 ;  /* 0x0000000629297c20 */ /* 0x000fe40008410000 */
[----:B------:R-:W1:Y:S01]  /*5e80*/  MUFU.TANH R83, R37 ;  /* 0x0000002500537308 */ /* 0x000e620000002400 */
[--C-:B------:R-:W-:Y:S01]  /*5e90*/  FFMA.FTZ R5, R17, UR7, -R12.reuse ;  /* 0x0000000711057c23 */ /* 0x100fe2000801080c */
[----:B------:R-:W-:Y:S01]  /*5ea0*/  @!P0 FSEL R4, R91, -INF , !P1 ;  /* 0xff8000005b048808 */ /* 0x000fe20004800000 */
[----:B------:R-:W-:Y:S01]  /*5eb0*/  FMUL.FTZ R43, R43, UR6 ;  /* 0x000000062b2b7c20 */ /* 0x000fe20008410000 */
[----:B------:R-:W-:Y:S01]  /*5ec0*/  @!P0 ISETP.GE.AND P1, PT, R15, R13, PT ;  /* 0x0000000d0f00820c */ /* 0x000fe20003f26270 */
[----:B------:R-:W-:Y:S01]  /*5ed0*/  FMUL.FTZ R44, R44, UR6 ;  /* 0x000000062c2c7c20 */ /* 0x000fe20008410000 */
[----:B------:R-:W-:Y:S01]  /*5ee0*/  FMUL.FTZ R48, R48, UR6 ;  /* 0x0000000630307c20 */ /* 0x000fe20008410000 */
[----:B------:R-:W-:Y:S03]  /*5ef0*/  FMUL.FTZ R49, R49, UR6 ;  /* 0x0000000631317c20 */ /* 0x000fe60008410000 */
[----:B------:R-:W-:Y:S01]  /*5f00*/  MUFU.TANH R182, R41 ;  /* 0x0000002900b67308 */ /* 0x000fe20000002400 */
[----:B------:R-:W-:Y:S01]  /*5f10*/  FMUL.FTZ R50, R50, UR6 ;  /* 0x0000000632327c20 */ /* 0x000fe20008410000 */
[----:B------:R-:W-:Y:S01]  /*5f20*/  FMUL.FTZ R51, R51, UR6 ;  /* 0x0000000633337c20 */ /* 0x000fe20008410000 */
[----:B------:R-:W-:Y:S01]  /*5f30*/  FFMA.FTZ R4, R4, UR7, -R12 ;  /* 0x0000000704047c23 */ /* 0x000fe2000801080c */
[----:B------:R-:W-:Y:S01]  /*5f40*/  MOV R17, R170 ;  /* 0x000000aa00117202 */ /* 0x000fe20000000f00 */
[----:B------:R-:W-:Y:S01]  /*5f50*/  FMUL.FTZ R45, R45, UR6 ;  /* 0x000000062d2d7c20 */ /* 0x000fe20008410000 */
[----:B------:R-:W-:Y:S01]  /*5f60*/  @!P0 FSEL R17, R170, -INF , !P1 ;  /* 0xff800000aa118808 */ /* 0x000fe20004800000 */
[----:B------:R-:W-:Y:S03]  /*5f70*/  FMUL.FTZ R46, R46, UR6 ;  /* 0x000000062e2e7c20 */ /* 0x000fe60008410000 */
[----:B------:R2:W-:Y:S01]  /*5f80*/  MUFU.EX2 R96, R5 ;  /* 0x0000000500607308 */ /* 0x0005e20000000800 */
[CC--:B------:R-:W-:Y:S01]  /*5f90*/  @!P0 ISETP.GE.AND P1, PT, R16.reuse, R10.reuse, PT ;  /* 0x0000000a1000820c */ /* 0x0c0fe20003f26270 */
[----:B------:R-:W-:Y:S08]  /*5fa0*/  FMUL.FTZ R47, R47, UR6 ;  /* 0x000000062f2f7c20 */ /* 0x000ff00008410000 */
[----:B------:R-:W-:Y:S10]  /*5fb0*/  MUFU.TANH R80, R48 ;  /* 0x0000003000507308 */ /* 0x000ff40000002400 */
[----:B------:R1:W-:Y:S01]  /*5fc0*/  MUFU.EX2 R95, R4 ;  /* 0x00000004005f7308 */ /* 0x0003e20000000800 */
[----:B--2---:R-:W-:Y:S01]  /*5fd0*/  IMAD.MOV.U32 R5, RZ, RZ, R171 ;  /* 0x000000ffff057224 */ /* 0x004fe200078e00ab */
[----:B------:R-:W-:Y:S02]  /*5fe0*/  @!P0 FSEL R5, R171, -INF , !P2 ;  /* 0xff800000ab058808 */ /* 0x000fe40005000000 */
[----:B------:R-:W-:Y:S01]  /*5ff0*/  @!P0 ISETP.GE.AND P2, PT, R16, R9, PT ;  /* 0x000000091000820c */ /* 0x000fe20003f46270 */
[----:B------:R-:W-:Y:S05]  /*6000*/  @!P0 VIADD R16, R0, 0x18 ;  /* 0x0000001800108836 */ /* 0x000fea0000000000 */
[----:B------:R-:W-:Y:S10]  /*6010*/  MUFU.TANH R79, R49 ;  /* 0x00000031004f7308 */ /* 0x000ff40000002400 */
[----:B------:R-:W-:Y:S01]  /*6020*/  MUFU.TANH R161, R38 ;  /* 0x0000002600a17308 */ /* 0x000fe20000002400 */
[--C-:B-1----:R-:W-:Y:S01]  /*6030*/  FFMA.FTZ R4, R5, UR7, -R11.reuse ;  /* 0x0000000705047c23 */ /* 0x102fe2000801080b */
[----:B------:R-:W-:Y:S02]  /*6040*/  MOV R5, R219 ;  /* 0x000000db00057202 */ /* 0x000fe40000000f00 */
[----:B------:R-:W-:Y:S02]  /*6050*/  @!P0 FSEL R5, R219, -INF , !P2 ;  /* 0xff800000db058808 */ /* 0x000fe40005000000 */
[----:B------:R-:W-:Y:S04]  /*6060*/  @!P0 ISETP.GE.AND P2, PT, R16, R9, PT ;  /* 0x000000091000820c */ /* 0x000fe80003f46270 */
[----:B------:R-:W-:Y:S01]  /*6070*/  MUFU.TANH R157, R50 ;  /* 0x00000032009d7308 */ /* 0x000fe20000002400 */
[----:B------:R-:W-:Y:S09]  /*6080*/  FFMA.FTZ R5, R5, UR7, -R2 ;  /* 0x0000000705057c23 */ /* 0x000ff20008010802 */
[----:B------:R1:W-:Y:S10]  /*6090*/  MUFU.EX2 R223, R4 ;  /* 0x0000000400df7308 */ /* 0x0003f40000000800 */
[----:B------:R-:W-:Y:S10]  /*60a0*/  MUFU.TANH R156, R51 ;  /* 0x00000033009c7308 */ /* 0x000ff40000002400 */
[----:B------:R2:W-:Y:S01]  /*60b0*/  MUFU.EX2 R251, R5 ;  /* 0x0000000500fb7308 */ /* 0x0005e20000000800 */
[--C-:B-1----:R-:W-:Y:S01]  /*60c0*/  FFMA.FTZ R4, R17, UR7, -R11.reuse ;  /* 0x0000000711047c23 */ /* 0x102fe2000801080b */
[----:B------:R-:W-:Y:S08]  /*60d0*/  IMAD.MOV.U32 R17, RZ, RZ, R202 ;  /* 0x000000ffff117224 */ /* 0x000ff000078e00ca */
[----:B------:R1:W-:Y:S10]  /*60e0*/  MUFU.EX2 R222, R4 ;  /* 0x0000000400de7308 */ /* 0x0003f40000000800 */
[----:B------:R-:W-:Y:S01]  /*60f0*/  MUFU.TANH R160, R39 ;  /* 0x0000002700a07308 */ /* 0x000fe20000002400 */
[----:B--2---:R-:W-:Y:S09]  /*6100*/  MOV R5, R199 ;  /* 0x000000c700057202 */ /* 0x004ff20000000f00 */
[----:B------:R-:W-:Y:S01]  /*6110*/  MUFU.TANH R183, R40 ;  /* 0x0000002800b77308 */ /* 0x000fe20000002400 */
[----:B-1----:R-:W-:Y:S02]  /*6120*/  MOV R4, R203 ;  /* 0x000000cb00047202 */ /* 0x002fe40000000f00 */
[----:B------:R-:W-:Y:S02]  /*6130*/  @!P0 FSEL R4, R203, -INF , !P1 ;  /* 0xff800000cb048808 */ /* 0x000fe40004800000 */
[C---:B------:R-:W-:Y:S05]  /*6140*/  @!P0 ISETP.GE.AND P1, PT, R15.reuse, R10, PT ;  /* 0x0000000a0f00820c */ /* 0x040fea0003f26270 */
[----:B------:R-:W-:Y:S01]  /*6150*/  MUFU.TANH R207, R42 ;  /* 0x0000002a00cf7308 */ /* 0x000fe20000002400 */
[--C-:B------:R-:W-:Y:S01]  /*6160*/  FFMA.FTZ R4, R4, UR7, -R8.reuse ;  /* 0x0000000704047c23 */ /* 0x100fe20008010808 */
[----:B------:R-:W-:Y:S02]  /*6170*/  @!P0 FSEL R17, R202, -INF , !P1 ;  /* 0xff800000ca118808 */ /* 0x000fe40004800000 */
[----:B------:R-:W-:Y:S03]  /*6180*/  @!P0 ISETP.GE.AND P1, PT, R15, R9, PT ;  /* 0x000000090f00820c */ /* 0x000fe60003f26270 */
[----:B------:R-:W-:Y:S03]  /*6190*/  FFMA.FTZ R15, R17, UR7, -R8 ;  /* 0x00000007110f7c23 */ /* 0x000fe60008010808 */
[----:B------:R1:W-:Y:S01]  /*61a0*/  MUFU.EX2 R241, R4 ;  /* 0x0000000400f17308 */ /* 0x0003e20000000800 */
[----:B------:R-:W-:Y:S02]  /*61b0*/  MOV R17, R217 ;  /* 0x000000d900117202 */ /* 0x000fe40000000f00 */
[----:B------:R-:W-:Y:S02]  /*61c0*/  @!P0 FSEL R17, R217, -INF , !P2 ;  /* 0xff800000d9118808 */ /* 0x000fe40005000000 */
[----:B------:R-:W-:Y:S05]  /*61d0*/  @!P0 ISETP.GE.AND P2, PT, R16, R13, PT ;  /* 0x0000000d1000820c */ /* 0x000fea0003f46270 */
[----:B------:R2:W-:Y:S01]  /*61e0*/  MUFU.EX2 R240, R15 ;  /* 0x0000000f00f07308 */ /* 0x0005e20000000800 */
[--C-:B------:R-:W-:Y:S09]  /*61f0*/  FFMA.FTZ R17, R17, UR7, -R2.reuse ;  /* 0x0000000711117c23 */ /* 0x100ff20008010802 */
[----:B------:R-:W-:Y:S01]  /*6200*/  MUFU.EX2 R247, R17 ;  /* 0x0000001100f77308 */ /* 0x000fe20000000800 */
[----:B-1----:R-:W-:Y:S02]  /*6210*/  MOV R4, R218 ;  /* 0x000000da00047202 */ /* 0x002fe40000000f00 */
[----:B------:R-:W-:Y:S02]  /*6220*/  @!P0 FSEL R4, R218, -INF , !P1 ;  /* 0xff800000da048808 */ /* 0x000fe40004800000 */
[-C--:B------:R-:W-:Y:S03]  /*6230*/  @!P0 ISETP.GE.AND P1, PT, R16, R10.reuse, PT ;  /* 0x0000000a1000820c */ /* 0x080fe60003f26270 */
[----:B------:R-:W-:Y:S01]  /*6240*/  FFMA.FTZ R4, R4, UR7, -R2 ;  /* 0x0000000704047c23 */ /* 0x000fe20008010802 */
[----:B--2---:R-:W-:Y:S01]  /*6250*/  @!P0 IADD3 R15, R0, 0x19, RZ ;  /* 0x00000019000f8810 */ /* 0x004fe20007ffe0ff */
[----:B------:R-:W-:Y:S01]  /*6260*/  MUFU.TANH R206, R43 ;  /* 0x0000002b00ce7308 */ /* 0x000fe20000002400 */
[----:B------:R-:W-:Y:S02]  /*6270*/  @!P0 FSEL R5, R199, -INF , !P1 ;  /* 0xff800000c7058808 */ /* 0x000fe40004800000 */
[----:B------:R-:W-:Y:S03]  /*6280*/  @!P0 ISETP.GE.AND P1, PT, R15, R10, PT ;  /* 0x0000000a0f00820c */ /* 0x000fe60003f26270 */
[----:B------:R-:W-:Y:S04]  /*6290*/  FFMA.FTZ R5, R5, UR7, -R8 ;  /* 0x0000000705057c23 */ /* 0x000fe80008010808 */
[----:B------:R1:W-:Y:S10]  /*62a0*/  MUFU.EX2 R250, R4 ;  /* 0x0000000400fa7308 */ /* 0x0003f40000000800 */
[----:B------:R2:W-:Y:S10]  /*62b0*/  MUFU.EX2 R237, R5 ;  /* 0x0000000500ed7308 */ /* 0x0005f40000000800 */
[----:B------:R-:W-:Y:S01]  /*62c0*/  MUFU.TANH R169, R44 ;  /* 0x0000002c00a97308 */ /* 0x000fe20000002400 */
[----:B-1----:R-:W-:Y:S01]  /*62d0*/  IMAD.MOV.U32 R4, RZ, RZ, R198 ;  /* 0x000000ffff047224 */ /* 0x002fe200078e00c6 */
[----:B------:R-:W-:Y:S02]  /*62e0*/  @!P0 FSEL R4, R198, -INF , !P1 ;  /* 0xff800000c6048808 */ /* 0x000fe40004800000 */
[C---:B------:R-:W-:Y:S03]  /*62f0*/  @!P0 ISETP.GE.AND P1, PT, R15.reuse, R9, PT ;  /* 0x000000090f00820c */ /* 0x040fe60003f26270 */
[----:B------:R-:W-:Y:S01]  /*6300*/  FFMA.FTZ R19, R4, UR7, -R8 ;  /* 0x0000000704137c23 */ /* 0x000fe20008010808 */
[----:B------:R-:W-:Y:S01]  /*6310*/  @!P0 FSEL R18, R216, -INF , !P1 ;  /* 0xff800000d8128808 */ /* 0x000fe20004800000 */
[----:B--2---:R-:W1:Y:S01]  /*6320*/  LDSM.16.M88.4 R4, [R188+0x1800] ;  /* 0x00180000bc04783b */ /* 0x004e620000000200 */
[----:B------:R-:W-:Y:S01]  /*6330*/  @!P0 ISETP.GE.AND P1, PT, R16, R14, PT ;  /* 0x0000000e1000820c */ /* 0x000fe20003f26270 */
[----:B------:R-:W2:Y:S01]  /*6340*/  MUFU.TANH R168, R45 ;  /* 0x0000002d00a87308 */ /* 0x000ea20000002400 */
[----:B------:R-:W-:Y:S01]  /*6350*/  MOV R16, R166 ;  /* 0x000000a600107202 */ /* 0x000fe20000000f00 */
[----:B------:R-:W-:Y:S01]  /*6360*/  FFMA.FTZ R17, R18, UR7, -R2 ;  /* 0x0000000712117c23 */ /* 0x000fe20008010802 */
[----:B------:R-:W-:Y:S02]  /*6370*/  MOV R18, R87 ;  /* 0x0000005700127202 */ /* 0x000fe40000000f00 */
[----:B------:R-:W-:Y:S05]  /*6380*/  @!P0 FSEL R16, R166, -INF , !P2 ;  /* 0xff800000a6108808 */ /* 0x000fea0005000000 */
[----:B------:R4:W-:Y:S01]  /*6390*/  MUFU.EX2 R246, R17 ;  /* 0x0000001100f67308 */ /* 0x0009e20000000800 */
[--C-:B------:R-:W-:Y:S09]  /*63a0*/  FFMA.FTZ R16, R16, UR7, -R11.reuse ;  /* 0x0000000710107c23 */ /* 0x100ff2000801080b */
[----:B------:R3:W-:Y:S10]  /*63b0*/  MUFU.EX2 R211, R16 ;  /* 0x0000001000d37308 */ /* 0x0007f40000000800 */
[----:B------:R-:W-:Y:S01]  /*63c0*/  MUFU.TANH R201, R46 ;  /* 0x0000002e00c97308 */ /* 0x000fe20000002400 */
[----:B----4-:R-:W-:Y:S01]  /*63d0*/  IMAD.MOV.U32 R17, RZ, RZ, R88 ;  /* 0x000000ffff117224 */ /* 0x010fe200078e0058 */
[----:B------:R-:W-:Y:S02]  /*63e0*/  @!P0 FSEL R17, R88, -INF , !P1 ;  /* 0xff80000058118808 */ /* 0x000fe40004800000 */
[-C--:B------:R-:W-:Y:S03]  /*63f0*/  @!P0 ISETP.GE.AND P1, PT, R15, R14.reuse, PT ;  /* 0x0000000e0f00820c */ /* 0x080fe60003f26270 */
[----:B------:R-:W-:Y:S01]  /*6400*/  FFMA.FTZ R17, R17, UR7, -R12 ;  /* 0x0000000711117c23 */ /* 0x000fe2000801080c */
[----:B------:R-:W-:Y:S02]  /*6410*/  @!P0 FSEL R18, R87, -INF , !P1 ;  /* 0xff80000057128808 */ /* 0x000fe40004800000 */
[----:B------:R-:W4:Y:S01]  /*6420*/  MUFU.TANH R200, R47 ;  /* 0x0000002f00c87308 */ /* 0x000f220000002400 */
[-C--:B------:R-:W-:Y:S01]  /*6430*/  @!P0 ISETP.GE.AND P1, PT, R15, R13.reuse, PT ;  /* 0x0000000d0f00820c */ /* 0x080fe20003f26270 */
[----:B------:R-:W-:Y:S01]  /*6440*/  IMAD.MOV.U32 R15, RZ, RZ, R164 ;  /* 0x000000ffff0f7224 */ /* 0x000fe200078e00a4 */
[----:B---3--:R-:W-:Y:S02]  /*6450*/  @!P0 IADD3 R16, R0, 0x20, RZ ;  /* 0x0000002000108810 */ /* 0x008fe40007ffe0ff */
[----:B------:R-:W-:Y:S01]  /*6460*/  @!P0 FSEL R15, R164, -INF , !P1 ;  /* 0xff800000a40f8808 */ /* 0x000fe20004800000 */
[-C--:B-1----:R-:W-:Y:S04]  /*6470*/  HMMA.16816.F32 R52, R176, R4.reuse, R52 ;  /* 0x00000004b034723c */ /* 0x082fe80000001834 */
[----:B------:R1:W-:Y:S01]  /*6480*/  MUFU.EX2 R90, R17 ;  /* 0x00000011005a7308 */ /* 0x0003e20000000800 */
[C---:B------:R-:W-:Y:S01]  /*6490*/  @!P0 ISETP.GE.AND P1, PT, R16.reuse, R14, PT ;  /* 0x0000000e1000820c */ /* 0x040fe20003f26270 */
[--C-:B------:R-:W-:Y:S01]  /*64a0*/  FFMA.FTZ R15, R15, UR7, -R11.reuse ;  /* 0x000000070f0f7c23 */ /* 0x100fe2000801080b */
[----:B------:R-:W-:Y:S01]  /*64b0*/  @!P0 ISETP.GE.AND P2, PT, R16, R13, PT ;  /* 0x0000000d1000820c */ /* 0x000fe20003f46270 */
[C---:B------:R-:W-:Y:S06]  /*64c0*/  HMMA.16816.F32 R56, R132.reuse, R4, R56 ;  /* 0x000000048438723c */ /* 0x040fec0000001838 */
[----:B------:R3:W-:Y:S01]  /*64d0*/  MUFU.EX2 R210, R15 ;  /* 0x0000000f00d27308 */ /* 0x0007e20000000800 */
[-C--:B------:R-:W-:Y:S04]  /*64e0*/  HMMA.16816.F32 R60, R132, R6.reuse, R60 ;  /* 0x00000006843c723c */ /* 0x080fe8000000183c */
[----:B------:R-:W-:Y:S02]  /*64f0*/  MOV R4, R83 ;  /* 0x0000005300047202 */ /* 0x000fe40000000f00 */
[----:B------:R-:W-:Y:S03]  /*6500*/  HMMA.16816.F32 R64, R176, R6, R64 ;  /* 0x00000006b040723c */ /* 0x000fe60000001840 */
[----:B------:R-:W-:Y:S02]  /*6510*/  MUFU.EX2 R236, R19 ;  /* 0x0000001300ec7308 */ /* 0x000fe40000000800 */
[--C-:B-1----:R-:W-:Y:S01]  /*6520*/  FFMA.FTZ R17, R18, UR7, -R12.reuse ;  /* 0x0000000712117c23 */ /* 0x102fe2000801080c */
[----:B------:R-:W-:Y:S01]  /*6530*/  FMUL.FTZ R52, R52, UR6 ;  /* 0x0000000634347c20 */ /* 0x000fe20008410000 */
[----:B--2---:R-:W-:Y:S01]  /*6540*/  MOV R6, R168 ;  /* 0x000000a800067202 */ /* 0x004fe20000000f00 */
[----:B------:R-:W-:Y:S05]  /*6550*/  FMUL.FTZ R53, R53, UR6 ;  /* 0x0000000635357c20 */ /* 0x000fea0008410000 */
[----:B------:R1:W-:Y:S01]  /*6560*/  MUFU.EX2 R89, R17 ;  /* 0x0000001100597308 */ /* 0x0003e20000000800 */
[----:B---3--:R-:W-:Y:S02]  /*6570*/  @!P0 VIADD R15, R0, 0x21 ;  /* 0x00000021000f8836 */ /* 0x008fe40000000000 */
        /* <DEDUP_REMOVED lines=8> */
[----:B------:R-:W-:Y:S01]  /*6600*/  FMUL.FTZ R61, R61, UR6 ;  /* 0x000000063d3d7c20 */ /* 0x000fe20008410000 */
[----:B------:R-:W-:Y:S01]  /*6610*/  FMUL.FTZ R62, R62, UR6 ;  /* 0x000000063e3e7c20 */ /* 0x000fe20008410000 */
[----:B------:R-:W-:Y:S01]  /*6620*/  FMUL.FTZ R63, R63, UR6 ;  /* 0x000000063f3f7c20 */ /* 0x000fe20008410000 */
[----:B------:R-:W-:Y:S04]  /*6630*/  FMUL.FTZ R64, R64, UR6 ;  /* 0x0000000640407c20 */ /* 0x000fe80008410000 */
[----:B------:R-:W2:Y:S01]  /*6640*/  MUFU.TANH R73, R53 ;  /* 0x0000003500497308 */ /* 0x000ea20000002400 */
[----:B-1----:R-:W-:Y:S01]  /*6650*/  MOV R17, R84 ;  /* 0x0000005400117202 */ /* 0x002fe20000000f00 */
[----:B------:R-:W-:Y:S01]  /*6660*/  FMUL.FTZ R65, R65, UR6 ;  /* 0x0000000641417c20 */ /* 0x000fe20008410000 */
[----:B------:R-:W-:Y:S01]  /*6670*/  @!P0 FSEL R17, R84, -INF , !P1 ;  /* 0xff80000054118808 */ /* 0x000fe20004800000 */
[----:B------:R-:W-:Y:S01]  /*6680*/  FMUL.FTZ R66, R66, UR6 ;  /* 0x0000000642427c20 */ /* 0x000fe20008410000 */
[----:B------:R-:W-:Y:S01]  /*6690*/  @!P0 ISETP.GE.AND P1, PT, R15, R14, PT ;  /* 0x0000000e0f00820c */ /* 0x000fe20003f26270 */
[----:B------:R-:W-:Y:S02]  /*66a0*/  FMUL.FTZ R67, R67, UR6 ;  /* 0x0000000643437c20 */ /* 0x000fe40008410000 */
[----:B------:R-:W-:Y:S01]  /*66b0*/  FFMA.FTZ R5, R17, UR7, -R12 ;  /* 0x0000000711057c23 */ /* 0x000fe2000801080c */
[----:B------:R-:W-:Y:S01]  /*66c0*/  @!P0 FSEL R4, R83, -INF , !P1 ;  /* 0xff80000053048808 */ /* 0x000fe20004800000 */
[----:B------:R-:W-:Y:S01]  /*66d0*/  IMAD.MOV.U32 R17, RZ, RZ, R160 ;  /* 0x000000ffff117224 */ /* 0x000fe200078e00a0 */
[----:B------:R-:W-:Y:S01]  /*66e0*/  @!P0 ISETP.GE.AND P1, PT, R15, R13, PT ;  /* 0x0000000d0f00820c */ /* 0x000fe20003f26270 */
[----:B------:R1:W-:Y:S02]  /*66f0*/  MUFU.EX2 R86, R5 ;  /* 0x0000000500567308 */ /* 0x0003e40000000800 */
[----:B------:R-:W-:Y:S01]  /*6700*/  FFMA.FTZ R4, R4, UR7, -R12 ;  /* 0x0000000704047c23 */ /* 0x000fe2000801080c */
[----:B------:R-:W-:Y:S02]  /*6710*/  @!P0 FSEL R17, R160, -INF , !P1 ;  /* 0xff800000a0118808 */ /* 0x000fe40004800000 */
[C---:B------:R-:W-:Y:S05]  /*6720*/  @!P0 ISETP.GE.AND P1, PT, R16.reuse, R10, PT ;  /* 0x0000000a1000820c */ /* 0x040fea0003f26270 */
[----:B------:R3:W-:Y:S10]  /*6730*/  MUFU.EX2 R85, R4 ;  /* 0x0000000400557308 */ /* 0x0007f40000000800 */
[----:B------:R-:W-:Y:S01]  /*6740*/  MUFU.TANH R154, R55 ;  /* 0x00000037009a7308 */ /* 0x000fe20000002400 */
[----:B-1----:R-:W-:Y:S02]  /*6750*/  MOV R5, R161 ;  /* 0x000000a100057202 */ /* 0x002fe40000000f00 */
[----:B------:R-:W-:Y:S02]  /*6760*/  @!P0 FSEL R5, R161, -INF , !P2 ;  /* 0xff800000a1058808 */ /* 0x000fe40005000000 */
[-C--:B------:R-:W-:Y:S05]  /*6770*/  @!P0 ISETP.GE.AND P2, PT, R16, R9.reuse, PT ;  /* 0x000000091000820c */ /* 0x080fea0003f46270 */
[----:B------:R-:W1:Y:S01]  /*6780*/  MUFU.TANH R155, R54 ;  /* 0x00000036009b7308 */ /* 0x000e620000002400 */
[----:B---3--:R-:W-:Y:S01]  /*6790*/  FFMA.FTZ R4, R5, UR7, -R11 ;  /* 0x0000000705047c23 */ /* 0x008fe2000801080b */
[----:B------:R-:W-:Y:S01]  /*67a0*/  IMAD.MOV.U32 R5, RZ, RZ, R207 ;  /* 0x000000ffff057224 */ /* 0x000fe200078e00cf */
[----:B------:R-:W-:Y:S07]  /*67b0*/  @!P0 FSEL R5, R207, -INF , !P2 ;  /* 0xff800000cf058808 */ /* 0x000fee0005000000 */
[----:B------:R3:W-:Y:S01]  /*67c0*/  MUFU.EX2 R205, R4 ;  /* 0x0000000400cd7308 */ /* 0x0007e20000000800 */
[----:B------:R-:W-:Y:S09]  /*67d0*/  FFMA.FTZ R5, R5, UR7, -R2 ;  /* 0x0000000705057c23 */ /* 0x000ff20008010802 */
[----:B------:R4:W-:Y:S10]  /*67e0*/  MUFU.EX2 R243, R5 ;  /* 0x0000000500f37308 */ /* 0x0009f40000000800 */
[----:B------:R-:W-:Y:S01]  /*67f0*/  MUFU.TANH R163, R57 ;  /* 0x0000003900a37308 */ /* 0x000fe20000002400 */
[----:B---3--:R-:W-:Y:S01]  /*6800*/  FFMA.FTZ R4, R17, UR7, -R11 ;  /* 0x0000000711047c23 */ /* 0x008fe2000801080b */
[----:B------:R-:W-:Y:S08]  /*6810*/  MOV R17, R182 ;  /* 0x000000b600117202 */ /* 0x000ff00000000f00 */
[----:B------:R3:W-:Y:S01]  /*6820*/  MUFU.EX2 R204, R4 ;  /* 0x0000000400cc7308 */ /* 0x0007e20000000800 */
[----:B----4-:R-:W-:Y:S04]  /*6830*/  @!P0 IADD3 R5, R0, 0x28, RZ ;  /* 0x0000002800058810 */ /* 0x010fe80007ffe0ff */
[----:B------:R-:W-:Y:S05]  /*6840*/  @!P0 ISETP.GE.AND P2, PT, R5, R9, PT ;  /* 0x000000090500820c */ /* 0x000fea0003f46270 */
[----:B------:R-:W4:Y:S10]  /*6850*/  MUFU.TANH R162, R56 ;  /* 0x0000003800a27308 */ /* 0x000f340000002400 */
[----:B------:R-:W4:Y:S01]  /*6860*/  MUFU.TANH R159, R60 ;  /* 0x0000003c009f7308 */ /* 0x000f220000002400 */
[----:B---3--:R-:W-:Y:S02]  /*6870*/  MOV R4, R183 ;  /* 0x000000b700047202 */ /* 0x008fe40000000f00 */
[----:B------:R-:W-:Y:S02]  /*6880*/  @!P0 FSEL R4, R183, -INF , !P1 ;  /* 0xff800000b7048808 */ /* 0x000fe40004800000 */
[C---:B------:R-:W-:Y:S03]  /*6890*/  @!P0 ISETP.GE.AND P1, PT, R15.reuse, R10, PT ;  /* 0x0000000a0f00820c */ /* 0x040fe60003f26270 */
[--C-:B------:R-:W-:Y:S01]  /*68a0*/  FFMA.FTZ R4, R4, UR7, -R8.reuse ;  /* 0x0000000704047c23 */ /* 0x100fe20008010808 */
[----:B------:R-:W-:Y:S01]  /*68b0*/  @!P0 FSEL R17, R182, -INF , !P1 ;  /* 0xff800000b6118808 */ /* 0x000fe20004800000 */
[----:B------:R-:W3:Y:S01]  /*68c0*/  MUFU.TANH R197, R58 ;  /* 0x0000003a00c57308 */ /* 0x000ee20000002400 */
[-C--:B------:R-:W-:Y:S03]  /*68d0*/  @!P0 ISETP.GE.AND P1, PT, R15, R9.reuse, PT ;  /* 0x000000090f00820c */ /* 0x080fe60003f26270 */
[----:B------:R-:W-:Y:S06]  /*68e0*/  FFMA.FTZ R15, R17, UR7, -R8 ;  /* 0x00000007110f7c23 */ /* 0x000fec0008010808 */
[----:B------:R2:W-:Y:S10]  /*68f0*/  MUFU.EX2 R230, R4 ;  /* 0x0000000400e67308 */ /* 0x0005f40000000800 */
[----:B------:R1:W-:Y:S10]  /*6900*/  MUFU.EX2 R229, R15 ;  /* 0x0000000f00e57308 */ /* 0x0003f40000000800 */
[----:B------:R-:W3:Y:S01]  /*6910*/  MUFU.TANH R196, R59 ;  /* 0x0000003b00c47308 */ /* 0x000ee20000002400 */
[----:B--2---:R-:W-:Y:S02]  /*6920*/  MOV R4, R206 ;  /* 0x000000ce00047202 */ /* 0x004fe40000000f00 */
[----:B------:R-:W-:Y:S02]  /*6930*/  @!P0 FSEL R4, R206, -INF , !P1 ;  /* 0xff800000ce048808 */ /* 0x000fe40004800000 */
[----:B------:R-:W-:Y:S03]  /*6940*/  @!P0 ISETP.GE.AND P1, PT, R5, R10, PT ;  /* 0x0000000a0500820c */ /* 0x000fe60003f26270 */
[----:B------:R-:W-:Y:S01]  /*6950*/  FFMA.FTZ R4, R4, UR7, -R2 ;  /* 0x0000000704047c23 */ /* 0x000fe20008010802 */
[----:B-1----:R-:W-:Y:S01]  /*6960*/  IMAD.MOV.U32 R15, RZ, RZ, R169 ;  /* 0x000000ffff0f7224 */ /* 0x002fe200078e00a9 */
[----:B------:R-:W-:Y:S01]  /*6970*/  @!P0 FSEL R15, R169, -INF , !P1 ;  /* 0xff800000a90f8808 */ /* 0x000fe20004800000 */
[----:B------:R-:W1:Y:S04]  /*6980*/  MUFU.TANH R158, R61 ;  /* 0x0000003d009e7308 */ /* 0x000e680000002400 */
[--C-:B------:R-:W-:Y:S01]  /*6990*/  FFMA.FTZ R7, R15, UR7, -R8.reuse ;  /* 0x000000070f077c23 */ /* 0x100fe20008010808 */
[----:B------:R-:W-:Y:S05]  /*69a0*/  MOV R15, R200 ;  /* 0x000000c8000f7202 */ /* 0x000fea0000000f00 */
[----:B------:R2:W-:Y:S10]  /*69b0*/  MUFU.EX2 R242, R4 ;  /* 0x0000000400f27308 */ /* 0x0005f40000000800 */
[----:B------:R4:W-:Y:S10]  /*69c0*/  MUFU.EX2 R221, R7 ;  /* 0x0000000700dd7308 */ /* 0x0009f40000000800 */
[----:B------:R-:W1:Y:S01]  /*69d0*/  MUFU.TANH R72, R64 ;  /* 0x0000004000487308 */ /* 0x000e620000002400 */
[----:B--2---:R-:W-:Y:S04]  /*69e0*/  @!P0 IADD3 R4, R0, 0x29, RZ ;  /* 0x0000002900048810 */ /* 0x004fe80007ffe0ff */
[----:B------:R-:W-:Y:S05]  /*69f0*/  @!P0 ISETP.GE.AND P1, PT, R4, R10, PT ;  /* 0x0000000a0400820c */ /* 0x000fea0003f26270 */
[----:B------:R-:W-:Y:S01]  /*6a00*/  MUFU.TANH R71, R65 ;  /* 0x0000004100477308 */ /* 0x000fe20000002400 */
[----:B------:R-:W-:Y:S01]  /*6a10*/  @!P0 FSEL R6, R168, -INF , !P1 ;  /* 0xff800000a8068808 */ /* 0x000fe20004800000 */
[----:B----4-:R-:W-:Y:S01]  /*6a20*/  IMAD.MOV.U32 R7, RZ, RZ, R201 ;  /* 0x000000ffff077224 */ /* 0x010fe200078e00c9 */
[----:B------:R-:W-:Y:S02]  /*6a30*/  @!P0 FSEL R7, R201, -INF , !P2 ;  /* 0xff800000c9078808 */ /* 0x000fe40005000000 */
[----:B------:R-:W-:Y:S01]  /*6a40*/  @!P0 ISETP.GE.AND P1, PT, R4, R9, PT ;  /* 0x000000090400820c */ /* 0x000fe20003f26270 */
[----:B------:R-:W-:Y:S04]  /*6a50*/  FFMA.FTZ R6, R6, UR7, -R8 ;  /* 0x0000000706067c23 */ /* 0x000fe80008010808 */
[----:B------:R-:W2:Y:S01]  /*6a60*/  MUFU.TANH R153, R66 ;  /* 0x0000004200997308 */ /* 0x000ea20000002400 */
[----:B------:R-:W-:Y:S02]  /*6a70*/  @!P0 FSEL R15, R200, -INF , !P1 ;  /* 0xff800000c80f8808 */ /* 0x000fe40004800000 */
[----:B------:R-:W-:Y:S07]  /*6a80*/  @!P0 ISETP.GE.AND P1, PT, R5, R14, PT ;  /* 0x0000000e0500820c */ /* 0x000fee0003f26270 */
[----:B------:R4:W-:Y:S10]  /*6a90*/  MUFU.EX2 R220, R6 ;  /* 0x0000000600dc7308 */ /* 0x0009f40000000800 */
[----:B------:R-:W2:Y:S10]  /*6aa0*/  MUFU.TANH R152, R67 ;  /* 0x0000004300987308 */ /* 0x000eb40000002400 */
[----:B------:R-:W-:Y:S01]  /*6ab0*/  MUFU.TANH R174, R62 ;  /* 0x0000003e00ae7308 */ /* 0x000fe20000002400 */
[--C-:B----4-:R-:W-:Y:S01]  /*6ac0*/  FFMA.FTZ R6, R7, UR7, -R2.reuse ;  /* 0x0000000707067c23 */ /* 0x110fe20008010802 */
[----:B------:R-:W-:Y:S08]  /*6ad0*/  IMAD.MOV.U32 R7, RZ, RZ, R79 ;  /* 0x000000ffff077224 */ /* 0x000ff000078e004f */
[----:B------:R4:W-:Y:S10]  /*6ae0*/  MUFU.EX2 R239, R6 ;  /* 0x0000000600ef7308 */ /* 0x0009f40000000800 */
[----:B------:R-:W2:Y:S01]  /*6af0*/  MUFU.TANH R173, R63 ;  /* 0x0000003f00ad7308 */ /* 0x000ea20000002400 */
[----:B----4-:R-:W-:Y:S09]  /*6b00*/  FFMA.FTZ R6, R15, UR7, -R2 ;  /* 0x000000070f067c23 */ /* 0x010ff20008010802 */
[----:B------:R4:W-:Y:S02]  /*6b10*/  MUFU.EX2 R238, R6 ;  /* 0x0000000600ee7308 */ /* 0x0009e40000000800 */
[----:B----4-:R-:W-:Y:S02]  /*6b20*/  MOV R6, R80 ;  /* 0x0000005000067202 */ /* 0x010fe40000000f00 */
[----:B------:R-:W-:Y:S02]  /*6b30*/  @!P0 FSEL R6, R80, -INF , !P1 ;  /* 0xff80000050068808 */ /* 0x000fe40004800000 */
[----:B------:R-:W-:Y:S03]  /*6b40*/  @!P0 ISETP.GE.AND P1, PT, R4, R14, PT ;  /* 0x0000000e0400820c */ /* 0x000fe60003f26270 */
[--C-:B------:R-:W-:Y:S01]  /*6b50*/  FFMA.FTZ R6, R6, UR7, -R12.reuse ;  /* 0x0000000706067c23 */ /* 0x100fe2000801080c */
[----:B------:R-:W-:Y:S02]  /*6b60*/  @!P0 FSEL R7, R79, -INF , !P1 ;  /* 0xff8000004f078808 */ /* 0x000fe40004800000 */
[----:B------:R-:W-:Y:S01]  /*6b70*/  @!P0 ISETP.GE.AND P1, PT, R5, R13, PT ;  /* 0x0000000d0500820c */ /* 0x000fe20003f26270 */
[----:B------:R4:W-:Y:S01]  /*6b80*/  MUFU.EX2 R82, R6 ;  /* 0x0000000600527308 */ /* 0x0009e20000000800 */
[----:B------:R-:W-:Y:S02]  /*6b90*/  MOV R5, R157 ;  /* 0x0000009d00057202 */ /* 0x000fe40000000f00 */
[----:B------:R-:W-:Y:S02]  /*6ba0*/  @!P0 FSEL R5, R157, -INF , !P1 ;  /* 0xff8000009d058808 */ /* 0x000fe40004800000 */
[-C--:B------:R-:W-:Y:S02]  /*6bb0*/  @!P0 ISETP.GE.AND P1, PT, R4, R13.reuse, PT ;  /* 0x0000000d0400820c */ /* 0x080fe40003f26270 */
[----:B------:R-:W-:Y:S02]  /*6bc0*/  MOV R4, R156 ;  /* 0x0000009c00047202 */ /* 0x000fe40000000f00 */
[----:B------:R-:W-:Y:S01]  /*6bd0*/  @!P0 FSEL R4, R156, -INF , !P1 ;  /* 0xff8000009c048808 */ /* 0x000fe20004800000 */
[--C-:B----4-:R-:W-:Y:S04]  /*6be0*/  FFMA.FTZ R6, R7, UR7, -R12.reuse ;  /* 0x0000000707067c23 */ /* 0x110fe8000801080c */
[--C-:B------:R-:W-:Y:S01]  /*6bf0*/  FFMA.FTZ R7, R4, UR7, -R11.reuse ;  /* 0x0000000704077c23 */ /* 0x100fe2000801080b */
[----:B------:R-:W-:Y:S01]  /*6c00*/  @!P0 IADD3 R4, R0, 0x31, RZ ;  /* 0x0000003100048810 */ /* 0x000fe20007ffe0ff */
[----:B------:R4:W-:Y:S03]  /*6c10*/  MUFU.EX2 R81, R6 ;  /* 0x0000000600517308 */ /* 0x0009e60000000800 */
[C---:B------:R-:W-:Y:S02]  /*6c20*/  @!P0 ISETP.GE.AND P2, PT, R4.reuse, R13, PT ;  /* 0x0000000d0400820c */ /* 0x040fe40003f46270 */
[C---:B------:R-:W-:Y:S02]  /*6c30*/  @!P0 ISETP.GE.AND P5, PT, R4.reuse, R10, PT ;  /* 0x0000000a0400820c */ /* 0x040fe40003fa6270 */
[-C--:B------:R-:W-:Y:S03]  /*6c40*/  @!P0 ISETP.GE.AND P3, PT, R4, R9.reuse, PT ;  /* 0x000000090400820c */ /* 0x080fe60003f66270 */
[----:B------:R3:W-:Y:S01]  /*6c50*/  MUFU.EX2 R176, R7 ;  /* 0x0000000700b07308 */ /* 0x0007e20000000800 */
[----:B----4-:R-:W-:Y:S01]  /*6c60*/  FFMA.FTZ R6, R5, UR7, -R11 ;  /* 0x0000000705067c23 */ /* 0x010fe2000801080b */
[----:B------:R-:W-:Y:S08]  /*6c70*/  @!P0 VIADD R5, R0, 0x30 ;  /* 0x0000003000058836 */ /* 0x000ff00000000000 */
[----:B------:R4:W2:Y:S01]  /*6c80*/  MUFU.EX2 R177, R6 ;  /* 0x0000000600b17308 */ /* 0x0008a20000000800 */
[C---:B------:R-:W-:Y:S01]  /*6c90*/  @!P0 ISETP.GE.AND P1, PT, R5.reuse, R14, PT ;  /* 0x0000000e0500820c */ /* 0x040fe20003f26270 */
[----:B---3--:R-:W-:Y:S01]  /*6ca0*/  IMAD.MOV.U32 R7, RZ, RZ, R73 ;  /* 0x000000ffff077224 */ /* 0x008fe200078e0049 */
[----:B------:R-:W-:Y:S02]  /*6cb0*/  @!P0 ISETP.GE.AND P4, PT, R5, R9, PT ;  /* 0x000000090500820c */ /* 0x000fe40003f86270 */
[----:B----4-:R-:W-:Y:S02]  /*6cc0*/  MOV R6, R74 ;  /* 0x0000004a00067202 */ /* 0x010fe40000000f00 */
[----:B------:R-:W-:Y:S02]  /*6cd0*/  @!P0 FSEL R6, R74, -INF , !P1 ;  /* 0xff8000004a068808 */ /* 0x000fe40004800000 */
[-C--:B------:R-:W-:Y:S02]  /*6ce0*/  @!P0 ISETP.GE.AND P1, PT, R4, R14.reuse, PT ;  /* 0x0000000e0400820c */ /* 0x080fe40003f26270 */
[----:B------:R-:W-:Y:S01]  /*6cf0*/  @!P0 IADD3 R4, R0, 0x38, RZ ;  /* 0x0000003800048810 */ /* 0x000fe20007ffe0ff */
[--C-:B------:R-:W-:Y:S01]  /*6d00*/  FFMA.FTZ R6, R6, UR7, -R12.reuse ;  /* 0x0000000706067c23 */ /* 0x100fe2000801080c */
[----:B------:R-:W-:Y:S02]  /*6d10*/  @!P0 FSEL R7, R73, -INF , !P1 ;  /* 0xff80000049078808 */ /* 0x000fe40004800000 */
[----:B------:R-:W-:Y:S01]  /*6d20*/  @!P0 ISETP.GE.AND P1, PT, R5, R13, PT ;  /* 0x0000000d0500820c */ /* 0x000fe20003f26270 */
[----:B------:R3:W-:Y:S01]  /*6d30*/  MUFU.EX2 R78, R6 ;  /* 0x00000006004e7308 */ /* 0x0007e20000000800 */
[----:B------:R-:W-:Y:S01]  /*6d40*/  @!P0 IADD3 R0, R0, 0x39, RZ ;  /* 0x0000003900008810 */ /* 0x000fe20007ffe0ff */
[----:B------:R-:W-:Y:S01]  /*6d50*/  FFMA.FTZ R7, R7, UR7, -R12 ;  /* 0x0000000707077c23 */ /* 0x000fe2000801080c */
[----:B------:R-:W-:Y:S07]  /*6d60*/  @!P0 ISETP.GE.AND P6, PT, R4, R14, PT ;  /* 0x0000000e0400820c */ /* 0x000fee0003fc6270 */
[----:B------:R4:W-:Y:S01]  /*6d70*/  MUFU.EX2 R77, R7 ;  /* 0x00000007004d7308 */ /* 0x0009e20000000800 */
[----:B---3--:R-:W-:Y:S02]  /*6d80*/  MOV R6, R155 ;  /* 0x0000009b00067202 */ /* 0x008fe40000000f00 */
[----:B------:R-:W-:Y:S02]  /*6d90*/  @!P0 FSEL R6, R155, -INF , !P1 ;  /* 0xff8000009b068808 */ /* 0x000fe40004800000 */
[----:B------:R-:W-:Y:S03]  /*6da0*/  @!P0 ISETP.GE.AND P1, PT, R5, R10, PT ;  /* 0x0000000a0500820c */ /* 0x000fe60003f26270 */
[--C-:B------:R-:W-:Y:S01]  /*6db0*/  FFMA.FTZ R6, R6, UR7, -R11.reuse ;  /* 0x0000000706067c23 */ /* 0x100fe2000801080b */
[----:B----4-:R-:W-:Y:S02]  /*6dc0*/  MOV R7, R154 ;  /* 0x0000009a00077202 */ /* 0x010fe40000000f00 */
[----:B------:R-:W-:Y:S01]  /*6dd0*/  @!P0 FSEL R7, R154, -INF , !P2 ;  /* 0xff8000009a078808 */ /* 0x000fe20005000000 */
[----:B------:R3:W-:Y:S01]  /*6de0*/  MUFU.EX2 R175, R6 ;  /* 0x0000000600af7308 */ /* 0x0007e20000000800 */
[-C--:B------:R-:W-:Y:S03]  /*6df0*/  @!P0 ISETP.GE.AND P2, PT, R4, R10.reuse, PT ;  /* 0x0000000a0400820c */ /* 0x080fe60003f46270 */
[--C-:B------:R-:W-:Y:S06]  /*6e00*/  FFMA.FTZ R5, R7, UR7, -R11.reuse ;  /* 0x0000000707057c23 */ /* 0x100fec000801080b */
[----:B------:R4:W-:Y:S01]  /*6e10*/  MUFU.EX2 R172, R5 ;  /* 0x0000000500ac7308 */ /* 0x0009e20000000800 */
[----:B---3--:R-:W-:Y:S01]  /*6e20*/  IMAD.MOV.U32 R6, RZ, RZ, R162 ;  /* 0x000000ffff067224 */ /* 0x008fe200078e00a2 */
[----:B------:R-:W-:Y:S02]  /*6e30*/  @!P0 FSEL R6, R162, -INF , !P1 ;  /* 0xff800000a2068808 */ /* 0x000fe40004800000 */
[----:B------:R-:W-:Y:S02]  /*6e40*/  @!P0 ISETP.GE.AND P1, PT, R0, R10, PT ;  /* 0x0000000a0000820c */ /* 0x000fe40003f26270 */
[----:B------:R-:W-:Y:S01]  /*6e50*/  MOV R10, R159 ;  /* 0x0000009f000a7202 */ /* 0x000fe20000000f00 */
[--C-:B------:R-:W-:Y:S01]  /*6e60*/  FFMA.FTZ R7, R6, UR7, -R8.reuse ;  /* 0x0000000706077c23 */ /* 0x100fe20008010808 */
[----:B------:R-:W-:Y:S02]  /*6e70*/  MOV R6, R197 ;  /* 0x000000c500067202 */ /* 0x000fe40000000f00 */
[----:B----4-:R-:W-:Y:S01]  /*6e80*/  MOV R5, R163 ;  /* 0x000000a300057202 */ /* 0x010fe20000000f00 */
[----:B------:R3:W-:Y:S01]  /*6e90*/  MUFU.EX2 R215, R7 ;  /* 0x0000000700d77308 */ /* 0x0007e20000000800 */
[----:B------:R-:W-:Y:S02]  /*6ea0*/  @!P0 FSEL R5, R163, -INF , !P5 ;  /* 0xff800000a3058808 */ /* 0x000fe40006800000 */
[----:B------:R-:W-:Y:S02]  /*6eb0*/  @!P0 FSEL R10, R159, -INF , !P2 ;  /* 0xff8000009f0a8808 */ /* 0x000fe40005000000 */
[----:B------:R-:W-:Y:S01]  /*6ec0*/  @!P0 FSEL R6, R197, -INF , !P4 ;  /* 0xff800000c5068808 */ /* 0x000fe20006000000 */
[----:B------:R-:W-:Y:S01]  /*6ed0*/  FFMA.FTZ R5, R5, UR7, -R8 ;  /* 0x0000000705057c23 */ /* 0x000fe20008010808 */
[C---:B------:R-:W-:Y:S02]  /*6ee0*/  @!P0 ISETP.GE.AND P2, PT, R4.reuse, R9, PT ;  /* 0x000000090400820c */ /* 0x040fe40003f46270 */
[-C--:B------:R-:W-:Y:S01]  /*6ef0*/  @!P0 ISETP.GE.AND P4, PT, R4, R13.reuse, PT ;  /* 0x0000000d0400820c */ /* 0x080fe20003f86270 */
[----:B------:R4:W-:Y:S01]  /*6f00*/  MUFU.EX2 R214, R5 ;  /* 0x0000000500d67308 */ /* 0x0009e20000000800 */
[----:B------:R-:W-:Y:S01]  /*6f10*/  F2FP.F16.F32.PACK_AB R4, R3, R68 ;  /* 0x000000440304723e */ /* 0x000fe200000000ff */
[----:B------:R-:W-:Y:S01]  /*6f20*/  FFMA.FTZ R6, R6, UR7, -R2 ;  /* 0x0000000706067c23 */ /* 0x000fe20008010802 */
[----:B------:R-:W-:Y:S01]  /*6f30*/  @!P0 ISETP.GE.AND P5, PT, R0, R14, PT ;  /* 0x0000000e0000820c */ /* 0x000fe20003fa6270 */
[----:B---3--:R-:W-:Y:S01]  /*6f40*/  IMAD.MOV.U32 R7, RZ, RZ, R196 ;  /* 0x000000ffff077224 */ /* 0x008fe200078e00c4 */
[----:B------:R-:W-:Y:S05]  /*6f50*/  @!P0 FSEL R7, R196, -INF , !P3 ;  /* 0xff800000c4078808 */ /* 0x000fea0005800000 */
[----:B------:R3:W-:Y:S01]  /*6f60*/  MUFU.EX2 R235, R6 ;  /* 0x0000000600eb7308 */ /* 0x0007e20000000800 */
[----:B------:R-:W-:Y:S02]  /*6f70*/  @!P0 ISETP.GE.AND P3, PT, R0, R13, PT ;  /* 0x0000000d0000820c */ /* 0x000fe40003f66270 */
[----:B-1----:R-:W-:Y:S02]  /*6f80*/  MOV R13, R158 ;  /* 0x0000009e000d7202 */ /* 0x002fe40000000f00 */
[----:B------:R-:W-:Y:S02]  /*6f90*/  @!P0 FSEL R13, R158, -INF , !P1 ;  /* 0xff8000009e0d8808 */ /* 0x000fe40004800000 */
[----:B------:R-:W-:Y:S02]  /*6fa0*/  @!P0 ISETP.GE.AND P1, PT, R0, R9, PT ;  /* 0x000000090000820c */ /* 0x000fe40003f26270 */
[----:B------:R-:W2:Y:S01]  /*6fb0*/  LDL R9, [R1+0x20] ;  /* 0x0000200001097983 */ /* 0x000ea20000100800 */
[----:B----4-:R-:W-:Y:S02]  /*6fc0*/  F2FP.F16.F32.PACK_AB R5, R151, R101 ;  /* 0x000000659705723e */ /* 0x010fe400000000ff */
[----:B------:R-:W-:Y:S03]  /*6fd0*/  F2FP.F16.F32.PACK_AB R0, R232, R233 ;  /* 0x000000e9e800723e */ /* 0x000fe600000000ff */
[----:B------:R1:W-:Y:S01]  /*6fe0*/  STS [R24+0x1c000], R5 ;  /* 0x01c0000518007388 */ /* 0x0003e20000000800 */
[----:B---3--:R-:W-:Y:S03]  /*6ff0*/  F2FP.F16.F32.PACK_AB R6, R248, R249 ;  /* 0x000000f9f806723e */ /* 0x008fe600000000ff */
[----:B------:R3:W-:Y:S01]  /*7000*/  STS [R24+0x1c400], R4 ;  /* 0x01c4000418007388 */ /* 0x0007e20000000800 */
[----:B-1----:R-:W-:Y:S01]  /*7010*/  FFMA.FTZ R5, R7, UR7, -R2 ;  /* 0x0000000707057c23 */ /* 0x002fe20008010802 */
[----:B------:R-:W-:Y:S02]  /*7020*/  MOV R7, R72 ;  /* 0x0000004800077202 */ /* 0x000fe40000000f00 */
[----:B------:R-:W-:Y:S01]  /*7030*/  @!P0 FSEL R7, R72, -INF , !P6 ;  /* 0xff80000048078808 */ /* 0x000fe20007000000 */
[----:B------:R1:W-:Y:S01]  /*7040*/  MUFU.EX2 R234, R5 ;  /* 0x0000000500ea7308 */ /* 0x0003e20000000800 */
[----:B---3--:R-:W-:Y:S03]  /*7050*/  F2FP.F16.F32.PACK_AB R4, R97, R98 ;  /* 0x000000626104723e */ /* 0x008fe600000000ff */
[----:B------:R-:W-:Y:S02]  /*7060*/  FFMA.FTZ R7, R7, UR7, -R12 ;  /* 0x0000000707077c23 */ /* 0x000fe4000801080c */
[----:B------:R3:W-:Y:S04]  /*7070*/  STS [R22+0x1c000], R4 ;  /* 0x01c0000416007388 */ /* 0x0007e80000000800 */
[----:B------:R2:W-:Y:S01]  /*7080*/  MUFU.EX2 R76, R7 ;  /* 0x00000007004c7308 */ /* 0x0005e20000000800 */
[----:B------:R4:W-:Y:S04]  /*7090*/  STS [R22+0x1c400], R0 ;  /* 0x01c4000016007388 */ /* 0x0009e80000000800 */
[----:B------:R4:W-:Y:S01]  /*70a0*/  STS [R24+0x1e000], R6 ;  /* 0x01e0000618007388 */ /* 0x0009e20000000800 */
[----:B-1----:R-:W-:Y:S05]  /*70b0*/  F2FP.F16.F32.PACK_AB R5, R26, R25 ;  /* 0x000000191a05723e */ /* 0x002fea00000000ff */
[----:B------:R1:W-:Y:S01]  /*70c0*/  STS [R24+0x1e400], R5 ;  /* 0x01e4000518007388 */ /* 0x0003e20000000800 */
[----:B--2---:R-:W-:Y:S02]  /*70d0*/  MOV R7, R153 ;  /* 0x0000009900077202 */ /* 0x004fe40000000f00 */
[----:B------:R-:W-:Y:S02]  /*70e0*/  @!P0 FSEL R7, R153, -INF , !P4 ;  /* 0xff80000099078808 */ /* 0x000fe40006000000 */
[----:B---3--:R-:W-:Y:S03]  /*70f0*/  F2FP.F16.F32.PACK_AB R4, R252, R23 ;  /* 0x00000017fc04723e */ /* 0x008fe600000000ff */
[----:B------:R-:W-:Y:S01]  /*7100*/  FFMA.FTZ R7, R7, UR7, -R11 ;  /* 0x0000000707077c23 */ /* 0x000fe2000801080b */
[--C-:B----4-:R-:W-:Y:S01]  /*7110*/  FFMA.FTZ R0, R10, UR7, -R8.reuse ;  /* 0x000000070a007c23 */ /* 0x110fe20008010808 */
[----:B------:R-:W-:Y:S01]  /*7120*/  FFMA.FTZ R8, R13, UR7, -R8 ;  /* 0x000000070d087c23 */ /* 0x000fe20008010808 */
[----:B------:R-:W2:Y:S01]  /*7130*/  LDL R10, [R1+0x14] ;  /* 0x00001400010a7983 */ /* 0x000ea20000100800 */
[----:B------:R3:W-:Y:S01]  /*7140*/  MUFU.EX2 R167, R7 ;  /* 0x0000000700a77308 */ /* 0x0007e20000000800 */
[----:B------:R-:W-:Y:S01]  /*7150*/  IMAD.MOV.U32 R6, RZ, RZ, R71 ;  /* 0x000000ffff067224 */ /* 0x000fe200078e0047 */
[----:B------:R-:W-:Y:S01]  /*7160*/  @!P0 FSEL R6, R71, -INF , !P5 ;  /* 0xff80000047068808 */ /* 0x000fe20006800000 */
[----:B------:R-:W4:Y:S04]  /*7170*/  LDL R13, [R1+0xc] ;  /* 0x00000c00010d7983 */ /* 0x000f280000100800 */
[----:B------:R-:W-:Y:S03]  /*7180*/  FFMA.FTZ R12, R6, UR7, -R12 ;  /* 0x00000007060c7c23 */ /* 0x000fe6000801080c */
[----:B------:R3:W-:Y:S01]  /*7190*/  MUFU.EX2 R178, R8 ;  /* 0x0000000800b27308 */ /* 0x0007e20000000800 */
[----:B-1----:R-:W-:Y:S02]  /*71a0*/  F2FP.F16.F32.PACK_AB R5, R244, R245 ;  /* 0x000000f5f405723e */ /* 0x002fe400000000ff */
[----:B------:R-:W-:Y:S02]  /*71b0*/  MOV R6, R152 ;  /* 0x0000009800067202 */ /* 0x000fe40000000f00 */
[----:B------:R-:W-:Y:S01]  /*71c0*/  @!P0 FSEL R6, R152, -INF , !P3 ;  /* 0xff80000098068808 */ /* 0x000fe20005800000 */
[----:B------:R1:W-:Y:S04]  /*71d0*/  STS [R22+0x1e000], R5 ;  /* 0x01e0000516007388 */ /* 0x0003e80000000800 */
[----:B------:R-:W1:Y:S01]  /*71e0*/  MUFU.EX2 R75, R12 ;  /* 0x0000000c004b7308 */ /* 0x000e620000000800 */
[----:B---3--:R-:W-:Y:S01]  /*71f0*/  IMAD.MOV.U32 R7, RZ, RZ, R173 ;  /* 0x000000ffff077224 */ /* 0x008fe200078e00ad */
[----:B------:R3:W-:Y:S01]  /*7200*/  STS [R22+0x1e400], R4 ;  /* 0x01e4000416007388 */ /* 0x0007e20000000800 */
[----:B------:R-:W-:Y:S01]  /*7210*/  @!P0 FSEL R7, R173, -INF , !P1 ;  /* 0xff800000ad078808 */ /* 0x000fe20004800000 */
[----:B------:R-:W-:Y:S01]  /*7220*/  FFMA.FTZ R11, R6, UR7, -R11 ;  /* 0x00000007060b7c23 */ /* 0x000fe2000801080b */
[----:B------:R-:W-:Y:S02]  /*7230*/  MOV R6, R174 ;  /* 0x000000ae00067202 */ /* 0x000fe40000000f00 */
[----:B------:R-:W-:Y:S03]  /*7240*/  @!P0 FSEL R6, R174, -INF , !P2 ;  /* 0xff800000ae068808 */ /* 0x000fe60005000000 */
[----:B------:R3:W-:Y:S01]  /*7250*/  MUFU.EX2 R179, R0 ;  /* 0x0000000000b37308 */ /* 0x0007e20000000800 */
[----:B------:R-:W2:Y:S01]  /*7260*/  LDL R8, [R1+0x1c] ;  /* 0x00001c0001087983 */ /* 0x000ea20000100800 */
[--C-:B------:R-:W-:Y:S01]  /*7270*/  FFMA.FTZ R6, R6, UR7, -R2.reuse ;  /* 0x0000000706067c23 */ /* 0x100fe20008010802 */
[----:B------:R-:W-:Y:S07]  /*7280*/  FFMA.FTZ R2, R7, UR7, -R2 ;  /* 0x0000000707027c23 */ /* 0x000fee0008010802 */
[----:B------:R3:W-:Y:S01]  /*7290*/  MUFU.EX2 R228, R6 ;  /* 0x0000000600e47308 */ /* 0x0007e20000000800 */
[----:B-1----:R-:W-:Y:S09]  /*72a0*/  F2FP.F16.F32.PACK_AB R5, R222, R223 ;  /* 0x000000dfde05723e */ /* 0x002ff200000000ff */
[----:B------:R1:W-:Y:S01]  /*72b0*/  MUFU.EX2 R224, R2 ;  /* 0x0000000200e07308 */ /* 0x0003e20000000800 */
[----:B---3--:R-:W-:Y:S02]  /*72c0*/  F2FP.F16.F32.PACK_AB R0, R95, R96 ;  /* 0x000000605f00723e */ /* 0x008fe400000000ff */
[----:B------:R-:W-:Y:S03]  /*72d0*/  F2FP.F16.F32.PACK_AB R4, R89, R90 ;  /* 0x0000005a5904723e */ /* 0x000fe600000000ff */
[----:B------:R3:W-:Y:S04]  /*72e0*/  STS [R21+0x1c000], R0 ;  /* 0x01c0000015007388 */ /* 0x0007e80000000800 */
[----:B------:R-:W2:Y:S01]  /*72f0*/  MUFU.EX2 R165, R11 ;  /* 0x0000000b00a57308 */ /* 0x000ea20000000800 */
[----:B------:R-:W-:Y:S01]  /*7300*/  F2FP.F16.F32.PACK_AB R6, R176, R177 ;  /* 0x000000b1b006723e */ /* 0x000fe200000000ff */
[----:B------:R3:W-:Y:S04]  /*7310*/  STS [R21+0x1c400], R5 ;  /* 0x01c4000515007388 */ /* 0x0007e80000000800 */
[----:B------:R3:W-:Y:S01]  /*7320*/  STS [R20+0x1c000], R4 ;  /* 0x01c0000414007388 */ /* 0x0007e20000000800 */
[----:B-1----:R-:W-:Y:S02]  /*7330*/  F2FP.F16.F32.PACK_AB R2, R75, R76 ;  /* 0x0000004c4b02723e */ /* 0x002fe400000000ff */
[----:B---3--:R-:W-:Y:S02]  /*7340*/  F2FP.F16.F32.PACK_AB R0, R210, R211 ;  /* 0x000000d3d200723e */ /* 0x008fe400000000ff */
[----:B------:R-:W-:Y:S03]  /*7350*/  F2FP.F16.F32.PACK_AB R5, R240, R241 ;  /* 0x000000f1f005723e */ /* 0x000fe600000000ff */
[----:B------:R1:W-:Y:S01]  /*7360*/  STS [R20+0x1c400], R0 ;  /* 0x01c4000014007388 */ /* 0x0003e20000000800 */
[----:B------:R-:W-:Y:S03]  /*7370*/  F2FP.F16.F32.PACK_AB R4, R250, R251 ;  /* 0x000000fbfa04723e */ /* 0x000fe600000000ff */
[----:B------:R3:W-:Y:S04]  /*7380*/  STS [R21+0x1e000], R5 ;  /* 0x01e0000515007388 */ /* 0x0007e80000000800 */
[----:B------:R3:W-:Y:S01]  /*7390*/  STS [R21+0x1e400], R4 ;  /* 0x01e4000415007388 */ /* 0x0007e20000000800 */
[----:B-1----:R-:W-:Y:S02]  /*73a0*/  F2FP.F16.F32.PACK_AB R0, R236, R237 ;  /* 0x000000edec00723e */ /* 0x002fe400000000ff */
[----:B---3--:R-:W-:Y:S03]  /*73b0*/  F2FP.F16.F32.PACK_AB R5, R85, R86 ;  /* 0x000000565505723e */ /* 0x008fe600000000ff */
[----:B------:R1:W-:Y:S01]  /*73c0*/  STS [R20+0x1e000], R0 ;  /* 0x01e0000014007388 */ /* 0x0003e20000000800 */
[----:B------:R-:W-:Y:S02]  /*73d0*/  F2FP.F16.F32.PACK_AB R4, R204, R205 ;  /* 0x000000cdcc04723e */ /* 0x000fe400000000ff */
[----:B-1----:R-:W-:Y:S05]  /*73e0*/  F2FP.F16.F32.PACK_AB R0, R246, R247 ;  /* 0x000000f7f600723e */ /* 0x002fea00000000ff */
[----:B------:R1:W-:Y:S02]  /*73f0*/  STS [R20+0x1e400], R0 ;  /* 0x01e4000014007388 */ /* 0x0003e40000000800 */
[----:B-1----:R-:W-:Y:S02]  /*7400*/  F2FP.F16.F32.PACK_AB R0, R81, R82 ;  /* 0x000000525100723e */ /* 0x002fe400000000ff */
[----:B----4-:R1:W-:Y:S04]  /*7410*/  STS [R13+0x1c000], R5 ;  /* 0x01c000050d007388 */ /* 0x0103e80000000800 */
[----:B------:R3:W-:Y:S04]  /*7420*/  STS [R13+0x1c400], R4 ;  /* 0x01c400040d007388 */ /* 0x0007e80000000800 */
[----:B--2---:R2:W-:Y:S04]  /*7430*/  STS [R10+0x1c000], R0 ;  /* 0x01c000000a007388 */ /* 0x0045e80000000800 */
[----:B------:R4:W-:Y:S01]  /*7440*/  STS [R10+0x1c400], R6 ;  /* 0x01c400060a007388 */ /* 0x0009e20000000800 */
[----:B-1----:R-:W-:Y:S02]  /*7450*/  F2FP.F16.F32.PACK_AB R5, R229, R230 ;  /* 0x000000e6e505723e */ /* 0x002fe400000000ff */
[----:B---3--:R-:W-:Y:S03]  /*7460*/  F2FP.F16.F32.PACK_AB R4, R242, R243 ;  /* 0x000000f3f204723e */ /* 0x008fe600000000ff */
[----:B------:R1:W-:Y:S01]  /*7470*/  STS [R13+0x1e000], R5 ;  /* 0x01e000050d007388 */ /* 0x0003e20000000800 */
[----:B--2---:R-:W-:Y:S03]  /*7480*/  F2FP.F16.F32.PACK_AB R0, R220, R221 ;  /* 0x000000dddc00723e */ /* 0x004fe600000000ff */
[----:B------:R2:W-:Y:S01]  /*7490*/  STS [R13+0x1e400], R4 ;  /* 0x01e400040d007388 */ /* 0x0005e20000000800 */
[----:B----4-:R-:W-:Y:S03]  /*74a0*/  F2FP.F16.F32.PACK_AB R6, R238, R239 ;  /* 0x000000efee06723e */ /* 0x010fe600000000ff */
[----:B------:R3:W-:Y:S04]  /*74b0*/  STS [R10+0x1e000], R0 ;  /* 0x01e000000a007388 */ /* 0x0007e80000000800 */
[----:B------:R-:W-:Y:S01]  /*74c0*/  STS [R10+0x1e400], R6 ;  /* 0x01e400060a007388 */ /* 0x000fe20000000800 */
[----:B-1----:R-:W-:Y:S02]  /*74d0*/  F2FP.F16.F32.PACK_AB R5, R77, R78 ;  /* 0x0000004e4d05723e */ /* 0x002fe400000000ff */
[----:B--2---:R-:W-:Y:S03]  /*74e0*/  F2FP.F16.F32.PACK_AB R4, R172, R175 ;  /* 0x000000afac04723e */ /* 0x004fe600000000ff */
[----:B------:R1:W-:Y:S01]  /*74f0*/  STS [R9+0x1c000], R5 ;  /* 0x01c0000509007388 */ /* 0x0003e20000000800 */
[----:B---3--:R-:W-:Y:S03]  /*7500*/  F2FP.F16.F32.PACK_AB R0, R165, R167 ;  /* 0x000000a7a500723e */ /* 0x008fe600000000ff */
[----:B------:R2:W-:Y:S04]  /*7510*/  STS [R9+0x1c400], R4 ;  /* 0x01c4000409007388 */ /* 0x0005e80000000800 */
[----:B------:R3:W-:Y:S04]  /*7520*/  STS [R8+0x1c000], R2 ;  /* 0x01c0000208007388 */ /* 0x0007e80000000800 */
[----:B------:R4:W-:Y:S01]  /*7530*/  STS [R8+0x1c400], R0 ;  /* 0x01c4000008007388 */ /* 0x0009e20000000800 */
[----:B-1----:R-:W-:Y:S02]  /*7540*/  F2FP.F16.F32.PACK_AB R5, R214, R215 ;  /* 0x000000d7d605723e */ /* 0x002fe400000000ff */
[----:B--2---:R-:W-:Y:S03]  /*7550*/  F2FP.F16.F32.PACK_AB R4, R234, R235 ;  /* 0x000000ebea04723e */ /* 0x004fe600000000ff */
[----:B------:R-:W-:Y:S01]  /*7560*/  STS [R9+0x1e000], R5 ;  /* 0x01e0000509007388 */ /* 0x000fe20000000800 */
[----:B---3--:R-:W-:Y:S03]  /*7570*/  F2FP.F16.F32.PACK_AB R2, R178, R179 ;  /* 0x000000b3b202723e */ /* 0x008fe600000000ff */
[----:B------:R-:W-:Y:S01]  /*7580*/  STS [R9+0x1e400], R4 ;  /* 0x01e4000409007388 */ /* 0x000fe20000000800 */
[----:B----4-:R-:W-:Y:S03]  /*7590*/  F2FP.F16.F32.PACK_AB R0, R224, R228 ;  /* 0x000000e4e000723e */ /* 0x010fe600000000ff */
[----:B------:R-:W-:Y:S04]  /*75a0*/  STS [R8+0x1e000], R2 ;  /* 0x01e0000208007388 */ /* 0x000fe80000000800 */
[----:B------:R1:W-:Y:S04]  /*75b0*/  STS [R8+0x1e400], R0 ;  /* 0x01e4000008007388 */ /* 0x0003e80000000800 */
[----:B------:R-:W-:Y:S08]  /*75c0*/  LDSM.16.M88.4 R64, [R148+0x8000] ;  /* 0x008000009440783b */ /* 0x000ff00000000200 */
[----:B------:R-:W2:Y:S08]  /*75d0*/  LDSM.16.M88.4 R16, [R187+UR4+0x10000] ;  /* 0x01000004bb10783b */ /* 0x000eb00008000200 */
[----:B------:R-:W3:Y:S08]  /*75e0*/  LDSM.16.M88.4 R60, [R148+0xa000] ;  /* 0x00a00000943c783b */ /* 0x000ef00000000200 */
[----:B-1----:R-:W4:Y:S04]  /*75f0*/  LDL R0, [R1+0x68] ;  /* 0x0000680001007983 */ /* 0x002f280000100800 */
[----:B------:R-:W4:Y:S04]  /*7600*/  LDL R2, [R1+0x64] ;  /* 0x0000640001027983 */ /* 0x000f280000100800 */
[----:B------:R-:W1:Y:S08]  /*7610*/  LDSM.16.M88.4 R32, [R187+UR4+0x10800] ;  /* 0x01080004bb20783b */ /* 0x000e700008000200 */
[----:B------:R-:W1:Y:S01]  /*7620*/  LDSM.16.M88.4 R48, [R187+UR4+0x11000] ;  /* 0x01100004bb30783b */ /* 0x000e620008000200 */
[-C--:B--2---:R-:W-:Y:S07]  /*7630*/  HMMA.16816.F32 R4, R64, R16.reuse, RZ ;  /* 0x000000104004723c */ /* 0x084fee00000018ff */
[----:B------:R-:W2:Y:S01]  /*7640*/  LDSM.16.M88.4 R132, [R187+UR4+0x11800] ;  /* 0x01180004bb84783b */ /* 0x000ea20008000200 */
[C---:B---3--:R-:W-:Y:S07]  /*7650*/  HMMA.16816.F32 R8, R60.reuse, R16, RZ ;  /* 0x000000103c08723c */ /* 0x048fee00000018ff */
[----:B------:R-:W-:Y:S01]  /*7660*/  LDSM.16.M88.4 R136, [R150+0x8000] ;  /* 0x008000009688783b */ /* 0x000fe20000000200 */
[-C--:B------:R-:W-:Y:S07]  /*7670*/  HMMA.16816.F32 R12, R60, R18.reuse, RZ ;  /* 0x000000123c0c723c */ /* 0x080fee00000018ff */
[----:B------:R-:W3:Y:S01]  /*7680*/  LDSM.16.M88.4 R140, [R189+0x4000] ;  /* 0x00400000bd8c783b */ /* 0x000ee20000000200 */
[C---:B------:R-:W-:Y:S07]  /*7690*/  HMMA.16816.F32 R16, R64.reuse, R18, RZ ;  /* 0x000000124010723c */ /* 0x040fee00000018ff */
[----:B------:R-:W3:Y:S01]  /*76a0*/  LDSM.16.M88.4 R144, [R150+0xa000] ;  /* 0x00a000009690783b */ /* 0x000ee20000000200 */
[-C--:B-1----:R-:W-:Y:S06]  /*76b0*/  HMMA.16816.F32 R20, R64, R32.reuse, RZ ;  /* 0x000000204014723c */ /* 0x082fec00000018ff */
[C---:B------:R-:W-:Y:S06]  /*76c0*/  HMMA.16816.F32 R24, R60.reuse, R32, RZ ;  /* 0x000000203c18723c */ /* 0x040fec00000018ff */
[-C--:B------:R-:W-:Y:S06]  /*76d0*/  HMMA.16816.F32 R28, R60, R34.reuse, RZ ;  /* 0x000000223c1c723c */ /* 0x080fec00000018ff */
[C---:B------:R-:W-:Y:S06]  /*76e0*/  HMMA.16816.F32 R32, R64.reuse, R34, RZ ;  /* 0x000000224020723c */ /* 0x040fec00000018ff */
[-C--:B------:R-:W-:Y:S06]  /*76f0*/  HMMA.16816.F32 R36, R64, R48.reuse, RZ ;  /* 0x000000304024723c */ /* 0x080fec00000018ff */
[C---:B------:R-:W-:Y:S06]  /*7700*/  HMMA.16816.F32 R40, R60.reuse, R48, RZ ;  /* 0x000000303c28723c */ /* 0x040fec00000018ff */
[-C--:B------:R-:W-:Y:S06]  /*7710*/  HMMA.16816.F32 R44, R60, R50.reuse, RZ ;  /* 0x000000323c2c723c */ /* 0x080fec00000018ff */
[C---:B------:R-:W-:Y:S06]  /*7720*/  HMMA.16816.F32 R48, R64.reuse, R50, RZ ;  /* 0x000000324030723c */ /* 0x040fec00000018ff */
[-C--:B--2---:R-:W-:Y:S06]  /*7730*/  HMMA.16816.F32 R52, R64, R132.reuse, RZ ;  /* 0x000000844034723c */ /* 0x084fec00000018ff */
[C---:B------:R-:W-:Y:S06]  /*7740*/  HMMA.16816.F32 R56, R60.reuse, R132, RZ ;  /* 0x000000843c38723c */ /* 0x040fec00000018ff */
[-C--:B------:R-:W-:Y:S06]  /*7750*/  HMMA.16816.F32 R60, R60, R134.reuse, RZ ;  /* 0x000000863c3c723c */ /* 0x080fec00000018ff */
[----:B------:R-:W-:Y:S01]  /*7760*/  HMMA.16816.F32 R64, R64, R134, RZ ;  /* 0x000000864040723c */ /* 0x000fe200000018ff */
[----:B------:R-:W1:Y:S05]  /*7770*/  LDSM.16.M88.4 R132, [R189+0x4800] ;  /* 0x00480000bd84783b */ /* 0x000e6a0000000200 */
[-C--:B---3--:R-:W-:Y:S06]  /*7780*/  HMMA.16816.F32 R4, R136, R140.reuse, R4 ;  /* 0x0000008c8804723c */ /* 0x088fec0000001804 */
[C---:B------:R-:W-:Y:S06]  /*7790*/  HMMA.16816.F32 R8, R144.reuse, R140, R8 ;  /* 0x0000008c9008723c */ /* 0x040fec0000001808 */
        /* <DEDUP_REMOVED lines=15> */
[-C--:B------:R-:W-:Y:S06]  /*7890*/  HMMA.16816.F32 R60, R144, R134.reuse, R60 ;  /* 0x00000086903c723c */ /* 0x080fec000000183c */
[----:B------:R-:W-:Y:S01]  /*78a0*/  HMMA.16816.F32 R64, R136, R134, R64 ;  /* 0x000000868840723c */ /* 0x000fe20000001840 */
[----:B------:R-:W1:Y:S08]  /*78b0*/  LDSM.16.M88.4 R132, [R186+0x4000] ;  /* 0x00400000ba84783b */ /* 0x000e700000000200 */
[----:B------:R-:W2:Y:S01]  /*78c0*/  LDSM.16.M88.4 R136, [R149+0xa000] ;  /* 0x00a000009588783b */ /* 0x000ea20000000200 */
[-C--:B-1----:R-:W-:Y:S06]  /*78d0*/  HMMA.16816.F32 R4, R140, R132.reuse, R4 ;  /* 0x000000848c04723c */ /* 0x082fec0000001804 */
[C---:B--2---:R-:W-:Y:S06]  /*78e0*/  HMMA.16816.F32 R8, R136.reuse, R132, R8 ;  /* 0x000000848808723c */ /* 0x044fec0000001808 */
[-C--:B------:R-:W-:Y:S06]  /*78f0*/  HMMA.16816.F32 R12, R136, R134.reuse, R12 ;  /* 0x00000086880c723c */ /* 0x080fec000000180c */
[C---:B------:R-:W-:Y:S01]  /*7900*/  HMMA.16816.F32 R16, R140.reuse, R134, R16 ;  /* 0x000000868c10723c */ /* 0x040fe20000001810 */
[----:B------:R-:W1:Y:S04]  /*7910*/  LDSM.16.M88.4 R132, [R186+0x4800] ;  /* 0x00480000ba84783b */ /* 0x000e680000000200 */
[----:B----4-:R-:W-:Y:S02]  /*7920*/  IADD3 R146, P0, R0, UR16, RZ ;  /* 0x0000001000927c10 */ /* 0x010fe4000ff1e0ff */
[----:B------:R-:W-:Y:S04]  /*7930*/  IADD3 R0, R191, R149, RZ ;  /* 0x00000095bf007210 */ /* 0x000fe80007ffe0ff */
[----:B------:R-:W-:Y:S02]  /*7940*/  IADD3.X R147, R2, UR15, RZ, P0, !PT ;  /* 0x0000000f02937c10 */ /* 0x000fe400087fe4ff */
[----:B------:R-:W-:Y:S03]  /*7950*/  PLOP3.LUT P0, PT, PT, PT, UP3, 0x80, 0x0 ;  /* 0x000000000000781c */ /* 0x000fe60003f0f038 */
[----:B------:R-:W2:Y:S04]  /*7960*/  LDG.E R144, desc[UR8][R146.64] ;  /* 0x0000000892907981 */ /* 0x000ea8000c1e1900 */
[----:B------:R3:W5:Y:S01]  /*7970*/  LDG.E R2, desc[UR8][R146.64+0x100] ;  /* 0x0001000892027981 */ /* 0x000762000c1e1900 */
        /* <DEDUP_REMOVED lines=16> */
[----:B------:R4:W3:Y:S02]  /*7a80*/  LDSM.16.M88.4 R140, [R0+0xa000] ;  /* 0x00a00000008c783b */ /* 0x0008e40000000200 */
[----:B----4-:R-:W-:Y:S04]  /*7a90*/  FFMA.FTZ R0, -R100, R100, 1 ;  /* 0x3f80000064007423 */ /* 0x010fe80000010164 */
[----:B------:R-:W-:Y:S01]  /*7aa0*/  FMUL.FTZ R0, R0, UR6 ;  /* 0x0000000600007c20 */ /* 0x000fe20008410000 */
        /* <DEDUP_REMOVED lines=9> */
[----:B------:R-:W1:Y:S04]  /*7b40*/  LDSM.16.M88.4 R136, [R188+0x5000] ;  /* 0x00500000bc88783b */ /* 0x000e680000000200 */
[C---:B--2---:R-:W-:Y:S01]  /*7b50*/  FADD.FTZ R4, -R144.reuse, R4 ;  /* 0x0000000490047221 */ /* 0x044fe20000010100 */
[C---:B------:R-:W-:Y:S01]  /*7b60*/  FADD.FTZ R5, -R144.reuse, R5 ;  /* 0x0000000590057221 */ /* 0x040fe20000010100 */
[C---:B------:R-:W-:Y:S01]  /*7b70*/  FADD.FTZ R16, -R144.reuse, R16 ;  /* 0x0000001090107221 */ /* 0x040fe20000010100 */
[----:B------:R-:W-:Y:S03]  /*7b80*/  FADD.FTZ R17, -R144, R17 ;  /* 0x0000001190117221 */ /* 0x000fe60000010100 */
[----:B------:R-:W-:Y:S01]  /*7b90*/  FMUL.FTZ R4, R101, R4 ;  /* 0x0000000465047220 */ /* 0x000fe20000410000 */
[----:B------:R-:W-:Y:S01]  /*7ba0*/  FMUL.FTZ R151, R151, R5 ;  /* 0x0000000597977220 */ /* 0x000fe20000410000 */
[----:B------:R2:W5:Y:S01]  /*7bb0*/  LDL.LU R101, [R1+0x13c] ;  /* 0x00013c0001657983 */ /* 0x0005620000300800 */
[----:B------:R-:W-:Y:S01]  /*7bc0*/  FFMA.FTZ R5, -R99, R99, 1 ;  /* 0x3f80000063057423 */ /* 0x000fe20000010163 */
[----:B------:R-:W-:Y:S01]  /*7bd0*/  FMUL.FTZ R145, R4, R0 ;  /* 0x0000000004917220 */ /* 0x000fe20000410000 */
[C---:B------:R-:W-:Y:S01]  /*7be0*/  FADD.FTZ R20, -R144.reuse, R20 ;  /* 0x0000001490147221 */ /* 0x040fe20000010100 */
[----:B------:R-:W3:Y:S01]  /*7bf0*/  LDG.E R4, desc[UR8][R146.64+0x20] ;  /* 0x0000200892047981 */ /* 0x000ee2000c1e1900 */
[----:B------:R-:W-:Y:S06]  /*7c00*/  FMUL.FTZ R5, R5, UR6 ;  /* 0x0000000605057c20 */ /* 0x000fec0008410000 */
[C---:B------:R-:W-:Y:S01]  /*7c10*/  FADD.FTZ R32, -R144.reuse, R32 ;  /* 0x0000002090207221 */ /* 0x040fe20000010100 */
[C---:B------:R-:W-:Y:S01]  /*7c20*/  FADD.FTZ R33, -R144.reuse, R33 ;  /* 0x0000002190217221 */ /* 0x040fe20000010100 */
[----:B------:R2:W5:Y:S04]  /*7c30*/  LDL.LU R100, [R1+0x138] ;  /* 0x0001380001647983 */ /* 0x0005680000300800 */
[----:B------:R2:W5:Y:S04]  /*7c40*/  LDL.LU R99, [R1+0x134] ;  /* 0x0001340001637983 */ /* 0x0005680000300800 */
        /* <DEDUP_REMOVED lines=9> */
[----:B------:R-:W-:Y:S06]  /*7ce0*/  HMMA.16816.F32 R64, R132, R138, R64 ;  /* 0x0000008a8440723c */ /* 0x000fec0000001840 */
[C---:B------:R-:W-:Y:S01]  /*7cf0*/  FADD.FTZ R52, -R144.reuse, R52 ;  /* 0x0000003490347221 */ /* 0x040fe20000010100 */
[----:B------:R-:W-:Y:S01]  /*7d00*/  FADD.FTZ R135, -R144, R21 ;  /* 0x0000001590877221 */ /* 0x000fe20000010100 */
[----:B------:R-:W-:Y:S02]  /*7d10*/  FMUL.FTZ R21, R98, R16 ;  /* 0x0000001062157220 */ /* 0x000fe40000410000 */
[----:B------:R2:W5:Y:S01]  /*7d20*/  LDL.LU R98, [R1+0x130] ;  /* 0x0001300001627983 */ /* 0x0005620000300800 */
[----:B------:R-:W-:Y:S01]  /*7d30*/  FMUL.FTZ R133, R97, R17 ;  /* 0x0000001161857220 */ /* 0x000fe20000410000 */
[----:B------:R-:W-:Y:S01]  /*7d40*/  FMUL.FTZ R134, R96, R20 ;  /* 0x0000001460867220 */ /* 0x000fe20000410000 */
[----:B------:R-:W-:Y:S01]  /*7d50*/  FMUL.FTZ R135, R95, R135 ;  /* 0x000000875f877220 */ /* 0x000fe20000410000 */
[----:B------:R2:W5:Y:S01]  /*7d60*/  LDL.LU R97, [R1+0x12c] ;  /* 0x00012c0001617983 */ /* 0x0005620000300800 */
[----:B------:R-:W-:Y:S01]  /*7d70*/  FFMA.FTZ R20, -R94, R94, 1 ;  /* 0x3f8000005e147423 */ /* 0x000fe2000001015e */
[----:B------:R-:W-:Y:S01]  /*7d80*/  FFMA.FTZ R16, -R92, R92, 1 ;  /* 0x3f8000005c107423 */ /* 0x000fe2000001015c */
[----:B------:R-:W-:Y:S01]  /*7d90*/  FFMA.FTZ R17, -R93, R93, 1 ;  /* 0x3f8000005d117423 */ /* 0x000fe2000001015d */
[----:B------:R2:W5:Y:S01]  /*7da0*/  LDL.LU R96, [R1+0x128] ;  /* 0x0001280001607983 */ /* 0x0005620000300800 */
[----:B------:R-:W-:Y:S01]  /*7db0*/  FMUL.FTZ R52, R78, R52 ;  /* 0x000000344e347220 */ /* 0x000fe20000410000 */
[----:B------:R-:W-:Y:S01]  /*7dc0*/  FMUL.FTZ R132, R151, R5 ;  /* 0x0000000597847220 */ /* 0x000fe20000410000 */
[----:B------:R-:W-:Y:S01]  /*7dd0*/  FFMA.FTZ R5, -R91, R91, 1 ;  /* 0x3f8000005b057423 */ /* 0x000fe2000001015b */
[----:B------:R2:W5:Y:S01]  /*7de0*/  LDL.LU R95, [R1+0x124] ;  /* 0x00012400015f7983 */ /* 0x0005620000300800 */
[----:B------:R-:W-:Y:S01]  /*7df0*/  FADD.FTZ R53, -R144, R53 ;  /* 0x0000003590357221 */ /* 0x000fe20000010100 */
[----:B------:R-:W-:Y:S01]  /*7e00*/  FMUL.FTZ R16, R16, UR6 ;  /* 0x0000000610107c20 */ /* 0x000fe20008410000 */
[----:B------:R-:W-:Y:S01]  /*7e10*/  FMUL.FTZ R5, R5, UR6 ;  /* 0x0000000605057c20 */ /* 0x000fe20008410000 */
[----:B------:R2:W5:Y:S01]  /*7e20*/  LDL.LU R94, [R1+0x120] ;  /* 0x00012000015e7983 */ /* 0x0005620000300800 */
[----:B------:R-:W-:Y:S01]  /*7e30*/  FMUL.FTZ R53, R77, R53 ;  /* 0x000000354d357220 */ /* 0x000fe20000410000 */
[----:B------:R-:W-:Y:S01]  /*7e40*/  FMUL.FTZ R16, R134, R16 ;  /* 0x0000001086107220 */ /* 0x000fe20000410000 */
[----:B------:R-:W-:Y:S01]  /*7e50*/  FMUL.FTZ R5, R135, R5 ;  /* 0x0000000587057220 */ /* 0x000fe20000410000 */
[----:B------:R2:W5:Y:S01]  /*7e60*/  LDL.LU R93, [R1+0x11c] ;  /* 0x00011c00015d7983 */ /* 0x0005620000300800 */
[----:B------:R-:W-:Y:S01]  /*7e70*/  FMUL.FTZ R20, R20, UR6 ;  /* 0x0000000614147c20 */ /* 0x000fe20008410000 */
[----:B------:R-:W-:Y:S01]  /*7e80*/  FMUL.FTZ R17, R17, UR6 ;  /* 0x0000000611117c20 */ /* 0x000fe20008410000 */
[----:B------:R-:W-:Y:S01]  /*7e90*/  F2FP.F16.F32.PACK_AB R132, R132, R145 ;  /* 0x000000918484723e */ /* 0x000fe200000000ff */
[----:B------:R2:W5:Y:S01]  /*7ea0*/  LDL.LU R92, [R1+0x118] ;  /* 0x00011800015c7983 */ /* 0x0005620000300800 */
[----:B------:R-:W-:Y:S01]  /*7eb0*/  F2FP.F16.F32.PACK_AB R135, R5, R16 ;  /* 0x000000100587723e */ /* 0x000fe200000000ff */
[----:B------:R-:W-:Y:S01]  /*7ec0*/  FMUL.FTZ R5, R90, R32 ;  /* 0x000000205a057220 */ /* 0x000fe20000410000 */
[----:B------:R-:W-:Y:S01]  /*7ed0*/  FMUL.FTZ R16, R89, R33 ;  /* 0x0000002159107220 */ /* 0x000fe20000410000 */
[----:B------:R2:W5:Y:S01]  /*7ee0*/  LDL.LU R91, [R1+0x114] ;  /* 0x00011400015b7983 */ /* 0x0005620000300800 */
[----:B------:R-:W-:Y:S01]  /*7ef0*/  FFMA.FTZ R33, -R83, R83, 1 ;  /* 0x3f80000053217423 */ /* 0x000fe20000010153 */
[----:B------:R-:W-:Y:S01]  /*7f00*/  FFMA.FTZ R32, -R80, R80, 1 ;  /* 0x3f80000050207423 */ /* 0x000fe20000010150 */
[----:B------:R-:W-:Y:S01]  /*7f10*/  FMUL.FTZ R20, R21, R20 ;  /* 0x0000001415147220 */ /* 0x000fe20000410000 */
[----:B------:R2:W5:Y:S01]  /*7f20*/  LDL.LU R90, [R1+0x110] ;  /* 0x00011000015a7983 */ /* 0x0005620000300800 */
[----:B------:R-:W-:Y:S01]  /*7f30*/  FMUL.FTZ R17, R133, R17 ;  /* 0x0000001185117220 */ /* 0x000fe20000410000 */
[----:B------:R-:W-:Y:S01]  /*7f40*/  FFMA.FTZ R133, -R88, R88, 1 ;  /* 0x3f80000058857423 */ /* 0x000fe20000010158 */
[----:B------:R-:W-:Y:S01]  /*7f50*/  FFMA.FTZ R21, -R79, R79, 1 ;  /* 0x3f8000004f157423 */ /* 0x000fe2000001014f */
[----:B------:R2:W5:Y:S01]  /*7f60*/  LDL.LU R89, [R1+0x10c] ;  /* 0x00010c0001597983 */ /* 0x0005620000300800 */
[----:B------:R-:W-:Y:S01]  /*7f70*/  FMUL.FTZ R33, R33, UR6 ;  /* 0x0000000621217c20 */ /* 0x000fe20008410000 */
[----:B------:R-:W-:Y:S01]  /*7f80*/  F2FP.F16.F32.PACK_AB R134, R17, R20 ;  /* 0x000000141186723e */ /* 0x000fe200000000ff */
[C---:B------:R-:W-:Y:S01]  /*7f90*/  FADD.FTZ R20, -R144.reuse, R37 ;  /* 0x0000002590147221 */ /* 0x040fe20000010100 */
[----:B------:R2:W5:Y:S01]  /*7fa0*/  LDL.LU R88, [R1+0x108] ;  /* 0x0001080001587983 */ /* 0x0005620000300800 */
[----:B------:R-:W-:Y:S01]  /*7fb0*/  FFMA.FTZ R37, -R87, R87, 1 ;  /* 0x3f80000057257423 */ /* 0x000fe20000010157 */
[----:B------:R-:W-:Y:S01]  /*7fc0*/  FADD.FTZ R17, -R144, R36 ;  /* 0x0000002490117221 */ /* 0x000fe20000010100 */
[----:B------:R-:W-:Y:S01]  /*7fd0*/  FMUL.FTZ R20, R85, R20 ;  /* 0x0000001455147220 */ /* 0x000fe20000410000 */
[----:B------:R2:W5:Y:S01]  /*7fe0*/  LDL.LU R87, [R1+0x104] ;  /* 0x0001040001577983 */ /* 0x0005620000300800 */
[----:B------:R-:W-:Y:S01]  /*7ff0*/  FMUL.FTZ R133, R133, UR6 ;  /* 0x0000000685857c20 */ /* 0x000fe20008410000 */
[----:B------:R-:W-:Y:S01]  /*8000*/  FMUL.FTZ R17, R86, R17 ;  /* 0x0000001156117220 */ /* 0x000fe20000410000 */
[----:B------:R-:W-:Y:S01]  /*8010*/  FFMA.FTZ R36, -R84, R84, 1 ;  /* 0x3f80000054247423 */ /* 0x000fe20000010154 */
[----:B------:R2:W5:Y:S01]  /*8020*/  LDL.LU R86, [R1+0x100] ;  /* 0x0001000001567983 */ /* 0x0005620000300800 */
[----:B------:R-:W-:Y:S01]  /*8030*/  FMUL.FTZ R33, R20, R33 ;  /* 0x0000002114217220 */ /* 0x000fe20000410000 */
[----:B------:R-:W-:Y:S01]  /*8040*/  FFMA.FTZ R20, -R74, R74, 1 ;  /* 0x3f8000004a147423 */ /* 0x000fe2000001014a */
[----:B------:R-:W-:Y:S01]  /*8050*/  FMUL.FTZ R37, R37, UR6 ;  /* 0x0000000625257c20 */ /* 0x000fe20008410000 */
[----:B------:R2:W5:Y:S01]  /*8060*/  LDL.LU R85, [R1+0xfc] ;  /* 0x0000fc0001557983 */ /* 0x0005620000300800 */
[----:B------:R-:W-:Y:S01]  /*8070*/  FMUL.FTZ R133, R5, R133 ;  /* 0x0000008505857220 */ /* 0x000fe20000410000 */
[----:B------:R-:W-:Y:S01]  /*8080*/  FADD.FTZ R5, -R144, R48 ;  /* 0x0000003090057221 */ /* 0x000fe20000010100 */
[----:B------:R-:W-:Y:S01]  /*8090*/  FMUL.FTZ R37, R16, R37 ;  /* 0x0000002510257220 */ /* 0x000fe20000410000 */
[----:B------:R2:W5:Y:S01]  /*80a0*/  LDL.LU R84, [R1+0xf8] ;  /* 0x0000f80001547983 */ /* 0x0005620000300800 */
[----:B------:R-:W-:Y:S01]  /*80b0*/  FADD.FTZ R16, -R144, R49 ;  /* 0x0000003190107221 */ /* 0x000fe20000010100 */
[----:B------:R-:W-:Y:S01]  /*80c0*/  FMUL.FTZ R5, R82, R5 ;  /* 0x0000000552057220 */ /* 0x000fe20000410000 */
[C---:B------:R-:W-:Y:S01]  /*80d0*/  FADD.FTZ R48, -R144.reuse, R64 ;  /* 0x0000004090307221 */ /* 0x040fe20000010100 */
[----:B------:R2:W5:Y:S01]  /*80e0*/  LDL.LU R83, [R1+0xf4] ;  /* 0x0000f40001537983 */ /* 0x0005620000300800 */
[----:B------:R-:W-:Y:S01]  /*80f0*/  FMUL.FTZ R16, R81, R16 ;  /* 0x0000001051107220 */ /* 0x000fe20000410000 */
[----:B------:R-:W-:Y:S01]  /*8100*/  FADD.FTZ R49, -R144, R65 ;  /* 0x0000004190317221 */ /* 0x000fe20000010100 */
[----:B------:R-:W-:Y:S01]  /*8110*/  FMUL.FTZ R48, R76, R48 ;  /* 0x000000304c307220 */ /* 0x000fe20000410000 */
[----:B------:R2:W5:Y:S01]  /*8120*/  LDL.LU R82, [R1+0xf0] ;  /* 0x0000f00001527983 */ /* 0x0005620000300800 */
[----:B------:R-:W-:Y:S01]  /*8130*/  F2FP.F16.F32.PACK_AB R133, R37, R133 ;  /* 0x000000852585723e */ /* 0x000fe200000000ff */
[----:B------:R-:W-:Y:S01]  /*8140*/  FMUL.FTZ R49, R75, R49 ;  /* 0x000000314b317220 */ /* 0x000fe20000410000 */
[----:B------:R-:W-:Y:S01]  /*8150*/  FMUL.FTZ R36, R36, UR6 ;  /* 0x0000000624247c20 */ /* 0x000fe20008410000 */
[----:B------:R2:W5:Y:S01]  /*8160*/  LDL.LU R81, [R1+0xec] ;  /* 0x0000ec0001517983 */ /* 0x0005620000300800 */
[----:B------:R-:W-:Y:S01]  /*8170*/  FMUL.FTZ R21, R21, UR6 ;  /* 0x0000000615157c20 */ /* 0x000fe20008410000 */
[----:B------:R-:W-:Y:S01]  /*8180*/  FMUL.FTZ R32, R32, UR6 ;  /* 0x0000000620207c20 */ /* 0x000fe20008410000 */
[----:B------:R-:W-:Y:S01]  /*8190*/  FMUL.FTZ R36, R17, R36 ;  /* 0x0000002411247220 */ /* 0x000fe20000410000 */
[----:B------:R2:W5:Y:S01]  /*81a0*/  LDL.LU R80, [R1+0xe8] ;  /* 0x0000e80001507983 */ /* 0x0005620000300800 */
[----:B------:R-:W-:Y:S01]  /*81b0*/  FFMA.FTZ R17, -R73, R73, 1 ;  /* 0x3f80000049117423 */ /* 0x000fe20000010149 */
[----:B------:R-:W-:Y:S01]  /*81c0*/  FMUL.FTZ R21, R16, R21 ;  /* 0x0000001510157220 */ /* 0x000fe20000410000 */
[----:B------:R-:W-:Y:S01]  /*81d0*/  FFMA.FTZ R16, -R72, R72, 1 ;  /* 0x3f80000048107423 */ /* 0x000fe20000010148 */
[----:B------:R2:W5:Y:S01]  /*81e0*/  LDL.LU R79, [R1+0xe4] ;  /* 0x0000e400014f7983 */ /* 0x0005620000300800 */
[----:B------:R-:W-:Y:S01]  /*81f0*/  FMUL.FTZ R32, R5, R32 ;  /* 0x0000002005207220 */ /* 0x000fe20000410000 */
[----:B------:R-:W-:Y:S01]  /*8200*/  FFMA.FTZ R5, -R71, R71, 1 ;  /* 0x3f80000047057423 */ /* 0x000fe20000010147 */
[----:B------:R-:W-:Y:S01]  /*8210*/  F2FP.F16.F32.PACK_AB R64, R33, R36 ;  /* 0x000000242140723e */ /* 0x000fe200000000ff */
[----:B------:R2:W5:Y:S01]  /*8220*/  LDL.LU R78, [R1+0xe0] ;  /* 0x0000e000014e7983 */ /* 0x0005620000300800 */
[----:B------:R-:W-:Y:S01]  /*8230*/  FFMA.FTZ R33, -R70, R70, 1 ;  /* 0x3f80000046217423 */ /* 0x000fe20000010146 */
[----:B------:R-:W-:Y:S01]  /*8240*/  FFMA.FTZ R36, -R69, R69, 1 ;  /* 0x3f80000045247423 */ /* 0x000fe20000010145 */
[----:B------:R-:W-:Y:S01]  /*8250*/  FMUL.FTZ R16, R16, UR6 ;  /* 0x0000000610107c20 */ /* 0x000fe20008410000 */
[----:B------:R2:W5:Y:S01]  /*8260*/  LDL.LU R77, [R1+0xdc] ;  /* 0x0000dc00014d7983 */ /* 0x0005620000300800 */
[----:B------:R-:W-:Y:S01]  /*8270*/  FMUL.FTZ R20, R20, UR6 ;  /* 0x0000000614147c20 */ /* 0x000fe20008410000 */
[----:B------:R-:W-:Y:S01]  /*8280*/  FMUL.FTZ R17, R17, UR6 ;  /* 0x0000000611117c20 */ /* 0x000fe20008410000 */
[----:B------:R-:W-:Y:S01]  /*8290*/  FMUL.FTZ R16, R48, R16 ;  /* 0x0000001030107220 */ /* 0x000fe20000410000 */
[----:B------:R2:W5:Y:S01]  /*82a0*/  LDL.LU R76, [R1+0xd8] ;  /* 0x0000d800014c7983 */ /* 0x0005620000300800 */
[----:B------:R-:W-:Y:S01]  /*82b0*/  FMUL.FTZ R5, R5, UR6 ;  /* 0x0000000605057c20 */ /* 0x000fe20008410000 */
[----:B------:R-:W-:Y:S01]  /*82c0*/  FMUL.FTZ R20, R52, R20 ;  /* 0x0000001434147220 */ /* 0x000fe20000410000 */
[----:B------:R-:W-:Y:S01]  /*82d0*/  FMUL.FTZ R17, R53, R17 ;  /* 0x0000001135117220 */ /* 0x000fe20000410000 */
[----:B------:R2:W5:Y:S01]  /*82e0*/  LDL.LU R75, [R1+0xd4] ;  /* 0x0000d400014b7983 */ /* 0x0005620000300800 */
[----:B------:R-:W-:Y:S01]  /*82f0*/  FMUL.FTZ R5, R49, R5 ;  /* 0x0000000531057220 */ /* 0x000fe20000410000 */
[----:B------:R-:W-:Y:S01]  /*8300*/  F2FP.F16.F32.PACK_AB R53, R21, R32 ;  /* 0x000000201535723e */ /* 0x000fe200000000ff */
[----:B------:R-:W-:Y:S01]  /*8310*/  FMUL.FTZ R33, R33, UR6 ;  /* 0x0000000621217c20 */ /* 0x000fe20008410000 */
[----:B------:R2:W5:Y:S01]  /*8320*/  LDL.LU R74, [R1+0xd0] ;  /* 0x0000d000014a7983 */ /* 0x0005620000300800 */
[----:B------:R-:W-:Y:S01]  /*8330*/  F2FP.F16.F32.PACK_AB R52, R17, R20 ;  /* 0x000000141134723e */ /* 0x000fe200000000ff */
[----:B------:R-:W-:Y:S01]  /*8340*/  FMUL.FTZ R36, R36, UR6 ;  /* 0x0000000624247c20 */ /* 0x000fe20008410000 */
[----:B------:R-:W-:Y:S01]  /*8350*/  F2FP.F16.F32.PACK_AB R49, R5, R16 ;  /* 0x000000100531723e */ /* 0x000fe200000000ff */
[----:B------:R2:W5:Y:S04]  /*8360*/  LDL.LU R73, [R1+0xcc] ;  /* 0x0000cc0001497983 */ /* 0x0005680000300800 */
[----:B------:R2:W5:Y:S04]  /*8370*/  LDL.LU R72, [R1+0xc8] ;  /* 0x0000c80001487983 */ /* 0x0005680000300800 */
[----:B------:R2:W5:Y:S04]  /*8380*/  LDL.LU R71, [R1+0xc4] ;  /* 0x0000c40001477983 */ /* 0x0005680000300800 */
[----:B------:R2:W5:Y:S04]  /*8390*/  LDL.LU R70, [R1+0xc0] ;  /* 0x0000c00001467983 */ /* 0x0005680000300800 */
[----:B------:R2:W5:Y:S01]  /*83a0*/  LDL.LU R69, [R1+0xbc] ;  /* 0x0000bc0001457983 */ /* 0x0005620000300800 */
[C---:B---3--:R-:W-:Y:S01]  /*83b0*/  FADD.FTZ R6, -R4.reuse, R6 ;  /* 0x0000000604067221 */ /* 0x048fe20000010100 */
[----:B------:R-:W-:Y:S03]  /*83c0*/  FADD.FTZ R7, -R4, R7 ;  /* 0x0000000704077221 */ /* 0x000fe60000010100 */
[----:B------:R-:W-:Y:S01]  /*83d0*/  FMUL.FTZ R48, R68, R6 ;  /* 0x0000000644307220 */ /* 0x000fe20000410000 */
[----:B------:R-:W-:Y:S01]  /*83e0*/  FMUL.FTZ R37, R3, R7 ;  /* 0x0000000703257220 */ /* 0x000fe20000410000 */
[----:B------:R2:W5:Y:S04]  /*83f0*/  LDL.LU R68, [R1+0xb8] ;  /* 0x0000b80001447983 */ /* 0x0005680000300800 */
[----:B------:R2:W5:Y:S01]  /*8400*/  LDL.LU R3, [R1+0xb4] ;  /* 0x0000b40001037983 */ /* 0x0005620000300800 */
[----:B------:R-:W-:Y:S05]  /*8410*/  @!P0 BRA `(.L_x_958) ;  /* 0x0000000400188947 */ /* 0x000fea0003800000 */
[----:B------:R-:W3:Y:S01]  /*8420*/  LDL.LU R138, [R1+0x40] ;  /* 0x00004000018a7983 */ /* 0x000ee20000300800 */
[----:B------:R-:W1:Y:S01]  /*8430*/  LDC R65, c[0x0][0x240] ;  /* 0x00009000ff417b82 */ /* 0x000e620000000800 */
[----:B------:R-:W-:Y:S01]  /*8440*/  ISETP.GE.AND P1, PT, R194, UR22, PT ;  /* 0x00000016c2007c0c */ /* 0x000fe2000bf26270 */
[----:B------:R-:W-:Y:S01]  /*8450*/  ULOP3.LUT UR11, UR10, 0x1, URZ, 0xc0, !UPT ;  /* 0x000000010a0b7892 */ /* 0x000fe2000f8ec03f */
[----:B------:R-:W4:Y:S03]  /*8460*/  LDL.LU R137, [R1+0x3c] ;  /* 0x00003c0001897983 */ /* 0x000f260000300800 */
[----:B------:R-:W-:Y:S01]  /*8470*/  UISETP.NE.U32.AND UP0, UPT, UR11, 0x1, UPT ;  /* 0x000000010b00788c */ /* 0x000fe2000bf05070 */
[----:B------:R-:W2:Y:S03]  /*8480*/  LDL.LU R136, [R1+0x34] ;  /* 0x0000340001887983 */ /* 0x000ea60000300800 */
[----:B------:R-:W-:Y:S04]  /*8490*/  USEL UR11, UR61, 0x4000, !UP0 ;  /* 0x000040003d0b7887 */ /* 0x000fe8000c000000 */
[----:B------:R-:W4:Y:S02]  /*84a0*/  @!P1 LDC R21, c[0x0][0x244] ;  /* 0x00009100ff159b82 */ /* 0x000f240000000800 */
[----:B------:R-:W-:Y:S02]  /*84b0*/  VIADD R195, R195, UR11 ;  /* 0x0000000bc3c37c36 */ /* 0x000fe40008000000 */
[----:B------:R-:W-:Y:S03]  /*84c0*/  VIADD R190, R190, UR11 ;  /* 0x0000000bbebe7c36 */ /* 0x000fe60008000000 */
[----:B------:R1:W-:Y:S04]  /*84d0*/  @P1 STS [R195], RZ ;  /* 0x000000ffc3001388 */ /* 0x0003e80000000800 */
[----:B------:R1:W-:Y:S04]  /*84e0*/  @P1 STS [R195+0x4], RZ ;  /* 0x000004ffc3001388 */ /* 0x0003e80000000800 */
[----:B------:R1:W-:Y:S04]  /*84f0*/  @P1 STS [R195+0x8], RZ ;  /* 0x000008ffc3001388 */ /* 0x0003e80000000800 */
[----:B------:R1:W-:Y:S01]  /*8500*/  @P1 STS [R195+0xc], RZ ;  /* 0x00000cffc3001388 */ /* 0x0003e20000000800 */
[----:B--2---:R-:W-:Y:S02]  /*8510*/  VIADD R32, R136, UR11 ;  /* 0x0000000b88207c36 */ /* 0x004fe40008000000 */
[C---:B-1----:R-:W-:Y:S03]  /*8520*/  IMAD.U32 R6, R65.reuse, -0x80, RZ ;  /* 0xffffff8041067824 */ /* 0x042fe600078e00ff */
[----:B------:R1:W-:Y:S02]  /*8530*/  STL [R1+0x34], R32 ;  /* 0x0000342001007387 */ /* 0x0003e40000100800 */
[C---:B---3--:R-:W-:Y:S02]  /*8540*/  LEA R16, P2, R6.reuse, R138, 0x1 ;  /* 0x0000008a06107211 */ /* 0x048fe400078408ff */
[--C-:B------:R-:W-:Y:S02]  /*8550*/  SHF.R.S32.HI R7, RZ, 0x1f, R6.reuse ;  /* 0x0000001fff077819 */ /* 0x100fe40000011406 */
[----:B------:R-:W-:Y:S02]  /*8560*/  @!P1 LEA R5, P3, R65, R6, 0x5 ;  /* 0x0000000641059211 */ /* 0x000fe400078628ff */
[----:B----4-:R-:W-:Y:S02]  /*8570*/  LEA.HI.X R17, R6, R137, R7, 0x1, P2 ;  /* 0x0000008906117211 */ /* 0x010fe400010f0c07 */
[----:B------:R-:W-:Y:S02]  /*8580*/  @!P1 LEA R20, P2, R5, R138, 0x1 ;  /* 0x0000008a05149211 */ /* 0x000fe400078408ff */
[----:B------:R-:W-:Y:S01]  /*8590*/  @!P1 LEA.HI.X R21, R65, R7, R21, 0x5, P3 ;  /* 0x0000000741159211 */ /* 0x000fe200018f2c15 */
[----:B------:R-:W-:Y:S01]  /*85a0*/  @!PT LDS RZ, [RZ] ;  /* 0x00000000fffff984 */ /* 0x000fe20000000800 */
[----:B------:R-:W-:Y:S01]  /*85b0*/  @!PT LDS RZ, [RZ] ;  /* 0x00000000fffff984 */ /* 0x000fe20000000800 */
[----:B------:R-:W-:Y:S01]  /*85c0*/  @!PT LDS RZ, [RZ] ;  /* 0x00000000fffff984 */ /* 0x000fe20000000800 */
[----:B------:R-:W-:Y:S03]  /*85d0*/  @!P1 LDGSTS.E.BYPASS.LTC128B.128 [R32], desc[UR8][R16.64] ;  /* 0x0000000010209fae */ /* 0x000fe6000b901d48 */
[----:B------:R-:W-:Y:S01]  /*85e0*/  @!P1 LEA.HI.X R21, R5, R137, R21, 0x1, P2 ;  /* 0x0000008905159211 */ /* 0x000fe200010f0c15 */
[----:B------:R1:W-:Y:S01]  /*85f0*/  @P1 STS [R195+0x1000], RZ ;  /* 0x001000ffc3001388 */ /* 0x0003e20000000800 */
[C---:B------:R-:W-:Y:S03]  /*8600*/  @!P1 VIADD R5, R136.reuse, UR11 ;  /* 0x0000000b88059c36 */ /* 0x040fe60008000000 */
[----:B------:R1:W-:Y:S04]  /*8610*/  @P1 STS [R195+0x1004], RZ ;  /* 0x001004ffc3001388 */ /* 0x0003e80000000800 */
[----:B------:R1:W-:Y:S04]  /*8620*/  @P1 STS [R195+0x1008], RZ ;  /* 0x001008ffc3001388 */ /* 0x0003e80000000800 */
[----:B------:R1:W-:Y:S04]  /*8630*/  @P1 STS [R195+0x100c], RZ ;  /* 0x00100cffc3001388 */ /* 0x0003e80000000800 */
[----:B------:R-:W-:Y:S01]  /*8640*/  @!PT LDS RZ, [RZ] ;  /* 0x00000000fffff984 */ /* 0x000fe20000000800 */
[----:B------:R-:W-:Y:S01]  /*8650*/  @!PT LDS RZ, [RZ] ;  /* 0x00000000fffff984 */ /* 0x000fe20000000800 */
[----:B------:R-:W-:Y:S01]  /*8660*/  @!PT LDS RZ, [RZ] ;  /* 0x00000000fffff984 */ /* 0x000fe20000000800 */
[----:B------:R2:W-:Y:S04]  /*8670*/  @!P1 LDGSTS.E.BYPASS.LTC128B.128 [R5+0x1000], desc[UR8][R20.64] ;  /* 0x0100000014059fae */ /* 0x0005e8000b901d48 */
[----:B------:R1:W-:Y:S04]  /*8680*/  @P1 STS [R195+0x2000], RZ ;  /* 0x002000ffc3001388 */ /* 0x0003e80000000800 */
[----:B------:R1:W-:Y:S04]  /*8690*/  @P1 STS [R195+0x2004], RZ ;  /* 0x002004ffc3001388 */ /* 0x0003e80000000800 */
[----:B------:R1:W-:Y:S04]  /*86a0*/  @P1 STS [R195+0x2008], RZ ;  /* 0x002008ffc3001388 */ /* 0x0003e80000000800 */
[----:B------:R1:W-:Y:S04]  /*86b0*/  @P1 STS [R195+0x200c], RZ ;  /* 0x00200cffc3001388 */ /* 0x0003e80000000800 */
[----:B------:R1:W-:Y:S04]  /*86c0*/  STL [R1+0x40], R16 ;  /* 0x0000401001007387 */ /* 0x0003e80000100800 */
[----:B------:R1:W-:Y:S01]  /*86d0*/  STL [R1+0x3c], R17 ;  /* 0x00003c1101007387 */ /* 0x0003e20000100800 */
[----:B--2---:R-:W2:Y:S01]  /*86e0*/  @!P1 LDC R21, c[0x0][0x244] ;  /* 0x00009100ff159b82 */ /* 0x004ea20000000800 */
[C---:B------:R-:W-:Y:S04]  /*86f0*/  @!P1 LEA R5, P2, R65.reuse, R6, 0x6 ;  /* 0x0000000641059211 */ /* 0x040fe800078430ff */
[C---:B--2---:R-:W-:Y:S01]  /*8700*/  @!P1 LEA.HI.X R21, R65.reuse, R7, R21, 0x6, P2 ;  /* 0x0000000741159211 */ /* 0x044fe200010f3415 */
[----:B------:R-:W-:Y:S01]  /*8710*/  @!P1 IMAD.WIDE.U32 R6, R65, 0x60, R6 ;  /* 0x0000006041069825 */ /* 0x000fe200078e0006 */
[CC--:B------:R-:W-:Y:S04]  /*8720*/  @!P1 LEA R20, P2, R5.reuse, R138.reuse, 0x1 ;  /* 0x0000008a05149211 */ /* 0x0c0fe800078408ff */
[-C--:B------:R-:W-:Y:S01]  /*8730*/  @!P1 LEA.HI.X R21, R5, R137.reuse, R21, 0x1, P2 ;  /* 0x0000008905159211 */ /* 0x080fe200010f0c15 */
[----:B------:R-:W-:Y:S05]  /*8740*/  @!P1 VIADD R5, R136, UR11 ;  /* 0x0000000b88059c36 */ /* 0x000fea0008000000 */
[----:B------:R-:W-:Y:S01]  /*8750*/  @!PT LDS RZ, [RZ] ;  /* 0x00000000fffff984 */ /* 0x000fe20000000800 */
[----:B------:R-:W-:Y:S01]  /*8760*/  @!PT LDS RZ, [RZ] ;  /* 0x00000000fffff984 */ /* 0x000fe20000000800 */
[----:B------:R-:W-:Y:S01]  /*8770*/  @!PT LDS RZ, [RZ] ;  /* 0x00000000fffff984 */ /* 0x000fe20000000800 */
[----:B------:R2:W-:Y:S04]  /*8780*/  @!P1 LDGSTS.E.BYPASS.LTC128B.128 [R5+0x2000], desc[UR8][R20.64] ;  /* 0x0200000014059fae */ /* 0x0005e8000b901d48 */
[----:B------:R1:W-:Y:S04]  /*8790*/  @P1 STS [R195+0x3000], RZ ;  /* 0x003000ffc3001388 */ /* 0x0003e80000000800 */
[----:B------:R1:W-:Y:S04]  /*87a0*/  @P1 STS [R195+0x3004], RZ ;  /* 0x003004ffc3001388 */ /* 0x0003e80000000800 */
[----:B------:R1:W-:Y:S04]  /*87b0*/  @P1 STS [R195+0x3008], RZ ;  /* 0x003008ffc3001388 */ /* 0x0003e80000000800 */
[----:B------:R1:W-:Y:S01]  /*87c0*/  @P1 STS [R195+0x300c], RZ ;  /* 0x00300cffc3001388 */ /* 0x0003e20000000800 */
[----:B--2---:R-:W2:Y:S01]  /*87d0*/  @!P1 LDC R5, c[0x0][0x244] ;  /* 0x00009100ff059b82 */ /* 0x004ea20000000800 */
[C---:B------:R-:W-:Y:S01]  /*87e0*/  @!P1 LEA R20, P2, R6.reuse, R138, 0x1 ;  /* 0x0000008a06149211 */ /* 0x040fe200078408ff */
[----:B--2---:R-:W-:Y:S04]  /*87f0*/  @!P1 IMAD R5, R5, 0x60, RZ ;  /* 0x0000006005059824 */ /* 0x004fe800078e02ff */
[----:B------:R-:W-:Y:S05]  /*8800*/  @!P1 IMAD.IADD R5, R7, 0x1, R5 ;  /* 0x0000000107059824 */ /* 0x000fea00078e0205 */
[----:B------:R-:W-:Y:S01]  /*8810*/  @!P1 LEA.HI.X R21, R6, R137, R5, 0x1, P2 ;  /* 0x0000008906159211 */ /* 0x000fe200010f0c05 */
[----:B------:R-:W-:Y:S05]  /*8820*/  @!P1 VIADD R5, R136, UR11 ;  /* 0x0000000b88059c36 */ /* 0x000fea0008000000 */
[----:B------:R-:W-:Y:S01]  /*8830*/  @!PT LDS RZ, [RZ] ;  /* 0x00000000fffff984 */ /* 0x000fe20000000800 */
[----:B------:R-:W-:Y:S01]  /*8840*/  @!PT LDS RZ, [RZ] ;  /* 0x00000000fffff984 */ /* 0x000fe20000000800 */
[----:B------:R-:W-:Y:S01]  /*8850*/  @!PT LDS RZ, [RZ] ;  /* 0x00000000fffff984 */ /* 0x000fe20000000800 */
[----:B------:R1:W-:Y:S04]  /*8860*/  @!P1 LDGSTS.E.BYPASS.LTC128B.128 [R5+0x3000], desc[UR8][R20.64] ;  /* 0x0300000014059fae */ /* 0x0003e8000b901d48 */
[----:B------:R-:W0:Y:S02]  /*8870*/  LDGDEPBAR ;  /* 0x00000000000079af */ /* 0x000e240000000000 */
.L_x_958:
[----:B------:R-:W3:Y:S01]  /*8880*/  LDL.LU R137, [R1+0x8] ;  /* 0x0000080001897983 */ /* 0x000ee20000300800 */
[C---:B-----5:R-:W-:Y:S01]  /*8890*/  FADD.FTZ R10, -R0.reuse, R10 ;  /* 0x0000000a000a7221 */ /* 0x060fe20000010100 */
[C---:B------:R-:W-:Y:S01]  /*88a0*/  FADD.FTZ R11, -R0.reuse, R11 ;  /* 0x0000000b000b7221 */ /* 0x040fe20000010100 */
[----:B------:R-:W-:Y:S01]  /*88b0*/  FADD.FTZ R14, -R0, R14 ;  /* 0x0000000e000e7221 */ /* 0x000fe20000010100 */
[----:B------:R-:W4:Y:S01]  /*88c0*/  LDL.LU R136, [R1+0x4] ;  /* 0x0000040001887983 */ /* 0x000f220000300800 */
[----:B-1----:R-:W-:Y:S01]  /*88d0*/  FFMA.FTZ R16, -R181, R181, 1 ;  /* 0x3f800000b5107423 */ /* 0x002fe200000101b5 */
[C---:B------:R-:W-:Y:S01]  /*88e0*/  FADD.FTZ R19, -R4.reuse, R19 ;  /* 0x0000001304137221 */ /* 0x040fe20000010100 */
[----:B------:R-:W-:Y:S01]  /*88f0*/  FADD.FTZ R18, -R4, R18 ;  /* 0x0000001204127221 */ /* 0x000fe20000010100 */
[----:B------:R-:W2:Y:S01]  /*8900*/  LDL.LU R65, [R1] ;  /* 0x0000000001417983 */ /* 0x000ea20000300800 */
[----:B------:R-:W-:Y:S01]  /*8910*/  FFMA.FTZ R7, -R180, R180, 1 ;  /* 0x3f800000b4077423 */ /* 0x000fe200000101b4 */
[----:B------:R-:W-:Y:S01]  /*8920*/  FFMA.FTZ R6, -R171, R171, 1 ;  /* 0x3f800000ab067423 */ /* 0x000fe200000101ab */
[----:B------:R-:W-:Y:S01]  /*8930*/  FADD.FTZ R22, -R4, R22 ;  /* 0x0000001604167221 */ /* 0x000fe20000010100 */
[----:B------:R-:W2:Y:S01]  /*8940*/  LDL R142, [R1+0x10] ;  /* 0x00001000018e7983 */ /* 0x000ea20000100800 */
[----:B------:R-:W-:Y:S01]  /*8950*/  FFMA.FTZ R5, -R170, R170, 1 ;  /* 0x3f800000aa057423 */ /* 0x000fe200000101aa */
[----:B------:R-:W-:Y:S01]  /*8960*/  FMUL.FTZ R21, R16, UR6 ;  /* 0x0000000610157c20 */ /* 0x000fe20008410000 */
[----:B------:R-:W-:Y:S01]  /*8970*/  FMUL.FTZ R19, R232, R19 ;  /* 0x00000013e8137220 */ /* 0x000fe20000410000 */
[----:B------:R-:W2:Y:S01]  /*8980*/  LDL R141, [R1+0x18] ;  /* 0x00001800018d7983 */ /* 0x000ea20000100800 */
[----:B------:R-:W-:Y:S01]  /*8990*/  FMUL.FTZ R18, R233, R18 ;  /* 0x00000012e9127220 */ /* 0x000fe20000410000 */
[----:B------:R-:W-:Y:S01]  /*89a0*/  FMUL.FTZ R16, R7, UR6 ;  /* 0x0000000607107c20 */ /* 0x000fe20008410000 */
[----:B------:R-:W-:Y:S01]  /*89b0*/  FADD.FTZ R23, -R4, R23 ;  /* 0x0000001704177221 */ /* 0x000fe20000010100 */
[----:B------:R-:W2:Y:S01]  /*89c0*/  LDL R140, [R1+0x28] ;  /* 0x00002800018c7983 */ /* 0x000ea20000100800 */
[----:B------:R-:W-:Y:S01]  /*89d0*/  FMUL.FTZ R22, R223, R22 ;  /* 0x00000016df167220 */ /* 0x000fe20000410000 */
[----:B------:R-:W-:Y:S01]  /*89e0*/  FMUL.FTZ R7, R6, UR6 ;  /* 0x0000000606077c20 */ /* 0x000fe20008410000 */
[----:B------:R-:W-:Y:S01]  /*89f0*/  FMUL.FTZ R6, R5, UR6 ;  /* 0x0000000605067c20 */ /* 0x000fe20008410000 */
[----:B------:R-:W2:Y:S01]  /*8a00*/  LDL R139, [R1+0x24] ;  /* 0x00002400018b7983 */ /* 0x000ea20000100800 */
[----:B------:R-:W-:Y:S01]  /*8a10*/  FMUL.FTZ R18, R18, R21 ;  /* 0x0000001512127220 */ /* 0x000fe20000410000 */
[----:B------:R-:W-:Y:S01]  /*8a20*/  FMUL.FTZ R5, R19, R16 ;  /* 0x0000001013057220 */ /* 0x000fe20000410000 */
[----:B------:R-:W-:Y:S01]  /*8a30*/  FMUL.FTZ R17, R37, R36 ;  /* 0x0000002425117220 */ /* 0x000fe20000410000 */
[----:B------:R-:W2:Y:S01]  /*8a40*/  LDL R138, [R1+0xc] ;  /* 0x00000c00018a7983 */ /* 0x000ea20000100800 */
[----:B------:R-:W-:Y:S01]  /*8a50*/  FMUL.FTZ R20, R48, R33 ;  /* 0x0000002130147220 */ /* 0x000fe20000410000 */
[----:B------:R-:W-:Y:S01]  /*8a60*/  FMUL.FTZ R23, R222, R23 ;  /* 0x00000017de177220 */ /* 0x000fe20000410000 */
[----:B------:R-:W-:Y:S01]  /*8a70*/  FMUL.FTZ R22, R22, R7 ;  /* 0x0000000716167220 */ /* 0x000fe20000410000 */
[----:B------:R-:W-:Y:S01]  /*8a80*/  FFMA.FTZ R16, -R166, R166, 1 ;  /* 0x3f800000a6107423 */ /* 0x000fe200000101a6 */
[----:B------:R-:W-:Y:S01]  /*8a90*/  FFMA.FTZ R7, -R164, R164, 1 ;  /* 0x3f800000a4077423 */ /* 0x000fe200000101a4 */
[----:B------:R-:W-:Y:S01]  /*8aa0*/  F2FP.F16.F32.PACK_AB R5, R5, R18 ;  /* 0x000000120505723e */ /* 0x000fe200000000ff */
[----:B------:R-:W-:Y:S01]  /*8ab0*/  FMUL.FTZ R23, R23, R6 ;  /* 0x0000000617177220 */ /* 0x000fe20000410000 */
[----:B------:R-:W-:Y:S01]  /*8ac0*/  F2FP.F16.F32.PACK_AB R6, R17, R20 ;  /* 0x000000141106723e */ /* 0x000fe200000000ff */
[----:B------:R-:W-:Y:S01]  /*8ad0*/  FMUL.FTZ R18, R16, UR6 ;  /* 0x0000000610127c20 */ /* 0x000fe20008410000 */
[----:B------:R-:W-:Y:S01]  /*8ae0*/  FMUL.FTZ R17, R7, UR6 ;  /* 0x0000000607117c20 */ /* 0x000fe20008410000 */
[C---:B------:R-:W-:Y:S01]  /*8af0*/  FADD.FTZ R38, -R4.reuse, R38 ;  /* 0x0000002604267221 */ /* 0x040fe20000010100 */
[----:B------:R-:W-:Y:S01]  /*8b00*/  FFMA.FTZ R16, -R161, R161, 1 ;  /* 0x3f800000a1107423 */ /* 0x000fe200000101a1 */
[----:B------:R-:W-:Y:S01]  /*8b10*/  FADD.FTZ R39, -R4, R39 ;  /* 0x0000002704277221 */ /* 0x000fe20000010100 */
[----:B------:R-:W-:Y:S01]  /*8b20*/  FFMA.FTZ R7, -R160, R160, 1 ;  /* 0x3f800000a0077423 */ /* 0x000fe200000101a0 */
[----:B------:R-:W-:Y:S01]  /*8b30*/  FMUL.FTZ R38, R205, R38 ;  /* 0x00000026cd267220 */ /* 0x000fe20000410000 */
[----:B------:R-:W-:Y:S01]  /*8b40*/  FMUL.FTZ R16, R16, UR6 ;  /* 0x0000000610107c20 */ /* 0x000fe20008410000 */
[----:B------:R-:W-:Y:S01]  /*8b50*/  FMUL.FTZ R39, R204, R39 ;  /* 0x00000027cc277220 */ /* 0x000fe20000410000 */
[----:B------:R-:W-:Y:S01]  /*8b60*/  FMUL.FTZ R7, R7, UR6 ;  /* 0x0000000607077c20 */ /* 0x000fe20008410000 */
[----:B------:R-:W-:Y:S01]  /*8b70*/  F2FP.F16.F32.PACK_AB R36, R23, R22 ;  /* 0x000000161724723e */ /* 0x000fe200000000ff */
[----:B------:R-:W-:Y:S01]  /*8b80*/  FMUL.FTZ R38, R38, R16 ;  /* 0x0000001026267220 */ /* 0x000fe20000410000 */
[C---:B------:R-:W-:Y:S01]  /*8b90*/  FADD.FTZ R50, -R4.reuse, R50 ;  /* 0x0000003204327221 */ /* 0x040fe20000010100 */
[----:B------:R-:W-:Y:S01]  /*8ba0*/  FMUL.FTZ R22, R39, R7 ;  /* 0x0000000727167220 */ /* 0x000fe20000410000 */
[----:B------:R-:W-:Y:S01]  /*8bb0*/  FFMA.FTZ R16, -R157, R157, 1 ;  /* 0x3f8000009d107423 */ /* 0x000fe2000001019d */
[----:B------:R-:W-:Y:S01]  /*8bc0*/  FADD.FTZ R51, -R4, R51 ;  /* 0x0000003304337221 */ /* 0x000fe20000010100 */
[----:B------:R-:W-:Y:S01]  /*8bd0*/  FFMA.FTZ R7, -R156, R156, 1 ;  /* 0x3f8000009c077423 */ /* 0x000fe2000001019c */
[C---:B------:R-:W-:Y:S01]  /*8be0*/  FADD.FTZ R34, -R4.reuse, R34 ;  /* 0x0000002204227221 */ /* 0x040fe20000010100 */
[----:B------:R-:W-:Y:S01]  /*8bf0*/  FADD.FTZ R35, -R4, R35 ;  /* 0x0000002304237221 */ /* 0x000fe20000010100 */
[----:B------:R-:W-:Y:S01]  /*8c00*/  FMUL.FTZ R50, R177, R50 ;  /* 0x00000032b1327220 */ /* 0x000fe20000410000 */
[----:B------:R-:W-:Y:S01]  /*8c10*/  FMUL.FTZ R16, R16, UR6 ;  /* 0x0000000610107c20 */ /* 0x000fe20008410000 */
[C---:B------:R-:W-:Y:S01]  /*8c20*/  FADD.FTZ R54, -R4.reuse, R54 ;  /* 0x0000003604367221 */ /* 0x040fe20000010100 */
[C---:B------:R-:W-:Y:S01]  /*8c30*/  FADD.FTZ R55, -R4.reuse, R55 ;  /* 0x0000003704377221 */ /* 0x040fe20000010100 */
[C---:B------:R-:W-:Y:S01]  /*8c40*/  FADD.FTZ R66, -R4.reuse, R66 ;  /* 0x0000004204427221 */ /* 0x040fe20000010100 */
[----:B------:R-:W-:Y:S01]  /*8c50*/  FADD.FTZ R67, -R4, R67 ;  /* 0x0000004304437221 */ /* 0x000fe20000010100 */
[----:B------:R-:W-:Y:S01]  /*8c60*/  FMUL.FTZ R51, R176, R51 ;  /* 0x00000033b0337220 */ /* 0x000fe20000410000 */
[----:B------:R-:W-:Y:S01]  /*8c70*/  FMUL.FTZ R7, R7, UR6 ;  /* 0x0000000607077c20 */ /* 0x000fe20008410000 */
[----:B------:R-:W-:Y:S01]  /*8c80*/  FFMA.FTZ R4, -R152, R152, 1 ;  /* 0x3f80000098047423 */ /* 0x000fe20000010198 */
[----:B------:R-:W-:Y:S01]  /*8c90*/  FMUL.FTZ R50, R50, R16 ;  /* 0x0000001032327220 */ /* 0x000fe20000410000 */
[----:B------:R-:W-:Y:S01]  /*8ca0*/  FMUL.FTZ R67, R165, R67 ;  /* 0x00000043a5437220 */ /* 0x000fe20000410000 */
[----:B------:R-:W-:Y:S01]  /*8cb0*/  FMUL.FTZ R21, R51, R7 ;  /* 0x0000000733157220 */ /* 0x000fe20000410000 */
[----:B------:R-:W-:Y:S01]  /*8cc0*/  FMUL.FTZ R4, R4, UR6 ;  /* 0x0000000604047c20 */ /* 0x000fe20008410000 */
[----:B------:R-:W-:Y:S01]  /*8cd0*/  FFMA.FTZ R16, -R154, R154, 1 ;  /* 0x3f8000009a107423 */ /* 0x000fe2000001019a */
[----:B------:R-:W-:Y:S01]  /*8ce0*/  FFMA.FTZ R7, -R153, R153, 1 ;  /* 0x3f80000099077423 */ /* 0x000fe20000010199 */
[----:B------:R-:W-:Y:S01]  /*8cf0*/  FMUL.FTZ R55, R172, R55 ;  /* 0x00000037ac377220 */ /* 0x000fe20000410000 */
[----:B------:R-:W-:Y:S01]  /*8d00*/  FMUL.FTZ R33, R67, R4 ;  /* 0x0000000443217220 */ /* 0x000fe20000410000 */
[----:B------:R-:W-:Y:S01]  /*8d10*/  FMUL.FTZ R16, R16, UR6 ;  /* 0x0000000610107c20 */ /* 0x000fe20008410000 */
[----:B------:R-:W-:Y:S01]  /*8d20*/  FMUL.FTZ R66, R167, R66 ;  /* 0x00000042a7427220 */ /* 0x000fe20000410000 */
[----:B------:R-:W-:Y:S01]  /*8d30*/  FMUL.FTZ R7, R7, UR6 ;  /* 0x0000000607077c20 */ /* 0x000fe20008410000 */
[C---:B------:R-:W-:Y:S01]  /*8d40*/  FADD.FTZ R8, -R2.reuse, R8 ;  /* 0x0000000802087221 */ /* 0x040fe20000010100 */
[----:B------:R-:W-:Y:S01]  /*8d50*/  FADD.FTZ R13, -R2, R13 ;  /* 0x0000000d020d7221 */ /* 0x000fe20000010100 */
[----:B------:R-:W-:Y:S01]  /*8d60*/  FFMA.FTZ R4, -R208, R208, 1 ;  /* 0x3f800000d0047423 */ /* 0x000fe200000101d0 */
[----:B------:R-:W-:Y:S01]  /*8d70*/  FMUL.FTZ R32, R55, R16 ;  /* 0x0000001037207220 */ /* 0x000fe20000410000 */
[----:B------:R-:W-:Y:S01]  /*8d80*/  FMUL.FTZ R66, R66, R7 ;  /* 0x0000000742427220 */ /* 0x000fe20000410000 */
[----:B------:R-:W-:Y:S01]  /*8d90*/  FMUL.FTZ R16, R249, R8 ;  /* 0x00000008f9107220 */ /* 0x000fe20000410000 */
[----:B------:R-:W-:Y:S01]  /*8da0*/  FMUL.FTZ R13, R244, R13 ;  /* 0x0000000df40d7220 */ /* 0x000fe20000410000 */
[----:B------:R-:W-:Y:S01]  /*8db0*/  FMUL.FTZ R4, R4, UR6 ;  /* 0x0000000604047c20 */ /* 0x000fe20008410000 */
[----:B------:R-:W-:Y:S01]  /*8dc0*/  FADD.FTZ R9, -R2, R9 ;  /* 0x0000000902097221 */ /* 0x000fe20000010100 */
[----:B------:R-:W-:Y:S01]  /*8dd0*/  FFMA.FTZ R8, -R213, R213, 1 ;  /* 0x3f800000d5087423 */ /* 0x000fe200000101d5 */
[----:B------:R-:W-:Y:S01]  /*8de0*/  FFMA.FTZ R7, -R212, R212, 1 ;  /* 0x3f800000d4077423 */ /* 0x000fe200000101d4 */
[----:B------:R-:W-:Y:S01]  /*8df0*/  FMUL.FTZ R34, R211, R34 ;  /* 0x00000022d3227220 */ /* 0x000fe20000410000 */
[----:B------:R-:W-:Y:S01]  /*8e00*/  FMUL.FTZ R35, R210, R35 ;  /* 0x00000023d2237220 */ /* 0x000fe20000410000 */
[----:B------:R-:W-:Y:S01]  /*8e10*/  FMUL.FTZ R13, R13, R4 ;  /* 0x000000040d0d7220 */ /* 0x000fe20000410000 */
[----:B------:R-:W-:Y:S01]  /*8e20*/  FADD.FTZ R29, -R2, R29 ;  /* 0x0000001d021d7221 */ /* 0x000fe20000010100 */
[----:B------:R-:W-:Y:S01]  /*8e30*/  FMUL.FTZ R9, R248, R9 ;  /* 0x00000009f8097220 */ /* 0x000fe20000410000 */
[----:B------:R-:W-:Y:S01]  /*8e40*/  FMUL.FTZ R8, R8, UR6 ;  /* 0x0000000608087c20 */ /* 0x000fe20008410000 */
[----:B------:R-:W-:Y:S01]  /*8e50*/  FMUL.FTZ R7, R7, UR6 ;  /* 0x0000000607077c20 */ /* 0x000fe20008410000 */
[----:B------:R-:W-:Y:S01]  /*8e60*/  FFMA.FTZ R4, -R198, R198, 1 ;  /* 0x3f800000c6047423 */ /* 0x000fe200000101c6 */
[----:B------:R-:W-:Y:S01]  /*8e70*/  FMUL.FTZ R18, R34, R18 ;  /* 0x0000001222127220 */ /* 0x000fe20000410000 */
[----:B------:R-:W-:Y:S01]  /*8e80*/  FMUL.FTZ R23, R35, R17 ;  /* 0x0000001123177220 */ /* 0x000fe20000410000 */
[----:B------:R-:W-:Y:S01]  /*8e90*/  FMUL.FTZ R29, R236, R29 ;  /* 0x0000001dec1d7220 */ /* 0x000fe20000410000 */
[----:B------:R-:W-:Y:S01]  /*8ea0*/  FMUL.FTZ R16, R16, R8 ;  /* 0x0000000810107220 */ /* 0x000fe20000410000 */
[----:B------:R-:W-:Y:S01]  /*8eb0*/  FMUL.FTZ R9, R9, R7 ;  /* 0x0000000709097220 */ /* 0x000fe20000410000 */
[----:B------:R-:W-:Y:S01]  /*8ec0*/  FMUL.FTZ R4, R4, UR6 ;  /* 0x0000000604047c20 */ /* 0x000fe20008410000 */
[----:B------:R-:W-:Y:S01]  /*8ed0*/  F2FP.F16.F32.PACK_AB R23, R23, R18 ;  /* 0x000000121717723e */ /* 0x000fe200000000ff */
[C---:B------:R-:W-:Y:S01]  /*8ee0*/  FADD.FTZ R12, -R2.reuse, R12 ;  /* 0x0000000c020c7221 */ /* 0x040fe20000010100 */
[----:B------:R-:W-:Y:S01]  /*8ef0*/  FADD.FTZ R25, -R2, R25 ;  /* 0x0000001902197221 */ /* 0x000fe20000010100 */
[----:B------:R-:W-:Y:S01]  /*8f00*/  FMUL.FTZ R18, R29, R4 ;  /* 0x000000041d127220 */ /* 0x000fe20000410000 */
[----:B------:R-:W-:Y:S01]  /*8f10*/  F2FP.F16.F32.PACK_AB R4, R9, R16 ;  /* 0x000000100904723e */ /* 0x000fe200000000ff */
[----:B------:R-:W-:Y:S01]  /*8f20*/  FMUL.FTZ R12, R245, R12 ;  /* 0x0000000cf50c7220 */ /* 0x000fe20000410000 */
[----:B------:R-:W-:Y:S01]  /*8f30*/  FFMA.FTZ R7, -R202, R202, 1 ;  /* 0x3f800000ca077423 */ /* 0x000fe200000101ca */
[----:B------:R-:W-:Y:S01]  /*8f40*/  FMUL.FTZ R25, R240, R25 ;  /* 0x00000019f0197220 */ /* 0x000fe20000410000 */
[C---:B------:R-:W-:Y:S01]  /*8f50*/  FADD.FTZ R28, -R2.reuse, R28 ;  /* 0x0000001c021c7221 */ /* 0x040fe20000010100 */
[C---:B------:R-:W-:Y:S01]  /*8f60*/  FADD.FTZ R41, -R2.reuse, R41 ;  /* 0x0000002902297221 */ /* 0x040fe20000010100 */
[----:B------:R-:W-:Y:S01]  /*8f70*/  FMUL.FTZ R7, R7, UR6 ;  /* 0x0000000607077c20 */ /* 0x000fe20008410000 */
[----:B------:R-:W-:Y:S01]  /*8f80*/  FADD.FTZ R24, -R2, R24 ;  /* 0x0000001802187221 */ /* 0x000fe20000010100 */
[----:B------:R-:W-:Y:S01]  /*8f90*/  FMUL.FTZ R28, R237, R28 ;  /* 0x0000001ced1c7220 */ /* 0x000fe20000410000 */
[----:B------:R-:W-:Y:S01]  /*8fa0*/  FMUL.FTZ R41, R229, R41 ;  /* 0x00000029e5297220 */ /* 0x000fe20000410000 */
[----:B------:R-:W-:Y:S01]  /*8fb0*/  FMUL.FTZ R19, R25, R7 ;  /* 0x0000000719137220 */ /* 0x000fe20000410000 */
[----:B------:R-:W-:Y:S01]  /*8fc0*/  FFMA.FTZ R7, -R182, R182, 1 ;  /* 0x3f800000b6077423 */ /* 0x000fe200000101b6 */
[C---:B------:R-:W-:Y:S01]  /*8fd0*/  FADD.FTZ R40, -R2.reuse, R40 ;  /* 0x0000002802287221 */ /* 0x040fe20000010100 */
[C---:B------:R-:W-:Y:S01]  /*8fe0*/  FADD.FTZ R44, -R2.reuse, R44 ;  /* 0x0000002c022c7221 */ /* 0x040fe20000010100 */
[C---:B------:R-:W-:Y:S01]  /*8ff0*/  FADD.FTZ R45, -R2.reuse, R45 ;  /* 0x0000002d022d7221 */ /* 0x040fe20000010100 */
[----:B------:R-:W-:Y:S01]  /*9000*/  FMUL.FTZ R7, R7, UR6 ;  /* 0x0000000607077c20 */ /* 0x000fe20008410000 */
[C---:B------:R-:W-:Y:S01]  /*9010*/  FADD.FTZ R56, -R2.reuse, R56 ;  /* 0x0000003802387221 */ /* 0x040fe20000010100 */
[C---:B------:R-:W-:Y:S01]  /*9020*/  FADD.FTZ R57, -R2.reuse, R57 ;  /* 0x0000003902397221 */ /* 0x040fe20000010100 */
[C---:B------:R-:W-:Y:S01]  /*9030*/  FADD.FTZ R60, -R2.reuse, R60 ;  /* 0x0000003c023c7221 */ /* 0x040fe20000010100 */
[----:B------:R-:W-:Y:S01]  /*9040*/  FADD.FTZ R61, -R2, R61 ;  /* 0x0000003d023d7221 */ /* 0x000fe20000010100 */
[----:B------:R-:W-:Y:S01]  /*9050*/  FFMA.FTZ R2, -R162, R162, 1 ;  /* 0x3f800000a2027423 */ /* 0x000fe200000101a2 */
[----:B------:R-:W-:Y:S01]  /*9060*/  FMUL.FTZ R44, R221, R44 ;  /* 0x0000002cdd2c7220 */ /* 0x000fe20000410000 */
[----:B------:R-:W-:Y:S01]  /*9070*/  FMUL.FTZ R45, R220, R45 ;  /* 0x0000002ddc2d7220 */ /* 0x000fe20000410000 */
[----:B------:R-:W-:Y:S01]  /*9080*/  FFMA.FTZ R8, -R203, R203, 1 ;  /* 0x3f800000cb087423 */ /* 0x000fe200000101cb */
[----:B------:R-:W-:Y:S01]  /*9090*/  FFMA.FTZ R17, -R155, R155, 1 ;  /* 0x3f8000009b117423 */ /* 0x000fe2000001019b */
[----:B------:R-:W-:Y:S01]  /*90a0*/  FMUL.FTZ R61, R178, R61 ;  /* 0x0000003db23d7220 */ /* 0x000fe20000410000 */
[----:B------:R-:W-:Y:S01]  /*90b0*/  FMUL.FTZ R24, R241, R24 ;  /* 0x00000018f1187220 */ /* 0x000fe20000410000 */
[----:B------:R-:W-:Y:S01]  /*90c0*/  FMUL.FTZ R8, R8, UR6 ;  /* 0x0000000608087c20 */ /* 0x000fe20008410000 */
[----:B------:R-:W-:Y:S01]  /*90d0*/  FMUL.FTZ R54, R175, R54 ;  /* 0x00000036af367220 */ /* 0x000fe20000410000 */
[----:B------:R-:W-:Y:S01]  /*90e0*/  FMUL.FTZ R17, R17, UR6 ;  /* 0x0000000611117c20 */ /* 0x000fe20008410000 */
[----:B------:R-:W-:Y:S01]  /*90f0*/  FMUL.FTZ R57, R214, R57 ;  /* 0x00000039d6397220 */ /* 0x000fe20000410000 */
[----:B------:R-:W-:Y:S01]  /*9100*/  FMUL.FTZ R60, R179, R60 ;  /* 0x0000003cb33c7220 */ /* 0x000fe20000410000 */
[----:B------:R-:W-:Y:S01]  /*9110*/  FMUL.FTZ R24, R24, R8 ;  /* 0x0000000818187220 */ /* 0x000fe20000410000 */
[----:B------:R-:W-:Y:S01]  /*9120*/  FMUL.FTZ R54, R54, R17 ;  /* 0x0000001136367220 */ /* 0x000fe20000410000 */
[----:B------:R-:W-:Y:S01]  /*9130*/  FFMA.FTZ R8, -R183, R183, 1 ;  /* 0x3f800000b7087423 */ /* 0x000fe200000101b7 */
[----:B------:R-:W-:Y:S01]  /*9140*/  FMUL.FTZ R40, R230, R40 ;  /* 0x00000028e6287220 */ /* 0x000fe20000410000 */
[C---:B------:R-:W-:Y:S01]  /*9150*/  FADD.FTZ R15, -R0.reuse, R15 ;  /* 0x0000000f000f7221 */ /* 0x040fe20000010100 */
[----:B------:R-:W-:Y:S01]  /*9160*/  FADD.FTZ R26, -R0, R26 ;  /* 0x0000001a001a7221 */ /* 0x000fe20000010100 */
[----:B------:R-:W-:Y:S01]  /*9170*/  FMUL.FTZ R8, R8, UR6 ;  /* 0x0000000608087c20 */ /* 0x000fe20008410000 */
[----:B------:R-:W-:Y:S01]  /*9180*/  FADD.FTZ R30, -R0, R30 ;  /* 0x0000001e001e7221 */ /* 0x000fe20000010100 */
[----:B------:R-:W-:Y:S01]  /*9190*/  FMUL.FTZ R15, R252, R15 ;  /* 0x0000000ffc0f7220 */ /* 0x000fe20000410000 */
[----:B------:R-:W-:Y:S01]  /*91a0*/  FMUL.FTZ R26, R251, R26 ;  /* 0x0000001afb1a7220 */ /* 0x000fe20000410000 */
[----:B------:R-:W-:Y:S01]  /*91b0*/  FMUL.FTZ R8, R40, R8 ;  /* 0x0000000828087220 */ /* 0x000fe20000410000 */
[----:B------:R-:W-:Y:S01]  /*91c0*/  FMUL.FTZ R30, R247, R30 ;  /* 0x0000001ef71e7220 */ /* 0x000fe20000410000 */
[----:B------:R-:W-:Y:S01]  /*91d0*/  FMUL.FTZ R56, R215, R56 ;  /* 0x00000038d7387220 */ /* 0x000fe20000410000 */
[C---:B------:R-:W-:Y:S01]  /*91e0*/  FADD.FTZ R27, -R0.reuse, R27 ;  /* 0x0000001b001b7221 */ /* 0x040fe20000010100 */
[C---:B------:R-:W-:Y:S01]  /*91f0*/  FADD.FTZ R43, -R0.reuse, R43 ;  /* 0x0000002b002b7221 */ /* 0x040fe20000010100 */
[C---:B------:R-:W-:Y:S01]  /*9200*/  FADD.FTZ R46, -R0.reuse, R46 ;  /* 0x0000002e002e7221 */ /* 0x040fe20000010100 */
[----:B------:R-:W-:Y:S01]  /*9210*/  FADD.FTZ R31, -R0, R31 ;  /* 0x0000001f001f7221 */ /* 0x000fe20000010100 */
[----:B------:R-:W-:Y:S01]  /*9220*/  FMUL.FTZ R27, R250, R27 ;  /* 0x0000001bfa1b7220 */ /* 0x000fe20000410000 */
[----:B------:R-:W-:Y:S01]  /*9230*/  FMUL.FTZ R43, R242, R43 ;  /* 0x0000002bf22b7220 */ /* 0x000fe20000410000 */
[----:B------:R-:W-:Y:S01]  /*9240*/  FMUL.FTZ R46, R239, R46 ;  /* 0x0000002eef2e7220 */ /* 0x000fe20000410000 */
[----:B------:R-:W-:Y:S01]  /*9250*/  F2FP.F16.F32.PACK_AB R19, R19, R24 ;  /* 0x000000181313723e */ /* 0x000fe200000000ff */
[----:B------:R-:W-:Y:S01]  /*9260*/  FADD.FTZ R58, -R0, R58 ;  /* 0x0000003a003a7221 */ /* 0x000fe20000010100 */
[----:B------:R-:W-:Y:S01]  /*9270*/  FMUL.FTZ R31, R246, R31 ;  /* 0x0000001ff61f7220 */ /* 0x000fe20000410000 */
[C---:B------:R-:W-:Y:S01]  /*9280*/  FADD.FTZ R59, -R0.reuse, R59 ;  /* 0x0000003b003b7221 */ /* 0x040fe20000010100 */
[----:B------:R-:W-:Y:S01]  /*9290*/  FADD.FTZ R47, -R0, R47 ;  /* 0x0000002f002f7221 */ /* 0x000fe20000010100 */
[----:B------:R-:W-:Y:S01]  /*92a0*/  FMUL.FTZ R58, R235, R58 ;  /* 0x0000003aeb3a7220 */ /* 0x000fe20000410000 */
[----:B------:R-:W-:Y:S01]  /*92b0*/  F2FP.F16.F32.PACK_AB R22, R22, R38 ;  /* 0x000000261616723e */ /* 0x000fe200000000ff */
[----:B------:R-:W-:Y:S01]  /*92c0*/  FMUL.FTZ R59, R234, R59 ;  /* 0x0000003bea3b7220 */ /* 0x000fe20000410000 */
[----:B------:R-:W-:Y:S01]  /*92d0*/  FMUL.FTZ R47, R238, R47 ;  /* 0x0000002fee2f7220 */ /* 0x000fe20000410000 */
[C---:B------:R-:W-:Y:S01]  /*92e0*/  FADD.FTZ R42, -R0.reuse, R42 ;  /* 0x0000002a002a7221 */ /* 0x040fe20000010100 */
[C---:B------:R-:W-:Y:S01]  /*92f0*/  FADD.FTZ R62, -R0.reuse, R62 ;  /* 0x0000003e003e7221 */ /* 0x040fe20000010100 */
[----:B------:R-:W-:Y:S01]  /*9300*/  F2FP.F16.F32.PACK_AB R21, R21, R50 ;  /* 0x000000321515723e */ /* 0x000fe200000000ff */
[----:B------:R-:W-:Y:S01]  /*9310*/  FADD.FTZ R63, -R0, R63 ;  /* 0x0000003f003f7221 */ /* 0x000fe20000010100 */
[----:B------:R-:W-:Y:S01]  /*9320*/  FMUL.FTZ R42, R243, R42 ;  /* 0x0000002af32a7220 */ /* 0x000fe20000410000 */
[----:B------:R-:W-:Y:S01]  /*9330*/  FMUL.FTZ R62, R228, R62 ;  /* 0x0000003ee43e7220 */ /* 0x000fe20000410000 */
[----:B------:R-:W-:Y:S01]  /*9340*/  FFMA.FTZ R0, -R173, R173, 1 ;  /* 0x3f800000ad007423 */ /* 0x000fe200000101ad */
[----:B------:R-:W-:Y:S01]  /*9350*/  FMUL.FTZ R63, R224, R63 ;  /* 0x0000003fe03f7220 */ /* 0x000fe20000410000 */
[----:B------:R-:W-:Y:S01]  /*9360*/  F2FP.F16.F32.PACK_AB R32, R32, R54 ;  /* 0x000000362020723e */ /* 0x000fe200000000ff */
[----:B------:R-:W3:Y:S01]  /*9370*/  LDL R39, [R1+0x70] ;  /* 0x0000700001277983 */ /* 0x000ee20000100800 */
[----:B------:R-:W-:Y:S01]  /*9380*/  FMUL.FTZ R0, R0, UR6 ;  /* 0x0000000600007c20 */ /* 0x000fe20008410000 */
[----:B------:R-:W-:Y:S02]  /*9390*/  F2FP.F16.F32.PACK_AB R33, R33, R66 ;  /* 0x000000422121723e */ /* 0x000fe400000000ff */
[----:B---3--:R-:W-:Y:S01]  /*93a0*/  LEA R145, R39, UR4, 0x1 ;  /* 0x0000000427917c11 */ /* 0x008fe2000f8e08ff */
[----:B------:R-:W-:Y:S01]  /*93b0*/  FMUL.FTZ R10, R137, R10 ;  /* 0x0000000a890a7220 */ /* 0x000fe20000410000 */
[----:B----4-:R-:W-:Y:S01]  /*93c0*/  FMUL.FTZ R11, R136, R11 ;  /* 0x0000000b880b7220 */ /* 0x010fe20000410000 */
[----:B------:R-:W3:Y:S01]  /*93d0*/  LDL R137, [R1+0x14] ;  /* 0x0000140001897983 */ /* 0x000ee20000100800 */
[----:B--2---:R-:W-:Y:S03]  /*93e0*/  FMUL.FTZ R14, R65, R14 ;  /* 0x0000000e410e7220 */ /* 0x004fe60000410000 */
[----:B------:R-:W2:Y:S04]  /*93f0*/  LDL R136, [R1+0x20] ;  /* 0x0000200001887983 */ /* 0x000ea80000100800 */
[----:B------:R-:W4:Y:S04]  /*9400*/  LDL R65, [R1+0x1c] ;  /* 0x00001c0001417983 */ /* 0x000f280000100800 */
[----:B------:R-:W-:Y:S04]  /*9410*/  STS [R142+0x14000], R132 ;  /* 0x014000848e007388 */ /* 0x000fe80000000800 */
[----:B------:R1:W-:Y:S04]  /*9420*/  STS [R142+0x14400], R6 ;  /* 0x014400068e007388 */ /* 0x0003e80000000800 */
[----:B------:R-:W-:Y:S04]  /*9430*/  STS [R141+0x14000], R134 ;  /* 0x014000868d007388 */ /* 0x000fe80000000800 */
[----:B------:R1:W-:Y:S04]  /*9440*/  STS [R141+0x14400], R5 ;  /* 0x014400058d007388 */ /* 0x0003e80000000800 */
[----:B------:R1:W-:Y:S04]  /*9450*/  STS [R142+0x16000], R4 ;  /* 0x016000048e007388 */ /* 0x0003e80000000800 */
[----:B------:R-:W4:Y:S04]  /*9460*/  LDL.LU R38, [R1+0x2c] ;  /* 0x00002c0001267983 */ /* 0x000f280000300800 */
[----:B------:R-:W4:Y:S01]  /*9470*/  LDL.LU R37, [R1+0x30] ;  /* 0x0000300001257983 */ /* 0x000f220000300800 */
[----:B-1----:R-:W-:Y:S04]  /*9480*/  FFMA.FTZ R6, -R209, R209, 1 ;  /* 0x3f800000d1067423 */ /* 0x002fe800000101d1 */
[----:B------:R-:W-:Y:S04]  /*9490*/  FMUL.FTZ R6, R6, UR6 ;  /* 0x0000000606067c20 */ /* 0x000fe80008410000 */
[----:B------:R-:W-:Y:S01]  /*94a0*/  FMUL.FTZ R12, R12, R6 ;  /* 0x000000060c0c7220 */ /* 0x000fe20000410000 */
[----:B------:R-:W-:Y:S01]  /*94b0*/  FFMA.FTZ R6, -R199, R199, 1 ;  /* 0x3f800000c7067423 */ /* 0x000fe200000101c7 */
[----:B------:R-:W-:Y:S01]  /*94c0*/  FFMA.FTZ R5, -R168, R168, 1 ;  /* 0x3f800000a8057423 */ /* 0x000fe200000101a8 */
[----:B------:R-:W-:Y:S02]  /*94d0*/  FFMA.FTZ R4, -R231, R231, 1 ;  /* 0x3f800000e7047423 */ /* 0x000fe400000101e7 */
[----:B------:R-:W-:Y:S01]  /*94e0*/  FMUL.FTZ R6, R6, UR6 ;  /* 0x0000000606067c20 */ /* 0x000fe20008410000 */
[----:B------:R-:W-:Y:S01]  /*94f0*/  F2FP.F16.F32.PACK_AB R20, R13, R12 ;  /* 0x0000000c0d14723e */ /* 0x000fe200000000ff */
[----:B------:R-:W-:Y:S01]  /*9500*/  FMUL.FTZ R13, R41, R7 ;  /* 0x00000007290d7220 */ /* 0x000fe20000410000 */
[----:B------:R-:W-:Y:S01]  /*9510*/  FMUL.FTZ R5, R5, UR6 ;  /* 0x0000000605057c20 */ /* 0x000fe20008410000 */
[----:B------:R-:W-:Y:S01]  /*9520*/  FMUL.FTZ R28, R28, R6 ;  /* 0x000000061c1c7220 */ /* 0x000fe20000410000 */
[----:B------:R-:W-:Y:S01]  /*9530*/  FFMA.FTZ R6, -R169, R169, 1 ;  /* 0x3f800000a9067423 */ /* 0x000fe200000101a9 */
[----:B------:R-:W-:Y:S01]  /*9540*/  FMUL.FTZ R7, R2, UR6 ;  /* 0x0000000602077c20 */ /* 0x000fe20008410000 */
[----:B------:R-:W-:Y:S01]  /*9550*/  FFMA.FTZ R2, -R158, R158, 1 ;  /* 0x3f8000009e027423 */ /* 0x000fe2000001019e */
[----:B------:R-:W-:Y:S01]  /*9560*/  FMUL.FTZ R12, R45, R5 ;  /* 0x000000052d0c7220 */ /* 0x000fe20000410000 */
[----:B------:R-:W-:Y:S01]  /*9570*/  FMUL.FTZ R6, R6, UR6 ;  /* 0x0000000606067c20 */ /* 0x000fe20008410000 */
[----:B------:R-:W-:Y:S01]  /*9580*/  FFMA.FTZ R5, -R159, R159, 1 ;  /* 0x3f8000009f057423 */ /* 0x000fe2000001019f */
[----:B------:R-:W-:Y:S01]  /*9590*/  FMUL.FTZ R2, R2, UR6 ;  /* 0x0000000602027c20 */ /* 0x000fe20008410000 */
[----:B------:R-:W-:Y:S01]  /*95a0*/  F2FP.F16.F32.PACK_AB R13, R13, R8 ;  /* 0x000000080d0d723e */ /* 0x000fe200000000ff */
[----:B------:R-:W-:Y:S01]  /*95b0*/  FMUL.FTZ R44, R44, R6 ;  /* 0x000000062c2c7220 */ /* 0x000fe20000410000 */
[----:B------:R-:W-:Y:S01]  /*95c0*/  FFMA.FTZ R6, -R163, R163, 1 ;  /* 0x3f800000a3067423 */ /* 0x000fe200000101a3 */
[----:B------:R-:W-:Y:S01]  /*95d0*/  FMUL.FTZ R16, R61, R2 ;  /* 0x000000023d107220 */ /* 0x000fe20000410000 */
[----:B------:R-:W-:Y:S01]  /*95e0*/  FMUL.FTZ R5, R5, UR6 ;  /* 0x0000000605057c20 */ /* 0x000fe20008410000 */
[----:B------:R-:W-:Y:S01]  /*95f0*/  FFMA.FTZ R2, -R227, R227, 1 ;  /* 0x3f800000e3027423 */ /* 0x000fe200000101e3 */
[----:B------:R-:W-:Y:S01]  /*9600*/  FMUL.FTZ R6, R6, UR6 ;  /* 0x0000000606067c20 */ /* 0x000fe20008410000 */
[----:B------:R-:W-:Y:S01]  /*9610*/  FMUL.FTZ R56, R56, R7 ;  /* 0x0000000738387220 */ /* 0x000fe20000410000 */
[----:B------:R-:W-:Y:S01]  /*9620*/  FMUL.FTZ R60, R60, R5 ;  /* 0x000000053c3c7220 */ /* 0x000fe20000410000 */
[----:B------:R-:W-:Y:S01]  /*9630*/  FMUL.FTZ R5, R2, UR6 ;  /* 0x0000000602057c20 */ /* 0x000fe20008410000 */
[----:B------:R-:W-:Y:S01]  /*9640*/  FMUL.FTZ R17, R57, R6 ;  /* 0x0000000639117220 */ /* 0x000fe20000410000 */
[----:B------:R-:W-:Y:S01]  /*9650*/  FMUL.FTZ R6, R4, UR6 ;  /* 0x0000000604067c20 */ /* 0x000fe20008410000 */
[----:B------:R-:W-:Y:S01]  /*9660*/  FFMA.FTZ R4, -R226, R226, 1 ;  /* 0x3f800000e2047423 */ /* 0x000fe200000101e2 */
[----:B------:R-:W-:Y:S01]  /*9670*/  FMUL.FTZ R9, R11, R5 ;  /* 0x000000050b097220 */ /* 0x000fe20000410000 */
[----:B------:R-:W-:Y:S01]  /*9680*/  FFMA.FTZ R2, -R225, R225, 1 ;  /* 0x3f800000e1027423 */ /* 0x000fe200000101e1 */
[----:B------:R-:W-:Y:S01]  /*9690*/  FMUL.FTZ R6, R10, R6 ;  /* 0x000000060a067220 */ /* 0x000fe20000410000 */
[----:B------:R-:W-:Y:S01]  /*96a0*/  FMUL.FTZ R4, R4, UR6 ;  /* 0x0000000604047c20 */ /* 0x000fe20008410000 */
[----:B------:R-:W-:Y:S01]  /*96b0*/  F2FP.F16.F32.PACK_AB R18, R18, R28 ;  /* 0x0000001c1212723e */ /* 0x000fe200000000ff */
[----:B------:R-:W-:Y:S01]  /*96c0*/  FMUL.FTZ R2, R2, UR6 ;  /* 0x0000000602027c20 */ /* 0x000fe20008410000 */
[----:B------:R-:W-:Y:S01]  /*96d0*/  F2FP.F16.F32.PACK_AB R12, R12, R44 ;  /* 0x0000002c0c0c723e */ /* 0x000fe200000000ff */
[----:B------:R-:W-:Y:S01]  /*96e0*/  FMUL.FTZ R14, R14, R4 ;  /* 0x000000040e0e7220 */ /* 0x000fe20000410000 */
[----:B------:R-:W-:Y:S01]  /*96f0*/  F2FP.F16.F32.PACK_AB R9, R9, R6 ;  /* 0x000000060909723e */ /* 0x000fe200000000ff */
[----:B------:R-:W-:Y:S01]  /*9700*/  FMUL.FTZ R8, R15, R2 ;  /* 0x000000020f087220 */ /* 0x000fe20000410000 */
[----:B------:R-:W-:Y:S01]  /*9710*/  FFMA.FTZ R4, -R219, R219, 1 ;  /* 0x3f800000db047423 */ /* 0x000fe200000101db */
[----:B------:R-:W-:Y:S01]  /*9720*/  FFMA.FTZ R2, -R218, R218, 1 ;  /* 0x3f800000da027423 */ /* 0x000fe200000101da */
[----:B------:R-:W-:Y:S01]  /*9730*/  FFMA.FTZ R6, -R207, R207, 1 ;  /* 0x3f800000cf067423 */ /* 0x000fe200000101cf */
[----:B------:R-:W-:Y:S01]  /*9740*/  STS [R142+0x16400], R9 ;  /* 0x016400098e007388 */ /* 0x000fe20000000800 */
[----:B------:R-:W-:Y:S01]  /*9750*/  F2FP.F16.F32.PACK_AB R8, R8, R14 ;  /* 0x0000000e0808723e */ /* 0x000fe200000000ff */
[----:B------:R-:W-:Y:S01]  /*9760*/  FMUL.FTZ R5, R4, UR6 ;  /* 0x0000000604057c20 */ /* 0x000fe20008410000 */
[----:B------:R-:W-:Y:S01]  /*9770*/  FFMA.FTZ R4, -R217, R217, 1 ;  /* 0x3f800000d9047423 */ /* 0x000fe200000101d9 */
[----:B------:R-:W-:Y:S01]  /*9780*/  STS [R141+0x16000], R20 ;  /* 0x016000148d007388 */ /* 0x000fe20000000800 */
[----:B------:R-:W-:Y:S01]  /*9790*/  FMUL.FTZ R7, R2, UR6 ;  /* 0x0000000602077c20 */ /* 0x000fe20008410000 */
[----:B------:R-:W-:Y:S01]  /*97a0*/  FMUL.FTZ R26, R26, R5 ;  /* 0x000000051a1a7220 */ /* 0x000fe20000410000 */
[----:B------:R-:W-:Y:S01]  /*97b0*/  FMUL.FTZ R4, R4, UR6 ;  /* 0x0000000604047c20 */ /* 0x000fe20008410000 */
[----:B------:R-:W-:Y:S01]  /*97c0*/  STS [R141+0x16400], R8 ;  /* 0x016400088d007388 */ /* 0x000fe20000000800 */
[----:B------:R-:W-:Y:S01]  /*97d0*/  FFMA.FTZ R5, -R206, R206, 1 ;  /* 0x3f800000ce057423 */ /* 0x000fe200000101ce */
[----:B------:R-:W-:Y:S01]  /*97e0*/  FMUL.FTZ R7, R27, R7 ;  /* 0x000000071b077220 */ /* 0x000fe20000410000 */
[----:B------:R-:W-:Y:S01]  /*97f0*/  FMUL.FTZ R30, R30, R4 ;  /* 0x000000041e1e7220 */ /* 0x000fe20000410000 */
[----:B------:R-:W-:Y:S01]  /*9800*/  STS [R140+0x14000], R135 ;  /* 0x014000878c007388 */ /* 0x000fe20000000800 */
[----:B------:R-:W-:Y:S01]  /*9810*/  FFMA.FTZ R4, -R201, R201, 1 ;  /* 0x3f800000c9047423 */ /* 0x000fe200000101c9 */
[----:B------:R-:W-:Y:S01]  /*9820*/  FMUL.FTZ R5, R5, UR6 ;  /* 0x0000000605057c20 */ /* 0x000fe20008410000 */
[----:B------:R-:W-:Y:S01]  /*9830*/  FFMA.FTZ R2, -R216, R216, 1 ;  /* 0x3f800000d8027423 */ /* 0x000fe200000101d8 */
[----:B------:R1:W-:Y:S01]  /*9840*/  STS [R140+0x14400], R36 ;  /* 0x014400248c007388 */ /* 0x0003e20000000800 */
[----:B------:R-:W-:Y:S01]  /*9850*/  FMUL.FTZ R4, R4, UR6 ;  /* 0x0000000604047c20 */ /* 0x000fe20008410000 */
[----:B------:R-:W-:Y:S01]  /*9860*/  FMUL.FTZ R43, R43, R5 ;  /* 0x000000052b2b7220 */ /* 0x000fe20000410000 */
[----:B------:R-:W-:Y:S01]  /*9870*/  FFMA.FTZ R5, -R197, R197, 1 ;  /* 0x3f800000c5057423 */ /* 0x000fe200000101c5 */
[----:B------:R-:W-:Y:S01]  /*9880*/  STS [R139+0x14000], R133 ;  /* 0x014000858b007388 */ /* 0x000fe20000000800 */
[----:B------:R-:W-:Y:S01]  /*9890*/  FMUL.FTZ R46, R46, R4 ;  /* 0x000000042e2e7220 */ /* 0x000fe20000410000 */
[----:B------:R-:W-:Y:S01]  /*98a0*/  FMUL.FTZ R2, R2, UR6 ;  /* 0x0000000602027c20 */ /* 0x000fe20008410000 */
[----:B------:R-:W-:Y:S01]  /*98b0*/  FFMA.FTZ R4, -R196, R196, 1 ;  /* 0x3f800000c4047423 */ /* 0x000fe200000101c4 */
[----:B------:R-:W-:Y:S01]  /*98c0*/  STS [R139+0x14400], R23 ;  /* 0x014400178b007388 */ /* 0x000fe20000000800 */
[----:B------:R-:W-:Y:S01]  /*98d0*/  F2FP.F16.F32.PACK_AB R7, R7, R26 ;  /* 0x0000001a0707723e */ /* 0x000fe200000000ff */
[----:B------:R-:W-:Y:S01]  /*98e0*/  FMUL.FTZ R5, R5, UR6 ;  /* 0x0000000605057c20 */ /* 0x000fe20008410000 */
[----:B------:R-:W-:Y:S01]  /*98f0*/  FMUL.FTZ R31, R31, R2 ;  /* 0x000000021f1f7220 */ /* 0x000fe20000410000 */
[----:B------:R-:W-:Y:S01]  /*9900*/  STS [R140+0x16000], R19 ;  /* 0x016000138c007388 */ /* 0x000fe20000000800 */
[----:B------:R-:W-:Y:S01]  /*9910*/  FMUL.FTZ R4, R4, UR6 ;  /* 0x0000000604047c20 */ /* 0x000fe20008410000 */
[----:B------:R-:W-:Y:S01]  /*9920*/  FMUL.FTZ R58, R58, R5 ;  /* 0x000000053a3a7220 */ /* 0x000fe20000410000 */
[----:B------:R-:W-:Y:S01]  /*9930*/  FFMA.FTZ R2, -R200, R200, 1 ;  /* 0x3f800000c8027423 */ /* 0x000fe200000101c8 */
[----:B------:R-:W-:Y:S01]  /*9940*/  STS [R140+0x16400], R7 ;  /* 0x016400078c007388 */ /* 0x000fe20000000800 */
[----:B------:R-:W-:Y:S01]  /*9950*/  FMUL.FTZ R5, R59, R4 ;  /* 0x000000043b057220 */ /* 0x000fe20000410000 */
[----:B------:R-:W-:Y:S01]  /*9960*/  F2FP.F16.F32.PACK_AB R4, R31, R30 ;  /* 0x0000001e1f04723e */ /* 0x000fe200000000ff */
[----:B------:R-:W-:Y:S01]  /*9970*/  FMUL.FTZ R2, R2, UR6 ;  /* 0x0000000602027c20 */ /* 0x000fe20008410000 */
[----:B------:R-:W-:Y:S01]  /*9980*/  STS [R139+0x16000], R18 ;  /* 0x016000128b007388 */ /* 0x000fe20000000800 */
[----:B------:R-:W-:Y:S01]  /*9990*/  FMUL.FTZ R6, R6, UR6 ;  /* 0x0000000606067c20 */ /* 0x000fe20008410000 */
[----:B------:R-:W-:Y:S01]  /*99a0*/  F2FP.F16.F32.PACK_AB R17, R17, R56 ;  /* 0x000000381111723e */ /* 0x000fe200000000ff */
[----:B------:R-:W-:Y:S01]  /*99b0*/  FMUL.FTZ R47, R47, R2 ;  /* 0x000000022f2f7220 */ /* 0x000fe20000410000 */
[----:B------:R-:W-:Y:S01]  /*99c0*/  STS [R139+0x16400], R4 ;  /* 0x016400048b007388 */ /* 0x000fe20000000800 */
[----:B------:R-:W-:Y:S01]  /*99d0*/  FFMA.FTZ R2, -R174, R174, 1 ;  /* 0x3f800000ae027423 */ /* 0x000fe200000101ae */
[----:B------:R-:W-:Y:S01]  /*99e0*/  FMUL.FTZ R42, R42, R6 ;  /* 0x000000062a2a7220 */ /* 0x000fe20000410000 */
[----:B------:R-:W-:Y:S01]  /*99f0*/  FMUL.FTZ R6, R63, R0 ;  /* 0x000000003f067220 */ /* 0x000fe20000410000 */
[----:B------:R-:W-:Y:S01]  /*9a00*/  STS [R138+0x14000], R64 ;  /* 0x014000408a007388 */ /* 0x000fe20000000800 */
[----:B------:R-:W-:Y:S01]  /*9a10*/  FMUL.FTZ R2, R2, UR6 ;  /* 0x0000000602027c20 */ /* 0x000fe20008410000 */
[----:B------:R-:W-:Y:S02]  /*9a20*/  F2FP.F16.F32.PACK_AB R0, R47, R46 ;  /* 0x0000002e2f00723e */ /* 0x000fe400000000ff */
[----:B------:R-:W-:Y:S01]  /*9a30*/  STS [R138+0x14400], R22 ;  /* 0x014400168a007388 */ /* 0x000fe20000000800 */
[----:B------:R-:W-:Y:S01]  /*9a40*/  FMUL.FTZ R62, R62, R2 ;  /* 0x000000023e3e7220 */ /* 0x000fe20000410000 */
[----:B------:R-:W-:Y:S02]  /*9a50*/  F2FP.F16.F32.PACK_AB R2, R43, R42 ;  /* 0x0000002a2b02723e */ /* 0x000fe400000000ff */
[----:B------:R-:W-:Y:S02]  /*9a60*/  F2FP.F16.F32.PACK_AB R5, R5, R58 ;  /* 0x0000003a0505723e */ /* 0x000fe400000000ff */
[----:B------:R-:W-:Y:S02]  /*9a70*/  F2FP.F16.F32.PACK_AB R16, R16, R60 ;  /* 0x0000003c1010723e */ /* 0x000fe400000000ff */
[----:B------:R-:W-:Y:S02]  /*9a80*/  F2FP.F16.F32.PACK_AB R6, R6, R62 ;  /* 0x0000003e0606723e */ /* 0x000fe400000000ff */
[----:B-1----:R-:W-:Y:S01]  /*9a90*/  SHF.L.U32 R36, R192, 0x1, RZ ;  /* 0x00000001c0247819 */ /* 0x002fe200000006ff */
[----:B---3--:R-:W-:Y:S04]  /*9aa0*/  STS [R137+0x14000], R53 ;  /* 0x0140003589007388 */ /* 0x008fe80000000800 */
[----:B------:R-:W-:Y:S04]  /*9ab0*/  STS [R137+0x14400], R21 ;  /* 0x0144001589007388 */ /* 0x000fe80000000800 */
[----:B------:R-:W-:Y:S04]  /*9ac0*/  STS [R138+0x16000], R13 ;  /* 0x0160000d8a007388 */ /* 0x000fe80000000800 */
[----:B------:R1:W-:Y:S04]  /*9ad0*/  STS [R138+0x16400], R2 ;  /* 0x016400028a007388 */ /* 0x0003e80000000800 */
[----:B------:R-:W-:Y:S04]  /*9ae0*/  STS [R137+0x16000], R12 ;  /* 0x0160000c89007388 */ /* 0x000fe80000000800 */
[----:B------:R3:W-:Y:S04]  /*9af0*/  STS [R137+0x16400], R0 ;  /* 0x0164000089007388 */ /* 0x0007e80000000800 */
[----:B--2---:R-:W-:Y:S04]  /*9b00*/  STS [R136+0x14000], R52 ;  /* 0x0140003488007388 */ /* 0x004fe80000000800 */
[----:B------:R-:W-:Y:S04]  /*9b10*/  STS [R136+0x14400], R32 ;  /* 0x0144002088007388 */ /* 0x000fe80000000800 */
[----:B----4-:R-:W-:Y:S01]  /*9b20*/  STS [R65+0x14000], R49 ;  /* 0x0140003141007388 */ /* 0x010fe20000000800 */
[----:B------:R-:W-:Y:S03]  /*9b30*/  MOV R147, R38 ;  /* 0x0000002600937202 */ /* 0x000fe60000000f00 */
[----:B------:R-:W-:Y:S01]  /*9b40*/  STS [R65+0x14400], R33 ;  /* 0x0144002141007388 */ /* 0x000fe20000000800 */
[----:B-1----:R-:W-:Y:S02]  /*9b50*/  MOV R2, UR4 ;  /* 0x0000000400027c02 */ /* 0x002fe40008000f00 */
[----:B------:R-:W-:Y:S01]  /*9b60*/  MOV R146, R37 ;  /* 0x0000002500927202 */ /* 0x000fe20000000f00 */
        /* <DEDUP_REMOVED lines=107> */
[----:B------:R-:W2:Y:S01]  /*a220*/  LDL.LU R38, [R1+0x44] ;  /* 0x0000440001267983 */ /* 0x000ea20000300800 */
[----:B------:R-:W1:Y:S01]  /*a230*/  LDC R6, c[0x0][0x420] ;  /* 0x00010800ff067b82 */ /* 0x000e620000000800 */
[----:B------:R-:W-:Y:S02]  /*a240*/  ISETP.GE.AND P1, PT, R194, UR22, PT ;  /* 0x00000016c2007c0c */ /* 0x000fe4000bf26270 */
[----:B------:R-:W3:Y:S11]  /*a250*/  LDL.LU R37, [R1+0x38] ;  /* 0x0000380001257983 */ /* 0x000ef60000300800 */
[----:B------:R4:W-:Y:S01]  /*a260*/  @P1 STS.128 [R145+0x8000], RZ ;  /* 0x008000ff91001388 */ /* 0x0009e20000000c00 */
[----:B------:R-:W5:Y:S08]  /*a270*/  @!P1 LDC R13, c[0x0][0x424] ;  /* 0x00010900ff0d9b82 */ /* 0x000f700000000800 */
[----:B------:R-:W4:Y:S08]  /*a280*/  @!P1 LDC R14, c[0x0][0x424] ;  /* 0x00010900ff0e9b82 */ /* 0x000f300000000800 */
[----:B------:R-:W4:Y:S01]  /*a290*/  @!P1 LDC R15, c[0x0][0x424] ;  /* 0x00010900ff0f9b82 */ /* 0x000f220000000800 */
[C---:B-1----:R-:W-:Y:S05]  /*a2a0*/  IMAD.U32 R4, R6.reuse, -0x80, RZ ;  /* 0xffffff8006047824 */ /* 0x042fea00078e00ff */
[--C-:B------:R-:W-:Y:S02]  /*a2b0*/  SHF.R.S32.HI R5, RZ, 0x1f, R4.reuse ;  /* 0x0000001fff057819 */ /* 0x100fe40000011404 */
[CC--:B------:R-:W-:Y:S02]  /*a2c0*/  @!P1 LEA R0, P3, R6.reuse, R4.reuse, 0x5 ;  /* 0x0000000406009211 */ /* 0x0c0fe400078628ff */
[C---:B------:R-:W-:Y:S01]  /*a2d0*/  @!P1 LEA R11, P2, R6.reuse, R4, 0x6 ;  /* 0x00000004060b9211 */ /* 0x040fe200078430ff */
[C---:B------:R-:W-:Y:S01]  /*a2e0*/  @!P1 IMAD.WIDE.U32 R8, R6.reuse, 0x60, R4 ;  /* 0x0000006006089825 */ /* 0x040fe200078e0004 */
[CC--:B-----5:R-:W-:Y:S02]  /*a2f0*/  @!P1 LEA.HI.X R13, R6.reuse, R5.reuse, R13, 0x5, P3 ;  /* 0x00000005060d9211 */ /* 0x0e0fe400018f2c0d */
[----:B----4-:R-:W-:Y:S01]  /*a300*/  @!P1 LEA.HI.X R14, R6, R5, R14, 0x6, P2 ;  /* 0x00000005060e9211 */ /* 0x010fe200010f340e */
[----:B------:R-:W-:Y:S01]  /*a310*/  @!P1 IMAD R15, R15, 0x60, RZ ;  /* 0x000000600f0f9824 */ /* 0x000fe200078e02ff */
[-C--:B--2---:R-:W-:Y:S02]  /*a320*/  LEA R6, P4, R4, R38.reuse, 0x1 ;  /* 0x0000002604067211 */ /* 0x084fe400078808ff */
[-C--:B------:R-:W-:Y:S02]  /*a330*/  @!P1 LEA R12, P3, R0, R38.reuse, 0x1 ;  /* 0x00000026000c9211 */ /* 0x080fe400078608ff */
[-C--:B---3--:R-:W-:Y:S02]  /*a340*/  LEA.HI.X R7, R4, R37.reuse, R5, 0x1, P4 ;  /* 0x0000002504077211 */ /* 0x088fe400020f0c05 */
        /* <DEDUP_REMOVED lines=9> */
[C---:B------:R-:W-:Y:S03]  /*a3e0*/  @!P1 LEA R4, P2, R8.reuse, R38, 0x1 ;  /* 0x0000002608049211 */ /* 0x040fe600078408ff */
[----:B------:R-:W-:Y:S01]  /*a3f0*/  @!PT LDS RZ, [RZ] ;  /* 0x00000000fffff984 */ /* 0x000fe20000000800 */
[----:B------:R-:W-:Y:S01]  /*a400*/  @!PT LDS RZ, [RZ] ;  /* 0x00000000fffff984 */ /* 0x000fe20000000800 */
[----:B------:R-:W-:Y:S01]  /*a410*/  @!PT LDS RZ, [RZ] ;  /* 0x00000000fffff984 */ /* 0x000fe20000000800 */
[----:B------:R1:W-:Y:S01]  /*a420*/  @!P1 LDGSTS.E.BYPASS.LTC128B.128 [R145+0x9000], desc[UR8][R12.64] ;  /* 0x090000000c919fae */ /* 0x0003e2000b901d48 */
[----:B------:R-:W-:Y:S03]  /*a430*/  @!P1 LEA.HI.X R5, R8, R37, R0, 0x1, P2 ;  /* 0x0000002508059211 */ /* 0x000fe600010f0c00 */
        /* <DEDUP_REMOVED lines=10> */
[----:B------:R1:W-:Y:S04]  /*a4e0*/  STL [R1+0x44], R6 ;  /* 0x0000440601007387 */ /* 0x0003e80000100800 */
[----:B------:R-:W0:Y:S04]  /*a4f0*/  LDGDEPBAR ;  /* 0x00000000000079af */ /* 0x000e280000000000 */
[----:B------:R1:W-:Y:S02]  /*a500*/  STL [R1+0x38], R7 ;  /* 0x0000380701007387 */ /* 0x0003e40000100800 */
.L_x_959:
[----:B------:R-:W-:Y:S01]  /*a510*/  LDSM.16.M88.4 R32, [R148+0x14000] ;  /* 0x014000009420783b */ /* 0x000fe20000000200 */
[----:B------:R-:W-:Y:S01]  /*a520*/  VIADD R0, R36, UR5 ;  /* 0x0000000524007c36 */ /* 0x000fe20008000000 */
[----:B------:R-:W-:Y:S01]  /*a530*/  ULOP3.LUT UR11, UR10, 0x1, URZ, 0xc0, !UPT ;  /* 0x000000010a0b7892 */ /* 0x000fe2000f8ec03f */
[----:B------:R-:W-:Y:S01]  /*a540*/  IMAD.IADD R144, R185, 0x1, R150 ;  /* 0x00000001b9907824 */ /* 0x000fe200078e0296 */
[----:B------:R-:W1:Y:S01]  /*a550*/  LDSM.16.MT88.4 R16, [R2+0x4000] ;  /* 0x004000000210783b */ /* 0x000e620000004200 */
[----:B------:R-:W-:Y:S01]  /*a560*/  IMAD.IADD R0, R0, 0x1, R185 ;  /* 0x0000000100007824 */ /* 0x000fe200078e02b9 */
[----:B------:R-:W-:Y:S02]  /*a570*/  UISETP.NE.U32.AND UP0, UPT, UR11, 0x1, UPT ;  /* 0x000000010b00788c */ /* 0x000fe4000bf05070 */
[----:B------:R-:W2:Y:S01]  /*a580*/  LDSM.16.M88.4 R28, [R148+0x16000] ;  /* 0x01600000941c783b */ /* 0x000ea20000000200 */
[----:B------:R-:W-:Y:S02]  /*a590*/  UISETP.GT.AND UP2, UPT, UR10, UR19, UPT ;  /* 0x000000130a00728c */ /* 0x000fe4000bf44270 */
[----:B------:R-:W-:Y:S01]  /*a5a0*/  UIADD3 UR10, UR10, -0x1, URZ ;  /* 0xffffffff0a0a7890 */ /* 0x000fe2000fffe03f */
[----:B------:R-:W3:Y:S04]  /*a5b0*/  LDSM.16.MT88.4 R36, [R0] ;  /* 0x000000000024783b */ /* 0x000ee80000004200 */
[----:B------:R-:W4:Y:S04]  /*a5c0*/  LDL R156, [R1+0x5c] ;  /* 0x00005c00019c7983 */ /* 0x000f280000100800 */
[----:B------:R-:W-:Y:S04]  /*a5d0*/  LDSM.16.M88.4 R40, [R150+0x14000] ;  /* 0x014000009628783b */ /* 0x000fe80000000200 */
[----:B------:R-:W5:Y:S04]  /*a5e0*/  LDL R155, [R1+0x60] ;  /* 0x00006000019b7983 */ /* 0x000f680000100800 */
[----:B------:R-:W3:Y:S04]  /*a5f0*/  LDSM.16.MT88.4 R44, [R2+0x4800] ;  /* 0x00480000022c783b */ /* 0x000ee80000004200 */
[----:B------:R-:W5:Y:S04]  /*a600*/  LDL R151, [R1+0x4c] ;  /* 0x00004c0001977983 */ /* 0x000f680000100800 */
[----:B------:R-:W3:Y:S04]  /*a610*/  LDSM.16.M88.4 R48, [R150+0x16000] ;  /* 0x016000009630783b */ /* 0x000ee80000000200 */
[----:B------:R-:W5:Y:S01]  /*a620*/  LDL R152, [R1+0x48] ;  /* 0x0000480001987983 */ /* 0x000f620000100800 */
[-C--:B-1----:R-:W-:Y:S03]  /*a630*/  HMMA.16816.F32 R4, R32, R16.reuse, RZ ;  /* 0x000000102004723c */ /* 0x082fe600000018ff */
[----:B------:R-:W1:Y:S04]  /*a640*/  LDSM.16.MT88.4 R52, [R0+0x800] ;  /* 0x000800000034783b */ /* 0x000e680000004200 */
[----:B------:R-:W5:Y:S01]  /*a650*/  LDL R153, [R1+0x54] ;  /* 0x0000540001997983 */ /* 0x000f620000100800 */
[C---:B--2---:R-:W-:Y:S03]  /*a660*/  HMMA.16816.F32 R8, R28.reuse, R16, RZ ;  /* 0x000000101c08723c */ /* 0x044fe600000018ff */
[----:B------:R-:W-:Y:S03]  /*a670*/  LDSM.16.M88.4 R56, [R149+0x14000] ;  /* 0x014000009538783b */ /* 0x000fe60000000200 */
[-C--:B------:R-:W-:Y:S01]  /*a680*/  HMMA.16816.F32 R12, R28, R18.reuse, RZ ;  /* 0x000000121c0c723c */ /* 0x080fe200000018ff */
[----:B------:R-:W2:Y:S04]  /*a690*/  LDL R154, [R1+0x50] ;  /* 0x00005000019a7983 */ /* 0x000ea80000100800 */
[----:B------:R-:W1:Y:S01]  /*a6a0*/  LDSM.16.MT88.4 R60, [R2+0x5000] ;  /* 0x00500000023c783b */ /* 0x000e620000004200 */
[C---:B------:R-:W-:Y:S03]  /*a6b0*/  HMMA.16816.F32 R16, R32.reuse, R18, RZ ;  /* 0x000000122010723c */ /* 0x040fe600000018ff */
[----:B------:R-:W1:Y:S03]  /*a6c0*/  LDSM.16.M88.4 R64, [R149+0x16000] ;  /* 0x016000009540783b */ /* 0x000e660000000200 */
[-C--:B---3--:R-:W-:Y:S01]  /*a6d0*/  HMMA.16816.F32 R20, R32, R36.reuse, RZ ;  /* 0x000000242014723c */ /* 0x088fe200000018ff */
[----:B------:R-:W3:Y:S04]  /*a6e0*/  LDSM.16.MT88.4 R132, [R0+0x1000] ;  /* 0x001000000084783b */ /* 0x000ee80000004200 */
[----:B------:R-:W-:Y:S01]  /*a6f0*/  LDSM.16.M88.4 R136, [R144+0x16000] ;  /* 0x016000009088783b */ /* 0x000fe20000000200 */
[C---:B------:R-:W-:Y:S03]  /*a700*/  HMMA.16816.F32 R24, R28.reuse, R36, RZ ;  /* 0x000000241c18723c */ /* 0x040fe600000018ff */
[----:B------:R-:W-:Y:S03]  /*a710*/  LDSM.16.MT88.4 R140, [R0+0x1800] ;  /* 0x00180000008c783b */ /* 0x000fe60000004200 */
[-C--:B------:R-:W-:Y:S06]  /*a720*/  HMMA.16816.F32 R28, R28, R38.reuse, RZ ;  /* 0x000000261c1c723c */ /* 0x080fec00000018ff */
[----:B------:R-:W-:Y:S01]  /*a730*/  HMMA.16816.F32 R32, R32, R38, RZ ;  /* 0x000000262020723c */ /* 0x000fe200000018ff */
[----:B------:R-:W-:Y:S05]  /*a740*/  LDSM.16.M88.4 R36, [R144+0x14000] ;  /* 0x014000009024783b */ /* 0x000fea0000000200 */
[-C--:B------:R-:W-:Y:S06]  /*a750*/  HMMA.16816.F32 R4, R40, R44.reuse, R4 ;  /* 0x0000002c2804723c */ /* 0x080fec0000001804 */
[C---:B------:R-:W-:Y:S06]  /*a760*/  HMMA.16816.F32 R8, R48.reuse, R44, R8 ;  /* 0x0000002c3008723c */ /* 0x040fec0000001808 */
[-C--:B------:R-:W-:Y:S06]  /*a770*/  HMMA.16816.F32 R12, R48, R46.reuse, R12 ;  /* 0x0000002e300c723c */ /* 0x080fec000000180c */
[C---:B------:R-:W-:Y:S01]  /*a780*/  HMMA.16816.F32 R16, R40.reuse, R46, R16 ;  /* 0x0000002e2810723c */ /* 0x040fe20000001810 */
[----:B------:R-:W3:Y:S05]  /*a790*/  LDSM.16.MT88.4 R44, [R2+0x5800] ;  /* 0x00580000022c783b */ /* 0x000eea0000004200 */
[-C--:B-1----:R-:W-:Y:S06]  /*a7a0*/  HMMA.16816.F32 R20, R40, R52.reuse, R20 ;  /* 0x000000342814723c */ /* 0x082fec0000001814 */
[C---:B------:R-:W-:Y:S06]  /*a7b0*/  HMMA.16816.F32 R24, R48.reuse, R52, R24 ;  /* 0x000000343018723c */ /* 0x040fec0000001818 */
[-C--:B------:R-:W-:Y:S01]  /*a7c0*/  HMMA.16816.F32 R28, R48, R54.reuse, R28 ;  /* 0x00000036301c723c */ /* 0x080fe2000000181c */
[----:B------:R-:W-:Y:S05]  /*a7d0*/  LDSM.16.MT88.4 R48, [R2+0x6000] ;  /* 0x006000000230783b */ /* 0x000fea0000004200 */
[----:B------:R-:W-:Y:S01]  /*a7e0*/  HMMA.16816.F32 R32, R40, R54, R32 ;  /* 0x000000362820723c */ /* 0x000fe20000001820 */
[----:B------:R-:W1:Y:S04]  /*a7f0*/  LDSM.16.M88.4 R40, [R148+0x18000] ;  /* 0x018000009428783b */ /* 0x000e680000000200 */
[----:B------:R-:W1:Y:S01]  /*a800*/  LDSM.16.M88.4 R52, [R148+0x1a000] ;  /* 0x01a000009434783b */ /* 0x000e620000000200 */
[-C--:B------:R-:W-:Y:S06]  /*a810*/  HMMA.16816.F32 R4, R56, R60.reuse, R4 ;  /* 0x0000003c3804723c */ /* 0x080fec0000001804 */
[C---:B------:R-:W-:Y:S06]  /*a820*/  HMMA.16816.F32 R8, R64.reuse, R60, R8 ;  /* 0x0000003c4008723c */ /* 0x040fec0000001808 */
[-C--:B------:R-:W-:Y:S06]  /*a830*/  HMMA.16816.F32 R12, R64, R62.reuse, R12 ;  /* 0x0000003e400c723c */ /* 0x080fec000000180c */
[C---:B------:R-:W-:Y:S01]  /*a840*/  HMMA.16816.F32 R16, R56.reuse, R62, R16 ;  /* 0x0000003e3810723c */ /* 0x040fe20000001810 */
[----:B------:R-:W1:Y:S05]  /*a850*/  LDSM.16.MT88.4 R60, [R0+0x2000] ;  /* 0x00200000003c783b */ /* 0x000e6a0000004200 */
[-C--:B---3--:R-:W-:Y:S06]  /*a860*/  HMMA.16816.F32 R20, R56, R132.reuse, R20 ;  /* 0x000000843814723c */ /* 0x088fec0000001814 */
[C---:B------:R-:W-:Y:S06]  /*a870*/  HMMA.16816.F32 R24, R64.reuse, R132, R24 ;  /* 0x000000844018723c */ /* 0x040fec0000001818 */
[-C--:B------:R-:W-:Y:S01]  /*a880*/  HMMA.16816.F32 R28, R64, R134.reuse, R28 ;  /* 0x00000086401c723c */ /* 0x080fe2000000181c */
[----:B------:R-:W-:Y:S05]  /*a890*/  LDSM.16.M88.4 R64, [R150+0x1a000] ;  /* 0x01a000009640783b */ /* 0x000fea0000000200 */
[----:B------:R-:W-:Y:S01]  /*a8a0*/  HMMA.16816.F32 R32, R56, R134, R32 ;  /* 0x000000863820723c */ /* 0x000fe20000001820 */
[----:B------:R-:W-:Y:S04]  /*a8b0*/  LDSM.16.MT88.4 R56, [R2+0x6800] ;  /* 0x006800000238783b */ /* 0x000fe80000004200 */
[----:B------:R-:W-:Y:S01]  /*a8c0*/  LDSM.16.MT88.4 R132, [R0+0x2800] ;  /* 0x002800000084783b */ /* 0x000fe20000004200 */
[-C--:B------:R-:W-:Y:S06]  /*a8d0*/  HMMA.16816.F32 R4, R36, R44.reuse, R4 ;  /* 0x0000002c2404723c */ /* 0x080fec0000001804 */
[C---:B------:R-:W-:Y:S06]  /*a8e0*/  HMMA.16816.F32 R8, R136.reuse, R44, R8 ;  /* 0x0000002c8808723c */ /* 0x040fec0000001808 */
[-C--:B------:R-:W-:Y:S06]  /*a8f0*/  HMMA.16816.F32 R12, R136, R46.reuse, R12 ;  /* 0x0000002e880c723c */ /* 0x080fec000000180c */
[C---:B------:R-:W-:Y:S01]  /*a900*/  HMMA.16816.F32 R16, R36.reuse, R46, R16 ;  /* 0x0000002e2410723c */ /* 0x040fe20000001810 */
[----:B------:R-:W3:Y:S05]  /*a910*/  LDSM.16.M88.4 R44, [R150+0x18000] ;  /* 0x01800000962c783b */ /* 0x000eea0000000200 */
[-C--:B------:R-:W-:Y:S06]  /*a920*/  HMMA.16816.F32 R20, R36, R140.reuse, R20 ;  /* 0x0000008c2414723c */ /* 0x080fec0000001814 */
[C---:B------:R-:W-:Y:S06]  /*a930*/  HMMA.16816.F32 R24, R136.reuse, R140, R24 ;  /* 0x0000008c8818723c */ /* 0x040fec0000001818 */
[-C--:B------:R-:W-:Y:S01]  /*a940*/  HMMA.16816.F32 R28, R136, R142.reuse, R28 ;  /* 0x0000008e881c723c */ /* 0x080fe2000000181c */
[----:B------:R-:W-:Y:S05]  /*a950*/  LDSM.16.M88.4 R136, [R149+0x1a000] ;  /* 0x01a000009588783b */ /* 0x000fea0000000200 */
[----:B------:R-:W-:Y:S01]  /*a960*/  HMMA.16816.F32 R32, R36, R142, R32 ;  /* 0x0000008e2420723c */ /* 0x000fe20000001820 */
[----:B------:R-:W-:Y:S04]  /*a970*/  LDSM.16.M88.4 R36, [R149+0x18000] ;  /* 0x018000009524783b */ /* 0x000fe80000000200 */
        /* <DEDUP_REMOVED lines=9> */
[----:B------:R-:W-:Y:S05]  /*aa10*/  LDSM.16.MT88.4 R52, [R2+0x7800] ;  /* 0x007800000234783b */ /* 0x000fea0000004200 */
[----:B------:R-:W-:Y:S01]  /*aa20*/  HMMA.16816.F32 R32, R40, R62, R32 ;  /* 0x0000003e2820723c */ /* 0x000fe20000001820 */
[----:B------:R4:W-:Y:S04]  /*aa30*/  LDSM.16.MT88.4 R60, [R0+0x3800] ;  /* 0x00380000003c783b */ /* 0x0009e80000004200 */
[----:B------:R-:W4:Y:S01]  /*aa40*/  LDSM.16.M88.4 R40, [R144+0x18000] ;  /* 0x018000009028783b */ /* 0x000f220000000200 */
[-C--:B---3--:R-:W-:Y:S06]  /*aa50*/  HMMA.16816.F32 R4, R44, R56.reuse, R4 ;  /* 0x000000382c04723c */ /* 0x088fec0000001804 */
[C---:B------:R-:W-:Y:S06]  /*aa60*/  HMMA.16816.F32 R8, R64.reuse, R56, R8 ;  /* 0x000000384008723c */ /* 0x040fec0000001808 */
[-C--:B------:R-:W-:Y:S06]  /*aa70*/  HMMA.16816.F32 R12, R64, R58.reuse, R12 ;  /* 0x0000003a400c723c */ /* 0x080fec000000180c */
[C---:B------:R-:W-:Y:S01]  /*aa80*/  HMMA.16816.F32 R16, R44.reuse, R58, R16 ;  /* 0x0000003a2c10723c */ /* 0x040fe20000001810 */
[----:B------:R-:W3:Y:S05]  /*aa90*/  LDSM.16.M88.4 R56, [R144+0x1a000] ;  /* 0x01a000009038783b */ /* 0x000eea0000000200 */
[-C--:B------:R-:W-:Y:S06]  /*aaa0*/  HMMA.16816.F32 R20, R44, R132.reuse, R20 ;  /* 0x000000842c14723c */ /* 0x080fec0000001814 */
[C---:B------:R-:W-:Y:S06]  /*aab0*/  HMMA.16816.F32 R24, R64.reuse, R132, R24 ;  /* 0x000000844018723c */ /* 0x040fec0000001818 */
[-C--:B------:R-:W-:Y:S06]  /*aac0*/  HMMA.16816.F32 R28, R64, R134.reuse, R28 ;  /* 0x00000086401c723c */ /* 0x080fec000000181c */
[----:B------:R-:W-:Y:S01]  /*aad0*/  HMMA.16816.F32 R32, R44, R134, R32 ;  /* 0x000000862c20723c */ /* 0x000fe20000001820 */
[----:B------:R-:W4:Y:S05]  /*aae0*/  LDC R44, c[0x0][0x270] ;  /* 0x00009c00ff2c7b82 */ /* 0x000f2a0000000800 */
[-C--:B-1----:R-:W-:Y:S06]  /*aaf0*/  HMMA.16816.F32 R4, R36, R48.reuse, R4 ;  /* 0x000000302404723c */ /* 0x082fec0000001804 */
[C---:B------:R-:W-:Y:S06]  /*ab00*/  HMMA.16816.F32 R8, R136.reuse, R48, R8 ;  /* 0x000000308808723c */ /* 0x040fec0000001808 */
[-C--:B------:R-:W-:Y:S06]  /*ab10*/  HMMA.16816.F32 R12, R136, R50.reuse, R12 ;  /* 0x00000032880c723c */ /* 0x080fec000000180c */
[C---:B------:R-:W-:Y:S05]  /*ab20*/  HMMA.16816.F32 R16, R36.reuse, R50, R16 ;  /* 0x000000322410723c */ /* 0x040fea0000001810 */
[----:B----4-:R-:W-:Y:S01]  /*ab30*/  IMAD R44, R44, UR23, RZ ;  /* 0x000000172c2c7c24 */ /* 0x010fe2000f8e02ff */
[-C--:B------:R-:W-:Y:S05]  /*ab40*/  HMMA.16816.F32 R20, R36, R140.reuse, R20 ;  /* 0x0000008c2414723c */ /* 0x080fea0000001814 */
[C---:B------:R-:W-:Y:S01]  /*ab50*/  IMAD.U32 R0, R44.reuse, -0x80, RZ ;  /* 0xffffff802c007824 */ /* 0x040fe200078e00ff */
[C---:B------:R-:W-:Y:S05]  /*ab60*/  HMMA.16816.F32 R24, R136.reuse, R140, R24 ;  /* 0x0000008c8818723c */ /* 0x040fea0000001818 */
[----:B------:R-:W-:Y:S01]  /*ab70*/  IMAD.SHL.U32 R45, R44, 0x10, RZ ;  /* 0x000000102c2d7824 */ /* 0x000fe200078e00ff */
[-C--:B------:R-:W-:Y:S06]  /*ab80*/  HMMA.16816.F32 R28, R136, R142.reuse, R28 ;  /* 0x0000008e881c723c */ /* 0x080fec000000181c */
[----:B------:R-:W-:Y:S06]  /*ab90*/  HMMA.16816.F32 R32, R36, R142, R32 ;  /* 0x0000008e2420723c */ /* 0x000fec0000001820 */
[-C--:B------:R-:W-:Y:S05]  /*aba0*/  HMMA.16816.F32 R4, R40, R52.reuse, R4 ;  /* 0x000000342804723c */ /* 0x080fea0000001804 */
[----:B------:R-:W-:Y:S01]  /*abb0*/  @P0 IADD3 R38, P1, R156, UR14, RZ ;  /* 0x0000000e9c260c10 */ /* 0x000fe2000ff3e0ff */
[C---:B---3--:R-:W-:Y:S01]  /*abc0*/  HMMA.16816.F32 R8, R56.reuse, R52, R8 ;  /* 0x000000343808723c */ /* 0x048fe20000001808 */
[----:B------:R-:W-:Y:S04]  /*abd0*/  @UP3 UIADD3 UR14, UP1, UR14, -0x200, URZ ;  /* 0xfffffe000e0e3890 */ /* 0x000fe8000ff3e03f */
[----:B-----5:R-:W-:Y:S01]  /*abe0*/  @P0 IADD3.X R39, R155, UR13, RZ, P1, !PT ;  /* 0x0000000d9b270c10 */ /* 0x020fe20008ffe4ff */
[-C--:B------:R-:W-:Y:S01]  /*abf0*/  HMMA.16816.F32 R12, R56, R54.reuse, R12 ;  /* 0x00000036380c723c */ /* 0x080fe2000000180c */
[----:B------:R-:W-:Y:S03]  /*ac00*/  @UP3 UIADD3.X UR13, UR13, -0x1, URZ, UP1, !UPT ;  /* 0xffffffff0d0d3890 */ /* 0x000fe60008ffe43f */
[----:B------:R-:W3:Y:S01]  /*ac10*/  @P0 LDG.E R151, desc[UR8][R38.64+0x120] ;  /* 0x0001200826970981 */ /* 0x000ee2000c1e1900 */
[C---:B------:R-:W-:Y:S01]  /*ac20*/  LEA R2, P1, R0.reuse, R146, 0x2 ;  /* 0x0000009200027211 */ /* 0x040fe200078210ff */
[C---:B------:R-:W-:Y:S02]  /*ac30*/  HMMA.16816.F32 R16, R40.reuse, R54, R16 ;  /* 0x000000362810723c */ /* 0x040fe40000001810 */
[----:B------:R-:W4:Y:S03]  /*ac40*/  @P0 LDG.E R152, desc[UR8][R38.64+0x100] ;  /* 0x0001000826980981 */ /* 0x000f26000c1e1900 */
[----:B------:R-:W-:Y:S01]  /*ac50*/  LEA.HI.X.SX32 R36, R0, R147, 0x2, P1 ;  /* 0x0000009300247211 */ /* 0x000fe200008f16ff */
[-C--:B------:R-:W-:Y:S01]  /*ac60*/  HMMA.16816.F32 R20, R40, R60.reuse, R20 ;  /* 0x0000003c2814723c */ /* 0x080fe20000001814 */
[----:B------:R-:W5:Y:S04]  /*ac70*/  @P0 LDG.E R153, desc[UR8][R38.64+0x20] ;  /* 0x0000200826990981 */ /* 0x000f68000c1e1900 */
[----:B--2---:R1:W2:Y:S01]  /*ac80*/  @P0 LDG.E R154, desc[UR8][R38.64] ;  /* 0x00000008269a0981 */ /* 0x0042a2000c1e1900 */
[C---:B------:R-:W-:Y:S03]  /*ac90*/  HMMA.16816.F32 R24, R56.reuse, R60, R24 ;  /* 0x0000003c3818723c */ /* 0x040fe60000001818 */
[----:B------:R-:W-:Y:S02]  /*aca0*/  STL [R1+0x30], R2 ;  /* 0x0000300201007387 */ /* 0x000fe40000100800 */
[----:B------:R-:W-:Y:S01]  /*acb0*/  IMAD.MOV.U32 R37, RZ, RZ, R36 ;  /* 0x000000ffff257224 */ /* 0x000fe200078e0024 */
[-C--:B------:R-:W-:Y:S01]  /*acc0*/  HMMA.16816.F32 R28, R56, R62.reuse, R28 ;  /* 0x0000003e381c723c */ /* 0x080fe2000000181c */
[----:B------:R1:W-:Y:S04]  /*acd0*/  STL [R1+0x2c], R36 ;  /* 0x00002c2401007387 */ /* 0x0003e80000100800 */
[C---:B------:R-:W-:Y:S01]  /*ace0*/  IMAD.SHL.U32 R0, R44.reuse, 0x8, RZ ;  /* 0x000000082c007824 */ /* 0x040fe200078e00ff */
[----:B------:R-:W-:Y:S07]  /*acf0*/  HMMA.16816.F32 R32, R40, R62, R32 ;  /* 0x0000003e2820723c */ /* 0x000fee0000001820 */
[C---:B------:R-:W-:Y:S04]  /*ad00*/  IMAD R43, R44.reuse, 0x28, RZ ;  /* 0x000000282c2b7824 */ /* 0x040fe800078e02ff */
[C---:B------:R-:W-:Y:S02]  /*ad10*/  IMAD R42, R44.reuse, 0x30, RZ ;  /* 0x000000302c2a7824 */ /* 0x040fe400078e02ff */
[C---:B-1----:R-:W-:Y:S02]  /*ad20*/  IMAD.SHL.U32 R39, R44.reuse, 0x20, RZ ;  /* 0x000000202c277824 */ /* 0x042fe400078e00ff */
[----:B------:R-:W-:Y:S02]  /*ad30*/  IMAD.MOV.U32 R36, RZ, RZ, R2 ;  /* 0x000000ffff247224 */ /* 0x000fe400078e0002 */
[----:B------:R-:W-:Y:S03]  /*ad40*/  IMAD R2, R44, 0x18, RZ ;  /* 0x000000182c027824 */ /* 0x000fe600078e02ff */
[CC--:B------:R-:W-:Y:S01]  /*ad50*/  LEA R52, P1, R0.reuse, R36.reuse, 0x2 ;  /* 0x0000002400347211 */ /* 0x0c0fe200078210ff */
[----:B------:R1:W-:Y:S01]  /*ad60*/  REDG.E.ADD.F32.FTZ.RN.STRONG.GPU desc[UR8][R36.64], R4 ;  /* 0x00000004240079a6 */ /* 0x0003e2000c10f388 */
[CC--:B------:R-:W-:Y:S02]  /*ad70*/  LEA R38, P2, R39.reuse, R36.reuse, 0x2 ;  /* 0x0000002427267211 */ /* 0x0c0fe400078410ff */
[-C--:B------:R-:W-:Y:S02]  /*ad80*/  LEA.HI.X.SX32 R53, R0, R37.reuse, 0x2, P1 ;  /* 0x0000002500357211 */ /* 0x080fe400008f16ff */
[-C--:B------:R-:W-:Y:S03]  /*ad90*/  LEA.HI.X.SX32 R39, R39, R37.reuse, 0x2, P2 ;  /* 0x0000002527277211 */ /* 0x080fe600010f16ff */
[----:B------:R1:W-:Y:S02]  /*ada0*/  REDG.E.ADD.F32.FTZ.RN.STRONG.GPU desc[UR8][R52.64], R5 ;  /* 0x00000005340079a6 */ /* 0x0003e4000c10f388 */
[CC--:B-1----:R-:W-:Y:S04]  /*adb0*/  LEA R4, P1, R45.reuse, R36.reuse, 0x2 ;  /* 0x000000242d047211 */ /* 0x0c2fe800078210ff */
[-C--:B------:R-:W-:Y:S05]  /*adc0*/  LEA.HI.X.SX32 R5, R45, R37.reuse, 0x2, P1 ;  /* 0x000000252d057211 */ /* 0x080fea00008f16ff */
[----:B------:R1:W-:Y:S02]  /*add0*/  REDG.E.ADD.F32.FTZ.RN.STRONG.GPU desc[UR8][R4.64], R6 ;  /* 0x00000006040079a6 */ /* 0x0003e4000c10f388 */
[CC--:B-1----:R-:W-:Y:S02]  /*ade0*/  LEA R6, P1, R43.reuse, R36.reuse, 0x2 ;  /* 0x000000242b067211 */ /* 0x0c2fe400078210ff */
[----:B---3--:R-:W-:Y:S04]  /*adf0*/  @P0 STL [R1+0x4c], R151 ;  /* 0x00004c9701000387 */ /* 0x008fe80000100800 */
[----:B----4-:R-:W-:Y:S04]  /*ae00*/  @P0 STL [R1+0x48], R152 ;  /* 0x0000489801000387 */ /* 0x010fe80000100800 */
[----:B-----5:R-:W-:Y:S04]  /*ae10*/  @P0 STL [R1+0x54], R153 ;  /* 0x0000549901000387 */ /* 0x020fe80000100800 */
[----:B--2---:R-:W-:Y:S01]  /*ae20*/  @P0 STL [R1+0x50], R154 ;  /* 0x0000509a01000387 */ /* 0x004fe20000100800 */
[CC--:B------:R-:W-:Y:S03]  /*ae30*/  LEA R40, P0, R2.reuse, R36.reuse, 0x2 ;  /* 0x0000002402287211 */ /* 0x0c0fe600078010ff */
[----:B------:R-:W2:Y:S01]  /*ae40*/  LDL R185, [R1+0x58] ;  /* 0x0000580001b97983 */ /* 0x000ea20000100800 */
[-C--:B------:R-:W-:Y:S01]  /*ae50*/  LEA.HI.X.SX32 R41, R2, R37.reuse, 0x2, P0 ;  /* 0x0000002502297211 */ /* 0x080fe200000f16ff */
[----:B------:R-:W-:Y:S01]  /*ae60*/  IMAD R2, R44, 0x48, RZ ;  /* 0x000000482c027824 */ /* 0x000fe200078e02ff */
[CC--:B------:R-:W-:Y:S03]  /*ae70*/  LEA R4, P0, R42.reuse, R36.reuse, 0x2 ;  /* 0x000000242a047211 */ /* 0x0c0fe600078010ff */
[----:B------:R1:W-:Y:S01]  /*ae80*/  REDG.E.ADD.F32.FTZ.RN.STRONG.GPU desc[UR8][R40.64], R7 ;  /* 0x00000007280079a6 */ /* 0x0003e2000c10f388 */
[-C--:B------:R-:W-:Y:S03]  /*ae90*/  LEA.HI.X.SX32 R5, R42, R37.reuse, 0x2, P0 ;  /* 0x000000252a057211 */ /* 0x080fe600000f16ff */
[----:B------:R3:W-:Y:S01]  /*aea0*/  REDG.E.ADD.F32.FTZ.RN.STRONG.GPU desc[UR8][R38.64], R8 ;  /* 0x00000008260079a6 */ /* 0x0007e2000c10f388 */
[-C--:B-1----:R-:W-:Y:S01]  /*aeb0*/  LEA.HI.X.SX32 R7, R43, R37.reuse, 0x2, P1 ;  /* 0x000000252b077211 */ /* 0x082fe200008f16ff */
[C---:B------:R-:W-:Y:S02]  /*aec0*/  IMAD R40, R44.reuse, 0x50, RZ ;  /* 0x000000502c287824 */ /* 0x040fe400078e02ff */
[C---:B---3--:R-:W-:Y:S02]  /*aed0*/  IMAD R8, R44.reuse, 0x38, RZ ;  /* 0x000000382c087824 */ /* 0x048fe400078e02ff */
[----:B------:R1:W-:Y:S04]  /*aee0*/  REDG.E.ADD.F32.FTZ.RN.STRONG.GPU desc[UR8][R6.64], R9 ;  /* 0x00000009060079a6 */ /* 0x0003e8000c10f388 */
[----:B------:R3:W-:Y:S01]  /*aef0*/  REDG.E.ADD.F32.FTZ.RN.STRONG.GPU desc[UR8][R4.64], R10 ;  /* 0x0000000a040079a6 */ /* 0x0007e2000c10f388 */
[----:B-1----:R-:W-:Y:S01]  /*af00*/  IMAD.SHL.U32 R7, R44, 0x40, RZ ;  /* 0x000000402c077824 */ /* 0x002fe200078e00ff */
[-C--:B---3--:R-:W-:Y:S01]  /*af10*/  LEA R4, P0, R8, R36.reuse, 0x2 ;  /* 0x0000002408047211 */ /* 0x088fe200078010ff */
[----:B------:R-:W-:Y:S03]  /*af20*/  IMAD R10, R44, 0x58, RZ ;  /* 0x000000582c0a7824 */ /* 0x000fe600078e02ff */
[CC--:B------:R-:W-:Y:S02]  /*af30*/  LEA R38, P2, R7.reuse, R36.reuse, 0x2 ;  /* 0x0000002407267211 */ /* 0x0c0fe400078410ff */
[-C--:B------:R-:W-:Y:S02]  /*af40*/  LEA.HI.X.SX32 R5, R8, R37.reuse, 0x2, P0 ;  /* 0x0000002508057211 */ /* 0x080fe400000f16ff */
[-C--:B------:R-:W-:Y:S02]  /*af50*/  LEA R8, P1, R2, R36.reuse, 0x2 ;  /* 0x0000002402087211 */ /* 0x080fe400078210ff */
[-C--:B------:R-:W-:Y:S01]  /*af60*/  LEA.HI.X.SX32 R39, R7, R37.reuse, 0x2, P2 ;  /* 0x0000002507277211 */ /* 0x080fe200010f16ff */
[----:B------:R1:W-:Y:S01]  /*af70*/  REDG.E.ADD.F32.FTZ.RN.STRONG.GPU desc[UR8][R4.64], R11 ;  /* 0x0000000b040079a6 */ /* 0x0003e2000c10f388 */
[-C--:B------:R-:W-:Y:S02]  /*af80*/  LEA R6, P0, R40, R36.reuse, 0x2 ;  /* 0x0000002428067211 */ /* 0x080fe400078010ff */
[-C--:B------:R-:W-:Y:S01]  /*af90*/  LEA.HI.X.SX32 R9, R2, R37.reuse, 0x2, P1 ;  /* 0x0000002502097211 */ /* 0x080fe200008f16ff */
[----:B------:R3:W-:Y:S01]  /*afa0*/  REDG.E.ADD.F32.FTZ.RN.STRONG.GPU desc[UR8][R38.64], R16 ;  /* 0x00000010260079a6 */ /* 0x0007e2000c10f388 */
[-C--:B------:R-:W-:Y:S01]  /*afb0*/  LEA.HI.X.SX32 R7, R40, R37.reuse, 0x2, P0 ;  /* 0x0000002528077211 */ /* 0x080fe200000f16ff */
[----:B------:R-:W-:Y:S02]  /*afc0*/  VIADD R2, R45, 0x20 ;  /* 0x000000202d027836 */ /* 0x000fe40000000000 */
[----:B------:R4:W-:Y:S04]  /*afd0*/  REDG.E.ADD.F32.FTZ.RN.STRONG.GPU desc[UR8][R8.64], R17 ;  /* 0x00000011080079a6 */ /* 0x0009e8000c10f388 */
[----:B------:R5:W-:Y:S01]  /*afe0*/  REDG.E.ADD.F32.FTZ.RN.STRONG.GPU desc[UR8][R6.64], R18 ;  /* 0x00000012060079a6 */ /* 0x000be2000c10f388 */
[CC--:B-1----:R-:W-:Y:S04]  /*aff0*/  LEA R4, P1, R10.reuse, R36.reuse, 0x2 ;  /* 0x000000240a047211 */ /* 0x0c2fe800078210ff */
[-C--:B------:R-:W-:Y:S01]  /*b000*/  LEA.HI.X.SX32 R5, R10, R37.reuse, 0x2, P1 ;  /* 0x000000250a057211 */ /* 0x080fe200008f16ff */
[----:B---3--:R-:W-:Y:S02]  /*b010*/  IMAD.IADD R38, R0, 0x1, R2 ;  /* 0x0000000100267824 */ /* 0x008fe400078e0202 */
[C---:B----4-:R-:W-:Y:S02]  /*b020*/  IMAD R9, R44.reuse, 0x60, RZ ;  /* 0x000000602c097824 */ /* 0x050fe400078e02ff */
[----:B------:R1:W-:Y:S01]  /*b030*/  REDG.E.ADD.F32.FTZ.RN.STRONG.GPU desc[UR8][R4.64], R19 ;  /* 0x00000013040079a6 */ /* 0x0003e2000c10f388 */
[----:B-----5:R-:W-:Y:S02]  /*b040*/  IMAD R7, R44, 0x68, RZ ;  /* 0x000000682c077824 */ /* 0x020fe400078e02ff */
[-C--:B------:R-:W-:Y:S01]  /*b050*/  LEA R10, P0, R9, R36.reuse, 0x2 ;  /* 0x00000024090a7211 */ /* 0x080fe200078010ff */
[----:B------:R-:W-:Y:S02]  /*b060*/  IMAD.IADD R6, R0, 0x1, R38 ;  /* 0x0000000100067824 */ /* 0x000fe400078e0226 */
[-C--:B------:R-:W-:Y:S02]  /*b070*/  LEA R8, P2, R7, R36.reuse, 0x2 ;  /* 0x0000002407087211 */ /* 0x080fe400078410ff */
[-C--:B------:R-:W-:Y:S02]  /*b080*/  LEA.HI.X.SX32 R11, R9, R37.reuse, 0x2, P0 ;  /* 0x00000025090b7211 */ /* 0x080fe400000f16ff */
[-C--:B------:R-:W-:Y:S02]  /*b090*/  LEA.HI.X.SX32 R9, R7, R37.reuse, 0x2, P2 ;  /* 0x0000002507097211 */ /* 0x080fe400010f16ff */
[CC--:B------:R-:W-:Y:S01]  /*b0a0*/  LEA R48, P2, R38.reuse, R36.reuse, 0x2 ;  /* 0x0000002426307211 */ /* 0x0c0fe200078410ff */
[----:B------:R3:W-:Y:S03]  /*b0b0*/  REDG.E.ADD.F32.FTZ.RN.STRONG.GPU desc[UR8][R10.64], R12 ;  /* 0x0000000c0a0079a6 */ /* 0x0007e6000c10f388 */
[-C--:B------:R-:W-:Y:S01]  /*b0c0*/  LEA.HI.X.SX32 R49, R38, R37.reuse, 0x2, P2 ;  /* 0x0000002526317211 */ /* 0x080fe200010f16ff */
[----:B------:R4:W-:Y:S01]  /*b0d0*/  REDG.E.ADD.F32.FTZ.RN.STRONG.GPU desc[UR8][R8.64], R13 ;  /* 0x0000000d080079a6 */ /* 0x0009e2000c10f388 */
[C---:B-1----:R-:W-:Y:S02]  /*b0e0*/  IMAD R4, R44.reuse, 0x70, RZ ;  /* 0x000000702c047824 */ /* 0x042fe400078e02ff */
[----:B------:R-:W-:Y:S02]  /*b0f0*/  IMAD R44, R44, 0x78, RZ ;  /* 0x000000782c2c7824 */ /* 0x000fe400078e02ff */
[----:B------:R-:W-:Y:S01]  /*b100*/  IMAD.IADD R5, R0, 0x1, R6 ;  /* 0x0000000100057824 */ /* 0x000fe200078e0206 */
[-C--:B------:R-:W-:Y:S02]  /*b110*/  LEA R16, P1, R4, R36.reuse, 0x2 ;  /* 0x0000002404107211 */ /* 0x080fe400078210ff */
[-C--:B------:R-:W-:Y:S02]  /*b120*/  LEA R18, P0, R44, R36.reuse, 0x2 ;  /* 0x000000242c127211 */ /* 0x080fe400078010ff */
[-C--:B------:R-:W-:Y:S02]  /*b130*/  LEA.HI.X.SX32 R17, R4, R37.reuse, 0x2, P1 ;  /* 0x0000002504117211 */ /* 0x080fe400008f16ff */
[-C--:B------:R-:W-:Y:S02]  /*b140*/  LEA.HI.X.SX32 R19, R44, R37.reuse, 0x2, P0 ;  /* 0x000000252c137211 */ /* 0x080fe400000f16ff */
[-C--:B------:R-:W-:Y:S01]  /*b150*/  LEA R50, P0, R2, R36.reuse, 0x2 ;  /* 0x0000002402327211 */ /* 0x080fe200078010ff */
[----:B------:R1:W-:Y:S01]  /*b160*/  REDG.E.ADD.F32.FTZ.RN.STRONG.GPU desc[UR8][R16.64], R14 ;  /* 0x0000000e100079a6 */ /* 0x0003e2000c10f388 */
[-C--:B------:R-:W-:Y:S01]  /*b170*/  LEA R46, P1, R6, R36.reuse, 0x2 ;  /* 0x00000024062e7211 */ /* 0x080fe200078210ff */
[----:B---3--:R-:W-:Y:S01]  /*b180*/  IMAD.IADD R10, R0, 0x1, R5 ;  /* 0x00000001000a7824 */ /* 0x008fe200078e0205 */
[-C--:B------:R-:W-:Y:S01]  /*b190*/  LEA.HI.X.SX32 R51, R2, R37.reuse, 0x2, P0 ;  /* 0x0000002502337211 */ /* 0x080fe200000f16ff */
[----:B------:R3:W-:Y:S01]  /*b1a0*/  REDG.E.ADD.F32.FTZ.RN.STRONG.GPU desc[UR8][R18.64], R15 ;  /* 0x0000000f120079a6 */ /* 0x0007e2000c10f388 */
[CC--:B------:R-:W-:Y:S01]  /*b1b0*/  LEA R44, P0, R5.reuse, R36.reuse, 0x2 ;  /* 0x00000024052c7211 */ /* 0x0c0fe200078010ff */
[----:B----4-:R-:W-:Y:S01]  /*b1c0*/  IMAD.IADD R9, R0, 0x1, R10 ;  /* 0x0000000100097824 */ /* 0x010fe200078e020a */
[-C--:B------:R-:W-:Y:S01]  /*b1d0*/  LEA.HI.X.SX32 R47, R6, R37.reuse, 0x2, P1 ;  /* 0x00000025062f7211 */ /* 0x080fe200008f16ff */
[----:B------:R-:W-:Y:S01]  /*b1e0*/  REDG.E.ADD.F32.FTZ.RN.STRONG.GPU desc[UR8][R36.64+0x80], R20 ;  /* 0x00008014240079a6 */ /* 0x000fe2000c10f388 */
[-C--:B------:R-:W-:Y:S01]  /*b1f0*/  LEA.HI.X.SX32 R45, R5, R37.reuse, 0x2, P0 ;  /* 0x00000025052d7211 */ /* 0x080fe200000f16ff */
[----:B------:R-:W-:Y:S01]  /*b200*/  IMAD.IADD R4, R0, 0x1, R9 ;  /* 0x0000000100047824 */ /* 0x000fe200078e0209 */
[-C--:B------:R-:W-:Y:S01]  /*b210*/  LEA R42, P2, R10, R36.reuse, 0x2 ;  /* 0x000000240a2a7211 */ /* 0x080fe200078410ff */
[----:B------:R-:W-:Y:S01]  /*b220*/  REDG.E.ADD.F32.FTZ.RN.STRONG.GPU desc[UR8][R52.64+0x80], R21 ;  /* 0x00008015340079a6 */ /* 0x000fe2000c10f388 */
[CC--:B------:R-:W-:Y:S01]  /*b230*/  LEA R40, P1, R9.reuse, R36.reuse, 0x2 ;  /* 0x0000002409287211 */ /* 0x0c0fe200078210ff */
[----:B------:R-:W-:Y:S01]  /*b240*/  IMAD.IADD R8, R0, 0x1, R4 ;  /* 0x0000000100087824 */ /* 0x000fe200078e0204 */
[-C--:B------:R-:W-:Y:S01]  /*b250*/  LEA.HI.X.SX32 R43, R10, R37.reuse, 0x2, P2 ;  /* 0x000000250a2b7211 */ /* 0x080fe200010f16ff */
[----:B------:R-:W-:Y:S01]  /*b260*/  REDG.E.ADD.F32.FTZ.RN.STRONG.GPU desc[UR8][R50.64], R22 ;  /* 0x00000016320079a6 */ /* 0x000fe2000c10f388 */
[-C--:B------:R-:W-:Y:S01]  /*b270*/  LEA R38, P0, R4, R36.reuse, 0x2 ;  /* 0x0000002404267211 */ /* 0x080fe200078010ff */
[----:B------:R-:W-:Y:S01]  /*b280*/  IMAD.IADD R7, R0, 0x1, R8 ;  /* 0x0000000100077824 */ /* 0x000fe200078e0208 */
[-C--:B------:R-:W-:Y:S01]  /*b290*/  LEA.HI.X.SX32 R41, R9, R37.reuse, 0x2, P1 ;  /* 0x0000002509297211 */ /* 0x080fe200008f16ff */
[----:B------:R-:W-:Y:S01]  /*b2a0*/  REDG.E.ADD.F32.FTZ.RN.STRONG.GPU desc[UR8][R48.64], R23 ;  /* 0x00000017300079a6 */ /* 0x000fe2000c10f388 */
[-C--:B------:R-:W-:Y:S01]  /*b2b0*/  LEA.HI.X.SX32 R39, R4, R37.reuse, 0x2, P0 ;  /* 0x0000002504277211 */ /* 0x080fe200000f16ff */
[C---:B------:R-:W-:Y:S02]  /*b2c0*/  IMAD.IADD R6, R0.reuse, 0x1, R7 ;  /* 0x0000000100067824 */ /* 0x040fe400078e0207 */
[----:B------:R-:W-:Y:S02]  /*b2d0*/  REDG.E.ADD.F32.FTZ.RN.STRONG.GPU desc[UR8][R46.64], R24 ;  /* 0x000000182e0079a6 */ /* 0x000fe4000c10f388 */
[----:B------:R-:W-:Y:S01]  /*b2e0*/  IMAD.IADD R5, R0, 0x1, R6 ;  /* 0x0000000100057824 */ /* 0x000fe200078e0206 */
[CC--:B-1----:R-:W-:Y:S01]  /*b2f0*/  LEA R16, P1, R7.reuse, R36.reuse, 0x2 ;  /* 0x0000002407107211 */ /* 0x0c2fe200078210ff */
[----:B------:R-:W-:Y:S01]  /*b300*/  REDG.E.ADD.F32.FTZ.RN.STRONG.GPU desc[UR8][R44.64], R25 ;  /* 0x000000192c0079a6 */ /* 0x000fe2000c10f388 */
[-C--:B------:R-:W-:Y:S01]  /*b310*/  LEA R14, P0, R6, R36.reuse, 0x2 ;  /* 0x00000024060e7211 */ /* 0x080fe200078010ff */
[----:B------:R-:W-:Y:S01]  /*b320*/  IMAD.IADD R4, R0, 0x1, R5 ;  /* 0x0000000100047824 */ /* 0x000fe200078e0205 */
[-C--:B---3--:R-:W-:Y:S01]  /*b330*/  LEA R18, P2, R8, R36.reuse, 0x2 ;  /* 0x0000002408127211 */ /* 0x088fe200078410ff */
[----:B------:R-:W-:Y:S01]  /*b340*/  REDG.E.ADD.F32.FTZ.RN.STRONG.GPU desc[UR8][R42.64], R26 ;  /* 0x0000001a2a0079a6 */ /* 0x000fe2000c10f388 */
[-C--:B------:R-:W-:Y:S01]  /*b350*/  LEA.HI.X.SX32 R17, R7, R37.reuse, 0x2, P1 ;  /* 0x0000002507117211 */ /* 0x080fe200008f16ff */
[----:B------:R-:W-:Y:S01]  /*b360*/  IMAD.IADD R2, R0, 0x1, R4 ;  /* 0x0000000100027824 */ /* 0x000fe200078e0204 */
[-C--:B------:R-:W-:Y:S01]  /*b370*/  LEA.HI.X.SX32 R19, R8, R37.reuse, 0x2, P2 ;  /* 0x0000002508137211 */ /* 0x080fe200010f16ff */
[----:B------:R-:W-:Y:S01]  /*b380*/  REDG.E.ADD.F32.FTZ.RN.STRONG.GPU desc[UR8][R40.64], R27 ;  /* 0x0000001b280079a6 */ /* 0x000fe2000c10f388 */
[-C--:B------:R-:W-:Y:S01]  /*b390*/  LEA.HI.X.SX32 R15, R6, R37.reuse, 0x2, P0 ;  /* 0x00000025060f7211 */ /* 0x080fe200000f16ff */
[----:B------:R-:W-:Y:S01]  /*b3a0*/  IMAD.IADD R0, R0, 0x1, R2 ;  /* 0x0000000100007824 */ /* 0x000fe200078e0202 */
[CC--:B------:R-:W-:Y:S01]  /*b3b0*/  LEA R12, P3, R5.reuse, R36.reuse, 0x2 ;  /* 0x00000024050c7211 */ /* 0x0c0fe200078610ff */
[----:B------:R-:W-:Y:S01]  /*b3c0*/  REDG.E.ADD.F32.FTZ.RN.STRONG.GPU desc[UR8][R38.64], R32 ;  /* 0x00000020260079a6 */ /* 0x000fe2000c10f388 */
[-C--:B------:R-:W-:Y:S02]  /*b3d0*/  LEA R10, P2, R4, R36.reuse, 0x2 ;  /* 0x00000024040a7211 */ /* 0x080fe400078410ff */
[-C--:B------:R-:W-:Y:S01]  /*b3e0*/  LEA.HI.X.SX32 R13, R5, R37.reuse, 0x2, P3 ;  /* 0x00000025050d7211 */ /* 0x080fe200018f16ff */
[----:B------:R-:W-:Y:S01]  /*b3f0*/  REDG.E.ADD.F32.FTZ.RN.STRONG.GPU desc[UR8][R18.64], R33 ;  /* 0x00000021120079a6 */ /* 0x000fe2000c10f388 */
[-C--:B------:R-:W-:Y:S02]  /*b400*/  LEA R8, P1, R2, R36.reuse, 0x2 ;  /* 0x0000002402087211 */ /* 0x080fe400078210ff */
[-C--:B------:R-:W-:Y:S01]  /*b410*/  LEA.HI.X.SX32 R11, R4, R37.reuse, 0x2, P2 ;  /* 0x00000025040b7211 */ /* 0x080fe200010f16ff */
[----:B------:R-:W-:Y:S01]  /*b420*/  REDG.E.ADD.F32.FTZ.RN.STRONG.GPU desc[UR8][R16.64], R34 ;  /* 0x00000022100079a6 */ /* 0x000fe2000c10f388 */
[----:B------:R-:W-:Y:S02]  /*b430*/  LEA R6, P0, R0, R36, 0x2 ;  /* 0x0000002400067211 */ /* 0x000fe400078010ff */
[-C--:B------:R-:W-:Y:S01]  /*b440*/  LEA.HI.X.SX32 R9, R2, R37.reuse, 0x2, P1 ;  /* 0x0000002502097211 */ /* 0x080fe200008f16ff */
[----:B------:R-:W-:Y:S01]  /*b450*/  REDG.E.ADD.F32.FTZ.RN.STRONG.GPU desc[UR8][R14.64], R35 ;  /* 0x000000230e0079a6 */ /* 0x000fe2000c10f388 */
[----:B------:R-:W-:Y:S02]  /*b460*/  LEA.HI.X.SX32 R7, R0, R37, 0x2, P0 ;  /* 0x0000002500077211 */ /* 0x000fe400000f16ff */
[----:B------:R-:W-:Y:S01]  /*b470*/  PLOP3.LUT P1, PT, PT, PT, UP0, 0x80, 0x0 ;  /* 0x000000000000781c */ /* 0x000fe20003f2f008 */
[----:B------:R-:W-:Y:S01]  /*b480*/  REDG.E.ADD.F32.FTZ.RN.STRONG.GPU desc[UR8][R12.64], R28 ;  /* 0x0000001c0c0079a6 */ /* 0x000fe2000c10f388 */
[----:B------:R-:W-:Y:S01]  /*b490*/  PLOP3.LUT P0, PT, PT, PT, UP2, 0x80, 0x0 ;  /* 0x000000000000781c */ /* 0x000fe20003f0f028 */
[----:B------:R-:W-:Y:S02]  /*b4a0*/  @UP3 UIADD3 UR16, UP0, UR16, -0x200, URZ ;  /* 0xfffffe0010103890 */ /* 0x000fe4000ff1e03f */
[----:B------:R-:W-:Y:S02]  /*b4b0*/  REDG.E.ADD.F32.FTZ.RN.STRONG.GPU desc[UR8][R10.64], R29 ;  /* 0x0000001d0a0079a6 */ /* 0x000fe4000c10f388 */
[----:B------:R-:W-:Y:S02]  /*b4c0*/  @UP3 UIADD3.X UR15, UR15, -0x1, URZ, UP0, !UPT ;  /* 0xffffffff0f0f3890 */ /* 0x000fe400087fe43f */
[----:B------:R-:W-:Y:S04]  /*b4d0*/  REDG.E.ADD.F32.FTZ.RN.STRONG.GPU desc[UR8][R8.64], R30 ;  /* 0x0000001e080079a6 */ /* 0x000fe8000c10f388 */
[----:B------:R-:W-:Y:S04]  /*b4e0*/  REDG.E.ADD.F32.FTZ.RN.STRONG.GPU desc[UR8][R6.64], R31 ;  /* 0x0000001f060079a6 */ /* 0x000fe8000c10f388 */
[----:B------:R-:W-:Y:S04]  /*b4f0*/  LDSM.16.MT88.4 R4, [R3+0x14000] ;  /* 0x014000000304783b */ /* 0x000fe80000004200 */
[----:B------:R-:W1:Y:S04]  /*b500*/  LDSM.16.MT88.4 R8, [R184] ;  /* 0x00000000b808783b */ /* 0x000e680000004200 */
[----:B------:R-:W3:Y:S04]  /*b510*/  LDSM.16.MT88.4 R12, [R3+0x18000] ;  /* 0x01800000030c783b */ /* 0x000ee80000004200 */
[----:B------:R-:W-:Y:S04]  /*b520*/  LDSM.16.MT88.4 R20, [R3+0x14800] ;  /* 0x014800000314783b */ /* 0x000fe80000004200 */
[----:B------:R-:W-:Y:S04]  /*b530*/  LDSM.16.MT88.4 R24, [R184+0x800] ;  /* 0x00080000b818783b */ /* 0x000fe80000004200 */
[----:B------:R-:W-:Y:S04]  /*b540*/  LDSM.16.MT88.4 R32, [R3+0x18800] ;  /* 0x018800000320783b */ /* 0x000fe80000004200 */
[----:B------:R-:W-:Y:S04]  /*b550*/  LDSM.16.MT88.4 R36, [R184+0x1000] ;  /* 0x00100000b824783b */ /* 0x000fe80000004200 */
[----:B------:R-:W-:Y:S01]  /*b560*/  LDSM.16.MT88.4 R40, [R3+0x19000] ;  /* 0x019000000328783b */ /* 0x000fe20000004200 */
[-C--:B-1----:R-:W-:Y:S06]  /*b570*/  HMMA.16816.F32 R100, R4, R8.reuse, R100 ;  /* 0x000000080464723c */ /* 0x082fec0000001864 */
[C---:B---3--:R-:W-:Y:S06]  /*b580*/  HMMA.16816.F32 R104, R12.reuse, R8, R104 ;  /* 0x000000080c68723c */ /* 0x048fec0000001868 */
[-C--:B------:R-:W-:Y:S06]  /*b590*/  HMMA.16816.F32 R108, R12, R10.reuse, R108 ;  /* 0x0000000a0c6c723c */ /* 0x080fec000000186c */
[C---:B------:R-:W-:Y:S01]  /*b5a0*/  HMMA.16816.F32 R112, R4.reuse, R10, R112 ;  /* 0x0000000a0470723c */ /* 0x040fe20000001870 */
[----:B------:R-:W-:Y:S04]  /*b5b0*/  LDSM.16.MT88.4 R8, [R3+0x15000] ;  /* 0x015000000308783b */ /* 0x000fe80000004200 */
[----:B--2---:R-:W-:Y:S05]  /*b5c0*/  IMAD.IADD R0, R185, 0x1, R184 ;  /* 0x00000001b9007824 */ /* 0x004fea00078e02b8 */
[----:B------:R-:W1:Y:S04]  /*b5d0*/  LDSM.16.MT88.4 R16, [R0] ;  /* 0x000000000010783b */ /* 0x000e680000004200 */
[----:B------:R-:W2:Y:S01]  /*b5e0*/  LDSM.16.MT88.4 R28, [R0+0x800] ;  /* 0x00080000001c783b */ /* 0x000ea20000004200 */
[-C--:B-1----:R-:W-:Y:S06]  /*b5f0*/  HMMA.16816.F32 R116, R4, R16.reuse, R116 ;  /* 0x000000100474723c */ /* 0x082fec0000001874 */
[C---:B------:R-:W-:Y:S06]  /*b600*/  HMMA.16816.F32 R120, R12.reuse, R16, R120 ;  /* 0x000000100c78723c */ /* 0x040fec0000001878 */
[-C--:B------:R-:W-:Y:S01]  /*b610*/  HMMA.16816.F32 R124, R12, R18.reuse, R124 ;  /* 0x000000120c7c723c */ /* 0x080fe2000000187c */
[----:B------:R-:W1:Y:S05]  /*b620*/  LDSM.16.MT88.4 R12, [R0+0x1000] ;  /* 0x00100000000c783b */ /* 0x000e6a0000004200 */
[----:B------:R-:W-:Y:S01]  /*b630*/  HMMA.16816.F32 R128, R4, R18, R128 ;  /* 0x000000120480723c */ /* 0x000fe20000001880 */
[----:B------:R-:W-:Y:S04]  /*b640*/  LDSM.16.MT88.4 R4, [R3+0x15800] ;  /* 0x015800000304783b */ /* 0x000fe80000004200 */
[----:B------:R-:W3:Y:S01]  /*b650*/  LDSM.16.MT88.4 R16, [R184+0x1800] ;  /* 0x00180000b810783b */ /* 0x000ee20000004200 */
        /* <DEDUP_REMOVED lines=11> */
[----:B------:R-:W5:Y:S01]  /*b710*/  LDSM.16.MT88.4 R28, [R184+0x2000] ;  /* 0x00200000b81c783b */ /* 0x000f620000004200 */
[-C--:B------:R-:W-:Y:S06]  /*b720*/  HMMA.16816.F32 R100, R8, R36.reuse, R100 ;  /* 0x000000240864723c */ /* 0x080fec0000001864 */
[C---:B------:R-:W-:Y:S06]  /*b730*/  HMMA.16816.F32 R104, R40.reuse, R36, R104 ;  /* 0x000000242868723c */ /* 0x040fec0000001868 */
[-C--:B------:R-:W-:Y:S06]  /*b740*/  HMMA.16816.F32 R108, R40, R38.reuse, R108 ;  /* 0x00000026286c723c */ /* 0x080fec000000186c */
[C---:B------:R-:W-:Y:S01]  /*b750*/  HMMA.16816.F32 R112, R8.reuse, R38, R112 ;  /* 0x000000260870723c */ /* 0x040fe20000001870 */
[----:B------:R-:W5:Y:S05]  /*b760*/  LDSM.16.MT88.4 R36, [R3+0x1a000] ;  /* 0x01a000000324783b */ /* 0x000f6a0000004200 */
[-C--:B-1----:R-:W-:Y:S06]  /*b770*/  HMMA.16816.F32 R116, R8, R12.reuse, R116 ;  /* 0x0000000c0874723c */ /* 0x082fec0000001874 */
[C---:B------:R-:W-:Y:S06]  /*b780*/  HMMA.16816.F32 R120, R40.reuse, R12, R120 ;  /* 0x0000000c2878723c */ /* 0x040fec0000001878 */
[-C--:B------:R-:W-:Y:S01]  /*b790*/  HMMA.16816.F32 R124, R40, R14.reuse, R124 ;  /* 0x0000000e287c723c */ /* 0x080fe2000000187c */
[----:B------:R-:W1:Y:S05]  /*b7a0*/  LDSM.16.MT88.4 R40, [R0+0x2000] ;  /* 0x002000000028783b */ /* 0x000e6a0000004200 */
[----:B------:R-:W-:Y:S01]  /*b7b0*/  HMMA.16816.F32 R128, R8, R14, R128 ;  /* 0x0000000e0880723c */ /* 0x000fe20000001880 */
[----:B------:R-:W-:Y:S04]  /*b7c0*/  LDSM.16.MT88.4 R8, [R3+0x16800] ;  /* 0x016800000308783b */ /* 0x000fe80000004200 */
[----:B------:R-:W1:Y:S01]  /*b7d0*/  LDSM.16.MT88.4 R12, [R184+0x2800] ;  /* 0x00280000b80c783b */ /* 0x000e620000004200 */
[-C--:B---3--:R-:W-:Y:S06]  /*b7e0*/  HMMA.16816.F32 R100, R4, R16.reuse, R100 ;  /* 0x000000100464723c */ /* 0x088fec0000001864 */
[C---:B----4-:R-:W-:Y:S06]  /*b7f0*/  HMMA.16816.F32 R104, R24.reuse, R16, R104 ;  /* 0x000000101868723c */ /* 0x050fec0000001868 */
[-C--:B------:R-:W-:Y:S06]  /*b800*/  HMMA.16816.F32 R108, R24, R18.reuse, R108 ;  /* 0x00000012186c723c */ /* 0x080fec000000186c */
[C---:B------:R-:W-:Y:S01]  /*b810*/  HMMA.16816.F32 R112, R4.reuse, R18, R112 ;  /* 0x000000120470723c */ /* 0x040fe20000001870 */
[----:B------:R-:W3:Y:S05]  /*b820*/  LDSM.16.MT88.4 R16, [R3+0x1a800] ;  /* 0x01a800000310783b */ /* 0x000eea0000004200 */
[-C--:B--2---:R-:W-:Y:S06]  /*b830*/  HMMA.16816.F32 R116, R4, R32.reuse, R116 ;  /* 0x000000200474723c */ /* 0x084fec0000001874 */
[C---:B------:R-:W-:Y:S06]  /*b840*/  HMMA.16816.F32 R120, R24.reuse, R32, R120 ;  /* 0x000000201878723c */ /* 0x040fec0000001878 */
[-C--:B------:R-:W-:Y:S01]  /*b850*/  HMMA.16816.F32 R124, R24, R34.reuse, R124 ;  /* 0x00000022187c723c */ /* 0x080fe2000000187c */
[----:B------:R-:W2:Y:S05]  /*b860*/  LDSM.16.MT88.4 R24, [R0+0x2800] ;  /* 0x002800000018783b */ /* 0x000eaa0000004200 */
[----:B------:R-:W-:Y:S01]  /*b870*/  HMMA.16816.F32 R128, R4, R34, R128 ;  /* 0x000000220480723c */ /* 0x000fe20000001880 */
[----:B------:R-:W-:Y:S04]  /*b880*/  LDSM.16.MT88.4 R4, [R3+0x17000] ;  /* 0x017000000304783b */ /* 0x000fe80000004200 */
[----:B------:R-:W-:Y:S01]  /*b890*/  LDSM.16.MT88.4 R32, [R3+0x1b000] ;  /* 0x01b000000320783b */ /* 0x000fe20000004200 */
[-C--:B-----5:R-:W-:Y:S06]  /*b8a0*/  HMMA.16816.F32 R100, R20, R28.reuse, R100 ;  /* 0x0000001c1464723c */ /* 0x0a0fec0000001864 */
[C---:B------:R-:W-:Y:S06]  /*b8b0*/  HMMA.16816.F32 R104, R36.reuse, R28, R104 ;  /* 0x0000001c2468723c */ /* 0x040fec0000001868 */
[-C--:B------:R-:W-:Y:S06]  /*b8c0*/  HMMA.16816.F32 R108, R36, R30.reuse, R108 ;  /* 0x0000001e246c723c */ /* 0x080fec000000186c */
[C---:B------:R-:W-:Y:S01]  /*b8d0*/  HMMA.16816.F32 R112, R20.reuse, R30, R112 ;  /* 0x0000001e1470723c */ /* 0x040fe20000001870 */
[----:B------:R-:W4:Y:S05]  /*b8e0*/  LDSM.16.MT88.4 R28, [R184+0x3000] ;  /* 0x00300000b81c783b */ /* 0x000f2a0000004200 */
[-C--:B-1----:R-:W-:Y:S06]  /*b8f0*/  HMMA.16816.F32 R116, R20, R40.reuse, R116 ;  /* 0x000000281474723c */ /* 0x082fec0000001874 */
[C---:B------:R-:W-:Y:S06]  /*b900*/  HMMA.16816.F32 R120, R36.reuse, R40, R120 ;  /* 0x000000282478723c */ /* 0x040fec0000001878 */
[-C--:B------:R-:W-:Y:S01]  /*b910*/  HMMA.16816.F32 R124, R36, R42.reuse, R124 ;  /* 0x0000002a247c723c */ /* 0x080fe2000000187c */
[----:B------:R-:W1:Y:S05]  /*b920*/  LDSM.16.MT88.4 R36, [R0+0x3000] ;  /* 0x003000000024783b */ /* 0x000e6a0000004200 */
        /* <DEDUP_REMOVED lines=8> */
[-C--:B--2---:R-:W-:Y:S06]  /*b9b0*/  HMMA.16816.F32 R116, R8, R24.reuse, R116 ;  /* 0x000000180874723c */ /* 0x084fec0000001874 */
[C---:B------:R-:W-:Y:S06]  /*b9c0*/  HMMA.16816.F32 R120, R16.reuse, R24, R120 ;  /* 0x000000181078723c */ /* 0x040fec0000001878 */
[-C--:B------:R-:W-:Y:S01]  /*b9d0*/  HMMA.16816.F32 R124, R16, R26.reuse, R124 ;  /* 0x0000001a107c723c */ /* 0x080fe2000000187c */
[----:B------:R2:W5:Y:S05]  /*b9e0*/  LDSM.16.MT88.4 R16, [R0+0x3800] ;  /* 0x003800000010783b */ /* 0x00056a0000004200 */
[----:B------:R-:W-:Y:S06]  /*b9f0*/  HMMA.16816.F32 R128, R8, R26, R128 ;  /* 0x0000001a0880723c */ /* 0x000fec0000001880 */
[-C--:B----4-:R-:W-:Y:S06]  /*ba00*/  HMMA.16816.F32 R100, R4, R28.reuse, R100 ;  /* 0x0000001c0464723c */ /* 0x090fec0000001864 */
[C---:B------:R-:W-:Y:S06]  /*ba10*/  HMMA.16816.F32 R104, R32.reuse, R28, R104 ;  /* 0x0000001c2068723c */ /* 0x040fec0000001868 */
[-C--:B------:R-:W-:Y:S05]  /*ba20*/  HMMA.16816.F32 R108, R32, R30.reuse, R108 ;  /* 0x0000001e206c723c */ /* 0x080fea000000186c */
[C---:B--2---:R-:W-:Y:S01]  /*ba30*/  VIADD R0, R184.reuse, 0xffffc000 ;  /* 0xffffc000b8007836 */ /* 0x044fe20000000000 */
[C---:B------:R-:W-:Y:S05]  /*ba40*/  HMMA.16816.F32 R112, R4.reuse, R30, R112 ;  /* 0x0000001e0470723c */ /* 0x040fea0000001870 */
[----:B------:R-:W-:Y:S01]  /*ba50*/  @P1 VIADD R0, R184, 0x4000 ;  /* 0x00004000b8001836 */ /* 0x000fe20000000000 */
[-C--:B-1----:R-:W-:Y:S05]  /*ba60*/  HMMA.16816.F32 R116, R4, R36.reuse, R116 ;  /* 0x000000240474723c */ /* 0x082fea0000001874 */
        /* <DEDUP_REMOVED lines=8> */
[-C--:B-----5:R-:W-:Y:S06]  /*baf0*/  HMMA.16816.F32 R116, R12, R16.reuse, R116 ;  /* 0x000000100c74723c */ /* 0x0a0fec0000001874 */
        /* <DEDUP_REMOVED lines=10> */
[----:B------:R-:W5:Y:S04]  /*bba0*/  LDL R53, [R1+0x84] ;  /* 0x0000840001357983 */ /* 0x000f680000100800 */
        /* <DEDUP_REMOVED lines=8> */
[----:B------:R-:W5:Y:S01]  /*bc30*/  LDL R44, [R1+0xa0] ;  /* 0x0000a000012c7983 */ /* 0x000f620000100800 */
        /* <DEDUP_REMOVED lines=79> */
[----:B-----5:R-:W-:Y:S04]  /*c130*/  STS [R53], R11 ;  /* 0x0000000b35007388 */ /* 0x020fe80000000800 */
        /* <DEDUP_REMOVED lines=40> */
.L_x_961:
        /* <DEDUP_REMOVED lines=23> */
.L_x_962:
        /* <DEDUP_REMOVED lines=37> */
[----:B------:R-:W5:Y:S01]  /*c780*/  LDS.128 R12, [R145+0xc000] ;  /* 0x00c00000910c7984 */ /* 0x000f620000000c00 */
        /* <DEDUP_REMOVED lines=9> */
[----:B-----5:R1:W-:Y:S04]  /*c820*/  STG.E.128 desc[UR8][R8.64], R12 ;  /* 0x0000000c08007986 */ /* 0x0203e8000c101d08 */
.L_x_964:
[----:B------:R-:W-:Y:S05]  /*c830*/  BSYNC B0 ;  /* 0x0000000000007941 */ /* 0x000fea0003800000 */
.L_x_963:
        /* <DEDUP_REMOVED lines=13> */
[----:B--2---:R1:W-:Y:S02]  /*c910*/  STG.E.128 desc[UR8][R8.64], R16 ;  /* 0x0000001008007986 */ /* 0x0043e4000c101d08 */
.L_x_966:
[----:B------:R-:W-:Y:S05]  /*c920*/  BSYNC B0 ;  /* 0x0000000000007941 */ /* 0x000fea0003800000 */
.L_x_965:
[----:B-1----:R1:W1:Y:S01]  /*c930*/  LDS.128 R12, [R145+0xe000] ;  /* 0x00e00000910c7984 */ /* 0x0022620000000c00 */
        /* <DEDUP_REMOVED lines=14> */
.L_x_968:
[----:B------:R-:W-:Y:S05]  /*ca20*/  BSYNC B0 ;  /* 0x0000000000007941 */ /* 0x000fea0003800000 */
.L_x_967:
        /* <DEDUP_REMOVED lines=15> */
.L_x_970:
[----:B------:R-:W-:Y:S05]  /*cb20*/  BSYNC B0 ;  /* 0x0000000000007941 */ /* 0x000fea0003800000 */
.L_x_969:
        /* <DEDUP_REMOVED lines=27> */
.L_x_972:
[----:B------:R-:W-:Y:S05]  /*cce0*/  BSYNC B0 ;  /* 0x0000000000007941 */ /* 0x000fea0003800000 */
.L_x_971:
        /* <DEDUP_REMOVED lines=13> */
[----:B---3--:R1:W-:Y:S02]  /*cdc0*/  STG.E.128 desc[UR8][R8.64], R24 ;  /* 0x0000001808007986 */ /* 0x0083e4000c101d08 */
.L_x_974:
[----:B------:R-:W-:Y:S05]  /*cdd0*/  BSYNC B0 ;  /* 0x0000000000007941 */ /* 0x000fea0003800000 */
.L_x_973:
        /* <DEDUP_REMOVED lines=13> */
[----:B----4-:R1:W-:Y:S02]  /*ceb0*/  STG.E.128 desc[UR8][R8.64], R28 ;  /* 0x0000001c08007986 */ /* 0x0103e4000c101d08 */
.L_x_976:
[----:B------:R-:W-:Y:S05]  /*cec0*/  BSYNC B0 ;  /* 0x0000000000007941 */ /* 0x000fea0003800000 */
.L_x_975:
        /* <DEDUP_REMOVED lines=13> */
.L_x_925:
[----:B------:R-:W-:Y:S05]  /*cfa0*/  BSYNC B1 ;  /* 0x0000000000017941 */ /* 0x000fea0003800000 */
.L_x_903:
        /* <DEDUP_REMOVED lines=11> */
.L_x_977:
[----:B------:R-:W-:Y:S05]  /*d060*/  EXIT ;  /* 0x000000000000794d */ /* 0x000fea0003800000 */
.L_x_979:
        /* <DEDUP_REMOVED lines=9> */
.L_x_1276:


//--------------------- .text._ZN5flash44flash_bwd_dq_dk_dv_loop_seqk_parallel_kernelI23Flash_bwd_kernel_traitsILi64ELi128ELi128ELi8ELi4ELi4ELi4ELb0ELb0EN7cutlass6half_tE19Flash_kernel_traitsILi64ELi128ELi128ELi8ES3_EELb1ELb1ELb0ELb0ELb1ELb1ELb0EEEvNS_16Flash_bwd_paramsE --------------------------
	.section	.text._ZN5flash44flash_bwd_dq_dk_dv_loop_seqk_parallel_kernelI23Flash_bwd_kernel_traitsILi64ELi128ELi128ELi8ELi4ELi4ELi4ELb0ELb0EN7cutlass6half_tE19Flash_kernel_traitsILi64ELi128ELi128ELi8ES3_EELb1ELb1ELb0ELb0ELb1ELb1ELb0EEEvNS_16Flash_bwd_paramsE,"ax",@progbits
	.align	128
        .global         _ZN5flash44flash_bwd_dq_dk_dv_loop_seqk_parallel_kernelI23Flash_bwd_kernel_traitsILi64ELi128ELi128ELi8ELi4ELi4ELi4ELb0ELb0EN7cutlass6half_tE19Flash_kernel_traitsILi64ELi128ELi128ELi8ES3_EELb1ELb1ELb0ELb0ELb1ELb1ELb0EEEvNS_16Flash_bwd_paramsE
        .type           _ZN5flash44flash_bwd_dq_dk_dv_loop_seqk_parallel_kernelI23Flash_bwd_kernel_traitsILi64ELi128ELi128ELi8ELi4ELi4ELi4ELb0ELb0EN7cutlass6half_tE19Flash_kernel_traitsILi64ELi128ELi128ELi8ES3_EELb1ELb1ELb0ELb0ELb1ELb1ELb0EEEvNS_16Flash_bwd_paramsE,@function
        .size           _ZN5flash44flash_bwd_dq_dk_dv_loop_seqk_parallel_kernelI23Flash_bwd_kernel_traitsILi64ELi128ELi128ELi8ELi4ELi4ELi4ELb0ELb0EN7cutlass6half_tE19Flash_kernel_traitsILi64ELi128ELi128ELi8ES3_EELb1ELb1ELb0ELb0ELb1ELb1ELb0EEEvNS_16Flash_bwd_paramsE,(.L_x_1277 - _ZN5flash44flash_bwd_dq_dk_dv_loop_seqk_parallel_kernelI23Flash_bwd_kernel_traitsILi64ELi128ELi128ELi8ELi4ELi4ELi4ELb0ELb0EN7cutlass6half_tE19Flash_kernel_traitsILi64ELi128ELi128ELi8ES3_EELb1ELb1ELb0ELb0ELb1ELb1ELb0EEEvNS_16Flash_bwd_paramsE)
        .other          _ZN5flash44flash_bwd_dq_dk_dv_loop_seqk_parallel_kernelI23Flash_bwd_kernel_traitsILi64ELi128ELi128ELi8ELi4ELi4ELi4ELb0ELb0EN7cutlass6half_tE19Flash_kernel_traitsILi64ELi128ELi128ELi8ES3_EELb1ELb1ELb0ELb0ELb1ELb1ELb0EEEvNS_16Flash_bwd_paramsE,@"STO_CUDA_ENTRY STV_DEFAULT"
_ZN5flash44flash_bwd_dq_dk_dv_loop_seqk_parallel_kernelI23Flash_bwd_kernel_traitsILi64ELi128ELi128ELi8ELi4ELi4ELi4ELb0ELb0EN7cutlass6half_tE19Flash_kernel_traitsILi64ELi128ELi128ELi8ES3_EELb1ELb1ELb0ELb0ELb1ELb1ELb0EEEvNS_16Flash_bwd_paramsE:
.text._ZN5flash44flash_bwd_dq_dk_dv_loop_seqk_parallel_kernelI23Flash_bwd_kernel_traitsILi64ELi128ELi128ELi8ELi4ELi4ELi4ELb0ELb0EN7cutlass6half_tE19Flash_kernel_traitsILi64ELi128ELi128ELi8ES3_EELb1ELb1ELb0ELb0ELb1ELb1ELb0EEEvNS_16Flash_bwd_paramsE:
        /* <DEDUP_REMOVED lines=19> */
[----:B------:R-:W4:Y:S01]  /*0130*/  S2UR UR23, SR_CTAID.Z ;  /* 0x00000000001779c3 */ /* 0x000f220000002700 */
[----:B--2---:R-:W-:-:S07]  /*0140*/  ULEA UR5, UR5, UR4, 0x18 ;  /* 0x0000000405057291 */ /* 0x004fce000f8ec03f */
[----:B------:R-:W2:Y:S01]  /*0150*/  S2UR UR21, SR_CTAID.Z ;  /* 0x00000000001579c3 */ /* 0x000ea20000002700 */
[----:B------:R-:W-:Y:S01]  /*0160*/  UIADD3 UR4, UR5, 0xc000, URZ ;  /* 0x0000c00005047890 */ /* 0x000fe2000fffe03f */
[----:B-1----:R-:W-:Y:S01]  /*0170*/  SHF.R.S32.HI R6, RZ, 0x1f, R11 ;  /* 0x0000001fff067819 */ /* 0x002fe2000001140b */
[----:B---3--:R-:W-:-:S05]  /*0180*/  USHF.R.S32.HI UR28, URZ, 0x1f, UR22 ;  /* 0x0000001f3f1c7899 */ /* 0x008fca0008011416 */
[----:B------:R-:W1:Y:S01]  /*0190*/  S2UR UR20, SR_CTAID.Y ;  /* 0x00000000001479c3 */ /* 0x000e620000002600 */
[----:B------:R-:W-:Y:S01]  /*01a0*/  UIMAD.WIDE UR34, UR22, 0x80, URZ ;  /* 0x00000080162278a5 */ /* 0x000fe2000f8e023f */
[CC--:B------:R-:W-:Y:S02]  /*01b0*/  LEA.HI R7, R6.reuse, R11.reuse, RZ, 0x4 ;  /* 0x0000000b06077211 */ /* 0x0c0fe400078f20ff */
[----:B------:R-:W-:Y:S02]  /*01c0*/  LEA.HI R0, R6, R11, RZ, 0x5 ;  /* 0x0000000b06007211 */ /* 0x000fe400078f28ff */
[----:B------:R-:W-:Y:S01]  /*01d0*/  SHF.R.S32.HI R5, RZ, 0x4, R7 ;  /* 0x00000004ff057819 */ /* 0x000fe20000011407 */
[----:B----4-:R-:W-:Y:S01]  /*01e0*/  USHF.R.S32.HI UR27, URZ, 0x1f, UR23 ;  /* 0x0000001f3f1b7899 */ /* 0x010fe20008011417 */
[----:B------:R-:W-:Y:S02]  /*01f0*/  LOP3.LUT R2, R7, 0xfffffff0, RZ, 0xc0, !PT ;  /* 0xfffffff007027812 */ /* 0x000fe400078ec0ff */
[----:B------:R-:W-:-:S02]  /*0200*/  LOP3.LUT R3, R0, 0xffffffe0, RZ, 0xc0, !PT ;  /* 0xffffffe000037812 */ /* 0x000fc400078ec0ff */
[----:B------:R-:W-:Y:S01]  /*0210*/  SHF.R.S32.HI R8, RZ, 0x5, R0 ;  /* 0x00000005ff087819 */ /* 0x000fe20000011400 */
[C---:B------:R-:W-:Y:S01]  /*0220*/  IMAD.IADD R9, R11.reuse, 0x1, -R2 ;  /* 0x000000010b097824 */ /* 0x040fe200078e0a02 */
[----:B------:R-:W-:Y:S01]  /*0230*/  SHF.R.S32.HI R4, RZ, 0x1f, R0 ;  /* 0x0000001fff047819 */ /* 0x000fe20000011400 */
[----:B------:R-:W-:Y:S01]  /*0240*/  IMAD.IADD R3, R11, 0x1, -R3 ;  /* 0x000000010b037824 */ /* 0x000fe200078e0a03 */
[CC--:B------:R-:W-:Y:S01]  /*0250*/  LEA.HI R249, R6.reuse, R11.reuse, RZ, 0x7 ;  /* 0x0000000b06f97211 */ /* 0x0c0fe200078f38ff */
[----:B--2---:R-:W-:Y:S01]  /*0260*/  USHF.R.S32.HI UR26, URZ, 0x1f, UR21 ;  /* 0x0000001f3f1a7899 */ /* 0x004fe20008011415 */
[CC--:B------:R-:W-:Y:S02]  /*0270*/  LEA.HI R10, R6.reuse, R11.reuse, RZ, 0x3 ;  /* 0x0000000b060a7211 */ /* 0x0c0fe400078f18ff */
[----:B------:R-:W-:Y:S02]  /*0280*/  LEA.HI R13, R6, R11, RZ, 0x6 ;  /* 0x0000000b060d7211 */ /* 0x000fe400078f30ff */
[----:B------:R-:W-:-:S02]  /*0290*/  LEA.HI R0, R7, R5, RZ, 0x1 ;  /* 0x0000000507007211 */ /* 0x000fc400078f08ff */
[----:B------:R-:W-:Y:S01]  /*02a0*/  LEA.HI R6, R6, R11, RZ, 0x2 ;  /* 0x0000000b06067211 */ /* 0x000fe200078f10ff */
[----:B-1----:R-:W-:Y:S01]  /*02b0*/  USHF.R.S32.HI UR25, URZ, 0x1f, UR20 ;  /* 0x0000001f3f197899 */ /* 0x002fe20008011414 */
[----:B------:R-:W-:Y:S02]  /*02c0*/  LOP3.LUT R12, R10, 0xfffffff8, RZ, 0xc0, !PT ;  /* 0xfffffff80a0c7812 */ /* 0x000fe400078ec0ff */
[----:B------:R-:W-:Y:S02]  /*02d0*/  LOP3.LUT R2, R0, 0xfffffffe, RZ, 0xc0, !PT ;  /* 0xfffffffe00027812 */ /* 0x000fe400078ec0ff */
[----:B------:R-:W-:Y:S01]  /*02e0*/  LOP3.LUT R7, R6, 0x7ffffffc, RZ, 0xc0, !PT ;  /* 0x7ffffffc06077812 */ /* 0x000fe200078ec0ff */
[----:B------:R-:W-:Y:S01]  /*02f0*/  IMAD.IADD R0, R11, 0x1, -R12 ;  /* 0x000000010b007824 */ /* 0x000fe200078e0a0c */
[----:B------:R-:W-:Y:S01]  /*0300*/  LEA.HI R4, R4, R8, RZ, 0x2 ;  /* 0x0000000804047211 */ /* 0x000fe200078f10ff */
[----:B------:R-:W-:Y:S01]  /*0310*/  IMAD.IADD R185, R5, 0x1, -R2 ;  /* 0x0000000105b97824 */ /* 0x000fe200078e0a02 */
[----:B------:R-:W-:Y:S01]  /*0320*/  SHF.R.S32.HI R5, RZ, 0x1f, R3 ;  /* 0x0000001fff057819 */ /* 0x000fe20000011403 */
[----:B------:R-:W-:Y:S01]  /*0330*/  IMAD.IADD R12, R11, 0x1, -R7 ;  /* 0x000000010b0c7824 */ /* 0x000fe200078e0a07 */
[----:B------:R-:W-:Y:S01]  /*0340*/  LOP3.LUT R2, R4, 0xfffffffc, RZ, 0xc0, !PT ;  /* 0xfffffffc04027812 */ /* 0x000fe200078ec0ff */
[----:B------:R-:W-:Y:S01]  /*0350*/  IMAD.SHL.U32 R172, R185, 0x200, RZ ;  /* 0x00000200b9ac7824 */ /* 0x000fe200078e00ff */
[----:B------:R-:W-:-:S02]  /*0360*/  SHF.R.S32.HI R11, RZ, 0x3, R10 ;  /* 0x00000003ff0b7819 */ /* 0x000fc4000001140a */
[----:B------:R-:W-:Y:S01]  /*0370*/  SHF.R.S32.HI R7, RZ, 0x2, R6 ;  /* 0x00000002ff077819 */ /* 0x000fe20000011406 */
[----:B------:R-:W-:Y:S01]  /*0380*/  IMAD.IADD R14, R8, 0x1, -R2 ;  /* 0x00000001080e7824 */ /* 0x000fe200078e0a02 */
[----:B------:R-:W-:Y:S01]  /*0390*/  SHF.R.S32.HI R4, RZ, 0x1f, R6 ;  /* 0x0000001fff047819 */ /* 0x000fe20000011406 */
[----:B------:R-:W-:Y:S01]  /*03a0*/  IMAD.SHL.U32 R2, R11, 0x40, RZ ;  /* 0x000000400b027824 */ /* 0x000fe200078e00ff */
[----:B------:R-:W-:Y:S01]  /*03b0*/  LEA.HI R241, R5, R3, RZ, 0x2 ;  /* 0x0000000305f17211 */ /* 0x000fe200078f10ff */
[----:B------:R-:W-:Y:S01]  /*03c0*/  IMAD.SHL.U32 R5, R0, 0x8, RZ ;  /* 0x0000000800057824 */ /* 0x000fe200078e00ff */
[----:B------:R-:W-:Y:S01]  /*03d0*/  LEA.HI R3, R4, R7, RZ, 0x3 ;  /* 0x0000000704037211 */ /* 0x000fe200078f18ff */
[----:B------:R-:W-:Y:S01]  /*03e0*/  STL [R1], R14 ;  /* 0x0000000e01007387 */ /* 0x000fe20000100800 */
[----:B------:R-:W-:Y:S02]  /*03f0*/  SHF.R.S32.HI R4, RZ, 0x1f, R9 ;  /* 0x0000001fff047819 */ /* 0x000fe40000011409 */
[----:B------:R-:W-:-:S02]  /*0400*/  LOP3.LUT R2, R2, 0x1c0, RZ, 0xc0, !PT ;  /* 0x000001c002027812 */ /* 0x000fc400078ec0ff */
[----:B------:R-:W-:Y:S02]  /*0410*/  LEA.HI R11, R4, R9, RZ, 0x3 ;  /* 0x00000009040b7211 */ /* 0x000fe400078f18ff */
[----:B------:R-:W-:Y:S02]  /*0420*/  LOP3.LUT R3, R3, 0xfffffff8, RZ, 0xc0, !PT ;  /* 0xfffffff803037812 */ /* 0x000fe400078ec0ff */
[----:B------:R-:W-:Y:S02]  /*0430*/  LOP3.LUT R5, R2, 0x38, R5, 0xf8, !PT ;  /* 0x0000003802057812 */ /* 0x000fe400078ef805 */
[----:B------:R-:W-:Y:S01]  /*0440*/  SHF.R.U32.HI R4, RZ, 0x3, R2 ;  /* 0x00000003ff047819 */ /* 0x000fe20000011602 */
[----:B------:R-:W-:Y:S01]  /*0450*/  IMAD.IADD R3, R7, 0x1, -R3 ;  /* 0x0000000107037824 */ /* 0x000fe200078e0a03 */
[----:B------:R-:W-:Y:S02]  /*0460*/  LOP3.LUT R2, R11, 0xfffffff8, RZ, 0xc0, !PT ;  /* 0xfffffff80b027812 */ /* 0x000fe400078ec0ff */
[----:B------:R-:W-:-:S02]  /*0470*/  LOP3.LUT P4, RZ, R0, 0x2, RZ, 0xc0, !PT ;  /* 0x0000000200ff7812 */ /* 0x000fc4000788c0ff */
[C---:B------:R-:W-:Y:S01]  /*0480*/  LOP3.LUT P3, RZ, R0.reuse, 0x4, RZ, 0xc0, !PT ;  /* 0x0000000400ff7812 */ /* 0x040fe2000786c0ff */
[----:B------:R-:W-:Y:S01]  /*0490*/  IMAD.SHL.U32 R0, R0, 0x40, RZ ;  /* 0x0000004000007824 */ /* 0x000fe200078e00ff */
[----:B------:R-:W-:Y:S01]  /*04a0*/  LOP3.LUT R7, R5, R4, RZ, 0x3c, !PT ;  /* 0x0000000405077212 */ /* 0x000fe200078e3cff */
[----:B------:R-:W-:Y:S01]  /*04b0*/  IMAD.IADD R9, R9, 0x1, -R2 ;  /* 0x0000000109097824 */ /* 0x000fe200078e0a02 */
[----:B------:R-:W-:Y:S01]  /*04c0*/  LOP3.LUT R4, R3, 0x1, RZ, 0xc0, !PT ;  /* 0x0000000103047812 */ /* 0x000fe200078ec0ff */
[----:B------:R-:W-:Y:S01]  /*04d0*/  IMAD.SHL.U32 R2, R14, 0x10, RZ ;  /* 0x000000100e027824 */ /* 0x000fe200078e00ff */
[----:B------:R-:W-:Y:S01]  /*04e0*/  LOP3.LUT R0, R0, 0x1c0, RZ, 0xc0, !PT ;  /* 0x000001c000007812 */ /* 0x000fe200078ec0ff */
[----:B------:R-:W-:Y:S01]  /*04f0*/  IMAD.SHL.U32 R5, R13, 0x8, RZ ;  /* 0x000000080d057824 */ /* 0x000fe200078e00ff */
[----:B------:R-:W-:Y:S02]  /*0500*/  SHF.R.S32.HI R249, RZ, 0x7, R249 ;  /* 0x00000007fff97819 */ /* 0x000fe400000114f9 */
[----:B------:R-:W-:-:S02]  /*0510*/  LOP3.LUT R175, R0, 0x8, R10, 0xf8, !PT ;  /* 0x0000000800af7812 */ /* 0x000fc400078ef80a */
[----:B------:R-:W-:Y:S02]  /*0520*/  LOP3.LUT R6, R0, 0x30, R2, 0xf8, !PT ;  /* 0x0000003000067812 */ /* 0x000fe400078ef802 */
[----:B------:R-:W-:Y:S02]  /*0530*/  SHF.R.U32.HI R0, RZ, 0x3, R0 ;  /* 0x00000003ff007819 */ /* 0x000fe40000011600 */
[----:B------:R-:W-:Y:S02]  /*0540*/  ISETP.NE.U32.AND P0, PT, R4, 0x1, PT ;  /* 0x000000010400780c */ /* 0x000fe40003f05070 */
[----:B------:R-:W-:Y:S01]  /*0550*/  LEA.HI.SX32 R241, R241, R2, 0x1e ;  /* 0x00000002f1f17211 */ /* 0x000fe200078ff2ff */
[----:B------:R-:W-:Y:S01]  /*0560*/  IMAD R2, R249, 0x1000, R172 ;  /* 0x00001000f9027824 */ /* 0x000fe200078e02ac */
[----:B------:R-:W-:Y:S02]  /*0570*/  LOP3.LUT R175, R175, R0, RZ, 0x3c, !PT ;  /* 0x00000000afaf7212 */ /* 0x000fe400078e3cff */
        /* <DEDUP_REMOVED lines=10> */
[----:B------:R-:W-:Y:S01]  /*0620*/  LOP3.LUT R2, R2, 0x8, RZ, 0xc0, !PT ;  /* 0x0000000802027812 */ /* 0x000fe200078ec0ff */
[----:B------:R-:W-:Y:S01]  /*0630*/  IMAD.SHL.U32 R185, R185, 0x8, RZ ;  /* 0x00000008b9b97824 */ /* 0x000fe200078e00ff */
[----:B------:R-:W-:Y:S01]  /*0640*/  SHF.R.U32.HI R3, RZ, 0x3, R0 ;  /* 0x00000003ff037819 */ /* 0x000fe20000011600 */
[----:B------:R-:W-:Y:S01]  /*0650*/  IMAD.SHL.U32 R6, R11, 0x40, RZ ;  /* 0x000000400b067824 */ /* 0x000fe200078e00ff */
[----:B------:R-:W-:Y:S01]  /*0660*/  LOP3.LUT R8, R2, 0x10, R4, 0xf8, !PT ;  /* 0x0000001002087812 */ /* 0x000fe200078ef804 */
[--C-:B------:R-:W-:Y:S01]  /*0670*/  IMAD R4, R14, 0x400, R5.reuse ;  /* 0x000004000e047824 */ /* 0x100fe200078e0205 */
[-C--:B------:R-:W-:Y:S01]  /*0680*/  LOP3.LUT R7, R3, R0.reuse, R2, 0x1e, !PT ;  /* 0x0000000003077212 */ /* 0x080fe200078e1e02 */
[----:B------:R-:W-:Y:S01]  /*0690*/  IMAD.SHL.U32 R2, R9, 0x40, RZ ;  /* 0x0000004009027824 */ /* 0x000fe200078e00ff */
[----:B------:R-:W-:Y:S01]  /*06a0*/  LOP3.LUT R3, R3, R0, RZ, 0xfc, !PT ;  /* 0x0000000003037212 */ /* 0x000fe200078efcff */
[----:B------:R-:W-:Y:S01]  /*06b0*/  IMAD R0, R249, 0x2000, R5 ;  /* 0x00002000f9007824 */ /* 0x000fe200078e0205 */
[----:B------:R-:W-:Y:S01]  /*06c0*/  SEL R177, R232, 0xffffffe0, !P4 ;  /* 0xffffffe0e8b17807 */ /* 0x000fe20006000000 */
[----:B------:R-:W-:Y:S01]  /*06d0*/  IMAD.IADD R7, R4, 0x1, R7 ;  /* 0x0000000104077824 */ /* 0x000fe200078e0207 */
[----:B------:R-:W-:Y:S01]  /*06e0*/  LOP3.LUT R2, R2, 0x1c0, RZ, 0xc0, !PT ;  /* 0x000001c002027812 */ /* 0x000fe200078ec0ff */
[----:B------:R-:W-:Y:S01]  /*06f0*/  IMAD R0, R14, 0x400, R0 ;  /* 0x000004000e007824 */ /* 0x000fe200078e0200 */
[----:B------:R-:W-:-:S02]  /*0700*/  SEL R232, R232, 0xffffffe0, !P1 ;  /* 0xffffffe0e8e87807 */ /* 0x000fc40004800000 */
[----:B------:R-:W-:Y:S01]  /*0710*/  LOP3.LUT R185, R2, 0x8, R185, 0xf8, !PT ;  /* 0x0000000802b97812 */ /* 0x000fe200078ef8b9 */
[----:B------:R-:W-:Y:S01]  /*0720*/  IMAD.IADD R228, R3, 0x1, R0 ;  /* 0x0000000103e47824 */ /* 0x000fe200078e0200 */
[--C-:B------:R-:W-:Y:S02]  /*0730*/  SHF.R.U32.HI R3, RZ, 0x3, R2.reuse ;  /* 0x00000003ff037819 */ /* 0x100fe40000011602 */
[----:B------:R-:W-:Y:S02]  /*0740*/  LOP3.LUT R0, R6, 0xfffffe00, RZ, 0xc0, !PT ;  /* 0xfffffe0006007812 */ /* 0x000fe400078ec0ff */
[----:B------:R-:W-:Y:S02]  /*0750*/  LOP3.LUT R2, R3, R8, R2, 0x1e, !PT ;  /* 0x0000000803027212 */ /* 0x000fe400078e1e02 */
[----:B------:R-:W-:Y:S01]  /*0760*/  LOP3.LUT R185, R185, R3, RZ, 0x3c, !PT ;  /* 0x00000003b9b97212 */ /* 0x000fe200078e3cff */
[----:B------:R-:W-:Y:S01]  /*0770*/  IMAD.MOV.U32 R3, RZ, RZ, 0x440 ;  /* 0x00000440ff037424 */ /* 0x000fe200078e00ff */
[----:B------:R-:W-:Y:S01]  /*0780*/  LOP3.LUT R183, R2, R0, RZ, 0xfc, !PT ;  /* 0x0000000002b77212 */ /* 0x000fe200078efcff */
[----:B------:R-:W-:Y:S01]  /*0790*/  IMAD.MOV.U32 R2, RZ, RZ, 0x40 ;  /* 0x00000040ff027424 */ /* 0x000fe200078e00ff */
[----:B------:R-:W-:Y:S01]  /*07a0*/  LEA R7, R7, UR4, 0x1 ;  /* 0x0000000407077c11 */ /* 0x000fe2000f8e08ff */
[----:B------:R-:W-:Y:S01]  /*07b0*/  IMAD R4, R14, 0x400, R0 ;  /* 0x000004000e047824 */ /* 0x000fe200078e0200 */
[----:B------:R-:W-:-:S02]  /*07c0*/  SEL R3, R3, 0x3c0, !P2 ;  /* 0x000003c003037807 */ /* 0x000fc40005000000 */
[----:B------:R-:W-:Y:S01]  /*07d0*/  SEL R176, R2, 0xffffffc0, !P3 ;  /* 0xffffffc002b07807 */ /* 0x000fe20005800000 */
[----:B------:R-:W-:Y:S01]  /*07e0*/  IMAD.IADD R185, R4, 0x1, R185 ;  /* 0x0000000104b97824 */ /* 0x000fe200078e02b9 */
[----:B------:R-:W-:Y:S01]  /*07f0*/  SEL R2, R2, 0xffffffc0, !P2 ;  /* 0xffffffc002027807 */ /* 0x000fe20005000000 */
[--C-:B------:R-:W-:Y:S01]  /*0800*/  IMAD.IADD R4, R232, 0x1, R7.reuse ;  /* 0x00000001e8047824 */ /* 0x100fe200078e0207 */
[----:B------:R-:W-:Y:S01]  /*0810*/  STL [R1+0x4], R7 ;  /* 0x0000040701007387 */ /* 0x000fe20000100800 */
[C---:B------:R-:W-:Y:S01]  /*0820*/  VIADD R10, R7.reuse, 0x420 ;  /* 0x00000420070a7836 */ /* 0x040fe20000000000 */
[----:B------:R-:W-:Y:S01]  /*0830*/  LEA R228, R228, UR5, 0x1 ;  /* 0x00000005e4e47c11 */ /* 0x000fe2000f8e08ff */
[----:B------:R-:W-:Y:S01]  /*0840*/  IMAD.IADD R6, R2, 0x1, R7 ;  /* 0x0000000102067824 */ /* 0x000fe200078e0207 */
[----:B------:R-:W-:Y:S01]  /*0850*/  SEL R230, R230, 0x10, !P0 ;  /* 0x00000010e6e67807 */ /* 0x000fe20004000000 */
[----:B------:R-:W-:Y:S01]  /*0860*/  IMAD.IADD R0, R7, 0x1, R3 ;  /* 0x0000000107007824 */ /* 0x000fe200078e0203 */
[----:B------:R-:W-:Y:S01]  /*0870*/  LEA R175, R175, UR4, 0x1 ;  /* 0x00000004afaf7c11 */ /* 0x000fe2000f8e08ff */
[C---:B------:R-:W-:Y:S01]  /*0880*/  VIADD R5, R7.reuse, 0x2020 ;  /* 0x0000202007057836 */ /* 0x040fe20000000000 */
[----:B------:R-:W-:Y:S01]  /*0890*/  STL [R1+0x18], R6 ;  /* 0x0000180601007387 */ /* 0x000fe20000100800 */
[C---:B------:R-:W-:Y:S01]  /*08a0*/  @P1 VIADD R10, R7.reuse, 0x3e0 ;  /* 0x000003e0070a1836 */ /* 0x040fe20000000000 */
[----:B------:R-:W-:Y:S01]  /*08b0*/  LEA R172, R172, UR5, 0x1 ;  /* 0x00000005acac7c11 */ /* 0x000fe2000f8e08ff */
[C---:B------:R-:W-:Y:S01]  /*08c0*/  VIADD R9, R7.reuse, 0x2420 ;  /* 0x0000242007097836 */ /* 0x040fe20000000000 */
[----:B------:R1:W-:Y:S01]  /*08d0*/  STL [R1+0x34], R4 ;  /* 0x0000340401007387 */ /* 0x0003e20000100800 */
[----:B------:R-:W-:-:S02]  /*08e0*/  @P1 VIADD R5, R7, 0x1fe0 ;  /* 0x00001fe007051836 */ /* 0x000fc40000000000 */
[C---:B------:R-:W-:Y:S01]  /*08f0*/  VIADD R8, R7.reuse, 0x2040 ;  /* 0x0000204007087836 */ /* 0x040fe20000000000 */
[----:B------:R-:W-:Y:S01]  /*0900*/  STL [R1+0x14], R0 ;  /* 0x0000140001007387 */ /* 0x000fe20000100800 */
[C---:B------:R-:W-:Y:S02]  /*0910*/  @P1 VIADD R9, R7.reuse, 0x23e0 ;  /* 0x000023e007091836 */ /* 0x040fe40000000000 */
[----:B------:R-:W-:Y:S01]  /*0920*/  @P2 VIADD R8, R7, 0x1fc0 ;  /* 0x00001fc007082836 */ /* 0x000fe20000000000 */
[----:B------:R-:W-:Y:S01]  /*0930*/  STL [R1+0x20], R10 ;  /* 0x0000200a01007387 */ /* 0x000fe20000100800 */
[C---:B------:R-:W-:Y:S02]  /*0940*/  IMAD.IADD R229, R228.reuse, 0x1, R2 ;  /* 0x00000001e4e57824 */ /* 0x040fe400078e0202 */
[----:B------:R-:W-:Y:S01]  /*0950*/  IMAD.IADD R231, R228, 0x1, R230 ;  /* 0x00000001e4e77824 */ /* 0x000fe200078e02e6 */
        /* <DEDUP_REMOVED lines=14> */
[C---:B------:R-:W-:Y:S02]  /*0a40*/  IMAD.IADD R6, R232.reuse, 0x1, R0 ;  /* 0x00000001e8067824 */ /* 0x040fe400078e0200 */
[----:B------:R-:W-:Y:S01]  /*0a50*/  IMAD.SHL.U32 R0, R183, 0x2, RZ ;  /* 0x00000002b7007824 */ /* 0x000fe200078e00ff */
[----:B------:R1:W-:Y:S01]  /*0a60*/  STL [R1+0x30], R4 ;  /* 0x0000300401007387 */ /* 0x0003e20000100800 */
[----:B------:R-:W-:Y:S02]  /*0a70*/  IMAD.IADD R232, R232, 0x1, R230 ;  /* 0x00000001e8e87824 */ /* 0x000fe400078e02e6 */
[----:B------:R-:W-:Y:S01]  /*0a80*/  VIADD R184, R0, UR4 ;  /* 0x0000000400b87c36 */ /* 0x000fe20008000000 */
[----:B------:R2:W-:Y:S01]  /*0a90*/  STL [R1+0x2c], R6 ;  /* 0x00002c0601007387 */ /* 0x0005e20000100800 */
[----:B-1----:R-:W-:-:S02]  /*0aa0*/  IMAD.IADD R4, R2, 0x1, R5 ;  /* 0x0000000102047824 */ /* 0x002fc400078e0205 */
[----:B------:R-:W-:-:S03]  /*0ab0*/  IMAD.IADD R2, R3, 0x1, R5 ;  /* 0x0000000103027824 */ /* 0x000fc600078e0205 */
[----:B------:R2:W-:Y:S04]  /*0ac0*/  STL [R1+0x28], R4 ;  /* 0x0000280401007387 */ /* 0x0005e80000100800 */
[----:B------:R2:W-:Y:S02]  /*0ad0*/  STL [R1+0x24], R2 ;  /* 0x0000240201007387 */ /* 0x0005e40000100800 */
.L_x_988:
        /* <DEDUP_REMOVED lines=9> */
[----:B--23--:R-:W2:Y:S01]  /*0b70*/  @P1 LDC.64 R4, c[0x0][0x300] ;  /* 0x0000c000ff041b82 */ /* 0x00cea20000000a00 */
        /* <DEDUP_REMOVED lines=95> */
.L_x_981:
[----:B------:R-:W-:Y:S01]  /*1170*/  UIMAD UR32, UR22, UR30, UR23 ;  /* 0x0000001e162072a4 */ /* 0x000fe2000f8e0217 */
[----:B------:R-:W-:-:S03]  /*1180*/  ULDC UR50, c[0x0][0x2d4] ;  /* 0x0000b50000327ab9 */ /* 0x000fc60000000800 */
[----:B------:R-:W-:-:S12]  /*1190*/  UIMAD UR32, UR32, UR50, URZ ;  /* 0x00000032202072a4 */ /* 0x000fd8000f8e023f */
.L_x_982:
[----:B------:R-:W1:Y:S01]  /*11a0*/  S2R R27, SR_TID.X ;  /* 0x00000000001b7919 */ /* 0x000e620000002100 */
[----:B------:R-:W-:Y:S01]  /*11b0*/  UIMAD UR8, UR30, UR12, URZ ;  /* 0x0000000c1e0872a4 */ /* 0x000fe2000f8e023f */
[----:B------:R-:W-:Y:S01]  /*11c0*/  IMAD.U32 R10, RZ, RZ, UR9 ;  /* 0x00000009ff0a7e24 */ /* 0x000fe2000f8e00ff */
[----:B------:R-:W2:Y:S01]  /*11d0*/  LDC.64 R18, c[0x0][0x418] ;  /* 0x00010600ff127b82 */ /* 0x000ea20000000a00 */
[----:B------:R-:W-:Y:S01]  /*11e0*/  IMAD.U32 R4, RZ, RZ, UR6 ;  /* 0x00000006ff047e24 */ /* 0x000fe2000f8e00ff */
[----:B------:R-:W-:Y:S01]  /*11f0*/  USHF.L.U32 UR7, UR8, 0x7, URZ ;  /* 0x0000000708077899 */ /* 0x000fe2000800063f */
[----:B------:R-:W-:Y:S01]  /*1200*/  CS2R R126, SRZ ;  /* 0x00000000007e7805 */ /* 0x000fe2000001ff00 */
[----:B------:R-:W-:Y:S01]  /*1210*/  UIADD3 UR4, UP1, UR37, UR4, URZ ;  /* 0x0000000425047290 */ /* 0x000fe2000ff3e03f */
[----:B------:R-:W-:Y:S01]  /*1220*/  CS2R R124, SRZ ;  /* 0x00000000007c7805 */ /* 0x000fe2000001ff00 */
[----:B------:R-:W-:Y:S01]  /*1230*/  USHF.R.S32.HI UR6, URZ, 0x1f, UR7 ;  /* 0x0000001f3f067899 */ /* 0x000fe20008011407 */
[----:B------:R-:W-:Y:S01]  /*1240*/  CS2R R130, SRZ ;  /* 0x0000000000827805 */ /* 0x000fe2000001ff00 */
[----:B------:R-:W3:Y:S01]  /*1250*/  LDC.64 R20, c[0x0][0x228] ;  /* 0x00008a00ff147b82 */ /* 0x000ee20000000a00 */
[----:B------:R-:W-:Y:S01]  /*1260*/  UIMAD.WIDE UR50, UR22, UR50, UR42 ;  /* 0x00000032163272a5 */ /* 0x000fe2000f8e022a */
[----:B------:R-:W-:Y:S01]  /*1270*/  CS2R R128, SRZ ;  /* 0x0000000000807805 */ /* 0x000fe2000001ff00 */
[----:B------:R-:W-:Y:S01]  /*1280*/  UIMAD.WIDE.U32 UR48, UR12, UR30, URZ ;  /* 0x0000001e0c3072a5 */ /* 0x000fe2000f8e003f */
[----:B------:R-:W-:Y:S01]  /*1290*/  CS2R R122, SRZ ;  /* 0x00000000007a7805 */ /* 0x000fe2000001ff00 */
[----:B------:R-:W-:Y:S01]  /*12a0*/  ULDC.64 UR18, c[0x0][0x240] ;  /* 0x0000900000127ab9 */ /* 0x000fe20000000a00 */
[----:B------:R-:W-:Y:S01]  /*12b0*/  UIADD3 UR13, UP0, UR50, UR13, URZ ;  /* 0x0000000d320d7290 */ /* 0x000fe2000ff1e03f */
[----:B------:R-:W-:Y:S01]  /*12c0*/  CS2R R120, SRZ ;  /* 0x0000000000787805 */ /* 0x000fe2000001ff00 */
[----:B------:R-:W-:Y:S01]  /*12d0*/  ULDC.64 UR14, c[0x0][0x420] ;  /* 0x00010800000e7ab9 */ /* 0x000fe20000000a00 */
[----:B------:R-:W-:Y:S01]  /*12e0*/  IMAD.U32 R16, RZ, RZ, UR48 ;  /* 0x00000030ff107e24 */ /* 0x000fe2000f8e00ff */
[----:B------:R-:W-:Y:S01]  /*12f0*/  ULDC.64 UR10, c[0x0][0x428] ;  /* 0x00010a00000a7ab9 */ /* 0x000fe20000000a00 */
[----:B------:R-:W-:Y:S01]  /*1300*/  IMAD.U32 R17, RZ, RZ, UR49 ;  /* 0x00000031ff117e24 */ /* 0x000fe2000f8e00ff */
[----:B------:R-:W-:Y:S01]  /*1310*/  ULDC.64 UR16, c[0x0][0x258] ;  /* 0x0000960000107ab9 */ /* 0x000fe20000000a00 */
[----:B------:R-:W-:Y:S01]  /*1320*/  UIADD3.X UR39, UR44, UR39, URZ, UP1, !UPT ;  /* 0x000000272c277290 */ /* 0x000fe20008ffe43f */
[----:B------:R-:W-:Y:S01]  /*1330*/  CS2R R118, SRZ ;  /* 0x0000000000767805 */ /* 0x000fe2000001ff00 */
[----:B------:R-:W-:Y:S01]  /*1340*/  UIADD3 UR33, UR42, UR33, URZ ;  /* 0x000000212a217290 */ /* 0x000fe2000fffe03f */
[----:B------:R-:W-:Y:S01]  /*1350*/  CS2R R116, SRZ ;  /* 0x0000000000747805 */ /* 0x000fe2000001ff00 */
[----:B------:R-:W-:Y:S01]  /*1360*/  UIADD3 UR32, UR42, UR32, URZ ;  /* 0x000000202a207290 */ /* 0x000fe2000fffe03f */
[----:B------:R-:W-:-:S02]  /*1370*/  CS2R R110, SRZ ;  /* 0x00000000006e7805 */ /* 0x000fc4000001ff00 */
[----:B------:R-:W-:Y:S02]  /*1380*/  CS2R R108, SRZ ;  /* 0x00000000006c7805 */ /* 0x000fe4000001ff00 */
[----:B------:R-:W-:Y:S02]  /*1390*/  CS2R R114, SRZ ;  /* 0x0000000000727805 */ /* 0x000fe4000001ff00 */
[----:B-1----:R-:W-:Y:S02]  /*13a0*/  SHF.R.S32.HI R28, RZ, 0x1f, R27 ;  /* 0x0000001fff1c7819 */ /* 0x002fe4000001141b */
[----:B------:R-:W-:Y:S02]  /*13b0*/  CS2R R112, SRZ ;  /* 0x0000000000707805 */ /* 0x000fe4000001ff00 */
[----:B------:R-:W-:Y:S02]  /*13c0*/  CS2R R106, SRZ ;  /* 0x00000000006a7805 */ /* 0x000fe4000001ff00 */
[----:B------:R-:W-:-:S02]  /*13d0*/  CS2R R104, SRZ ;  /* 0x0000000000687805 */ /* 0x000fc4000001ff00 */
[CC--:B------:R-:W-:Y:S02]  /*13e0*/  LEA.HI R2, R28.reuse, R27.reuse, RZ, 0x5 ;  /* 0x0000001b1c027211 */ /* 0x0c0fe400078f28ff */
[----:B------:R-:W-:Y:S02]  /*13f0*/  CS2R R102, SRZ ;  /* 0x0000000000667805 */ /* 0x000fe4000001ff00 */
[----:B------:R-:W-:Y:S02]  /*1400*/  LEA.HI R8, R28, R27, RZ, 0x3 ;  /* 0x0000001b1c087211 */ /* 0x000fe400078f18ff */
[----:B------:R-:W-:Y:S02]  /*1410*/  CS2R R100, SRZ ;  /* 0x0000000000647805 */ /* 0x000fe4000001ff00 */
[----:B------:R-:W-:Y:S02]  /*1420*/  LOP3.LUT R0, R2, 0xffffffe0, RZ, 0xc0, !PT ;  /* 0xffffffe002007812 */ /* 0x000fe400078ec0ff */
[----:B------:R-:W-:-:S02]  /*1430*/  CS2R R94, SRZ ;  /* 0x00000000005e7805 */ /* 0x000fc4000001ff00 */
[----:B------:R-:W-:Y:S02]  /*1440*/  SHF.R.S32.HI R2, RZ, 0x5, R2 ;  /* 0x00000005ff027819 */ /* 0x000fe40000011402 */
[----:B------:R-:W-:Y:S02]  /*1450*/  CS2R R92, SRZ ;  /* 0x00000000005c7805 */ /* 0x000fe4000001ff00 */
[----:B------:R-:W-:Y:S01]  /*1460*/  CS2R R98, SRZ ;  /* 0x0000000000627805 */ /* 0x000fe2000001ff00 */
[----:B------:R-:W-:Y:S01]  /*1470*/  IMAD.IADD R242, R27, 0x1, -R0 ;  /* 0x000000011bf27824 */ /* 0x000fe200078e0a00 */
[----:B------:R-:W-:Y:S02]  /*1480*/  CS2R R96, SRZ ;  /* 0x0000000000607805 */ /* 0x000fe4000001ff00 */
[----:B------:R-:W-:Y:S02]  /*1490*/  CS2R R90, SRZ ;  /* 0x00000000005a7805 */ /* 0x000fe4000001ff00 */
[----:B------:R-:W-:Y:S01]  /*14a0*/  CS2R R88, SRZ ;  /* 0x0000000000587805 */ /* 0x000fe2000001ff00 */
[----:B------:R-:W-:Y:S01]  /*14b0*/  IMAD R0, R2, UR8, R242 ;  /* 0x0000000802007c24 */ /* 0x000fe2000f8e02f2 */
[----:B------:R-:W-:Y:S01]  /*14c0*/  SHF.R.S32.HI R2, RZ, 0x3, R8 ;  /* 0x00000003ff027819 */ /* 0x000fe20000011408 */
[----:B------:R-:W-:Y:S01]  /*14d0*/  ULDC.64 UR8, c[0x0][0x248] ;  /* 0x0000920000087ab9 */ /* 0x000fe20000000a00 */
[----:B------:R-:W-:Y:S01]  /*14e0*/  LOP3.LUT R8, R8, 0xfffffff8, RZ, 0xc0, !PT ;  /* 0xfffffff808087812 */ /* 0x000fe200078ec0ff */
[----:B------:R-:W-:Y:S01]  /*14f0*/  IMAD.U32 R22, RZ, RZ, UR8 ;  /* 0x00000008ff167e24 */ /* 0x000fe2000f8e00ff */
[----:B------:R-:W-:Y:S01]  /*1500*/  IADD3 R10, P2, P0, R0, UR7, R10 ;  /* 0x00000007000a7c10 */ /* 0x000fe2000f85e00a */
[----:B------:R-:W-:Y:S01]  /*1510*/  IMAD.WIDE.U32 R6, R2, UR8, RZ ;  /* 0x0000000802067c25 */ /* 0x000fe2000f8e00ff */
[----:B------:R-:W-:-:S02]  /*1520*/  SHF.R.S32.HI R0, RZ, 0x1f, R0 ;  /* 0x0000001fff007819 */ /* 0x000fc40000011400 */
[----:B------:R-:W-:Y:S02]  /*1530*/  CS2R R86, SRZ ;  /* 0x0000000000567805 */ /* 0x000fe4000001ff00 */
[----:B------:R-:W-:Y:S02]  /*1540*/  SHF.R.S32.HI R12, RZ, 0x1f, R2 ;  /* 0x0000001fff0c7819 */ /* 0x000fe40000011402 */
[----:B------:R-:W-:Y:S02]  /*1550*/  CS2R R84, SRZ ;  /* 0x0000000000547805 */ /* 0x000fe4000001ff00 */
[----:B------:R-:W-:Y:S01]  /*1560*/  IADD3.X R0, R0, UR6, R4, P2, P0 ;  /* 0x0000000600007c10 */ /* 0x000fe200097e0404 */
[----:B------:R-:W-:Y:S01]  /*1570*/  ULDC.64 UR6, c[0x0][0x250] ;  /* 0x0000940000067ab9 */ /* 0x000fe20000000a00 */
[----:B------:R-:W-:Y:S01]  /*1580*/  IADD3 R10, P0, R10, R11, RZ ;  /* 0x0000000b0a0a7210 */ /* 0x000fe20007f1e0ff */
[----:B------:R-:W-:Y:S01]  /*1590*/  IMAD.WIDE.U32 R4, R2, UR6, RZ ;  /* 0x0000000602047c25 */ /* 0x000fe2000f8e00ff */
[----:B------:R-:W-:-:S02]  /*15a0*/  CS2R R78, SRZ ;  /* 0x00000000004e7805 */ /* 0x000fc4000001ff00 */
[----:B------:R-:W-:Y:S02]  /*15b0*/  CS2R R76, SRZ ;  /* 0x00000000004c7805 */ /* 0x000fe4000001ff00 */
[----:B------:R-:W-:Y:S01]  /*15c0*/  CS2R R82, SRZ ;  /* 0x0000000000527805 */ /* 0x000fe2000001ff00 */
[----:B------:R-:W-:Y:S01]  /*15d0*/  IMAD.X R11, R0, 0x1, R3, P0 ;  /* 0x00000001000b7824 */ /* 0x000fe200000e0603 */
[----:B------:R-:W-:Y:S01]  /*15e0*/  CS2R R80, SRZ ;  /* 0x0000000000507805 */ /* 0x000fe2000001ff00 */
[C---:B------:R-:W-:Y:S01]  /*15f0*/  IMAD R3, R12.reuse, UR6, RZ ;  /* 0x000000060c037c24 */ /* 0x040fe2000f8e02ff */
[----:B------:R-:W-:Y:S01]  /*1600*/  CS2R R74, SRZ ;  /* 0x00000000004a7805 */ /* 0x000fe2000001ff00 */
[----:B------:R-:W-:Y:S01]  /*1610*/  IMAD R0, R12, UR8, RZ ;  /* 0x000000080c007c24 */ /* 0x000fe2000f8e02ff */
[----:B------:R-:W-:Y:S01]  /*1620*/  CS2R R72, SRZ ;  /* 0x0000000000487805 */ /* 0x000fe2000001ff00 */
[C---:B------:R-:W-:Y:S01]  /*1630*/  IMAD R3, R2.reuse, UR7, R3 ;  /* 0x0000000702037c24 */ /* 0x040fe2000f8e0203 */
[----:B------:R-:W-:Y:S01]  /*1640*/  CS2R R70, SRZ ;  /* 0x0000000000467805 */ /* 0x000fe2000001ff00 */
[----:B------:R-:W-:Y:S01]  /*1650*/  IMAD R0, R2, UR9, R0 ;  /* 0x0000000902007c24 */ /* 0x000fe2000f8e0200 */
[----:B------:R-:W-:Y:S01]  /*1660*/  CS2R R68, SRZ ;  /* 0x0000000000447805 */ /* 0x000fe2000001ff00 */
[----:B------:R-:W-:-:S02]  /*1670*/  IMAD.IADD R5, R5, 0x1, R3 ;  /* 0x0000000105057824 */ /* 0x000fc400078e0203 */
[----:B------:R-:W-:Y:S01]  /*1680*/  IMAD.IADD R7, R7, 0x1, R0 ;  /* 0x0000000107077824 */ /* 0x000fe200078e0200 */
[----:B------:R-:W-:Y:S01]  /*1690*/  @P1 BAR.SYNC.DEFER_BLOCKING 0x0 ;  /* 0x0000000000001b1d */ /* 0x000fe20000010000 */
[----:B------:R-:W-:Y:S01]  /*16a0*/  IMAD.IADD R3, R27, 0x1, -R8 ;  /* 0x000000011b037824 */ /* 0x000fe200078e0a08 */
[----:B------:R-:W-:Y:S01]  /*16b0*/  IADD3 R0, P0, R2, UR42, RZ ;  /* 0x0000002a02007c10 */ /* 0x000fe2000ff1e0ff */
[----:B------:R-:W-:Y:S02]  /*16c0*/  IMAD.U32 R24, RZ, RZ, UR6 ;  /* 0x00000006ff187e24 */ /* 0x000fe4000f8e00ff */
[----:B------:R-:W-:Y:S01]  /*16d0*/  IMAD.SHL.U32 R2, R3, 0x8, RZ ;  /* 0x0000000803027824 */ /* 0x000fe200078e00ff */
[----:B------:R-:W-:Y:S01]  /*16e0*/  IADD3.X R12, R12, UR43, RZ, P0, !PT ;  /* 0x0000002b0c0c7c10 */ /* 0x000fe200087fe4ff */
[----:B------:R-:W-:Y:S01]  /*16f0*/  IMAD.WIDE.U32 R22, R22, UR4, R6 ;  /* 0x0000000416167c25 */ /* 0x000fe2000f8e0006 */
[----:B------:R-:W-:Y:S02]  /*1700*/  USHF.R.S32.HI UR43, URZ, 0x1f, UR12 ;  /* 0x0000001f3f2b7899 */ /* 0x000fe4000801140c */
[----:B------:R-:W-:Y:S01]  /*1710*/  SHF.R.S32.HI R3, RZ, 0x1f, R2 ;  /* 0x0000001fff037819 */ /* 0x000fe20000011402 */
[----:B------:R-:W-:Y:S01]  /*1720*/  IMAD R6, R12, UR18, RZ ;  /* 0x000000120c067c24 */ /* 0x000fe2000f8e02ff */
[----:B------:R-:W-:Y:S01]  /*1730*/  UIMAD UR43, UR43, UR30, URZ ;  /* 0x0000001e2b2b72a4 */ /* 0x000fe2000f8e023f */
[----:B------:R-:W-:-:S03]  /*1740*/  IMAD.WIDE.U32 R24, R24, UR4, R4 ;  /* 0x0000000418187c25 */ /* 0x000fc6000f8e0004 */
[----:B------:R-:W-:Y:S01]  /*1750*/  UIMAD UR45, UR45, UR12, UR43 ;  /* 0x0000000c2d2d72a4 */ /* 0x000fe2000f8e022b */
[----:B--2---:R-:W-:Y:S01]  /*1760*/  IMAD R4, R18, UR28, RZ ;  /* 0x0000001c12047c24 */ /* 0x004fe2000f8e02ff */
[----:B------:R-:W-:Y:S01]  /*1770*/  UIMAD UR12, UR27, UR10, URZ ;  /* 0x0000000a1b0c72a4 */ /* 0x000fe2000f8e023f */
[C---:B------:R-:W-:Y:S01]  /*1780*/  IMAD R6, R0.reuse, UR19, R6 ;  /* 0x0000001300067c24 */ /* 0x040fe2000f8e0206 */
[----:B------:R-:W-:Y:S01]  /*1790*/  UIADD3 UR45, UR49, UR45, URZ ;  /* 0x0000002d312d7290 */ /* 0x000fe2000fffe03f */
[----:B------:R-:W-:Y:S01]  /*17a0*/  IMAD.WIDE.U32 R8, R0, UR18, R2 ;  /* 0x0000001200087c25 */ /* 0x000fe2000f8e0002 */
[----:B------:R-:W-:Y:S02]  /*17b0*/  UIADD3.X UR43, UR51, UR46, URZ, UP0, !UPT ;  /* 0x0000002e332b7290 */ /* 0x000fe400087fe43f */
[----:B------:R-:W-:Y:S01]  /*17c0*/  UIMAD UR45, UR45, UR13, URZ ;  /* 0x0000000d2d2d72a4 */ /* 0x000fe2000f8e023f */
[----:B------:R-:W-:Y:S01]  /*17d0*/  IMAD.WIDE.U32 R16, R16, UR13, R10 ;  /* 0x0000000d10107c25 */ /* 0x000fe2000f8e000a */
[----:B------:R-:W-:-:S02]  /*17e0*/  UIMAD UR46, UR23, UR11, UR12 ;  /* 0x0000000b172e72a4 */ /* 0x000fc4000f8e020c */
[----:B------:R-:W-:Y:S01]  /*17f0*/  UIMAD UR43, UR43, UR48, UR45 ;  /* 0x000000302b2b72a4 */ /* 0x000fe2000f8e022d */
[----:B------:R-:W-:Y:S01]  /*1800*/  IMAD R10, R19, UR22, R4 ;  /* 0x00000016130a7c24 */ /* 0x000fe2000f8e0204 */
[----:B------:R-:W-:Y:S01]  /*1810*/  ULDC.64 UR12, c[0x0][0x3e0] ;  /* 0x0000f800000c7ab9 */ /* 0x000fe20000000a00 */
[----:B------:R-:W-:Y:S01]  /*1820*/  IMAD.IADD R5, R9, 0x1, R6 ;  /* 0x0000000109057824 */ /* 0x000fe200078e0206 */
[----:B------:R-:W-:Y:S01]  /*1830*/  USHF.L.U64.HI UR19, UR18, 0x6, UR19 ;  /* 0x0000000612137899 */ /* 0x000fe20008010213 */
[----:B------:R-:W-:Y:S01]  /*1840*/  IMAD.MOV.U32 R4, RZ, RZ, R8 ;  /* 0x000000ffff047224 */ /* 0x000fe200078e0008 */
[----:B------:R-:W-:Y:S01]  /*1850*/  USHF.L.U32 UR18, UR18, 0x6, URZ ;  /* 0x0000000612127899 */ /* 0x000fe2000800063f */
[----:B------:R-:W-:-:S04]  /*1860*/  IMAD.WIDE.U32 R6, R18, UR22, R2 ;  /* 0x0000001612067c25 */ /* 0x000fc8000f8e0002 */
[----:B---3--:R-:W-:-:S04]  /*1870*/  IMAD.WIDE.U32 R8, R20, UR22, R4 ;  /* 0x0000001614087c25 */ /* 0x008fc8000f8e0004 */
        /* <DEDUP_REMOVED lines=30> */
[----:B------:R-:W2:Y:S01]  /*1a60*/  LDC.64 R16, c[0x0][0x238] ;  /* 0x00008e00ff107b82 */ /* 0x000ea20000000a00 */
        /* <DEDUP_REMOVED lines=25> */
[----:B---3--:R-:W-:Y:S02]  /*1c00*/  IMAD.IADD R5, R7, 0x1, R10 ;  /* 0x0000000107057824 */ /* 0x008fe400078e020a */
[----:B------:R-:W-:Y:S02]  /*1c10*/  IMAD.MOV.U32 R4, RZ, RZ, R6 ;  /* 0x000000ffff047224 */ /* 0x000fe400078e0006 */
[----:B------:R-:W-:Y:S02]  /*1c20*/  IMAD R6, R26, UR10, RZ ;  /* 0x0000000a1a067c24 */ /* 0x000fe4000f8e02ff */
[----:B----4-:R-:W-:Y:S01]  /*1c30*/  IMAD.WIDE.U32 R8, R14, UR10, R4 ;  /* 0x0000000a0e087c25 */ /* 0x010fe2000f8e0004 */
[----:B------:R-:W-:Y:S01]  /*1c40*/  UIMAD UR10, UR39, UR8, URZ ;  /* 0x00000008270a72a4 */ /* 0x000fe2000f8e023f */
[----:B------:R-:W-:Y:S02]  /*1c50*/  IADD3 R4, P0, R236, UR18, RZ ;  /* 0x00000012ec047c10 */ /* 0x000fe4000ff1e0ff */
[----:B------:R-:W-:Y:S01]  /*1c60*/  VIADD R5, R251, 0x2000 ;  /* 0x00002000fb057836 */ /* 0x000fe20000000000 */
[----:B------:R-:W-:Y:S01]  /*1c70*/  UIMAD UR10, UR4, UR9, UR10 ;  /* 0x00000009040a72a4 */ /* 0x000fe2000f8e020a */
[----:B--2---:R-:W-:-:S02]  /*1c80*/  IMAD R7, R16, UR28, RZ ;  /* 0x0000001c10077c24 */ /* 0x004fc4000f8e02ff */
        /* <DEDUP_REMOVED lines=11> */
[----:B------:R-:W-:Y:S01]  /*1d40*/  ULDC.64 UR10, c[0x0][0x268] ;  /* 0x00009a00000a7ab9 */ /* 0x000fe20000000a00 */
[----:B------:R1:W-:Y:S01]  /*1d50*/  LDGSTS.E.BYPASS.LTC128B.128 [R15+0x1000], desc[UR40][R4.64] ;  /* 0x01000000040f7fae */ /* 0x0003e2000b901d68 */
[----:B------:R-:W-:Y:S01]  /*1d60*/  IADD3 R2, P0, R4, UR18, RZ ;  /* 0x0000001204027c10 */ /* 0x000fe2000ff1e0ff */
[----:B------:R-:W-:-:S03]  /*1d70*/  IMAD.WIDE.U32 R6, R14, UR10, R6 ;  /* 0x0000000a0e067c25 */ /* 0x000fc6000f8e0006 */
[----:B------:R-:W-:Y:S02]  /*1d80*/  IADD3.X R3, R5, UR19, RZ, P0, !PT ;  /* 0x0000001305037c10 */ /* 0x000fe400087fe4ff */
[C---:B------:R-:W-:Y:S01]  /*1d90*/  LEA R12, P0, R8.reuse, UR12, 0x1 ;  /* 0x0000000c080c7c11 */ /* 0x040fe2000f8008ff */
[----:B------:R-:W-:Y:S02]  /*1da0*/  USHF.L.U32 UR12, UR8, 0x6, URZ ;  /* 0x00000006080c7899 */ /* 0x000fe4000800063f */
[----:B------:R2:W-:Y:S01]  /*1db0*/  LDGSTS.E.BYPASS.LTC128B.128 [R15+0x2000], desc[UR40][R2.64] ;  /* 0x02000000020f7fae */ /* 0x0005e2000b901d68 */
[----:B------:R-:W-:Y:S01]  /*1dc0*/  LEA.HI.X R13, R8, UR13, R9, 0x1, P0 ;  /* 0x0000000d080d7c11 */ /* 0x000fe200080f0c09 */
[----:B-1----:R-:W-:Y:S01]  /*1dd0*/  IMAD R4, R26, UR10, RZ ;  /* 0x0000000a1a047c24 */ /* 0x002fe2000f8e02ff */
[----:B------:R-:W-:-:S03]  /*1de0*/  UIMAD UR10, UR39, UR6, URZ ;  /* 0x00000006270a72a4 */ /* 0x000fc6000f8e023f */
[----:B------:R-:W-:Y:S01]  /*1df0*/  IMAD R4, R14, UR11, R4 ;  /* 0x0000000b0e047c24 */ /* 0x000fe2000f8e0204 */
[----:B------:R-:W-:Y:S02]  /*1e00*/  UIMAD UR10, UR4, UR7, UR10 ;  /* 0x00000007040a72a4 */ /* 0x000fe4000f8e020a */
[----:B------:R-:W-:Y:S01]  /*1e10*/  USHF.L.U64.HI UR11, UR8, 0x6, UR9 ;  /* 0x00000006080b7899 */ /* 0x000fe20008010209 */
[----:B------:R-:W-:Y:S01]  /*1e20*/  IMAD.IADD R4, R7, 0x1, R4 ;  /* 0x0000000107047824 */ /* 0x000fe200078e0204 */
[----:B------:R-:W-:Y:S01]  /*1e30*/  IADD3 R7, P0, R6, R24, RZ ;  /* 0x0000001806077210 */ /* 0x000fe20007f1e0ff */
[----:B------:R-:W-:Y:S01]  /*1e40*/  ULDC.64 UR8, c[0x0][0x220] ;  /* 0x0000880000087ab9 */ /* 0x000fe20000000a00 */
[----:B--2---:R-:W-:Y:S02]  /*1e50*/  IADD3 R2, P2, R2, UR18, RZ ;  /* 0x0000001202027c10 */ /* 0x004fe4000ff5e0ff */
[----:B------:R-:W-:Y:S01]  /*1e60*/  IADD3.X R4, R4, UR10, R25, P0, !PT ;  /* 0x0000000a04047c10 */ /* 0x000fe200087fe419 */
[----:B------:R-:W-:Y:S01]  /*1e70*/  USHF.L.U32 UR10, UR6, 0x6, URZ ;  /* 0x00000006060a7899 */ /* 0x000fe2000800063f */
[----:B------:R-:W-:Y:S01]  /*1e80*/  IADD3.X R3, R3, UR19, RZ, P2, !PT ;  /* 0x0000001303037c10 */ /* 0x000fe200097fe4ff */
[----:B------:R-:W-:Y:S01]  /*1e90*/  USHF.L.U64.HI UR6, UR6, 0x6, UR7 ;  /* 0x0000000606067899 */ /* 0x000fe20008010207 */
[----:B------:R-:W-:-:S02]  /*1ea0*/  LEA R6, P0, R7, UR8, 0x1 ;  /* 0x0000000807067c11 */ /* 0x000fc4000f8008ff */
[----:B------:R-:W-:Y:S01]  /*1eb0*/  IADD3 R10, P2, R12, UR12, RZ ;  /* 0x0000000c0c0a7c10 */ /* 0x000fe2000ff5e0ff */
[----:B------:R1:W-:Y:S01]  /*1ec0*/  LDGSTS.E.BYPASS.LTC128B.128 [R15+0x3000], desc[UR40][R2.64] ;  /* 0x03000000020f7fae */ /* 0x0003e2000b901d68 */
[----:B------:R-:W-:Y:S01]  /*1ed0*/  LEA.HI.X R7, R7, UR9, R4, 0x1, P0 ;  /* 0x0000000907077c11 */ /* 0x000fe200080f0c04 */
[----:B------:R-:W-:Y:S01]  /*1ee0*/  ULDC UR7, c[0x0][0x398] ;  /* 0x0000e60000077ab9 */ /* 0x000fe20000000800 */
[----:B------:R-:W-:Y:S01]  /*1ef0*/  IADD3.X R11, R13, UR11, RZ, P2, !PT ;  /* 0x0000000b0d0b7c10 */ /* 0x000fe200097fe4ff */
[----:B------:R2:W-:Y:S01]  /*1f00*/  LDGSTS.E.BYPASS.LTC128B.128 [R0+0xc000], desc[UR40][R12.64] ;  /* 0x0c0000000c007fae */ /* 0x0005e2000b901d68 */
[----:B------:R-:W-:Y:S01]  /*1f10*/  IADD3 R8, P2, R10, UR12, RZ ;  /* 0x0000000c0a087c10 */ /* 0x000fe2000ff5e0ff */
[----:B------:R-:W-:Y:S01]  /*1f20*/  ULDC.64 UR8, c[0x0][0x478] ;  /* 0x00011e0000087ab9 */ /* 0x000fe20000000a00 */
[----:B------:R-:W-:Y:S01]  /*1f30*/  IADD3 R4, P0, R6, UR10, RZ ;  /* 0x0000000a06047c10 */ /* 0x000fe2000ff1e0ff */
[----:B------:R-:W-:Y:S01]  /*1f40*/  LDGSTS.E.BYPASS.LTC128B.128 [R0+0xd000], desc[UR40][R10.64] ;  /* 0x0d0000000a007fae */ /* 0x000fe2000b901d68 */
[----:B------:R-:W-:-:S02]  /*1f50*/  IADD3.X R9, R11, UR11, RZ, P2, !PT ;  /* 0x0000000b0b097c10 */ /* 0x000fc400097fe4ff */
[----:B------:R-:W-:-:S03]  /*1f60*/  IADD3.X R5, R7, UR6, RZ, P0, !PT ;  /* 0x0000000607057c10 */ /* 0x000fc600087fe4ff */
[----:B------:R3:W-:Y:S01]  /*1f70*/  LDGSTS.E.BYPASS.LTC128B.128 [R0+0xe000], desc[UR40][R8.64] ;  /* 0x0e00000008007fae */ /* 0x0007e2000b901d68 */
[----:B-1----:R-:W-:Y:S02]  /*1f80*/  IADD3 R2, P0, R4, UR10, RZ ;  /* 0x0000000a04027c10 */ /* 0x002fe4000ff1e0ff */
[----:B--2---:R-:W-:Y:S02]  /*1f90*/  IADD3 R12, P2, R8, UR12, RZ ;  /* 0x0000000c080c7c10 */ /* 0x004fe4000ff5e0ff */
[----:B------:R-:W-:Y:S02]  /*1fa0*/  IADD3.X R3, R5, UR6, RZ, P0, !PT ;  /* 0x0000000605037c10 */ /* 0x000fe400087fe4ff */
[----:B------:R-:W-:-:S05]  /*1fb0*/  IADD3.X R13, R9, UR11, RZ, P2, !PT ;  /* 0x0000000b090d7c10 */ /* 0x000fca00097fe4ff */
[----:B------:R1:W-:Y:S01]  /*1fc0*/  LDGSTS.E.BYPASS.LTC128B.128 [R0+0xf000], desc[UR40][R12.64] ;  /* 0x0f0000000c007fae */ /* 0x0003e2000b901d68 */
[----:B---3--:R-:W-:Y:S01]  /*1fd0*/  IADD3 R8, P0, R2, UR10, RZ ;  /* 0x0000000a02087c10 */ /* 0x008fe2000ff1e0ff */
[----:B------:R-:W-:Y:S02]  /*1fe0*/  ULDC.64 UR10, c[0x0][0x2b0] ;  /* 0x0000ac00000a7ab9 */ /* 0x000fe40000000a00 */
[----:B------:R1:W-:Y:S01]  /*1ff0*/  LDGSTS.E.BYPASS.LTC128B.128 [R0+0x10000], desc[UR40][R6.64] ;  /* 0x1000000006007fae */ /* 0x0003e2000b901d68 */
[----:B------:R-:W-:Y:S01]  /*2000*/  IADD3.X R9, R3, UR6, RZ, P0, !PT ;  /* 0x0000000603097c10 */ /* 0x000fe200087fe4ff */
[----:B------:R-:W-:Y:S02]  /*2010*/  UIADD3 UR6, -UR38, UR31, UR37 ;  /* 0x0000001f26067290 */ /* 0x000fe4000fffe125 */
[----:B------:R1:W-:Y:S01]  /*2020*/  LDGSTS.E.BYPASS.LTC128B.128 [R0+0x11000], desc[UR40][R4.64] ;  /* 0x1100000004007fae */ /* 0x0003e2000b901d68 */
[----:B------:R-:W-:Y:S02]  /*2030*/  UIMAD.WIDE UR46, UR33, 0x4, UR10 ;  /* 0x00000004212e78a5 */ /* 0x000fe4000f8e020a */
[----:B------:R-:W-:Y:S01]  /*2040*/  UIADD3 UR7, UR6, -UR7, URZ ;  /* 0x8000000706077290 */ /* 0x000fe2000fffe03f */
[----:B------:R1:W-:Y:S01]  /*2050*/  LDGSTS.E.BYPASS.LTC128B.128 [R0+0x12000], desc[UR40][R2.64] ;  /* 0x1200000002007fae */ /* 0x0003e2000b901d68 */
[----:B------:R-:W-:-:S02]  /*2060*/  UIMAD.WIDE UR32, UR32, 0x4, UR8 ;  /* 0x00000004202078a5 */ /* 0x000fc4000f8e0208 */
[----:B------:R-:W-:Y:S01]  /*2070*/  USHF.R.S32.HI UR6, URZ, 0x1f, UR7 ;  /* 0x0000001f3f067899 */ /* 0x000fe20008011407 */
[----:B------:R1:W-:Y:S03]  /*2080*/  LDGSTS.E.BYPASS.LTC128B.128 [R0+0x13000], desc[UR40][R8.64] ;  /* 0x1300000008007fae */ /* 0x0003e6000b901d68 */
[----:B------:R-:W-:Y:S01]  /*2090*/  ULEA.HI UR6, UR6, UR7, URZ, 0x7 ;  /* 0x0000000706067291 */ /* 0x000fe2000f8f383f */
[----:B------:R-:W0:Y:S03]  /*20a0*/  LDGDEPBAR ;  /* 0x00000000000079af */ /* 0x000e260000000000 */
[----:B------:R-:W-:-:S04]  /*20b0*/  USHF.R.S32.HI UR6, URZ, 0x7, UR6 ;  /* 0x000000073f067899 */ /* 0x000fc80008011406 */
[----:B------:R-:W-:-:S04]  /*20c0*/  UISETP.LT.AND UP0, UPT, URZ, UR6, UPT ;  /* 0x000000063f00728c */ /* 0x000fc8000bf01270 */
[----:B------:R-:W-:-:S04]  /*20d0*/  USEL UR6, URZ, UR6, !UP0 ;  /* 0x000000063f067287 */ /* 0x000fc8000c000000 */
[----:B------:R-:W-:-:S06]  /*20e0*/  UISETP.GT.AND UP0, UPT, UR36, UR6, UPT ;  /* 0x000000062400728c */ /* 0x000fcc000bf04270 */
[----:B------:R-:W-:-:S13]  /*20f0*/  PLOP3.LUT P0, PT, PT, PT, UP0, 0x80, 0x0 ;  /* 0x000000000000781c */ /* 0x000fda0003f0f008 */
[----:B-1----:R-:W-:Y:S05]  /*2100*/  @!P0 BRA `(.L_x_983) ;  /* 0x0000006c00f88947 */ /* 0x002fea0003800000 */
[----:B------:R-:W1:Y:S01]  /*2110*/  LDC.64 R6, c[0x0][0x3b8] ;  /* 0x0000ee00ff067b82 */ /* 0x000e620000000a00 */
[----:B------:R-:W-:Y:S01]  /*2120*/  LEA.HI R0, R28, R27, RZ, 0x4 ;  /* 0x0000001b1c007211 */ /* 0x000fe200078f20ff */
[----:B------:R-:W-:Y:S01]  /*2130*/  IMAD.MOV.U32 R2, RZ, RZ, 0x4 ;  /* 0x00000004ff027424 */ /* 0x000fe200078e00ff */
[----:B------:R-:W-:Y:S01]  /*2140*/  UIMAD UR8, UR22, UR30, UR23 ;  /* 0x0000001e160872a4 */ /* 0x000fe2000f8e0217 */
[----:B------:R-:W-:Y:S01]  /*2150*/  IMAD.MOV.U32 R240, RZ, RZ, R15 ;  /* 0x000000fffff07224 */ /* 0x000fe200078e000f */
[----:B------:R-:W-:Y:S01]  /*2160*/  UIADD3 UR13, UR37, UR31, URZ ;  /* 0x0000001f250d7290 */ /* 0x000fe2000fffe03f */
[----:B------:R-:W-:Y:S02]  /*2170*/  ULDC UR10, c[0x0][0x270] ;  /* 0x00009c00000a7ab9 */ /* 0x000fe40000000800 */
[----:B------:R-:W2:Y:S01]  /*2180*/  LDC R250, c[0x0][0x2dc] ;  /* 0x0000b700fffa7b82 */ /* 0x000ea20000000800 */
[----:B-1----:R-:W3:Y:S04]  /*2190*/  LDG.E.64 R4, desc[UR40][R6.64+0x8] ;  /* 0x0000082806047981 */ /* 0x002ee8000c1e1b00 */
[----:B------:R-:W4:Y:S01]  /*21a0*/  LDG.E.64 R6, desc[UR40][R6.64] ;  /* 0x0000002806067981 */ /* 0x000f22000c1e1b00 */
[----:B------:R-:W-:Y:S01]  /*21b0*/  LOP3.LUT R0, R0, 0xfffffff0, RZ, 0xc0, !PT ;  /* 0xfffffff000007812 */ /* 0x000fe200078ec0ff */
[----:B------:R-:W-:-:S04]  /*21c0*/  IMAD.WIDE R2, R241, R2, UR46 ;  /* 0x0000002ef1027e25 */ /* 0x000fc8000f8e0202 */
[----:B------:R-:W-:Y:S01]  /*21d0*/  IMAD.IADD R0, R27, 0x1, -R0 ;  /* 0x000000011b007824 */ /* 0x000fe200078e0a00 */
[----:B------:R-:W5:Y:S04]  /*21e0*/  LDG.E R247, desc[UR40][R2.64] ;  /* 0x0000002802f77981 */ /* 0x000f68000c1e1900 */
[----:B------:R-:W5:Y:S04]  /*21f0*/  LDG.E R246, desc[UR40][R2.64+0x20] ;  /* 0x0000202802f67981 */ /* 0x000f68000c1e1900 */
[----:B------:R-:W5:Y:S04]  /*2200*/  LDG.E R245, desc[UR40][R2.64+0x100] ;  /* 0x0001002802f57981 */ /* 0x000f68000c1e1900 */
[----:B------:R1:W5:Y:S01]  /*2210*/  LDG.E R244, desc[UR40][R2.64+0x120] ;  /* 0x0001202802f47981 */ /* 0x000362000c1e1900 */
[----:B------:R-:W-:Y:S01]  /*2220*/  USHF.L.U32 UR8, UR8, 0x5, URZ ;  /* 0x0000000508087899 */ /* 0x000fe2000800063f */
[----:B------:R-:W-:Y:S01]  /*2230*/  IMAD.MOV.U32 R181, RZ, RZ, 0x20 ;  /* 0x00000020ffb57424 */ /* 0x000fe200078e00ff */
[----:B------:R-:W-:Y:S01]  /*2240*/  UIADD3 UR13, -UR38, 0x80, UR13 ;  /* 0x00000080260d7890 */ /* 0x000fe2000fffe10d */
[----:B------:R-:W-:Y:S01]  /*2250*/  IMAD.MOV.U32 R174, RZ, RZ, 0x40 ;  /* 0x00000040ffae7424 */ /* 0x000fe200078e00ff */
[----:B------:R-:W-:Y:S01]  /*2260*/  USHF.R.S32.HI UR7, URZ, 0x1f, UR8 ;  /* 0x0000001f3f077899 */ /* 0x000fe20008011408 */
[----:B------:R-:W-:-:S02]  /*2270*/  IMAD.MOV.U32 R252, RZ, RZ, 0x40 ;  /* 0x00000040fffc7424 */ /* 0x000fc400078e00ff */
[C---:B------:R-:W-:Y:S02]  /*2280*/  IMAD.SHL.U32 R182, R185.reuse, 0x2, RZ ;  /* 0x00000002b9b67824 */ /* 0x040fe400078e00ff */
[----:B------:R-:W-:Y:S02]  /*2290*/  IMAD.SHL.U32 R180, R185, 0x2, RZ ;  /* 0x00000002b9b47824 */ /* 0x000fe400078e00ff */
[----:B------:R-:W-:Y:S01]  /*22a0*/  IMAD.MOV.U32 R127, RZ, RZ, RZ ;  /* 0x000000ffff7f7224 */ /* 0x000fe200078e00ff */
[----:B-1----:R-:W-:-:S04]  /*22b0*/  SHF.R.S32.HI R2, RZ, 0x1f, R0 ;  /* 0x0000001fff027819 */ /* 0x002fc80000011400 */
[----:B------:R-:W-:-:S04]  /*22c0*/  LEA.HI R2, R2, R0, RZ, 0x3 ;  /* 0x0000000002027211 */ /* 0x000fc800078f18ff */
[----:B------:R-:W-:-:S05]  /*22d0*/  LOP3.LUT R2, R2, 0xfffffff8, RZ, 0xc0, !PT ;  /* 0xfffffff802027812 */ /* 0x000fca00078ec0ff */
[----:B------:R-:W-:Y:S01]  /*22e0*/  IMAD.IADD R0, R0, 0x1, -R2 ;  /* 0x0000000100007824 */ /* 0x000fe200078e0a02 */
[----:B------:R-:W-:-:S04]  /*22f0*/  SHF.R.S32.HI R2, RZ, 0x1f, R242 ;  /* 0x0000001fff027819 */ /* 0x000fc800000114f2 */
[C---:B------:R-:W-:Y:S02]  /*2300*/  LOP3.LUT P0, RZ, R0.reuse, 0x2, RZ, 0xc0, !PT ;  /* 0x0000000200ff7812 */ /* 0x040fe4000780c0ff */
[----:B------:R-:W-:Y:S01]  /*2310*/  LOP3.LUT P4, RZ, R0, 0x4, RZ, 0xc0, !PT ;  /* 0x0000000400ff7812 */ /* 0x000fe2000788c0ff */
[----:B------:R-:W-:-:S05]  /*2320*/  VIADD R0, R183, 0x2000 ;  /* 0x00002000b7007836 */ /* 0x000fca0000000000 */
[----:B------:R-:W-:Y:S02]  /*2330*/  SEL R0, R0, R183, !P1 ;  /* 0x000000b700007207 */ /* 0x000fe40004800000 */
[----:B---3--:R-:W-:Y:S01]  /*2340*/  IADD3 R242, P3, P2, R4, UR8, R242 ;  /* 0x0000000804f27c10 */ /* 0x008fe2000fa7e0f2 */
[----:B------:R-:W-:-:S03]  /*2350*/  UMOV UR8, UR32 ;  /* 0x0000002000087c82 */ /* 0x000fc60008000000 */
[----:B------:R-:W-:Y:S01]  /*2360*/  IADD3.X R4, R5, UR7, R2, P3, P2 ;  /* 0x0000000705047c10 */ /* 0x000fe20009fe4402 */
[----:B------:R-:W-:Y:S01]  /*2370*/  VIADD R2, R185, 0x2000 ;  /* 0x00002000b9027836 */ /* 0x000fe20000000000 */
[----:B------:R-:W-:-:S04]  /*2380*/  UMOV UR7, UR33 ;  /* 0x0000002100077c82 */ /* 0x000fc80008000000 */
[----:B------:R-:W-:Y:S02]  /*2390*/  SEL R2, R2, R185, !P1 ;  /* 0x000000b902027207 */ /* 0x000fe40004800000 */
[----:B----4-:R-:W-:Y:S02]  /*23a0*/  R2UR UR9, R7 ;  /* 0x00000000070972ca */ /* 0x010fe400000e0000 */
[----:B------:R-:W-:-:S11]  /*23b0*/  R2UR UR11, R6 ;  /* 0x00000000060b72ca */ /* 0x000fd600000e0000 */
[----:B------:R-:W-:Y:S02]  /*23c0*/  UIADD3 UR43, UR9, -0x4498517b, URZ ;  /* 0xbb67ae85092b7890 */ /* 0x000fe4000fffe03f */
[----:B------:R-:W-:Y:S02]  /*23d0*/  UIADD3 UR44, UR11, -0x61c88647, URZ ;  /* 0x9e3779b90b2c7890 */ /* 0x000fe4000fffe03f */
[----:B------:R-:W-:Y:S02]  /*23e0*/  UIADD3 UR42, UR11, 0x3c6ef372, URZ ;  /* 0x3c6ef3720b2a7890 */ /* 0x000fe4000fffe03f */
[----:B------:R-:W-:Y:S02]  /*23f0*/  UIADD3 UR37, UR9, 0x76cf5d0a, URZ ;  /* 0x76cf5d0a09257890 */ /* 0x000fe4000fffe03f */
[----:B------:R-:W-:Y:S02]  /*2400*/  UIADD3 UR36, UR11, -0x255992d5, URZ ;  /* 0xdaa66d2b0b247890 */ /* 0x000fe4000fffe03f */
[----:B------:R-:W-:-:S02]  /*2410*/  UIADD3 UR33, UR9, 0x32370b8f, URZ ;  /* 0x32370b8f09217890 */ /* 0x000fc4000fffe03f */
[----:B------:R-:W-:Y:S02]  /*2420*/  UIADD3 UR32, UR11, 0x78dde6e4, URZ ;  /* 0x78dde6e40b207890 */ /* 0x000fe4000fffe03f */
[----:B------:R-:W-:Y:S02]  /*2430*/  UIADD3 UR31, UR9, -0x126145ec, URZ ;  /* 0xed9eba14091f7890 */ /* 0x000fe4000fffe03f */
[----:B------:R-:W-:Y:S01]  /*2440*/  UIADD3 UR30, UR11, 0x1715609d, URZ ;  /* 0x1715609d0b1e7890 */ /* 0x000fe2000fffe03f */
[----:B------:R-:W-:Y:S01]  /*2450*/  LEA R173, R0, UR5, 0x1 ;  /* 0x0000000500ad7c11 */ /* 0x000fe2000f8e08ff */
[----:B------:R-:W-:Y:S01]  /*2460*/  IMAD.WIDE.U32 R242, R242, -0x2daee0ad, RZ ;  /* 0xd2511f53f2f27825 */ /* 0x000fe200078e00ff */
[----:B------:R-:W-:Y:S01]  /*2470*/  LEA R179, R2, UR5, 0x1 ;  /* 0x0000000502b37c11 */ /* 0x000fe2000f8e08ff */
[----:B------:R-:W-:Y:S01]  /*2480*/  UIADD3 UR19, UR9, -0x56f99767, URZ ;  /* 0xa906689909137890 */ /* 0x000fe2000fffe03f */
[----:B------:R-:W-:Y:S01]  /*2490*/  LOP3.LUT R248, R4, UR11, RZ, 0x3c, !PT ;  /* 0x0000000b04f87c12 */ /* 0x000fe2000f8e3cff */
[----:B------:R-:W-:Y:S01]  /*24a0*/  UIADD3 UR18, UR11, -0x4ab325aa, URZ ;  /* 0xb54cda560b127890 */ /* 0x000fe2000fffe03f */
[----:B------:R-:W-:Y:S01]  /*24b0*/  SEL R181, R181, 0xffffffe0, !P0 ;  /* 0xffffffe0b5b57807 */ /* 0x000fe20004000000 */
[----:B------:R-:W-:Y:S01]  /*24c0*/  UIADD3 UR17, UR9, 0x646e171e, URZ ;  /* 0x646e171e09117890 */ /* 0x000fe2000fffe03f */
[----:B------:R-:W-:Y:S01]  /*24d0*/  SEL R174, R174, 0xffffffc0, !P4 ;  /* 0xffffffc0aeae7807 */ /* 0x000fe20006000000 */
[----:B------:R-:W-:Y:S01]  /*24e0*/  ULDC.U8 UR16, c[0x0][0x388] ;  /* 0x0000e20000107ab9 */ /* 0x000fe20000000000 */
[----:B------:R-:W-:Y:S01]  /*24f0*/  SEL R252, R252, 0xffffffc0, !P4 ;  /* 0xffffffc0fcfc7807 */ /* 0x000fe20006000000 */
[----:B--2---:R-:W-:-:S08]  /*2500*/  ULDC UR15, c[0x0][0x2ec] ;  /* 0x0000bb00000f7ab9 */ /* 0x004fd00000000800 */
.L_x_986:
[----:B-----5:R-:W-:Y:S01]  /*2510*/  FSETP.NEU.FTZ.AND P0, PT, R247, -INF , PT ;  /* 0xff800000f700780b */ /* 0x020fe20003f1d000 */
[----:B------:R-:W0:Y:S01]  /*2520*/  LDGDEPBAR ;  /* 0x00000000000079af */ /* 0x000e220000000000 */
[----:B------:R-:W-:Y:S01]  /*2530*/  FSETP.NEU.FTZ.AND P2, PT, R246, -INF , PT ;  /* 0xff800000f600780b */ /* 0x000fe20003f5d000 */
[C---:B------:R-:W-:Y:S01]  /*2540*/  IMAD.IADD R0, R179.reuse, 0x1, R181 ;  /* 0x00000001b3007824 */ /* 0x040fe200078e02b5 */
[----:B------:R-:W-:Y:S05]  /*2550*/  USHF.L.U32 UR12, UR14, 0x7, URZ ;  /* 0x000000070e0c7899 */ /* 0x000fea000800063f */
[----:B------:R-:W2:Y:S01]  /*2560*/  LDL R188, [R1] ;  /* 0x0000000001bc7983 */ /* 0x000ea20000100800 */
[----:B------:R-:W-:Y:S01]  /*2570*/  IMAD.IADD R168, R179, 0x1, R174 ;  /* 0x00000001b3a87824 */ /* 0x000fe200078e02ae */
[----:B------:R-:W-:Y:S01]  /*2580*/  UISETP.GT.AND UP3, UPT, UR14, UR6, UPT ;  /* 0x000000060e00728c */ /* 0x000fe2000bf64270 */
[----:B------:R-:W-:Y:S01]  /*2590*/  IMAD.U32 R3, RZ, RZ, UR24 ;  /* 0x00000018ff037e24 */ /* 0x000fe2000f8e00ff */
[----:B------:R-:W-:Y:S01]  /*25a0*/  UISETP.GE.AND UP0, UPT, UR12, UR13, UPT ;  /* 0x0000000d0c00728c */ /* 0x000fe2000bf06270 */
[----:B------:R-:W-:Y:S02]  /*25b0*/  IMAD.MOV.U32 R194, RZ, RZ, 0x8 ;  /* 0x00000008ffc27424 */ /* 0x000fe400078e00ff */
[----:B------:R-:W-:Y:S03]  /*25c0*/  IMAD.MOV.U32 R195, RZ, RZ, 0x40 ;  /* 0x00000040ffc37424 */ /* 0x000fe600078e00ff */
[----:B------:R-:W-:Y:S05]  /*25d0*/  PLOP3.LUT P3, PT, PT, PT, UP0, 0x80, 0x0 ;  /* 0x000000000000781c */ /* 0x000fea0003f6f008 */
[----:B------:R-:W-:Y:S02]  /*25e0*/  @!UP0 ULDC UR11, c[0x0][0x2c4] ;  /* 0x0000b100000b8ab9 */ /* 0x000fe40000000800 */
[----:B------:R-:W-:Y:S06]  /*25f0*/  IMAD.U32 R2, RZ, RZ, UR11 ;  /* 0x0000000bff027e24 */ /* 0x000fec000f8e00ff */
[----:B------:R-:W-:Y:S01]  /*2600*/  @!P3 IADD3 R2, R241, 0x1, -R2 ;  /* 0x00000001f102b810 */ /* 0x000fe20007ffe802 */
[----:B------:R-:W-:Y:S04]  /*2610*/  DEPBAR.LE SB0, 0x0 ;  /* 0x000080000000791a */ /* 0x000fe80000000000 */
[----:B------:R-:W-:Y:S06]  /*2620*/  BAR.SYNC.DEFER_BLOCKING 0x0 ;  /* 0x0000000000007b1d */ /* 0x000fec0000010000 */
[----:B------:R-:W-:Y:S08]  /*2630*/  LDSM.16.M88.4 R64, [R179] ;  /* 0x00000000b340783b */ /* 0x000ff00000000200 */
[----:B------:R-:W1:Y:S08]  /*2640*/  LDSM.16.M88.4 R16, [R175] ;  /* 0x00000000af10783b */ /* 0x000e700000000200 */
[----:B------:R-:W3:Y:S08]  /*2650*/  LDSM.16.M88.4 R60, [R179+0x2000] ;  /* 0x00200000b33c783b */ /* 0x000ef00000000200 */
[----:B------:R-:W4:Y:S08]  /*2660*/  LDSM.16.M88.4 R32, [R175+0x800] ;  /* 0x00080000af20783b */ /* 0x000f300000000200 */
[----:B------:R-:W4:Y:S08]  /*2670*/  LDSM.16.M88.4 R48, [R175+0x1000] ;  /* 0x00100000af30783b */ /* 0x000f300000000200 */
[----:B------:R-:W4:Y:S01]  /*2680*/  LDSM.16.M88.4 R132, [R175+0x1800] ;  /* 0x00180000af84783b */ /* 0x000f220000000200 */
[-C--:B-1----:R-:W-:Y:S07]  /*2690*/  HMMA.16816.F32 R4, R64, R16.reuse, RZ ;  /* 0x000000104004723c */ /* 0x082fee00000018ff */
[----:B------:R-:W-:Y:S01]  /*26a0*/  LDSM.16.M88.4 R136, [R0] ;  /* 0x000000000088783b */ /* 0x000fe20000000200 */
[C---:B---3--:R-:W-:Y:S07]  /*26b0*/  HMMA.16816.F32 R8, R60.reuse, R16, RZ ;  /* 0x000000103c08723c */ /* 0x048fee00000018ff */
[----:B------:R-:W1:Y:S01]  /*26c0*/  LDSM.16.M88.4 R140, [R178] ;  /* 0x00000000b28c783b */ /* 0x000e620000000200 */
[-C--:B------:R-:W-:Y:S07]  /*26d0*/  HMMA.16816.F32 R12, R60, R18.reuse, RZ ;  /* 0x000000123c0c723c */ /* 0x080fee00000018ff */
[----:B------:R-:W3:Y:S01]  /*26e0*/  LDSM.16.M88.4 R144, [R0+0x2000] ;  /* 0x002000000090783b */ /* 0x000ee20000000200 */
[C---:B------:R-:W-:Y:S07]  /*26f0*/  HMMA.16816.F32 R16, R64.reuse, R18, RZ ;  /* 0x000000124010723c */ /* 0x040fee00000018ff */
[----:B------:R-:W3:Y:S01]  /*2700*/  LDSM.16.M88.4 R148, [R178+0x800] ;  /* 0x00080000b294783b */ /* 0x000ee20000000200 */
[-C--:B----4-:R-:W-:Y:S06]  /*2710*/  HMMA.16816.F32 R20, R64, R32.reuse, RZ ;  /* 0x000000204014723c */ /* 0x090fec00000018ff */
        /* <DEDUP_REMOVED lines=11> */
[C---:B------:R-:W-:Y:S06]  /*27d0*/  HMMA.16816.F32 R48, R64.reuse, R50, RZ ;  /* 0x000000324030723c */ /* 0x040fec00000018ff */
[-C--:B------:R-:W-:Y:S06]  /*27e0*/  HMMA.16816.F32 R52, R64, R132.reuse, RZ ;  /* 0x000000844034723c */ /* 0x080fec00000018ff */
[C---:B------:R-:W-:Y:S06]  /*27f0*/  HMMA.16816.F32 R56, R60.reuse, R132, RZ ;  /* 0x000000843c38723c */ /* 0x040fec00000018ff */
[-C--:B------:R-:W-:Y:S06]  /*2800*/  HMMA.16816.F32 R60, R60, R134.reuse, RZ ;  /* 0x000000863c3c723c */ /* 0x080fec00000018ff */
[----:B------:R-:W-:Y:S01]  /*2810*/  HMMA.16816.F32 R64, R64, R134, RZ ;  /* 0x000000864040723c */ /* 0x000fe200000018ff */
[----:B------:R-:W4:Y:S05]  /*2820*/  LDSM.16.M88.4 R132, [R176+0x800] ;  /* 0x00080000b084783b */ /* 0x000f2a0000000200 */
[-C--:B-1----:R-:W-:Y:S06]  /*2830*/  HMMA.16816.F32 R4, R136, R140.reuse, R4 ;  /* 0x0000008c8804723c */ /* 0x082fec0000001804 */
[C---:B---3--:R-:W-:Y:S06]  /*2840*/  HMMA.16816.F32 R8, R144.reuse, R140, R8 ;  /* 0x0000008c9008723c */ /* 0x048fec0000001808 */
[-C--:B------:R-:W-:Y:S06]  /*2850*/  HMMA.16816.F32 R12, R144, R142.reuse, R12 ;  /* 0x0000008e900c723c */ /* 0x080fec000000180c */
[C---:B------:R-:W-:Y:S01]  /*2860*/  HMMA.16816.F32 R16, R136.reuse, R142, R16 ;  /* 0x0000008e8810723c */ /* 0x040fe20000001810 */
[----:B------:R-:W1:Y:S05]  /*2870*/  LDSM.16.M88.4 R140, [R176+0x1000] ;  /* 0x00100000b08c783b */ /* 0x000e6a0000000200 */
[-C--:B------:R-:W-:Y:S06]  /*2880*/  HMMA.16816.F32 R20, R136, R148.reuse, R20 ;  /* 0x000000948814723c */ /* 0x080fec0000001814 */
[C---:B------:R-:W-:Y:S06]  /*2890*/  HMMA.16816.F32 R24, R144.reuse, R148, R24 ;  /* 0x000000949018723c */ /* 0x040fec0000001818 */
[-C--:B------:R-:W-:Y:S06]  /*28a0*/  HMMA.16816.F32 R28, R144, R150.reuse, R28 ;  /* 0x00000096901c723c */ /* 0x080fec000000181c */
[C---:B------:R-:W-:Y:S01]  /*28b0*/  HMMA.16816.F32 R32, R136.reuse, R150, R32 ;  /* 0x000000968820723c */ /* 0x040fe20000001820 */
[----:B------:R-:W3:Y:S05]  /*28c0*/  @!P3 S2R R151, SR_TID.X ;  /* 0x000000000097b919 */ /* 0x000eea0000002100 */
[-C--:B----4-:R-:W-:Y:S01]  /*28d0*/  HMMA.16816.F32 R36, R136, R152.reuse, R36 ;  /* 0x000000988824723c */ /* 0x090fe20000001824 */
[----:B------:R-:W-:Y:S05]  /*28e0*/  IMAD.U32 R150, RZ, RZ, UR12 ;  /* 0x0000000cff967e24 */ /* 0x000fea000f8e00ff */
[----:B------:R-:W-:Y:S01]  /*28f0*/  @!P3 IADD3 R150, R150, UR38, R2 ;  /* 0x000000269696bc10 */ /* 0x000fe2000fffe002 */
[C---:B------:R-:W-:Y:S04]  /*2900*/  HMMA.16816.F32 R40, R144.reuse, R152, R40 ;  /* 0x000000989028723c */ /* 0x040fe80000001828 */
[----:B------:R-:W-:Y:S02]  /*2910*/  IMAD R2, R3, 0x2, R249 ;  /* 0x0000000203027824 */ /* 0x000fe400078e02f9 */
[-C--:B------:R-:W-:Y:S01]  /*2920*/  HMMA.16816.F32 R44, R144, R154.reuse, R44 ;  /* 0x0000009a902c723c */ /* 0x080fe2000000182c */
[----:B------:R-:W-:Y:S04]  /*2930*/  IMAD.U32 R152, RZ, RZ, UR14 ;  /* 0x0000000eff987e24 */ /* 0x000fe8000f8e00ff */
[----:B------:R-:W-:Y:S01]  /*2940*/  IMAD.SHL.U32 R2, R2, 0x2, RZ ;  /* 0x0000000202027824 */ /* 0x000fe200078e00ff */
[C---:B------:R-:W-:Y:S06]  /*2950*/  HMMA.16816.F32 R48, R136.reuse, R154, R48 ;  /* 0x0000009a8830723c */ /* 0x040fec0000001830 */
[-C--:B------:R-:W-:Y:S05]  /*2960*/  HMMA.16816.F32 R52, R136, R156.reuse, R52 ;  /* 0x0000009c8834723c */ /* 0x080fea0000001834 */
[----:B---3--:R-:W-:Y:S01]  /*2970*/  @!P3 IMAD.SHL.U32 R151, R151, 0x2, RZ ;  /* 0x000000029797b824 */ /* 0x008fe200078e00ff */
[C---:B------:R-:W-:Y:S05]  /*2980*/  HMMA.16816.F32 R56, R144.reuse, R156, R56 ;  /* 0x0000009c9038723c */ /* 0x040fea0000001838 */
[----:B------:R-:W-:Y:S01]  /*2990*/  @!P3 LOP3.LUT R151, R151, 0x6, RZ, 0xc0, !PT ;  /* 0x000000069797b812 */ /* 0x000fe200078ec0ff */
[-C--:B------:R-:W-:Y:S06]  /*29a0*/  HMMA.16816.F32 R60, R144, R158.reuse, R60 ;  /* 0x0000009e903c723c */ /* 0x080fec000000183c */
[----:B------:R-:W-:Y:S05]  /*29b0*/  HMMA.16816.F32 R64, R136, R158, R64 ;  /* 0x0000009e8840723c */ /* 0x000fea0000001840 */
[----:B------:R-:W-:Y:S01]  /*29c0*/  IMAD.IADD R144, R0, 0x1, R174 ;  /* 0x0000000100907824 */ /* 0x000fe200078e02ae */
[-C--:B------:R-:W-:Y:S04]  /*29d0*/  HMMA.16816.F32 R4, R160, R164.reuse, R4 ;  /* 0x000000a4a004723c */ /* 0x080fe80000001804 */
[----:B------:R-:W-:Y:S01]  /*29e0*/  LDSM.16.M88.4 R136, [R144] ;  /* 0x000000009088783b */ /* 0x000fe20000000200 */
[----:B------:R-:W-:Y:S01]  /*29f0*/  VIADD R0, R2, 0x1 ;  /* 0x0000000102007836 */ /* 0x000fe20000000000 */
[C---:B------:R-:W-:Y:S01]  /*2a00*/  LOP3.LUT R2, R243.reuse, UR9, R2, 0x96, !PT ;  /* 0x00000009f3027c12 */ /* 0x040fe2000f8e9602 */
[C---:B------:R-:W-:Y:S04]  /*2a10*/  HMMA.16816.F32 R8, R168.reuse, R164, R8 ;  /* 0x000000a4a808723c */ /* 0x040fe80000001808 */
[----:B------:R-:W-:Y:S01]  /*2a20*/  LOP3.LUT R0, R243, UR9, R0, 0x96, !PT ;  /* 0x00000009f3007c12 */ /* 0x000fe2000f8e9600 */
[----:B------:R-:W-:Y:S01]  /*2a30*/  LDSM.16.M88.4 R144, [R144+0x2000] ;  /* 0x002000009090783b */ /* 0x000fe20000000200 */
[-C--:B------:R-:W-:Y:S05]  /*2a40*/  HMMA.16816.F32 R12, R168, R166.reuse, R12 ;  /* 0x000000a6a80c723c */ /* 0x080fea000000180c */
[----:B------:R-:W-:Y:S01]  /*2a50*/  LOP3.LUT R164, R242, UR43, RZ, 0x3c, !PT ;  /* 0x0000002bf2a47c12 */ /* 0x000fe2000f8e3cff */
[C---:B------:R-:W-:Y:S05]  /*2a60*/  HMMA.16816.F32 R16, R160.reuse, R166, R16 ;  /* 0x000000a6a010723c */ /* 0x040fea0000001810 */
[----:B------:R-:W-:Y:S01]  /*2a70*/  IMAD.WIDE.U32 R148, R0, -0x326172a9, RZ ;  /* 0xcd9e8d5700947825 */ /* 0x000fe200078e00ff */
[-C--:B------:R-:W-:Y:S05]  /*2a80*/  HMMA.16816.F32 R20, R160, R132.reuse, R20 ;  /* 0x00000084a014723c */ /* 0x080fea0000001814 */
[----:B------:R-:W-:Y:S01]  /*2a90*/  IMAD.U32 R0, RZ, RZ, UR24 ;  /* 0x00000018ff007e24 */ /* 0x000fe2000f8e00ff */
[C---:B------:R-:W-:Y:S05]  /*2aa0*/  HMMA.16816.F32 R24, R168.reuse, R132, R24 ;  /* 0x00000084a818723c */ /* 0x040fea0000001818 */
[----:B--2---:R-:W-:Y:S01]  /*2ab0*/  IMAD R152, R152, 0x8, R188 ;  /* 0x0000000898987824 */ /* 0x004fe200078e02bc */
[-C--:B------:R-:W-:Y:S05]  /*2ac0*/  HMMA.16816.F32 R28, R168, R134.reuse, R28 ;  /* 0x00000086a81c723c */ /* 0x080fea000000181c */
[C---:B------:R-:W-:Y:S01]  /*2ad0*/  VIADD R154, R152.reuse, 0x4 ;  /* 0x00000004989a7836 */ /* 0x040fe20000000000 */
[C---:B------:R-:W-:Y:S01]  /*2ae0*/  HMMA.16816.F32 R32, R160.reuse, R134, R32 ;  /* 0x00000086a020723c */ /* 0x040fe20000001820 */
[----:B------:R-:W2:Y:S04]  /*2af0*/  LDSM.16.M88.4 R132, [R176+0x1800] ;  /* 0x00180000b084783b */ /* 0x000ea80000000200 */
[----:B------:R-:W-:Y:S01]  /*2b00*/  IMAD.WIDE.U32 R152, R152, -0x326172a9, RZ ;  /* 0xcd9e8d5798987825 */ /* 0x000fe200078e00ff */
[-C--:B-1----:R-:W-:Y:S05]  /*2b10*/  HMMA.16816.F32 R36, R160, R140.reuse, R36 ;  /* 0x0000008ca024723c */ /* 0x082fea0000001824 */
[-C--:B------:R-:W-:Y:S01]  /*2b20*/  LOP3.LUT R156, R153, R248.reuse, RZ, 0x3c, !PT ;  /* 0x000000f8999c7212 */ /* 0x080fe200078e3cff */
[C---:B------:R-:W-:Y:S05]  /*2b30*/  HMMA.16816.F32 R40, R168.reuse, R140, R40 ;  /* 0x0000008ca828723c */ /* 0x040fea0000001828 */
[--C-:B------:R-:W-:Y:S01]  /*2b40*/  LOP3.LUT R190, R149, UR44, R152.reuse, 0x96, !PT ;  /* 0x0000002c95be7c12 */ /* 0x100fe2000f8e9698 */
[-C--:B------:R-:W-:Y:S05]  /*2b50*/  HMMA.16816.F32 R44, R168, R142.reuse, R44 ;  /* 0x0000008ea82c723c */ /* 0x080fea000000182c */
[----:B------:R-:W-:Y:S01]  /*2b60*/  IMAD.WIDE.U32 R154, R154, -0x326172a9, RZ ;  /* 0xcd9e8d579a9a7825 */ /* 0x000fe200078e00ff */
[C---:B------:R-:W-:Y:S01]  /*2b70*/  HMMA.16816.F32 R48, R160.reuse, R142, R48 ;  /* 0x0000008ea030723c */ /* 0x040fe20000001830 */
[----:B------:R-:W1:Y:S04]  /*2b80*/  LDSM.16.M88.4 R140, [R177] ;  /* 0x00000000b18c783b */ /* 0x000e680000000200 */
[----:B------:R-:W-:Y:S01]  /*2b90*/  LOP3.LUT R158, R155, R248, RZ, 0x3c, !PT ;  /* 0x000000f89b9e7212 */ /* 0x000fe200078e3cff */
[----:B------:R-:W-:Y:S05]  /*2ba0*/  IMAD.WIDE.U32 R156, R156, -0x2daee0ad, RZ ;  /* 0xd2511f539c9c7825 */ /* 0x000fea00078e00ff */
[----:B------:R-:W-:Y:S01]  /*2bb0*/  LOP3.LUT R166, R164, R157, RZ, 0x3c, !PT ;  /* 0x0000009da4a67212 */ /* 0x000fe200078e3cff */
[----:B------:R-:W-:Y:S04]  /*2bc0*/  IMAD.WIDE.U32 R158, R158, -0x2daee0ad, RZ ;  /* 0xd2511f539e9e7825 */ /* 0x000fe800078e00ff */
[----:B------:R-:W-:Y:S01]  /*2bd0*/  IMAD.WIDE.U32 R2, R2, -0x326172a9, RZ ;  /* 0xcd9e8d5702027825 */ /* 0x000fe200078e00ff */
[----:B------:R-:W-:Y:S01]  /*2be0*/  LOP3.LUT R164, R164, R159, RZ, 0x3c, !PT ;  /* 0x0000009fa4a47212 */ /* 0x000fe200078e3cff */
[-C--:B--2---:R-:W-:Y:S03]  /*2bf0*/  HMMA.16816.F32 R52, R160, R132.reuse, R52 ;  /* 0x00000084a034723c */ /* 0x084fe60000001834 */
[C---:B------:R-:W-:Y:S01]  /*2c00*/  LOP3.LUT R153, R3.reuse, UR44, R152, 0x96, !PT ;  /* 0x0000002c03997c12 */ /* 0x040fe2000f8e9698 */
[----:B------:R-:W-:Y:S01]  /*2c10*/  IMAD.WIDE.U32 R190, R190, -0x2daee0ad, RZ ;  /* 0xd2511f53bebe7825 */ /* 0x000fe200078e00ff */
[--C-:B------:R-:W-:Y:S01]  /*2c20*/  LOP3.LUT R3, R3, UR44, R154.reuse, 0x96, !PT ;  /* 0x0000002c03037c12 */ /* 0x100fe2000f8e969a */
[C---:B------:R-:W-:Y:S05]  /*2c30*/  HMMA.16816.F32 R56, R168.reuse, R132, R56 ;  /* 0x00000084a838723c */ /* 0x040fea0000001838 */
[----:B------:R-:W-:Y:S01]  /*2c40*/  LOP3.LUT R154, R149, UR44, R154, 0x96, !PT ;  /* 0x0000002c959a7c12 */ /* 0x000fe2000f8e969a */
[-C--:B------:R-:W-:Y:S05]  /*2c50*/  HMMA.16816.F32 R60, R168, R134.reuse, R60 ;  /* 0x00000086a83c723c */ /* 0x080fea000000183c */
[C---:B------:R-:W-:Y:S01]  /*2c60*/  @!P3 VIADDMNMX R152, R150.reuse, R194, UR38, PT ;  /* 0x000000269698be46 */ /* 0x040fe2000b8001c2 */
[----:B------:R-:W-:Y:S01]  /*2c70*/  @!P3 IMAD R132, R249, 0x40, R151 ;  /* 0x00000040f984b824 */ /* 0x000fe200078e0297 */
[----:B------:R-:W-:Y:S01]  /*2c80*/  @!P3 VIADDMNMX R151, R150, R195, UR38, PT ;  /* 0x000000269697be46 */ /* 0x000fe2000b8001c3 */
[----:B------:R-:W-:Y:S03]  /*2c90*/  HMMA.16816.F32 R64, R160, R134, R64 ;  /* 0x00000086a040723c */ /* 0x000fe60000001840 */
[----:B------:R-:W-:Y:S02]  /*2ca0*/  IMAD.MOV.U32 R194, RZ, RZ, 0x48 ;  /* 0x00000048ffc27424 */ /* 0x000fe400078e00ff */
[----:B------:R-:W-:Y:S01]  /*2cb0*/  FMUL.FTZ R149, R247, 1.4426950216293334961 ;  /* 0x3fb8aa3bf7957820 */ /* 0x000fe20000410000 */
[----:B------:R-:W-:Y:S01]  /*2cc0*/  @!P3 IMAD R0, R0, 0x80, R132 ;  /* 0x000000800000b824 */ /* 0x000fe200078e0284 */
[-C--:B-1----:R-:W-:Y:S01]  /*2cd0*/  HMMA.16816.F32 R4, R136, R140.reuse, R4 ;  /* 0x0000008c8804723c */ /* 0x082fe20000001804 */
[----:B------:R-:W1:Y:S04]  /*2ce0*/  LDSM.16.M88.4 R132, [R177+0x800] ;  /* 0x00080000b184783b */ /* 0x000e680000000200 */
[----:B------:R-:W-:Y:S01]  /*2cf0*/  FSEL R149, R149, RZ, P0 ;  /* 0x000000ff95957208 */ /* 0x000fe20000000000 */
[C---:B------:R-:W-:Y:S04]  /*2d00*/  HMMA.16816.F32 R8, R144.reuse, R140, R8 ;  /* 0x0000008c9008723c */ /* 0x040fe80000001808 */
[----:B------:R-:W-:Y:S01]  /*2d10*/  FSETP.NEU.FTZ.AND P0, PT, R245, -INF , PT ;  /* 0xff800000f500780b */ /* 0x000fe20003f1d000 */
[----:B------:R-:W-:Y:S01]  /*2d20*/  IMAD.WIDE.U32 R166, R166, -0x326172a9, RZ ;  /* 0xcd9e8d57a6a67825 */ /* 0x000fe200078e00ff */
[-C--:B------:R-:W-:Y:S05]  /*2d30*/  HMMA.16816.F32 R12, R144, R142.reuse, R12 ;  /* 0x0000008e900c723c */ /* 0x080fea000000180c */
[C---:B------:R-:W-:Y:S01]  /*2d40*/  LOP3.LUT R192, R167.reuse, UR42, R2, 0x96, !PT ;  /* 0x0000002aa7c07c12 */ /* 0x040fe2000f8e9602 */
[----:B------:R-:W-:Y:S01]  /*2d50*/  IMAD.WIDE.U32 R164, R164, -0x326172a9, RZ ;  /* 0xcd9e8d57a4a47825 */ /* 0x000fe200078e00ff */
[----:B------:R-:W-:Y:S01]  /*2d60*/  LOP3.LUT R157, R167, UR42, R148, 0x96, !PT ;  /* 0x0000002aa79d7c12 */ /* 0x000fe2000f8e9694 */
[C---:B------:R-:W-:Y:S04]  /*2d70*/  HMMA.16816.F32 R16, R136.reuse, R142, R16 ;  /* 0x0000008e8810723c */ /* 0x040fe80000001810 */
[----:B------:R-:W-:Y:S01]  /*2d80*/  LOP3.LUT R193, R165, UR42, R2, 0x96, !PT ;  /* 0x0000002aa5c17c12 */ /* 0x000fe2000f8e9602 */
[----:B------:R-:W-:Y:S01]  /*2d90*/  IMAD.WIDE.U32 R168, R153, -0x2daee0ad, RZ ;  /* 0xd2511f5399a87825 */ /* 0x000fe200078e00ff */
[----:B------:R-:W-:Y:S02]  /*2da0*/  LOP3.LUT R159, R165, UR42, R148, 0x96, !PT ;  /* 0x0000002aa59f7c12 */ /* 0x000fe4000f8e9694 */
[C---:B------:R-:W-:Y:S03]  /*2db0*/  @!P3 VIMNMX R153, R150.reuse, UR38, PT ;  /* 0x000000269699bc48 */ /* 0x040fe6000bfe0100 */
[----:B------:R-:W-:Y:S01]  /*2dc0*/  @!P3 VIADDMNMX R150, R150, R194, UR38, PT ;  /* 0x000000269696be46 */ /* 0x000fe2000b8001c2 */
[----:B------:R-:W-:Y:S01]  /*2dd0*/  IMAD.WIDE.U32 R188, R3, -0x2daee0ad, RZ ;  /* 0xd2511f5303bc7825 */ /* 0x000fe200078e00ff */
[--C-:B------:R-:W-:Y:S02]  /*2de0*/  LOP3.LUT R165, R169, UR37, R156.reuse, 0x96, !PT ;  /* 0x00000025a9a57c12 */ /* 0x100fe4000f8e969c */
[----:B------:R-:W-:Y:S01]  /*2df0*/  LOP3.LUT R156, R191, UR37, R156, 0x96, !PT ;  /* 0x00000025bf9c7c12 */ /* 0x000fe2000f8e969c */
[----:B------:R-:W-:Y:S01]  /*2e00*/  @!P3 VIADD R2, R0, 0x1 ;  /* 0x000000010002b836 */ /* 0x000fe20000000000 */
[----:B------:R-:W-:Y:S01]  /*2e10*/  LOP3.LUT R155, R189, UR37, R158, 0x96, !PT ;  /* 0x00000025bd9b7c12 */ /* 0x000fe2000f8e969e */
[----:B------:R-:W-:Y:S01]  /*2e20*/  FMUL.FTZ R148, R246, 1.4426950216293334961 ;  /* 0x3fb8aa3bf6947820 */ /* 0x000fe20000410000 */
[----:B------:R-:W-:Y:S01]  /*2e30*/  FMUL.FTZ R3, R245, 1.4426950216293334961 ;  /* 0x3fb8aa3bf5037820 */ /* 0x000fe20000410000 */
[----:B------:R-:W-:Y:S01]  /*2e40*/  @!P3 VIADD R140, R0, 0x8 ;  /* 0x00000008008cb836 */ /* 0x000fe20000000000 */
[C---:B------:R-:W-:Y:S01]  /*2e50*/  @!P3 ISETP.GE.AND P4, PT, R2.reuse, R153, PT ;  /* 0x000000990200b20c */ /* 0x040fe20003f86270 */
[-C--:B-1----:R-:W-:Y:S03]  /*2e60*/  HMMA.16816.F32 R20, R136, R132.reuse, R20 ;  /* 0x000000848814723c */ /* 0x082fe60000001814 */
[----:B------:R-:W-:Y:S01]  /*2e70*/  @!P3 ISETP.GE.AND P1, PT, R2, R152, PT ;  /* 0x000000980200b20c */ /* 0x000fe20003f26270 */
[----:B------:R-:W-:Y:S01]  /*2e80*/  IMAD.WIDE.U32 R170, R154, -0x2daee0ad, RZ ;  /* 0xd2511f539aaa7825 */ /* 0x000fe200078e00ff */
[C---:B------:R-:W-:Y:S01]  /*2e90*/  @!P3 ISETP.GE.AND P5, PT, R2.reuse, R151, PT ;  /* 0x000000970200b20c */ /* 0x040fe20003fa6270 */
[C---:B------:R-:W-:Y:S04]  /*2ea0*/  HMMA.16816.F32 R24, R144.reuse, R132, R24 ;  /* 0x000000849018723c */ /* 0x040fe80000001818 */
[----:B------:R-:W-:Y:S01]  /*2eb0*/  @!P3 ISETP.GE.AND P6, PT, R2, R150, PT ;  /* 0x000000960200b20c */ /* 0x000fe20003fc6270 */
[----:B------:R-:W-:Y:S01]  /*2ec0*/  FMUL.FTZ R2, R244, 1.4426950216293334961 ;  /* 0x3fb8aa3bf4027820 */ /* 0x000fe20000410000 */
[----:B------:R-:W-:Y:S01]  /*2ed0*/  FSEL R148, R148, RZ, P2 ;  /* 0x000000ff94947208 */ /* 0x000fe20001000000 */
[-C--:B------:R-:W-:Y:S03]  /*2ee0*/  HMMA.16816.F32 R28, R144, R134.reuse, R28 ;  /* 0x00000086901c723c */ /* 0x080fe6000000181c */
[----:B------:R-:W-:Y:S01]  /*2ef0*/  FSETP.NEU.FTZ.AND P2, PT, R244, -INF , PT ;  /* 0xff800000f400780b */ /* 0x000fe20003f5d000 */
[C---:B------:R-:W-:Y:S01]  /*2f00*/  @!P3 VIADD R133, R0.reuse, 0x18 ;  /* 0x000000180085b836 */ /* 0x040fe20000000000 */
[----:B------:R-:W-:Y:S01]  /*2f10*/  FSEL R3, R3, RZ, P0 ;  /* 0x000000ff03037208 */ /* 0x000fe20000000000 */
[C---:B------:R-:W-:Y:S04]  /*2f20*/  HMMA.16816.F32 R32, R136.reuse, R134, R32 ;  /* 0x000000868820723c */ /* 0x040fe80000001820 */
[C---:B------:R-:W-:Y:S01]  /*2f30*/  @!P3 ISETP.GE.AND P0, PT, R0.reuse, R153, PT ;  /* 0x000000990000b20c */ /* 0x040fe20003f06270 */
[----:B------:R-:W-:Y:S01]  /*2f40*/  @!P3 VIADD R132, R0, 0x11 ;  /* 0x000000110084b836 */ /* 0x000fe20000000000 */
[----:B------:R-:W-:Y:S01]  /*2f50*/  FSEL R2, R2, RZ, P2 ;  /* 0x000000ff02027208 */ /* 0x000fe20001000000 */
[----:B------:R-:W-:Y:S01]  /*2f60*/  @!P3 VIADD R154, R0, 0x9 ;  /* 0x00000009009ab836 */ /* 0x000fe20000000000 */
[----:B------:R-:W-:Y:S02]  /*2f70*/  @!P3 FSEL R4, R4, -INF , !P0 ;  /* 0xff8000000404b808 */ /* 0x000fe40004000000 */
[C---:B------:R-:W-:Y:S02]  /*2f80*/  @!P3 ISETP.GE.AND P2, PT, R0.reuse, R152, PT ;  /* 0x000000980000b20c */ /* 0x040fe40003f46270 */
[CC--:B------:R-:W-:Y:S02]  /*2f90*/  @!P3 ISETP.GE.AND P0, PT, R0.reuse, R151.reuse, PT ;  /* 0x000000970000b20c */ /* 0x0c0fe40003f06270 */
        /* <DEDUP_REMOVED lines=15> */
[----:B------:R-:W-:Y:S02]  /*3090*/  @!P3 ISETP.GE.AND P5, PT, R140, R152, PT ;  /* 0x000000988c00b20c */ /* 0x000fe40003fa6270 */
[----:B------:R-:W-:Y:S01]  /*30a0*/  @!P3 FSEL R10, R10, -INF , !P4 ;  /* 0xff8000000a0ab808 */ /* 0x000fe20006000000 */
[----:B------:R-:W1:Y:S01]  /*30b0*/  LDSM.16.M88.4 R140, [R177+0x1000] ;  /* 0x00100000b18c783b */ /* 0x000e620000000200 */
        /* <DEDUP_REMOVED lines=14> */
[----:B------:R2:W-:Y:S01]  /*31a0*/  MUFU.EX2 R222, R9 ;  /* 0x0000000900de7308 */ /* 0x0005e20000000800 */
[----:B------:R-:W-:Y:S02]  /*31b0*/  @!P3 FSEL R18, R18, -INF , !P5 ;  /* 0xff8000001212b808 */ /* 0x000fe40006800000 */
[-C--:B------:R-:W-:Y:S01]  /*31c0*/  @!P3 ISETP.GE.AND P1, PT, R154, R153.reuse, PT ;  /* 0x000000999a00b20c */ /* 0x080fe20003f26270 */
[----:B------:R-:W-:Y:S01]  /*31d0*/  FFMA.FTZ R14, R14, UR15, -R2 ;  /* 0x0000000f0e0e7c23 */ /* 0x000fe20008010802 */
[----:B------:R-:W-:Y:S01]  /*31e0*/  @!P3 ISETP.GE.AND P5, PT, R132, R153, PT ;  /* 0x000000998400b20c */ /* 0x000fe20003fa6270 */
[--C-:B------:R-:W-:Y:S01]  /*31f0*/  FFMA.FTZ R18, R18, UR15, -R148.reuse ;  /* 0x0000000f12127c23 */ /* 0x100fe20008010894 */
[----:B------:R-:W-:Y:S03]  /*3200*/  @!P3 FSEL R19, R19, -INF , !P4 ;  /* 0xff8000001313b808 */ /* 0x000fe60006000000 */
[----:B------:R-:W-:Y:S01]  /*3210*/  MUFU.EX2 R227, R10 ;  /* 0x0000000a00e37308 */ /* 0x000fe20000000800 */
[----:B------:R-:W-:Y:S02]  /*3220*/  @!P3 FSEL R20, R20, -INF , !P1 ;  /* 0xff8000001414b808 */ /* 0x000fe40004800000 */
[----:B------:R-:W-:Y:S01]  /*3230*/  @!P3 FSEL R21, R21, -INF , !P5 ;  /* 0xff8000001515b808 */ /* 0x000fe20006800000 */
[--C-:B------:R-:W-:Y:S01]  /*3240*/  FFMA.FTZ R19, R19, UR15, -R148.reuse ;  /* 0x0000000f13137c23 */ /* 0x100fe20008010894 */
[----:B------:R-:W-:Y:S01]  /*3250*/  @!P3 FSEL R15, R15, -INF , !P6 ;  /* 0xff8000000f0fb808 */ /* 0x000fe20007000000 */
[--C-:B------:R-:W-:Y:S01]  /*3260*/  FFMA.FTZ R20, R20, UR15, -R149.reuse ;  /* 0x0000000f14147c23 */ /* 0x100fe20008010895 */
[----:B------:R-:W-:Y:S01]  /*3270*/  @!P3 FSEL R17, R17, -INF , !P2 ;  /* 0xff8000001111b808 */ /* 0x000fe20005000000 */
[--C-:B------:R-:W-:Y:S01]  /*3280*/  FFMA.FTZ R21, R21, UR15, -R149.reuse ;  /* 0x0000000f15157c23 */ /* 0x100fe20008010895 */
[C---:B------:R-:W-:Y:S01]  /*3290*/  @!P3 ISETP.GE.AND P4, PT, R132.reuse, R152, PT ;  /* 0x000000988400b20c */ /* 0x040fe20003f86270 */
[----:B--2---:R-:W-:Y:S01]  /*32a0*/  IMAD.WIDE.U32 R8, R165, -0x326172a9, RZ ;  /* 0xcd9e8d57a5087825 */ /* 0x004fe200078e00ff */
[CC--:B------:R-:W-:Y:S01]  /*32b0*/  @!P3 ISETP.GE.AND P1, PT, R132.reuse, R151.reuse, PT ;  /* 0x000000978400b20c */ /* 0x0c0fe20003f26270 */
[----:B------:R2:W-:Y:S01]  /*32c0*/  MUFU.EX2 R226, R11 ;  /* 0x0000000b00e27308 */ /* 0x0005e20000000800 */
[----:B------:R-:W-:Y:S01]  /*32d0*/  @!P3 ISETP.GE.AND P5, PT, R132, R150, PT ;  /* 0x000000968400b20c */ /* 0x000fe20003fa6270 */
[----:B------:R-:W-:Y:S01]  /*32e0*/  @!P3 VIADD R132, R0, 0x19 ;  /* 0x000000190084b836 */ /* 0x000fe20000000000 */
[C---:B------:R-:W-:Y:S01]  /*32f0*/  @!P3 ISETP.GE.AND P6, PT, R154.reuse, R152, PT ;  /* 0x000000989a00b20c */ /* 0x040fe20003fc6270 */
[-C--:B-1----:R-:W-:Y:S03]  /*3300*/  HMMA.16816.F32 R36, R136, R140.reuse, R36 ;  /* 0x0000008c8824723c */ /* 0x082fe60000001824 */
[-C--:B------:R-:W-:Y:S01]  /*3310*/  @!P3 ISETP.GE.AND P2, PT, R154, R150.reuse, PT ;  /* 0x000000969a00b20c */ /* 0x080fe20003f46270 */
[--C-:B------:R-:W-:Y:S01]  /*3320*/  FFMA.FTZ R17, R17, UR15, -R149.reuse ;  /* 0x0000000f11117c23 */ /* 0x100fe20008010895 */
[----:B------:R-:W-:Y:S01]  /*3330*/  @!P3 FSEL R16, R16, -INF , !P0 ;  /* 0xff8000001010b808 */ /* 0x000fe20004000000 */
[C---:B------:R-:W-:Y:S01]  /*3340*/  HMMA.16816.F32 R40, R144.reuse, R140, R40 ;  /* 0x0000008c9028723c */ /* 0x040fe20000001828 */
[----:B------:R1:W-:Y:S03]  /*3350*/  MUFU.EX2 R221, R12 ;  /* 0x0000000c00dd7308 */ /* 0x0003e60000000800 */
[-C--:B------:R-:W-:Y:S01]  /*3360*/  @!P3 ISETP.GE.AND P0, PT, R154, R151.reuse, PT ;  /* 0x000000979a00b20c */ /* 0x080fe20003f06270 */
[----:B------:R-:W-:Y:S01]  /*3370*/  FFMA.FTZ R16, R16, UR15, -R149 ;  /* 0x0000000f10107c23 */ /* 0x000fe20008010895 */
[----:B------:R-:W-:Y:S01]  /*3380*/  @!P3 FSEL R22, R22, -INF , !P6 ;  /* 0xff8000001616b808 */ /* 0x000fe20007000000 */
[-C--:B------:R-:W-:Y:S04]  /*3390*/  HMMA.16816.F32 R44, R144, R142.reuse, R44 ;  /* 0x0000008e902c723c */ /* 0x080fe8000000182c */
[----:B------:R-:W-:Y:S01]  /*33a0*/  MUFU.EX2 R202, R16 ;  /* 0x0000001000ca7308 */ /* 0x000fe20000000800 */
[-C--:B------:R-:W-:Y:S01]  /*33b0*/  @!P3 ISETP.GE.AND P6, PT, R133, R151.reuse, PT ;  /* 0x000000978500b20c */ /* 0x080fe20003fc6270 */
[----:B------:R-:W-:Y:S01]  /*33c0*/  FFMA.FTZ R22, R22, UR15, -R148 ;  /* 0x0000000f16167c23 */ /* 0x000fe20008010894 */
[----:B------:R-:W-:Y:S01]  /*33d0*/  @!P3 FSEL R26, R26, -INF , !P2 ;  /* 0xff8000001a1ab808 */ /* 0x000fe20005000000 */
[C---:B------:R-:W-:Y:S04]  /*33e0*/  HMMA.16816.F32 R48, R136.reuse, R142, R48 ;  /* 0x0000008e8830723c */ /* 0x040fe80000001830 */
[----:B------:R-:W-:Y:S01]  /*33f0*/  @!P3 ISETP.GE.AND P2, PT, R132, R151, PT ;  /* 0x000000978400b20c */ /* 0x000fe20003f46270 */
[----:B------:R-:W-:Y:S01]  /*3400*/  FFMA.FTZ R26, R26, UR15, -R2 ;  /* 0x0000000f1a1a7c23 */ /* 0x000fe20008010802 */
[----:B------:R-:W-:Y:S01]  /*3410*/  @!P3 FSEL R23, R23, -INF , !P4 ;  /* 0xff8000001717b808 */ /* 0x000fe20006000000 */
[----:B------:R3:W-:Y:S01]  /*3420*/  MUFU.EX2 R225, R14 ;  /* 0x0000000e00e17308 */ /* 0x0007e20000000800 */
[----:B------:R-:W-:Y:S02]  /*3430*/  @!P3 FSEL R24, R24, -INF , !P0 ;  /* 0xff8000001818b808 */ /* 0x000fe40004000000 */
[----:B------:R-:W-:Y:S01]  /*3440*/  @!P3 ISETP.GE.AND P4, PT, R133, R150, PT ;  /* 0x000000968500b20c */ /* 0x000fe20003f86270 */
[----:B------:R-:W-:Y:S01]  /*3450*/  FFMA.FTZ R23, R23, UR15, -R148 ;  /* 0x0000000f17177c23 */ /* 0x000fe20008010894 */
[----:B------:R-:W-:Y:S01]  /*3460*/  @!P3 FSEL R25, R25, -INF , !P1 ;  /* 0xff8000001919b808 */ /* 0x000fe20004800000 */
[--C-:B------:R-:W-:Y:S01]  /*3470*/  FFMA.FTZ R24, R24, UR15, -R3.reuse ;  /* 0x0000000f18187c23 */ /* 0x100fe20008010803 */
[----:B------:R-:W-:Y:S01]  /*3480*/  @!P3 FSEL R27, R27, -INF , !P5 ;  /* 0xff8000001b1bb808 */ /* 0x000fe20006800000 */
[----:B------:R-:W-:Y:S01]  /*3490*/  @!P3 VIADD R141, R0, 0x21 ;  /* 0x00000021008db836 */ /* 0x000fe20000000000 */
[----:B------:R-:W-:Y:S01]  /*34a0*/  @!P3 FSEL R28, R28, -INF , !P6 ;  /* 0xff8000001c1cb808 */ /* 0x000fe20007000000 */
[--C-:B------:R-:W-:Y:S01]  /*34b0*/  FFMA.FTZ R25, R25, UR15, -R3.reuse ;  /* 0x0000000f19197c23 */ /* 0x100fe20008010803 */
[----:B------:R-:W-:Y:S01]  /*34c0*/  @!P3 FSEL R29, R29, -INF , !P2 ;  /* 0xff8000001d1db808 */ /* 0x000fe20005000000 */
[--C-:B------:R-:W-:Y:S01]  /*34d0*/  FFMA.FTZ R27, R27, UR15, -R2.reuse ;  /* 0x0000000f1b1b7c23 */ /* 0x100fe20008010802 */
[CC--:B------:R-:W-:Y:S01]  /*34e0*/  @!P3 ISETP.GE.AND P0, PT, R133.reuse, R153.reuse, PT ;  /* 0x000000998500b20c */ /* 0x0c0fe20003f06270 */
[--C-:B------:R-:W-:Y:S01]  /*34f0*/  FFMA.FTZ R28, R28, UR15, -R3.reuse ;  /* 0x0000000f1c1c7c23 */ /* 0x100fe20008010803 */
[----:B------:R-:W-:Y:S01]  /*3500*/  @!P3 ISETP.GE.AND P1, PT, R133, R152, PT ;  /* 0x000000988500b20c */ /* 0x000fe20003f26270 */
[----:B------:R-:W-:Y:S01]  /*3510*/  FFMA.FTZ R29, R29, UR15, -R3 ;  /* 0x0000000f1d1d7c23 */ /* 0x000fe20008010803 */
[C---:B------:R-:W-:Y:S01]  /*3520*/  @!P3 ISETP.GE.AND P5, PT, R132.reuse, R150, PT ;  /* 0x000000968400b20c */ /* 0x040fe20003fa6270 */
[----:B------:R-:W-:Y:S01]  /*3530*/  MUFU.EX2 R219, R6 ;  /* 0x0000000600db7308 */ /* 0x000fe20000000800 */
[CC--:B------:R-:W-:Y:S01]  /*3540*/  @!P3 ISETP.GE.AND P6, PT, R132.reuse, R153.reuse, PT ;  /* 0x000000998400b20c */ /* 0x0c0fe20003fc6270 */
[----:B--2---:R-:W-:Y:S01]  /*3550*/  IMAD.WIDE.U32 R10, R193, -0x2daee0ad, RZ ;  /* 0xd2511f53c10a7825 */ /* 0x004fe200078e00ff */
[-C--:B------:R-:W-:Y:S02]  /*3560*/  @!P3 ISETP.GE.AND P2, PT, R132, R152.reuse, PT ;  /* 0x000000988400b20c */ /* 0x080fe40003f46270 */
[----:B------:R-:W-:Y:S01]  /*3570*/  @!P3 FSEL R30, R30, -INF , !P4 ;  /* 0xff8000001e1eb808 */ /* 0x000fe20006000000 */
[----:B------:R-:W2:Y:S01]  /*3580*/  LDSM.16.M88.4 R132, [R177+0x1800] ;  /* 0x00180000b184783b */ /* 0x000ea20000000200 */
[----:B------:R-:W-:Y:S01]  /*3590*/  @!P3 FSEL R34, R34, -INF , !P1 ;  /* 0xff8000002222b808 */ /* 0x000fe20004800000 */
[----:B------:R-:W-:Y:S01]  /*35a0*/  @!P3 VIADD R140, R0, 0x20 ;  /* 0x00000020008cb836 */ /* 0x000fe20000000000 */
[-C--:B------:R-:W-:Y:S01]  /*35b0*/  @!P3 ISETP.GE.AND P1, PT, R141, R153.reuse, PT ;  /* 0x000000998d00b20c */ /* 0x080fe20003f26270 */
[----:B------:R-:W-:Y:S01]  /*35c0*/  FFMA.FTZ R30, R30, UR15, -R2 ;  /* 0x0000000f1e1e7c23 */ /* 0x000fe20008010802 */
[----:B------:R-:W-:Y:S01]  /*35d0*/  @!P3 FSEL R35, R35, -INF , !P2 ;  /* 0xff8000002323b808 */ /* 0x000fe20005000000 */
[--C-:B------:R-:W-:Y:S01]  /*35e0*/  FFMA.FTZ R34, R34, UR15, -R148.reuse ;  /* 0x0000000f22227c23 */ /* 0x100fe20008010894 */
[----:B------:R-:W-:Y:S01]  /*35f0*/  @!P3 ISETP.GE.AND P4, PT, R140, R153, PT ;  /* 0x000000998c00b20c */ /* 0x000fe20003f86270 */
[----:B------:R4:W-:Y:S01]  /*3600*/  MUFU.EX2 R218, R7 ;  /* 0x0000000700da7308 */ /* 0x0009e20000000800 */
[----:B------:R-:W-:Y:S01]  /*3610*/  @!P3 FSEL R37, R37, -INF , !P1 ;  /* 0xff8000002525b808 */ /* 0x000fe20004800000 */
[----:B------:R-:W-:Y:S01]  /*3620*/  FFMA.FTZ R35, R35, UR15, -R148 ;  /* 0x0000000f23237c23 */ /* 0x000fe20008010894 */
[----:B------:R-:W-:Y:S02]  /*3630*/  @!P3 FSEL R36, R36, -INF , !P4 ;  /* 0xff8000002424b808 */ /* 0x000fe40006000000 */
[----:B------:R-:W-:Y:S01]  /*3640*/  @!P3 FSEL R31, R31, -INF , !P5 ;  /* 0xff8000001f1fb808 */ /* 0x000fe20006800000 */
[--C-:B------:R-:W-:Y:S01]  /*3650*/  FFMA.FTZ R37, R37, UR15, -R149.reuse ;  /* 0x0000000f25257c23 */ /* 0x100fe20008010895 */
[----:B------:R-:W-:Y:S03]  /*3660*/  @!P3 FSEL R32, R32, -INF , !P0 ;  /* 0xff8000002020b808 */ /* 0x000fe60004000000 */
[----:B------:R-:W-:Y:S01]  /*3670*/  MUFU.EX2 R189, R35 ;  /* 0x0000002300bd7308 */ /* 0x000fe20000000800 */
[----:B------:R-:W-:Y:S01]  /*3680*/  @!P3 FSEL R33, R33, -INF , !P6 ;  /* 0xff8000002121b808 */ /* 0x000fe20007000000 */
[----:B------:R-:W-:Y:S01]  /*3690*/  FFMA.FTZ R31, R31, UR15, -R2 ;  /* 0x0000000f1f1f7c23 */ /* 0x000fe20008010802 */
[C---:B------:R-:W-:Y:S01]  /*36a0*/  @!P3 ISETP.GE.AND P2, PT, R141.reuse, R152, PT ;  /* 0x000000988d00b20c */ /* 0x040fe20003f46270 */
[--C-:B------:R-:W-:Y:S01]  /*36b0*/  FFMA.FTZ R32, R32, UR15, -R149.reuse ;  /* 0x0000000f20207c23 */ /* 0x100fe20008010895 */
[-C--:B------:R-:W-:Y:S01]  /*36c0*/  @!P3 ISETP.GE.AND P4, PT, R141, R151.reuse, PT ;  /* 0x000000978d00b20c */ /* 0x080fe20003f86270 */
[--C-:B------:R-:W-:Y:S01]  /*36d0*/  FFMA.FTZ R33, R33, UR15, -R149.reuse ;  /* 0x0000000f21217c23 */ /* 0x100fe20008010895 */
[----:B------:R-:W-:Y:S01]  /*36e0*/  @!P3 ISETP.GE.AND P1, PT, R141, R150, PT ;  /* 0x000000968d00b20c */ /* 0x000fe20003f26270 */
[--C-:B------:R-:W-:Y:S01]  /*36f0*/  FFMA.FTZ R141, R4, UR15, -R149.reuse ;  /* 0x0000000f048d7c23 */ /* 0x100fe20008010895 */
[C---:B------:R-:W-:Y:S01]  /*3700*/  @!P3 ISETP.GE.AND P5, PT, R140.reuse, R152, PT ;  /* 0x000000988c00b20c */ /* 0x040fe20003fa6270 */
[----:B------:R-:W-:Y:S01]  /*3710*/  MUFU.EX2 R165, R33 ;  /* 0x0000002100a57308 */ /* 0x000fe20000000800 */
[-C--:B------:R-:W-:Y:S01]  /*3720*/  @!P3 ISETP.GE.AND P0, PT, R140, R151.reuse, PT ;  /* 0x000000978c00b20c */ /* 0x080fe20003f06270 */
[----:B------:R-:W-:Y:S01]  /*3730*/  FFMA.FTZ R36, R36, UR15, -R149 ;  /* 0x0000000f24247c23 */ /* 0x000fe20008010895 */
[-C--:B------:R-:W-:Y:S01]  /*3740*/  @!P3 ISETP.GE.AND P6, PT, R140, R150.reuse, PT ;  /* 0x000000968c00b20c */ /* 0x080fe20003fc6270 */
[----:B------:R-:W-:Y:S01]  /*3750*/  @!P3 VIADD R140, R0, 0x28 ;  /* 0x00000028008cb836 */ /* 0x000fe20000000000 */
[----:B------:R-:W-:Y:S01]  /*3760*/  @!P3 FSEL R38, R38, -INF , !P5 ;  /* 0xff8000002626b808 */ /* 0x000fe20006800000 */
[----:B------:R-:W-:Y:S01]  /*3770*/  @!P3 VIADD R4, R0, 0x29 ;  /* 0x000000290004b836 */ /* 0x000fe20000000000 */
[----:B------:R-:W-:Y:S03]  /*3780*/  @!P3 FSEL R42, R42, -INF , !P6 ;  /* 0xff8000002a2ab808 */ /* 0x000fe60007000000 */
[----:B------:R4:W-:Y:S01]  /*3790*/  MUFU.EX2 R220, R13 ;  /* 0x0000000d00dc7308 */ /* 0x0009e20000000800 */
[-C--:B------:R-:W-:Y:S01]  /*37a0*/  @!P3 ISETP.GE.AND P5, PT, R140, R151.reuse, PT ;  /* 0x000000978c00b20c */ /* 0x080fe20003fa6270 */
[----:B------:R-:W-:Y:S01]  /*37b0*/  FFMA.FTZ R38, R38, UR15, -R148 ;  /* 0x0000000f26267c23 */ /* 0x000fe20008010894 */
[----:B------:R-:W-:Y:S01]  /*37c0*/  @!P3 ISETP.GE.AND P6, PT, R4, R151, PT ;  /* 0x000000970400b20c */ /* 0x000fe20003fc6270 */
[--C-:B------:R-:W-:Y:S01]  /*37d0*/  FFMA.FTZ R42, R42, UR15, -R2.reuse ;  /* 0x0000000f2a2a7c23 */ /* 0x100fe20008010802 */
[----:B------:R-:W-:Y:S01]  /*37e0*/  @!P3 FSEL R43, R43, -INF , !P1 ;  /* 0xff8000002b2bb808 */ /* 0x000fe20004800000 */
[-C--:B--2---:R-:W-:Y:S04]  /*37f0*/  HMMA.16816.F32 R52, R136, R132.reuse, R52 ;  /* 0x000000848834723c */ /* 0x084fe80000001834 */
[----:B------:R2:W2:Y:S01]  /*3800*/  MUFU.EX2 R198, R141 ;  /* 0x0000008d00c67308 */ /* 0x0004a20000000800 */
[----:B------:R-:W-:Y:S01]  /*3810*/  @!P3 FSEL R44, R44, -INF , !P5 ;  /* 0xff8000002c2cb808 */ /* 0x000fe20006800000 */
[----:B------:R-:W-:Y:S01]  /*3820*/  FFMA.FTZ R43, R43, UR15, -R2 ;  /* 0x0000000f2b2b7c23 */ /* 0x000fe20008010802 */
[----:B------:R-:W-:Y:S01]  /*3830*/  @!P3 FSEL R45, R45, -INF , !P6 ;  /* 0xff8000002d2db808 */ /* 0x000fe20007000000 */
[C---:B------:R-:W-:Y:S04]  /*3840*/  HMMA.16816.F32 R56, R144.reuse, R132, R56 ;  /* 0x000000849038723c */ /* 0x040fe80000001838 */
[----:B------:R-:W-:Y:S01]  /*3850*/  @!P3 ISETP.GE.AND P1, PT, R4, R150, PT ;  /* 0x000000960400b20c */ /* 0x000fe20003f26270 */
[--C-:B------:R-:W-:Y:S01]  /*3860*/  FFMA.FTZ R44, R44, UR15, -R3.reuse ;  /* 0x0000000f2c2c7c23 */ /* 0x100fe20008010803 */
[----:B------:R-:W-:Y:S01]  /*3870*/  @!P3 FSEL R39, R39, -INF , !P2 ;  /* 0xff8000002727b808 */ /* 0x000fe20005000000 */
[-C--:B------:R-:W-:Y:S01]  /*3880*/  HMMA.16816.F32 R60, R144, R134.reuse, R60 ;  /* 0x00000086903c723c */ /* 0x080fe2000000183c */
[----:B------:R-:W-:Y:S02]  /*3890*/  MUFU.EX2 R213, R18 ;  /* 0x0000001200d57308 */ /* 0x000fe40000000800 */
[-C--:B------:R-:W-:Y:S01]  /*38a0*/  @!P3 ISETP.GE.AND P5, PT, R4, R153.reuse, PT ;  /* 0x000000990400b20c */ /* 0x080fe20003fa6270 */
[----:B------:R-:W-:Y:S01]  /*38b0*/  FFMA.FTZ R39, R39, UR15, -R148 ;  /* 0x0000000f27277c23 */ /* 0x000fe20008010894 */
[----:B------:R-:W-:Y:S01]  /*38c0*/  @!P3 FSEL R40, R40, -INF , !P0 ;  /* 0xff8000002828b808 */ /* 0x000fe20004000000 */
[----:B------:R-:W-:Y:S05]  /*38d0*/  HMMA.16816.F32 R64, R136, R134, R64 ;  /* 0x000000868840723c */ /* 0x000fea0000001840 */
[----:B------:R-:W-:Y:S01]  /*38e0*/  MUFU.EX2 R209, R19 ;  /* 0x0000001300d17308 */ /* 0x000fe20000000800 */
[----:B------:R-:W-:Y:S05]  /*38f0*/  @!P3 ISETP.GE.AND P6, PT, R4, R152, PT ;  /* 0x000000980400b20c */ /* 0x000fea0003fc6270 */
[----:B------:R-:W-:Y:S01]  /*3900*/  IMAD.WIDE.U32 R144, R159, -0x2daee0ad, RZ ;  /* 0xd2511f539f907825 */ /* 0x000fe200078e00ff */
[C---:B------:R-:W-:Y:S02]  /*3910*/  @!P3 ISETP.GE.AND P2, PT, R140.reuse, R150, PT ;  /* 0x000000968c00b20c */ /* 0x040fe40003f46270 */
[-C--:B------:R-:W-:Y:S02]  /*3920*/  @!P3 ISETP.GE.AND P0, PT, R140, R153.reuse, PT ;  /* 0x000000998c00b20c */ /* 0x080fe40003f06270 */
[----:B------:R-:W-:Y:S01]  /*3930*/  @!P3 FSEL R46, R46, -INF , !P2 ;  /* 0xff8000002e2eb808 */ /* 0x000fe20005000000 */
[----:B------:R-:W-:Y:S01]  /*3940*/  @!P3 VIADD R4, R0, 0x30 ;  /* 0x000000300004b836 */ /* 0x000fe20000000000 */
[----:B------:R-:W-:Y:S01]  /*3950*/  @!P3 FSEL R47, R47, -INF , !P1 ;  /* 0xff8000002f2fb808 */ /* 0x000fe20004800000 */
[----:B------:R-:W-:Y:S01]  /*3960*/  FFMA.FTZ R40, R40, UR15, -R3 ;  /* 0x0000000f28287c23 */ /* 0x000fe20008010803 */
[----:B------:R-:W-:Y:S01]  /*3970*/  @!P3 FSEL R48, R48, -INF , !P0 ;  /* 0xff8000003030b808 */ /* 0x000fe20004000000 */
[--C-:B------:R-:W-:Y:S01]  /*3980*/  FFMA.FTZ R46, R46, UR15, -R2.reuse ;  /* 0x0000000f2e2e7c23 */ /* 0x100fe20008010802 */
[----:B------:R-:W-:Y:S01]  /*3990*/  @!P3 FSEL R49, R49, -INF , !P5 ;  /* 0xff8000003131b808 */ /* 0x000fe20006800000 */
[----:B------:R-:W-:Y:S01]  /*39a0*/  FFMA.FTZ R47, R47, UR15, -R2 ;  /* 0x0000000f2f2f7c23 */ /* 0x000fe20008010802 */
[----:B------:R-:W-:Y:S01]  /*39b0*/  @!P3 FSEL R41, R41, -INF , !P4 ;  /* 0xff8000002929b808 */ /* 0x000fe20006000000 */
[--C-:B------:R-:W-:Y:S01]  /*39c0*/  FFMA.FTZ R48, R48, UR15, -R149.reuse ;  /* 0x0000000f30307c23 */ /* 0x100fe20008010895 */
[C---:B------:R-:W-:Y:S01]  /*39d0*/  @!P3 ISETP.GE.AND P2, PT, R4.reuse, R153, PT ;  /* 0x000000990400b20c */ /* 0x040fe20003f46270 */
[----:B------:R-:W-:Y:S01]  /*39e0*/  FFMA.FTZ R49, R49, UR15, -R149 ;  /* 0x0000000f31317c23 */ /* 0x000fe20008010895 */
[C---:B------:R-:W-:Y:S01]  /*39f0*/  @!P3 ISETP.GE.AND P1, PT, R4.reuse, R152, PT ;  /* 0x000000980400b20c */ /* 0x040fe20003f26270 */
[--C-:B------:R-:W-:Y:S01]  /*3a00*/  FFMA.FTZ R41, R41, UR15, -R3.reuse ;  /* 0x0000000f29297c23 */ /* 0x100fe20008010803 */
[C---:B------:R-:W-:Y:S01]  /*3a10*/  @!P3 ISETP.GE.AND P0, PT, R4.reuse, R151, PT ;  /* 0x000000970400b20c */ /* 0x040fe20003f06270 */
[----:B------:R-:W-:Y:S01]  /*3a20*/  FFMA.FTZ R45, R45, UR15, -R3 ;  /* 0x0000000f2d2d7c23 */ /* 0x000fe20008010803 */
[----:B------:R-:W-:Y:S01]  /*3a30*/  @!P3 ISETP.GE.AND P5, PT, R4, R150, PT ;  /* 0x000000960400b20c */ /* 0x000fe20003fa6270 */
[----:B------:R-:W-:Y:S01]  /*3a40*/  IMAD.WIDE.U32 R146, R157, -0x2daee0ad, RZ ;  /* 0xd2511f539d927825 */ /* 0x000fe200078e00ff */
[-C--:B------:R-:W-:Y:S01]  /*3a50*/  @!P3 ISETP.GE.AND P4, PT, R140, R152.reuse, PT ;  /* 0x000000988c00b20c */ /* 0x080fe20003f86270 */
[----:B------:R-:W-:Y:S01]  /*3a60*/  MUFU.EX2 R199, R17 ;  /* 0x0000001100c77308 */ /* 0x000fe20000000800 */
[----:B------:R-:W-:Y:S01]  /*3a70*/  @!P3 FSEL R51, R51, -INF , !P6 ;  /* 0xff8000003333b808 */ /* 0x000fe20007000000 */
[----:B------:R-:W-:Y:S01]  /*3a80*/  @!P3 VIADD R4, R0, 0x31 ;  /* 0x000000310004b836 */ /* 0x000fe20000000000 */
[----:B------:R-:W-:Y:S01]  /*3a90*/  @!P3 FSEL R50, R50, -INF , !P4 ;  /* 0xff8000003232b808 */ /* 0x000fe20006000000 */
[----:B------:R-:W-:Y:S01]  /*3aa0*/  IMAD.WIDE.U32 R132, R192, -0x2daee0ad, RZ ;  /* 0xd2511f53c0847825 */ /* 0x000fe200078e00ff */
[----:B------:R-:W-:Y:S02]  /*3ab0*/  @!P3 FSEL R52, R52, -INF , !P2 ;  /* 0xff8000003434b808 */ /* 0x000fe40005000000 */
[----:B------:R-:W-:Y:S01]  /*3ac0*/  @!P3 ISETP.GE.AND P4, PT, R4, R153, PT ;  /* 0x000000990400b20c */ /* 0x000fe20003f86270 */
[--C-:B------:R-:W-:Y:S01]  /*3ad0*/  FFMA.FTZ R50, R50, UR15, -R148.reuse ;  /* 0x0000000f32327c23 */ /* 0x100fe20008010894 */
[C---:B------:R-:W-:Y:S01]  /*3ae0*/  @!P3 ISETP.GE.AND P6, PT, R4.reuse, R152, PT ;  /* 0x000000980400b20c */ /* 0x040fe20003fc6270 */
[--C-:B------:R-:W-:Y:S01]  /*3af0*/  FFMA.FTZ R51, R51, UR15, -R148.reuse ;  /* 0x0000000f33337c23 */ /* 0x100fe20008010894 */
[----:B------:R-:W-:Y:S01]  /*3b00*/  @!P3 FSEL R53, R53, -INF , !P4 ;  /* 0xff8000003535b808 */ /* 0x000fe20006000000 */
[----:B------:R-:W-:Y:S01]  /*3b10*/  MUFU.EX2 R163, R50 ;  /* 0x0000003200a37308 */ /* 0x000fe20000000800 */
[-C--:B------:R-:W-:Y:S01]  /*3b20*/  @!P3 ISETP.GE.AND P2, PT, R4, R151.reuse, PT ;  /* 0x000000970400b20c */ /* 0x080fe20003f46270 */
[--C-:B------:R-:W-:Y:S01]  /*3b30*/  FFMA.FTZ R52, R52, UR15, -R149.reuse ;  /* 0x0000000f34347c23 */ /* 0x100fe20008010895 */
[-C--:B------:R-:W-:Y:S01]  /*3b40*/  @!P3 ISETP.GE.AND P4, PT, R4, R150.reuse, PT ;  /* 0x000000960400b20c */ /* 0x080fe20003f86270 */
[----:B------:R-:W-:Y:S01]  /*3b50*/  @!P3 VIADD R4, R0, 0x38 ;  /* 0x000000380004b836 */ /* 0x000fe20000000000 */
[----:B------:R-:W-:Y:S01]  /*3b60*/  @!P3 FSEL R54, R54, -INF , !P1 ;  /* 0xff8000003636b808 */ /* 0x000fe20004800000 */
[----:B------:R-:W-:Y:S01]  /*3b70*/  @!P3 VIADD R0, R0, 0x39 ;  /* 0x000000390000b836 */ /* 0x000fe20000000000 */
[----:B------:R-:W-:Y:S03]  /*3b80*/  @!P3 FSEL R55, R55, -INF , !P6 ;  /* 0xff8000003737b808 */ /* 0x000fe60007000000 */
[----:B------:R-:W-:Y:S01]  /*3b90*/  MUFU.EX2 R162, R51 ;  /* 0x0000003300a27308 */ /* 0x000fe20000000800 */
[-C--:B------:R-:W-:Y:S01]  /*3ba0*/  @!P3 ISETP.GE.AND P1, PT, R4, R151.reuse, PT ;  /* 0x000000970400b20c */ /* 0x080fe20003f26270 */
[----:B------:R-:W-:Y:S01]  /*3bb0*/  FFMA.FTZ R53, R53, UR15, -R149 ;  /* 0x0000000f35357c23 */ /* 0x000fe20008010895 */
        /* <DEDUP_REMOVED lines=8> */
[----:B------:R-:W-:Y:S01]  /*3c40*/  @!P3 FSEL R59, R59, -INF , !P4 ;  /* 0xff8000003b3bb808 */ /* 0x000fe20006000000 */
[--C-:B------:R-:W-:Y:S01]  /*3c50*/  FFMA.FTZ R57, R57, UR15, -R3.reuse ;  /* 0x0000000f39397c23 */ /* 0x100fe20008010803 */
[----:B------:R-:W-:Y:S01]  /*3c60*/  @!P3 FSEL R60, R60, -INF , !P1 ;  /* 0xff8000003c3cb808 */ /* 0x000fe20004800000 */
[--C-:B------:R-:W-:Y:S01]  /*3c70*/  FFMA.FTZ R58, R58, UR15, -R2.reuse ;  /* 0x0000000f3a3a7c23 */ /* 0x100fe20008010802 */
[----:B------:R-:W-:Y:S03]  /*3c80*/  @!P3 FSEL R61, R61, -INF , !P6 ;  /* 0xff8000003d3db808 */ /* 0x000fe60007000000 */
[----:B------:R-:W-:Y:S01]  /*3c90*/  MUFU.EX2 R167, R57 ;  /* 0x0000003900a77308 */ /* 0x000fe20000000800 */
[-C--:B------:R-:W-:Y:S01]  /*3ca0*/  @!P3 ISETP.GE.AND P0, PT, R4, R150.reuse, PT ;  /* 0x000000960400b20c */ /* 0x080fe20003f06270 */
[--C-:B------:R-:W-:Y:S01]  /*3cb0*/  FFMA.FTZ R60, R60, UR15, -R3.reuse ;  /* 0x0000000f3c3c7c23 */ /* 0x100fe20008010803 */
[----:B------:R-:W-:Y:S01]  /*3cc0*/  @!P3 ISETP.GE.AND P2, PT, R0, R150, PT ;  /* 0x000000960000b20c */ /* 0x000fe20003f46270 */
[----:B------:R-:W-:Y:S01]  /*3cd0*/  FFMA.FTZ R3, R61, UR15, -R3 ;  /* 0x0000000f3d037c23 */ /* 0x000fe20008010803 */
[-C--:B------:R-:W-:Y:S01]  /*3ce0*/  @!P3 ISETP.GE.AND P5, PT, R4, R153.reuse, PT ;  /* 0x000000990400b20c */ /* 0x080fe20003fa6270 */
[----:B------:R-:W-:Y:S01]  /*3cf0*/  FFMA.FTZ R59, R59, UR15, -R2 ;  /* 0x0000000f3b3b7c23 */ /* 0x000fe20008010802 */
[----:B------:R-:W-:Y:S03]  /*3d00*/  @!P3 ISETP.GE.AND P4, PT, R0, R153, PT ;  /* 0x000000990000b20c */ /* 0x000fe60003f86270 */
[----:B------:R-:W-:Y:S01]  /*3d10*/  MUFU.EX2 R159, R60 ;  /* 0x0000003c009f7308 */ /* 0x000fe20000000800 */
[-C--:B------:R-:W-:Y:S01]  /*3d20*/  @!P3 ISETP.GE.AND P1, PT, R4, R152.reuse, PT ;  /* 0x000000980400b20c */ /* 0x080fe20003f26270 */
[----:B------:R-:W-:Y:S01]  /*3d30*/  IMAD.WIDE.U32 R4, R155, -0x326172a9, RZ ;  /* 0xcd9e8d579b047825 */ /* 0x000fe200078e00ff */
[----:B------:R-:W-:Y:S02]  /*3d40*/  @!P3 ISETP.GE.AND P6, PT, R0, R152, PT ;  /* 0x000000980000b20c */ /* 0x000fe40003fc6270 */
[----:B------:R-:W-:Y:S01]  /*3d50*/  LOP3.LUT R158, R171, UR37, R158, 0x96, !PT ;  /* 0x00000025ab9e7c12 */ /* 0x000fe2000f8e969e */
[----:B------:R-:W-:Y:S01]  /*3d60*/  FFMA.FTZ R0, R15, UR15, -R2 ;  /* 0x0000000f0f007c23 */ /* 0x000fe20008010802 */
[----:B------:R-:W-:Y:S03]  /*3d70*/  LOP3.LUT R150, R133, UR33, R168, 0x96, !PT ;  /* 0x0000002185967c12 */ /* 0x000fe6000f8e96a8 */
[----:B------:R-:W-:Y:S01]  /*3d80*/  MUFU.EX2 R155, R48 ;  /* 0x00000030009b7308 */ /* 0x000fe20000000800 */
[----:B-1----:R-:W-:Y:S01]  /*3d90*/  LOP3.LUT R12, R9, UR36, R166, 0x96, !PT ;  /* 0x00000024090c7c12 */ /* 0x002fe2000f8e96a6 */
[----:B---3--:R-:W-:Y:S01]  /*3da0*/  IMAD.WIDE.U32 R14, R158, -0x326172a9, RZ ;  /* 0xcd9e8d579e0e7825 */ /* 0x008fe200078e00ff */
[----:B------:R-:W-:Y:S02]  /*3db0*/  LOP3.LUT R142, R5, UR36, R164, 0x96, !PT ;  /* 0x00000024058e7c12 */ /* 0x000fe4000f8e96a4 */
[----:B------:R-:W-:Y:S01]  /*3dc0*/  LOP3.LUT R140, R11, UR33, R188, 0x96, !PT ;  /* 0x000000210b8c7c12 */ /* 0x000fe2000f8e96bc */
[----:B------:R-:W-:Y:S01]  /*3dd0*/  IMAD.WIDE.U32 R150, R150, -0x326172a9, RZ ;  /* 0xcd9e8d5796967825 */ /* 0x000fe200078e00ff */
[----:B------:R-:W-:Y:S03]  /*3de0*/  LOP3.LUT R11, R15, UR36, R164, 0x96, !PT ;  /* 0x000000240f0b7c12 */ /* 0x000fe6000f8e96a4 */
[----:B------:R1:W3:Y:S01]  /*3df0*/  MUFU.EX2 R224, R0 ;  /* 0x0000000000e07308 */ /* 0x0002e20000000800 */
[----:B------:R-:W-:Y:S01]  /*3e00*/  LOP3.LUT R152, R147, UR33, R190, 0x96, !PT ;  /* 0x0000002193987c12 */ /* 0x000fe2000f8e96be */
[----:B------:R-:W-:Y:S01]  /*3e10*/  IMAD.WIDE.U32 R142, R142, -0x2daee0ad, RZ ;  /* 0xd2511f538e8e7825 */ /* 0x000fe200078e00ff */
[----:B------:R-:W-:Y:S02]  /*3e20*/  LOP3.LUT R133, R151, UR32, R8, 0x96, !PT ;  /* 0x0000002097857c12 */ /* 0x000fe4000f8e9608 */
[----:B------:R-:W-:Y:S01]  /*3e30*/  LOP3.LUT R154, R145, UR33, R170, 0x96, !PT ;  /* 0x00000021919a7c12 */ /* 0x000fe2000f8e96aa */
[----:B----4-:R-:W-:Y:S01]  /*3e40*/  IMAD.WIDE.U32 R6, R156, -0x326172a9, RZ ;  /* 0xcd9e8d579c067825 */ /* 0x010fe200078e00ff */
[----:B------:R-:W-:Y:S03]  /*3e50*/  LOP3.LUT R145, R143, UR31, R10, 0x96, !PT ;  /* 0x0000001f8f917c12 */ /* 0x000fe6000f8e960a */
[----:B------:R-:W-:Y:S01]  /*3e60*/  MUFU.EX2 R190, R34 ;  /* 0x0000002200be7308 */ /* 0x000fe20000000800 */
[----:B------:R-:W-:Y:S01]  /*3e70*/  @!P3 FSEL R65, R65, -INF , !P4 ;  /* 0xff8000004141b808 */ /* 0x000fe20006000000 */
[----:B------:R-:W-:Y:S01]  /*3e80*/  IMAD.WIDE.U32 R12, R12, -0x2daee0ad, RZ ;  /* 0xd2511f530c0c7825 */ /* 0x000fe200078e00ff */
[----:B------:R-:W-:Y:S02]  /*3e90*/  LOP3.LUT R166, R7, UR36, R166, 0x96, !PT ;  /* 0x0000002407a67c12 */ /* 0x000fe4000f8e96a6 */
[----:B------:R-:W-:Y:S01]  /*3ea0*/  @!P3 FSEL R66, R66, -INF , !P1 ;  /* 0xff8000004242b808 */ /* 0x000fe20004800000 */
[----:B--2---:R-:W-:Y:S01]  /*3eb0*/  IMAD.WIDE.U32 R140, R140, -0x326172a9, RZ ;  /* 0xcd9e8d578c8c7825 */ /* 0x004fe200078e00ff */
        /* <DEDUP_REMOVED lines=14> */
[----:B-1----:R-:W-:Y:S03]  /*3fa0*/  LOP3.LUT R0, R11, UR31, R144, 0x96, !PT ;  /* 0x0000001f0b007c12 */ /* 0x002fe6000f8e9690 */
[----:B------:R-:W-:Y:S01]  /*3fb0*/  MUFU.EX2 R194, R21 ;  /* 0x0000001500c27308 */ /* 0x000fe20000000800 */
[--C-:B------:R-:W-:Y:S01]  /*3fc0*/  FFMA.FTZ R64, R64, UR15, -R149.reuse ;  /* 0x0000000f40407c23 */ /* 0x100fe20008010895 */
[----:B------:R-:W-:Y:S01]  /*3fd0*/  IMAD.WIDE.U32 R4, R166, -0x2daee0ad, RZ ;  /* 0xd2511f53a6047825 */ /* 0x000fe200078e00ff */
[----:B------:R-:W-:Y:S03]  /*3fe0*/  LOP3.LUT R141, R9, UR32, R14, 0x96, !PT ;  /* 0x00000020098d7c12 */ /* 0x000fe6000f8e960e */
[----:B------:R-:W-:Y:S01]  /*3ff0*/  FFMA.FTZ R149, R65, UR15, -R149 ;  /* 0x0000000f41957c23 */ /* 0x000fe20008010895 */
[----:B------:R-:W-:Y:S01]  /*4000*/  IMAD.WIDE.U32 R144, R145, -0x326172a9, RZ ;  /* 0xcd9e8d5791907825 */ /* 0x000fe200078e00ff */
[----:B------:R-:W-:Y:S02]  /*4010*/  LOP3.LUT R16, R5, UR31, R146, 0x96, !PT ;  /* 0x0000001f05107c12 */ /* 0x000fe4000f8e9692 */
[----:B------:R1:W-:Y:S01]  /*4020*/  MUFU.EX2 R196, R20 ;  /* 0x0000001400c47308 */ /* 0x0003e20000000800 */
[----:B------:R-:W-:Y:S01]  /*4030*/  FFMA.FTZ R62, R62, UR15, -R2 ;  /* 0x0000000f3e3e7c23 */ /* 0x000fe20008010802 */
[----:B------:R-:W-:Y:S01]  /*4040*/  IMAD.WIDE.U32 R12, R13, -0x326172a9, RZ ;  /* 0xcd9e8d570d0c7825 */ /* 0x000fe200078e00ff */
[----:B------:R-:W-:Y:S03]  /*4050*/  LOP3.LUT R5, R145, UR30, R140, 0x96, !PT ;  /* 0x0000001e91057c12 */ /* 0x000fe6000f8e968c */
[----:B------:R-:W-:Y:S01]  /*4060*/  FFMA.FTZ R2, R63, UR15, -R2 ;  /* 0x0000000f3f027c23 */ /* 0x000fe20008010802 */
[----:B------:R-:W-:Y:S01]  /*4070*/  IMAD.WIDE.U32 R146, R147, -0x2daee0ad, RZ ;  /* 0xd2511f5393927825 */ /* 0x000fe200078e00ff */
[----:B------:R-:W-:Y:S02]  /*4080*/  LOP3.LUT R9, R13, UR30, R150, 0x96, !PT ;  /* 0x0000001e0d097c12 */ /* 0x000fe4000f8e9696 */
[----:B------:R-:W-:Y:S01]  /*4090*/  MUFU.EX2 R206, R22 ;  /* 0x0000001600ce7308 */ /* 0x000fe20000000800 */
[----:B------:R-:W-:Y:S01]  /*40a0*/  FFMA.FTZ R66, R66, UR15, -R148 ;  /* 0x0000000f42427c23 */ /* 0x000fe20008010894 */
[----:B------:R-:W-:Y:S01]  /*40b0*/  IMAD.WIDE.U32 R18, R0, -0x326172a9, RZ ;  /* 0xcd9e8d5700127825 */ /* 0x000fe200078e00ff */
[----:B------:R-:W-:Y:S03]  /*40c0*/  LOP3.LUT R133, R147, UR19, R4, 0x96, !PT ;  /* 0x0000001393857c12 */ /* 0x000fe6000f8e9604 */
[----:B------:R-:W-:Y:S01]  /*40d0*/  FFMA.FTZ R148, R67, UR15, -R148 ;  /* 0x0000000f43947c23 */ /* 0x000fe20008010894 */
[----:B------:R-:W-:Y:S01]  /*40e0*/  IMAD.WIDE.U32 R14, R15, -0x2daee0ad, RZ ;  /* 0xd2511f530f0e7825 */ /* 0x000fe200078e00ff */
[----:B------:R-:W-:Y:S02]  /*40f0*/  LOP3.LUT R150, R19, UR30, R8, 0x96, !PT ;  /* 0x0000001e13967c12 */ /* 0x000fe4000f8e9608 */
[----:B------:R2:W-:Y:S01]  /*4100*/  MUFU.EX2 R203, R23 ;  /* 0x0000001700cb7308 */ /* 0x0005e20000000800 */
[----:B------:R-:W-:Y:S01]  /*4110*/  IMAD.WIDE.U32 R140, R141, -0x2daee0ad, RZ ;  /* 0xd2511f538d8c7825 */ /* 0x000fe200078e00ff */
[----:B------:R-:W-:Y:S03]  /*4120*/  LOP3.LUT R142, R15, UR19, R142, 0x96, !PT ;  /* 0x000000130f8e7c12 */ /* 0x000fe6000f8e968e */
[----:B------:R-:W-:Y:S01]  /*4130*/  IMAD.WIDE.U32 R16, R16, -0x326172a9, RZ ;  /* 0xcd9e8d5710107825 */ /* 0x000fe200078e00ff */
[----:B------:R-:W-:Y:S04]  /*4140*/  LOP3.LUT R145, R141, UR19, R10, 0x96, !PT ;  /* 0x000000138d917c12 */ /* 0x000fe8000f8e960a */
[----:B------:R4:W-:Y:S01]  /*4150*/  MUFU.EX2 R210, R24 ;  /* 0x0000001800d27308 */ /* 0x0009e20000000800 */
[----:B------:R-:W-:Y:S01]  /*4160*/  IMAD.WIDE.U32 R6, R6, -0x326172a9, RZ ;  /* 0xcd9e8d5706067825 */ /* 0x000fe200078e00ff */
[----:B------:R-:W-:Y:S03]  /*4170*/  LOP3.LUT R152, R17, UR30, R152, 0x96, !PT ;  /* 0x0000001e11987c12 */ /* 0x000fe6000f8e9698 */
[----:B------:R-:W-:Y:S01]  /*4180*/  IMAD.WIDE.U32 R8, R9, -0x2daee0ad, RZ ;  /* 0xd2511f5309087825 */ /* 0x000fe200078e00ff */
[----:B------:R-:W-:Y:S04]  /*4190*/  LOP3.LUT R12, R7, UR18, R12, 0x96, !PT ;  /* 0x00000012070c7c12 */ /* 0x000fe8000f8e960c */
[----:B------:R-:W-:Y:S01]  /*41a0*/  MUFU.EX2 R166, R32 ;  /* 0x0000002000a67308 */ /* 0x000fe20000000800 */
[C---:B------:R-:W-:Y:S01]  /*41b0*/  LOP3.LUT R17, R6.reuse, 0xff, RZ, 0xc0, !PT ;  /* 0x000000ff06117812 */ /* 0x040fe200078ec0ff */
[----:B------:R-:W-:Y:S01]  /*41c0*/  IMAD.WIDE.U32 R4, R5, -0x2daee0ad, RZ ;  /* 0xd2511f5305047825 */ /* 0x000fe200078e00ff */
[----:B-1----:R-:W-:Y:S02]  /*41d0*/  SHF.R.U32.HI R20, RZ, 0x18, R8 ;  /* 0x00000018ff147819 */ /* 0x002fe40000011608 */
[----:B------:R-:W-:Y:S02]  /*41e0*/  SHF.R.U32.HI R15, RZ, 0x18, R6 ;  /* 0x00000018ff0f7819 */ /* 0x000fe40000011606 */
[----:B------:R-:W-:Y:S03]  /*41f0*/  SHF.R.U32.HI R147, RZ, 0x10, R4 ;  /* 0x00000010ff937819 */ /* 0x000fe60000011604 */
[----:B------:R-:W-:Y:S01]  /*4200*/  MUFU.EX2 R154, R49 ;  /* 0x00000031009a7308 */ /* 0x000fe20000000800 */
[----:B------:R-:W-:Y:S02]  /*4210*/  LOP3.LUT R141, R6, 0xffff, RZ, 0xc0, !PT ;  /* 0x0000ffff068d7812 */ /* 0x000fe400078ec0ff */
[----:B------:R-:W-:Y:S01]  /*4220*/  SHF.R.U32.HI R143, RZ, 0x10, R6 ;  /* 0x00000010ff8f7819 */ /* 0x000fe20000011606 */
[----:B------:R-:W-:Y:S01]  /*4230*/  IMAD.WIDE.U32 R6, R133, -0x326172a9, RZ ;  /* 0xcd9e8d5785067825 */ /* 0x000fe200078e00ff */
[----:B------:R-:W-:Y:S02]  /*4240*/  LOP3.LUT R11, R9, UR17, R132, 0x96, !PT ;  /* 0x00000011090b7c12 */ /* 0x000fe4000f8e9684 */
[----:B------:R-:W-:Y:S03]  /*4250*/  LOP3.LUT R13, R5, UR17, R14, 0x96, !PT ;  /* 0x00000011050d7c12 */ /* 0x000fe6000f8e960e */
[----:B------:R-:W-:Y:S01]  /*4260*/  MUFU.EX2 R151, R66 ;  /* 0x0000004200977308 */ /* 0x000fe20000000800 */
[C---:B------:R-:W-:Y:S02]  /*4270*/  LOP3.LUT R14, R4.reuse, 0xff, RZ, 0xc0, !PT ;  /* 0x000000ff040e7812 */ /* 0x040fe400078ec0ff */
[----:B------:R-:W-:Y:S02]  /*4280*/  SHF.R.U32.HI R21, RZ, 0x18, R4 ;  /* 0x00000018ff157819 */ /* 0x000fe40000011604 */
[----:B------:R-:W-:Y:S01]  /*4290*/  LOP3.LUT R132, R4, 0xffff, RZ, 0xc0, !PT ;  /* 0x0000ffff04847812 */ /* 0x000fe200078ec0ff */
[----:B------:R-:W-:Y:S01]  /*42a0*/  IMAD.WIDE.U32 R4, R142, -0x326172a9, RZ ;  /* 0xcd9e8d578e047825 */ /* 0x000fe200078e00ff */
[----:B------:R-:W-:Y:S03]  /*42b0*/  LOP3.LUT R10, R7, UR18, R16, 0x96, !PT ;  /* 0x00000012070a7c12 */ /* 0x000fe6000f8e9610 */
[----:B------:R-:W-:Y:S01]  /*42c0*/  MUFU.EX2 R168, R62 ;  /* 0x0000003e00a87308 */ /* 0x000fe20000000800 */
[C---:B------:R-:W-:Y:S02]  /*42d0*/  LOP3.LUT R19, R8.reuse, 0xff, RZ, 0xc0, !PT ;  /* 0x000000ff08137812 */ /* 0x040fe400078ec0ff */
[----:B------:R-:W-:Y:S01]  /*42e0*/  LOP3.LUT R0, R5, UR18, R144, 0x96, !PT ;  /* 0x0000001205007c12 */ /* 0x000fe2000f8e9690 */
[----:B------:R-:W-:Y:S01]  /*42f0*/  IMAD.U32 R144, RZ, RZ, UR8 ;  /* 0x00000008ff907e24 */ /* 0x000fe2000f8e00ff */
[----:B--2---:R-:W-:Y:S02]  /*4300*/  LOP3.LUT R23, R8, 0xffff, RZ, 0xc0, !PT ;  /* 0x0000ffff08177812 */ /* 0x004fe400078ec0ff */
[----:B------:R-:W-:Y:S03]  /*4310*/  SHF.R.U32.HI R133, RZ, 0x10, R8 ;  /* 0x00000010ff857819 */ /* 0x000fe60000011608 */
[----:B------:R-:W-:Y:S01]  /*4320*/  MUFU.EX2 R164, R2 ;  /* 0x0000000200a47308 */ /* 0x000fe20000000800 */
[----:B------:R-:W-:Y:S02]  /*4330*/  LOP3.LUT R8, R4, 0xff, RZ, 0xc0, !PT ;  /* 0x000000ff04087812 */ /* 0x000fe400078ec0ff */
[C---:B------:R-:W-:Y:S02]  /*4340*/  LOP3.LUT R16, R6.reuse, 0xff, RZ, 0xc0, !PT ;  /* 0x000000ff06107812 */ /* 0x040fe400078ec0ff */
[--C-:B------:R-:W-:Y:S02]  /*4350*/  SHF.R.U32.HI R22, RZ, 0x18, R6.reuse ;  /* 0x00000018ff167819 */ /* 0x100fe40000011606 */
[----:B----4-:R-:W-:Y:S03]  /*4360*/  SHF.R.U32.HI R24, RZ, 0x10, R6 ;  /* 0x00000010ff187819 */ /* 0x010fe60000011606 */
[----:B------:R-:W-:Y:S01]  /*4370*/  MUFU.EX2 R153, R52 ;  /* 0x0000003400997308 */ /* 0x000fe20000000800 */
[----:B------:R-:W-:Y:S02]  /*4380*/  LOP3.LUT R134, R6, 0xffff, RZ, 0xc0, !PT ;  /* 0x0000ffff06867812 */ /* 0x000fe400078ec0ff */
[----:B------:R-:W-:Y:S02]  /*4390*/  LOP3.LUT R6, R4, 0xffff, RZ, 0xc0, !PT ;  /* 0x0000ffff04067812 */ /* 0x000fe400078ec0ff */
[C---:B------:R-:W-:Y:S02]  /*43a0*/  LOP3.LUT R5, R12.reuse, 0xff, RZ, 0xc0, !PT ;  /* 0x000000ff0c057812 */ /* 0x040fe400078ec0ff */
[--C-:B------:R-:W-:Y:S03]  /*43b0*/  SHF.R.U32.HI R9, RZ, 0x10, R4.reuse ;  /* 0x00000010ff097819 */ /* 0x100fe60000011604 */
[----:B------:R-:W-:Y:S01]  /*43c0*/  MUFU.EX2 R158, R54 ;  /* 0x00000036009e7308 */ /* 0x000fe20000000800 */
[----:B------:R-:W-:Y:S02]  /*43d0*/  ISETP.LE.U32.AND P4, PT, R5, UR16, PT ;  /* 0x0000001005007c0c */ /* 0x000fe4000bf83070 */
[----:B------:R-:W-:Y:S02]  /*43e0*/  SHF.R.U32.HI R7, RZ, 0x18, R4 ;  /* 0x00000018ff077819 */ /* 0x000fe40000011604 */
[----:B------:R-:W-:Y:S02]  /*43f0*/  LOP3.LUT R4, R12, 0xffff, RZ, 0xc0, !PT ;  /* 0x0000ffff0c047812 */ /* 0x000fe400078ec0ff */
[----:B------:R-:W-:Y:S03]  /*4400*/  SHF.R.U32.HI R5, RZ, 0x10, R12 ;  /* 0x00000010ff057819 */ /* 0x000fe6000001160c */
[----:B------:R-:W-:Y:S01]  /*4410*/  MUFU.EX2 R169, R56 ;  /* 0x0000003800a97308 */ /* 0x000fe20000000800 */
[----:B------:R-:W-:Y:S02]  /*4420*/  SHF.R.U32.HI R4, RZ, 0x8, R4 ;  /* 0x00000008ff047819 */ /* 0x000fe40000011604 */
[----:B------:R-:W-:Y:S02]  /*4430*/  LOP3.LUT R5, R5, 0xff, RZ, 0xc0, !PT ;  /* 0x000000ff05057812 */ /* 0x000fe400078ec0ff */
[----:B------:R-:W-:Y:S01]  /*4440*/  LOP3.LUT R4, R4, 0xffff, RZ, 0xc0, !PT ;  /* 0x0000ffff04047812 */ /* 0x000fe200078ec0ff */
[----:B------:R-:W-:Y:S01]  /*4450*/  @!P4 FADD.FTZ R198, -R198, -RZ ;  /* 0x800000ffc6c6c221 */ /* 0x000fe20000010100 */
[----:B------:R-:W-:Y:S03]  /*4460*/  SHF.R.U32.HI R12, RZ, 0x18, R12 ;  /* 0x00000018ff0c7819 */ /* 0x000fe6000001160c */
[----:B------:R-:W-:Y:S01]  /*4470*/  MUFU.EX2 R170, R59 ;  /* 0x0000003b00aa7308 */ /* 0x000fe20000000800 */
[----:B------:R-:W-:Y:S02]  /*4480*/  ISETP.LE.U32.AND P1, PT, R4, UR16, PT ;  /* 0x0000001004007c0c */ /* 0x000fe4000bf23070 */
[----:B------:R-:W-:Y:S02]  /*4490*/  ISETP.LE.U32.AND P3, PT, R5, UR16, PT ;  /* 0x0000001005007c0c */ /* 0x000fe4000bf63070 */
[C---:B------:R-:W-:Y:S02]  /*44a0*/  LOP3.LUT R5, R0.reuse, 0xff, RZ, 0xc0, !PT ;  /* 0x000000ff00057812 */ /* 0x040fe400078ec0ff */
[----:B------:R-:W-:Y:S03]  /*44b0*/  LOP3.LUT R4, R0, 0xffff, RZ, 0xc0, !PT ;  /* 0x0000ffff00047812 */ /* 0x000fe600078ec0ff */
[----:B------:R-:W-:Y:S01]  /*44c0*/  MUFU.EX2 R216, R27 ;  /* 0x0000001b00d87308 */ /* 0x000fe20000000800 */
[----:B------:R-:W-:Y:S02]  /*44d0*/  ISETP.LE.U32.AND P4, PT, R5, UR16, PT ;  /* 0x0000001005007c0c */ /* 0x000fe4000bf83070 */
[----:B------:R-:W-:Y:S02]  /*44e0*/  ISETP.LE.U32.AND P6, PT, R12, UR16, PT ;  /* 0x000000100c007c0c */ /* 0x000fe4000bfc3070 */
[----:B------:R-:W-:Y:S01]  /*44f0*/  SHF.R.U32.HI R4, RZ, 0x8, R4 ;  /* 0x00000008ff047819 */ /* 0x000fe20000011604 */
[----:B------:R-:W-:Y:S01]  /*4500*/  @!P1 FADD.FTZ R212, -R212, -RZ ;  /* 0x800000ffd4d49221 */ /* 0x000fe20000010100 */
[--C-:B------:R-:W-:Y:S01]  /*4510*/  SHF.R.U32.HI R5, RZ, 0x10, R0.reuse ;  /* 0x00000010ff057819 */ /* 0x100fe20000011600 */
[----:B------:R-:W-:Y:S01]  /*4520*/  @!P3 FADD.FTZ R219, -R219, -RZ ;  /* 0x800000ffdbdbb221 */ /* 0x000fe20000010100 */
[----:B------:R-:W-:Y:S01]  /*4530*/  LOP3.LUT R4, R4, 0xffff, RZ, 0xc0, !PT ;  /* 0x0000ffff04047812 */ /* 0x000fe200078ec0ff */
[----:B------:R-:W1:Y:S01]  /*4540*/  MUFU.EX2 R208, R28 ;  /* 0x0000001c00d07308 */ /* 0x000e620000000800 */
[----:B------:R-:W-:Y:S02]  /*4550*/  LOP3.LUT R5, R5, 0xff, RZ, 0xc0, !PT ;  /* 0x000000ff05057812 */ /* 0x000fe400078ec0ff */
[----:B------:R-:W-:Y:S01]  /*4560*/  ISETP.LE.U32.AND P1, PT, R4, UR16, PT ;  /* 0x0000001004007c0c */ /* 0x000fe2000bf23070 */
[----:B------:R-:W-:Y:S01]  /*4570*/  @!P4 FADD.FTZ R223, -R223, -RZ ;  /* 0x800000ffdfdfc221 */ /* 0x000fe20000010100 */
[----:B------:R-:W-:Y:S01]  /*4580*/  ISETP.LE.U32.AND P4, PT, R8, UR16, PT ;  /* 0x0000001008007c0c */ /* 0x000fe2000bf83070 */
[----:B------:R-:W-:Y:S01]  /*4590*/  @!P6 FADD.FTZ R218, -R218, -RZ ;  /* 0x800000ffdadae221 */ /* 0x000fe20000010100 */
[----:B------:R-:W-:Y:S03]  /*45a0*/  SHF.R.U32.HI R0, RZ, 0x18, R0 ;  /* 0x00000018ff007819 */ /* 0x000fe60000011600 */
[----:B------:R-:W-:Y:S01]  /*45b0*/  MUFU.EX2 R211, R25 ;  /* 0x0000001900d37308 */ /* 0x000fe20000000800 */
[----:B------:R-:W-:Y:S02]  /*45c0*/  ISETP.LE.U32.AND P3, PT, R5, UR16, PT ;  /* 0x0000001005007c0c */ /* 0x000fe4000bf63070 */
[----:B------:R-:W-:Y:S02]  /*45d0*/  ISETP.LE.U32.AND P6, PT, R0, UR16, PT ;  /* 0x0000001000007c0c */ /* 0x000fe4000bfc3070 */
[----:B------:R-:W-:Y:S02]  /*45e0*/  SHF.R.U32.HI R0, RZ, 0x8, R6 ;  /* 0x00000008ff007819 */ /* 0x000fe40000011606 */
[----:B------:R-:W-:Y:S01]  /*45f0*/  LOP3.LUT R4, R9, 0xff, RZ, 0xc0, !PT ;  /* 0x000000ff09047812 */ /* 0x000fe200078ec0ff */
[----:B------:R-:W-:Y:S01]  /*4600*/  @!P1 FADD.FTZ R222, -R222, -RZ ;  /* 0x800000ffdede9221 */ /* 0x000fe20000010100 */
[----:B------:R-:W-:Y:S01]  /*4610*/  LOP3.LUT R0, R0, 0xffff, RZ, 0xc0, !PT ;  /* 0x0000ffff00007812 */ /* 0x000fe200078ec0ff */
[----:B------:R-:W-:Y:S01]  /*4620*/  @!P4 FADD.FTZ R221, -R221, -RZ ;  /* 0x800000ffddddc221 */ /* 0x000fe20000010100 */
[----:B------:R-:W-:Y:S01]  /*4630*/  ISETP.LE.U32.AND P0, PT, R17, UR16, PT ;  /* 0x0000001011007c0c */ /* 0x000fe2000bf03070 */
[----:B------:R-:W-:Y:S01]  /*4640*/  MUFU.EX2 R207, R29 ;  /* 0x0000001d00cf7308 */ /* 0x000fe20000000800 */
[----:B------:R-:W-:Y:S01]  /*4650*/  ISETP.LE.U32.AND P1, PT, R0, UR16, PT ;  /* 0x0000001000007c0c */ /* 0x000fe2000bf23070 */
[----:B------:R-:W-:Y:S01]  /*4660*/  @!P3 FADD.FTZ R227, -R227, -RZ ;  /* 0x800000ffe3e3b221 */ /* 0x000fe20000010100 */
[----:B------:R-:W-:Y:S01]  /*4670*/  ISETP.LE.U32.AND P3, PT, R4, UR16, PT ;  /* 0x0000001004007c0c */ /* 0x000fe2000bf63070 */
[----:B------:R-:W-:Y:S01]  /*4680*/  @!P6 FADD.FTZ R226, -R226, -RZ ;  /* 0x800000ffe2e2e221 */ /* 0x000fe20000010100 */
[----:B------:R-:W-:Y:S02]  /*4690*/  SHF.R.U32.HI R0, RZ, 0x8, R141 ;  /* 0x00000008ff007819 */ /* 0x000fe4000001168d */
[----:B------:R-:W-:Y:S03]  /*46a0*/  LOP3.LUT R4, R143, 0xff, RZ, 0xc0, !PT ;  /* 0x000000ff8f047812 */ /* 0x000fe600078ec0ff */
[----:B------:R-:W-:Y:S01]  /*46b0*/  MUFU.EX2 R215, R30 ;  /* 0x0000001e00d77308 */ /* 0x000fe20000000800 */
        /* <DEDUP_REMOVED lines=10> */
[----:B------:R-:W2:Y:S01]  /*4760*/  MUFU.EX2 R214, R31 ;  /* 0x0000001f00d67308 */ /* 0x000ea20000000800 */
[----:B------:R-:W-:Y:S01]  /*4770*/  ISETP.LE.U32.AND P5, PT, R14, UR16, PT ;  /* 0x000000100e007c0c */ /* 0x000fe2000bfa3070 */
[----:B------:R-:W-:Y:S01]  /*4780*/  IMAD.U32 R145, RZ, RZ, UR7 ;  /* 0x00000007ff917e24 */ /* 0x000fe2000f8e00ff */
[----:B------:R-:W-:Y:S01]  /*4790*/  SHF.R.U32.HI R0, RZ, 0x8, R0 ;  /* 0x00000008ff007819 */ /* 0x000fe20000011600 */
[----:B---3--:R-:W-:Y:S01]  /*47a0*/  @!P6 FADD.FTZ R224, -R224, -RZ ;  /* 0x800000ffe0e0e221 */ /* 0x008fe20000010100 */
        /* <DEDUP_REMOVED lines=8> */
[----:B------:R-:W-:Y:S01]  /*4830*/  ISETP.LE.U32.AND P0, PT, R20, UR16, PT ;  /* 0x0000001014007c0c */ /* 0x000fe2000bf03070 */
[----:B-1----:R-:W-:Y:S01]  /*4840*/  @!P5 FADD.FTZ R208, -R208, -RZ ;  /* 0x800000ffd0d0d221 */ /* 0x002fe20000010100 */
[C---:B------:R-:W-:Y:S02]  /*4850*/  LOP3.LUT R14, R4.reuse, 0xff, RZ, 0xc0, !PT ;  /* 0x000000ff040e7812 */ /* 0x040fe400078ec0ff */
[----:B------:R-:W-:Y:S01]  /*4860*/  LOP3.LUT R19, R4, 0xffff, RZ, 0xc0, !PT ;  /* 0x0000ffff04137812 */ /* 0x000fe200078ec0ff */
[----:B--2---:R-:W-:Y:S01]  /*4870*/  @!P4 FADD.FTZ R214, -R214, -RZ ;  /* 0x800000ffd6d6c221 */ /* 0x004fe20000010100 */
[--C-:B------:R-:W-:Y:S03]  /*4880*/  SHF.R.U32.HI R21, RZ, 0x18, R4.reuse ;  /* 0x00000018ff157819 */ /* 0x100fe60000011604 */
[----:B------:R-:W-:Y:S01]  /*4890*/  MUFU.EX2 R160, R37 ;  /* 0x0000002500a07308 */ /* 0x000fe20000000800 */
[----:B------:R-:W-:Y:S01]  /*48a0*/  SHF.R.U32.HI R20, RZ, 0x10, R4 ;  /* 0x00000010ff147819 */ /* 0x000fe20000011604 */
[----:B------:R-:W-:Y:S01]  /*48b0*/  @!P6 FADD.FTZ R166, -R166, -RZ ;  /* 0x800000ffa6a6e221 */ /* 0x000fe20000010100 */
[----:B------:R-:W-:Y:S01]  /*48c0*/  LOP3.LUT R4, R13, 0xff, RZ, 0xc0, !PT ;  /* 0x000000ff0d047812 */ /* 0x000fe200078ec0ff */
[----:B------:R-:W-:Y:S01]  /*48d0*/  @!P1 FADD.FTZ R194, -R194, -RZ ;  /* 0x800000ffc2c29221 */ /* 0x000fe20000010100 */
[----:B------:R-:W-:Y:S01]  /*48e0*/  SHF.R.U32.HI R0, RZ, 0x10, R11 ;  /* 0x00000010ff007819 */ /* 0x000fe2000001160b */
[----:B------:R-:W-:Y:S01]  /*48f0*/  @!P0 FADD.FTZ R189, -R189, -RZ ;  /* 0x800000ffbdbd8221 */ /* 0x000fe20000010100 */
[----:B------:R-:W-:Y:S03]  /*4900*/  ISETP.LE.U32.AND P1, PT, R4, UR16, PT ;  /* 0x0000001004007c0c */ /* 0x000fe6000bf23070 */
[----:B------:R-:W-:Y:S01]  /*4910*/  MUFU.EX2 R188, R38 ;  /* 0x0000002600bc7308 */ /* 0x000fe20000000800 */
[----:B------:R-:W-:Y:S02]  /*4920*/  LOP3.LUT R6, R11, 0xff, RZ, 0xc0, !PT ;  /* 0x000000ff0b067812 */ /* 0x000fe400078ec0ff */
[----:B------:R-:W-:Y:S02]  /*4930*/  LOP3.LUT R0, R0, 0xff, RZ, 0xc0, !PT ;  /* 0x000000ff00007812 */ /* 0x000fe400078ec0ff */
[----:B------:R-:W-:Y:S01]  /*4940*/  ISETP.LE.U32.AND P3, PT, R6, UR16, PT ;  /* 0x0000001006007c0c */ /* 0x000fe2000bf63070 */
[----:B------:R-:W-:Y:S01]  /*4950*/  IMAD.WIDE.U32 R6, R152, -0x2daee0ad, RZ ;  /* 0xd2511f5398067825 */ /* 0x000fe200078e00ff */
[----:B------:R-:W-:Y:S03]  /*4960*/  ISETP.LE.U32.AND P2, PT, R0, UR16, PT ;  /* 0x0000001000007c0c */ /* 0x000fe6000bf43070 */
[----:B------:R-:W-:Y:S01]  /*4970*/  MUFU.EX2 R171, R39 ;  /* 0x0000002700ab7308 */ /* 0x000fe20000000800 */
[--C-:B------:R-:W-:Y:S02]  /*4980*/  SHF.R.U32.HI R4, RZ, 0x10, R13.reuse ;  /* 0x00000010ff047819 */ /* 0x100fe4000001160d */
[----:B------:R-:W-:Y:S01]  /*4990*/  LOP3.LUT R0, R13, 0xffff, RZ, 0xc0, !PT ;  /* 0x0000ffff0d007812 */ /* 0x000fe200078ec0ff */
[----:B------:R-:W-:Y:S01]  /*49a0*/  @!P1 FADD.FTZ R210, -R210, -RZ ;  /* 0x800000ffd2d29221 */ /* 0x000fe20000010100 */
[----:B------:R-:W-:Y:S02]  /*49b0*/  SHF.R.U32.HI R13, RZ, 0x18, R13 ;  /* 0x00000018ff0d7819 */ /* 0x000fe4000001160d */
[----:B------:R-:W-:Y:S03]  /*49c0*/  SHF.R.U32.HI R11, RZ, 0x18, R11 ;  /* 0x00000018ff0b7819 */ /* 0x000fe6000001160b */
[----:B------:R-:W-:Y:S01]  /*49d0*/  MUFU.EX2 R195, R41 ;  /* 0x0000002900c37308 */ /* 0x000fe20000000800 */
[----:B------:R-:W-:Y:S01]  /*49e0*/  ISETP.LE.U32.AND P1, PT, R13, UR16, PT ;  /* 0x000000100d007c0c */ /* 0x000fe2000bf23070 */
[----:B------:R-:W-:Y:S01]  /*49f0*/  @!P3 FADD.FTZ R196, -R196, -RZ ;  /* 0x800000ffc4c4b221 */ /* 0x000fe20000010100 */
[----:B------:R-:W-:Y:S01]  /*4a00*/  SHF.R.U32.HI R0, RZ, 0x8, R0 ;  /* 0x00000008ff007819 */ /* 0x000fe20000011600 */
[----:B------:R-:W-:Y:S01]  /*4a10*/  @!P2 FADD.FTZ R206, -R206, -RZ ;  /* 0x800000ffcecea221 */ /* 0x000fe20000010100 */
[----:B------:R-:W-:Y:S02]  /*4a20*/  ISETP.LE.U32.AND P3, PT, R11, UR16, PT ;  /* 0x000000100b007c0c */ /* 0x000fe4000bf63070 */
[----:B------:R-:W-:Y:S03]  /*4a30*/  SHF.R.U32.HI R11, RZ, 0x8, R132 ;  /* 0x00000008ff0b7819 */ /* 0x000fe60000011684 */
[----:B------:R-:W-:Y:S01]  /*4a40*/  MUFU.EX2 R205, R42 ;  /* 0x0000002a00cd7308 */ /* 0x000fe20000000800 */
[----:B------:R-:W-:Y:S02]  /*4a50*/  LOP3.LUT R0, R0, 0xffff, RZ, 0xc0, !PT ;  /* 0x0000ffff00007812 */ /* 0x000fe400078ec0ff */
[----:B------:R-:W-:Y:S02]  /*4a60*/  LOP3.LUT R11, R11, 0xffff, RZ, 0xc0, !PT ;  /* 0x0000ffff0b0b7812 */ /* 0x000fe400078ec0ff */
[----:B------:R-:W-:Y:S01]  /*4a70*/  ISETP.LE.U32.AND P2, PT, R0, UR16, PT ;  /* 0x0000001000007c0c */ /* 0x000fe2000bf43070 */
[----:B------:R-:W-:Y:S01]  /*4a80*/  @!P1 FADD.FTZ R216, -R216, -RZ ;  /* 0x800000ffd8d89221 */ /* 0x000fe20000010100 */
[----:B------:R-:W-:Y:S03]  /*4a90*/  ISETP.LE.U32.AND P1, PT, R11, UR16, PT ;  /* 0x000000100b007c0c */ /* 0x000fe6000bf23070 */
[----:B------:R-:W-:Y:S01]  /*4aa0*/  MUFU.EX2 R197, R40 ;  /* 0x0000002800c57308 */ /* 0x000fe20000000800 */
[----:B------:R-:W-:Y:S01]  /*4ab0*/  LOP3.LUT R11, R147, 0xff, RZ, 0xc0, !PT ;  /* 0x000000ff930b7812 */ /* 0x000fe200078ec0ff */
[----:B------:R-:W-:Y:S01]  /*4ac0*/  @!P3 FADD.FTZ R203, -R203, -RZ ;  /* 0x800000ffcbcbb221 */ /* 0x000fe20000010100 */
[----:B------:R-:W-:Y:S02]  /*4ad0*/  LOP3.LUT R9, R5, UR18, R18, 0x96, !PT ;  /* 0x0000001205097c12 */ /* 0x000fe4000f8e9612 */
[----:B------:R-:W-:Y:S02]  /*4ae0*/  ISETP.LE.U32.AND P5, PT, R11, UR16, PT ;  /* 0x000000100b007c0c */ /* 0x000fe4000bfa3070 */
[----:B------:R-:W-:Y:S01]  /*4af0*/  LOP3.LUT R0, R4, 0xff, RZ, 0xc0, !PT ;  /* 0x000000ff04007812 */ /* 0x000fe200078ec0ff */
[----:B------:R-:W-:Y:S01]  /*4b00*/  IMAD.WIDE.U32 R4, R150, -0x2daee0ad, RZ ;  /* 0xd2511f5396047825 */ /* 0x000fe200078e00ff */
[C---:B------:R-:W-:Y:S01]  /*4b10*/  LOP3.LUT R17, R6.reuse, 0xffff, RZ, 0xc0, !PT ;  /* 0x0000ffff06117812 */ /* 0x040fe200078ec0ff */
[----:B------:R-:W-:Y:S01]  /*4b20*/  MUFU.EX2 R204, R43 ;  /* 0x0000002b00cc7308 */ /* 0x000fe20000000800 */
[--C-:B------:R-:W-:Y:S01]  /*4b30*/  SHF.R.U32.HI R18, RZ, 0x10, R6.reuse ;  /* 0x00000010ff127819 */ /* 0x100fe20000011606 */
[----:B------:R-:W-:Y:S01]  /*4b40*/  @!P2 FADD.FTZ R211, -R211, -RZ ;  /* 0x800000ffd3d3a221 */ /* 0x000fe20000010100 */
[----:B------:R-:W-:Y:S01]  /*4b50*/  LOP3.LUT R13, R6, 0xff, RZ, 0xc0, !PT ;  /* 0x000000ff060d7812 */ /* 0x000fe200078ec0ff */
[----:B------:R-:W-:Y:S01]  /*4b60*/  @!P1 FADD.FTZ R207, -R207, -RZ ;  /* 0x800000ffcfcf9221 */ /* 0x000fe20000010100 */
[----:B------:R-:W-:Y:S02]  /*4b70*/  SHF.R.U32.HI R12, RZ, 0x18, R6 ;  /* 0x00000018ff0c7819 */ /* 0x000fe40000011606 */
[----:B------:R-:W-:Y:S01]  /*4b80*/  SHF.R.U32.HI R6, RZ, 0x8, R23 ;  /* 0x00000008ff067819 */ /* 0x000fe20000011617 */
[----:B------:R-:W-:Y:S01]  /*4b90*/  @!P5 FADD.FTZ R215, -R215, -RZ ;  /* 0x800000ffd7d7d221 */ /* 0x000fe20000010100 */
[----:B------:R-:W-:Y:S01]  /*4ba0*/  ISETP.LE.U32.AND P3, PT, R0, UR16, PT ;  /* 0x0000001000007c0c */ /* 0x000fe2000bf63070 */
[----:B------:R-:W-:Y:S01]  /*4bb0*/  MUFU.EX2 R201, R46 ;  /* 0x0000002e00c97308 */ /* 0x000fe20000000800 */
[----:B------:R-:W-:Y:S02]  /*4bc0*/  ISETP.LE.U32.AND P2, PT, R16, UR16, PT ;  /* 0x0000001010007c0c */ /* 0x000fe4000bf43070 */
[----:B------:R-:W-:Y:S02]  /*4bd0*/  LOP3.LUT R0, R5, UR17, R140, 0x96, !PT ;  /* 0x0000001105007c12 */ /* 0x000fe4000f8e968c */
[C---:B------:R-:W-:Y:S02]  /*4be0*/  LOP3.LUT R16, R4.reuse, 0xffff, RZ, 0xc0, !PT ;  /* 0x0000ffff04107812 */ /* 0x040fe400078ec0ff */
[----:B------:R-:W-:Y:S03]  /*4bf0*/  LOP3.LUT R8, R7, UR17, R146, 0x96, !PT ;  /* 0x0000001107087c12 */ /* 0x000fe6000f8e9692 */
[----:B------:R-:W-:Y:S01]  /*4c00*/  MUFU.EX2 R200, R47 ;  /* 0x0000002f00c87308 */ /* 0x000fe20000000800 */
[----:B------:R-:W-:Y:S02]  /*4c10*/  LOP3.LUT R11, R4, 0xff, RZ, 0xc0, !PT ;  /* 0x000000ff040b7812 */ /* 0x000fe400078ec0ff */
[--C-:B------:R-:W-:Y:S02]  /*4c20*/  SHF.R.U32.HI R15, RZ, 0x18, R4.reuse ;  /* 0x00000018ff0f7819 */ /* 0x100fe40000011604 */
[----:B------:R-:W-:Y:S01]  /*4c30*/  SHF.R.U32.HI R7, RZ, 0x10, R4 ;  /* 0x00000010ff077819 */ /* 0x000fe20000011604 */
[----:B------:R-:W-:Y:S01]  /*4c40*/  @!P2 FADD.FTZ R155, -R155, -RZ ;  /* 0x800000ff9b9ba221 */ /* 0x000fe20000010100 */
[----:B------:R-:W-:Y:S03]  /*4c50*/  LOP3.LUT R5, R6, 0xffff, RZ, 0xc0, !PT ;  /* 0x0000ffff06057812 */ /* 0x000fe600078ec0ff */
[----:B------:R-:W1:Y:S01]  /*4c60*/  MUFU.EX2 R217, R26 ;  /* 0x0000001a00d97308 */ /* 0x000e620000000800 */
[----:B------:R-:W-:Y:S02]  /*4c70*/  LOP3.LUT R4, R133, 0xff, RZ, 0xc0, !PT ;  /* 0x000000ff85047812 */ /* 0x000fe400078ec0ff */
[----:B------:R-:W-:Y:S02]  /*4c80*/  ISETP.LE.U32.AND P1, PT, R5, UR16, PT ;  /* 0x0000001005007c0c */ /* 0x000fe4000bf23070 */
[----:B------:R-:W-:Y:S02]  /*4c90*/  LOP3.LUT R5, R10, 0xff, RZ, 0xc0, !PT ;  /* 0x000000ff0a057812 */ /* 0x000fe400078ec0ff */
[----:B------:R-:W-:Y:S03]  /*4ca0*/  ISETP.LE.U32.AND P5, PT, R4, UR16, PT ;  /* 0x0000001004007c0c */ /* 0x000fe6000bfa3070 */
[----:B------:R-:W-:Y:S01]  /*4cb0*/  MUFU.EX2 R152, R53 ;  /* 0x0000003500987308 */ /* 0x000fe20000000800 */
[----:B------:R-:W-:Y:S02]  /*4cc0*/  LOP3.LUT R4, R10, 0xffff, RZ, 0xc0, !PT ;  /* 0x0000ffff0a047812 */ /* 0x000fe400078ec0ff */
[----:B------:R-:W-:Y:S02]  /*4cd0*/  ISETP.LE.U32.AND P4, PT, R5, UR16, PT ;  /* 0x0000001005007c0c */ /* 0x000fe4000bf83070 */
[----:B------:R-:W-:Y:S02]  /*4ce0*/  SHF.R.U32.HI R5, RZ, 0x18, R10 ;  /* 0x00000018ff057819 */ /* 0x000fe4000001160a */
[----:B------:R-:W-:Y:S03]  /*4cf0*/  SHF.R.U32.HI R4, RZ, 0x8, R4 ;  /* 0x00000008ff047819 */ /* 0x000fe60000011604 */
[----:B------:R-:W-:Y:S01]  /*4d00*/  MUFU.EX2 R193, R44 ;  /* 0x0000002c00c17308 */ /* 0x000fe20000000800 */
[----:B------:R-:W-:Y:S01]  /*4d10*/  ISETP.LE.U32.AND P6, PT, R5, UR16, PT ;  /* 0x0000001005007c0c */ /* 0x000fe2000bfc3070 */
[----:B-1----:R-:W-:Y:S01]  /*4d20*/  @!P3 FADD.FTZ R217, -R217, -RZ ;  /* 0x800000ffd9d9b221 */ /* 0x002fe20000010100 */
[----:B------:R-:W-:Y:S01]  /*4d30*/  SHF.R.U32.HI R5, RZ, 0x10, R10 ;  /* 0x00000010ff057819 */ /* 0x000fe2000001160a */
[----:B------:R-:W-:Y:S01]  /*4d40*/  @!P5 FADD.FTZ R190, -R190, -RZ ;  /* 0x800000ffbebed221 */ /* 0x000fe20000010100 */
[----:B------:R-:W-:Y:S01]  /*4d50*/  LOP3.LUT R4, R4, 0xffff, RZ, 0xc0, !PT ;  /* 0x0000ffff04047812 */ /* 0x000fe200078ec0ff */
[----:B------:R-:W-:Y:S01]  /*4d60*/  @!P1 FADD.FTZ R165, -R165, -RZ ;  /* 0x800000ffa5a59221 */ /* 0x000fe20000010100 */
[----:B------:R-:W-:Y:S01]  /*4d70*/  LOP3.LUT R5, R5, 0xff, RZ, 0xc0, !PT ;  /* 0x000000ff05057812 */ /* 0x000fe200078ec0ff */
[----:B------:R-:W-:Y:S01]  /*4d80*/  @!P4 FADD.FTZ R161, -R161, -RZ ;  /* 0x800000ffa1a1c221 */ /* 0x000fe20000010100 */
[----:B------:R-:W-:Y:S01]  /*4d90*/  ISETP.LE.U32.AND P5, PT, R4, UR16, PT ;  /* 0x0000001004007c0c */ /* 0x000fe2000bfa3070 */
[----:B------:R-:W-:Y:S01]  /*4da0*/  MUFU.EX2 R150, R64 ;  /* 0x0000004000967308 */ /* 0x000fe20000000800 */
[----:B------:R-:W-:Y:S02]  /*4db0*/  LOP3.LUT R4, R9, 0xffff, RZ, 0xc0, !PT ;  /* 0x0000ffff09047812 */ /* 0x000fe400078ec0ff */
[----:B------:R-:W-:Y:S01]  /*4dc0*/  ISETP.LE.U32.AND P0, PT, R5, UR16, PT ;  /* 0x0000001005007c0c */ /* 0x000fe2000bf03070 */
[----:B------:R-:W-:Y:S01]  /*4dd0*/  @!P6 FADD.FTZ R171, -R171, -RZ ;  /* 0x800000ffababe221 */ /* 0x000fe20000010100 */
[----:B------:R-:W-:Y:S02]  /*4de0*/  LOP3.LUT R5, R9, 0xff, RZ, 0xc0, !PT ;  /* 0x000000ff09057812 */ /* 0x000fe400078ec0ff */
[----:B------:R-:W-:Y:S03]  /*4df0*/  SHF.R.U32.HI R4, RZ, 0x8, R4 ;  /* 0x00000008ff047819 */ /* 0x000fe60000011604 */
[----:B------:R-:W-:Y:S01]  /*4e00*/  MUFU.EX2 R149, R149 ;  /* 0x0000009500957308 */ /* 0x000fe20000000800 */
[----:B------:R-:W-:Y:S02]  /*4e10*/  ISETP.LE.U32.AND P4, PT, R5, UR16, PT ;  /* 0x0000001005007c0c */ /* 0x000fe4000bf83070 */
[----:B------:R-:W-:Y:S01]  /*4e20*/  LOP3.LUT R5, R4, 0xffff, RZ, 0xc0, !PT ;  /* 0x0000ffff04057812 */ /* 0x000fe200078ec0ff */
[----:B------:R-:W-:Y:S01]  /*4e30*/  @!P5 FADD.FTZ R160, -R160, -RZ ;  /* 0x800000ffa0a0d221 */ /* 0x000fe20000010100 */
[--C-:B------:R-:W-:Y:S02]  /*4e40*/  SHF.R.U32.HI R6, RZ, 0x10, R9.reuse ;  /* 0x00000010ff067819 */ /* 0x100fe40000011609 */
[----:B------:R-:W-:Y:S01]  /*4e50*/  ISETP.LE.U32.AND P5, PT, R5, UR16, PT ;  /* 0x0000001005007c0c */ /* 0x000fe2000bfa3070 */
[----:B------:R-:W-:Y:S01]  /*4e60*/  @!P0 FADD.FTZ R188, -R188, -RZ ;  /* 0x800000ffbcbc8221 */ /* 0x000fe20000010100 */
[----:B------:R-:W-:Y:S01]  /*4e70*/  LOP3.LUT R4, R6, 0xff, RZ, 0xc0, !PT ;  /* 0x000000ff06047812 */ /* 0x000fe200078ec0ff */
[----:B------:R-:W1:Y:S01]  /*4e80*/  MUFU.EX2 R192, R45 ;  /* 0x0000002d00c07308 */ /* 0x000e620000000800 */
[----:B------:R-:W-:Y:S02]  /*4e90*/  SHF.R.U32.HI R9, RZ, 0x18, R9 ;  /* 0x00000018ff097819 */ /* 0x000fe40000011609 */
[----:B------:R-:W-:Y:S01]  /*4ea0*/  ISETP.LE.U32.AND P0, PT, R4, UR16, PT ;  /* 0x0000001004007c0c */ /* 0x000fe2000bf03070 */
[----:B------:R-:W-:Y:S01]  /*4eb0*/  @!P4 FADD.FTZ R197, -R197, -RZ ;  /* 0x800000ffc5c5c221 */ /* 0x000fe20000010100 */
[----:B------:R-:W-:Y:S02]  /*4ec0*/  SHF.R.U32.HI R4, RZ, 0x8, R19 ;  /* 0x00000008ff047819 */ /* 0x000fe40000011613 */
[----:B------:R-:W-:Y:S03]  /*4ed0*/  ISETP.LE.U32.AND P6, PT, R9, UR16, PT ;  /* 0x0000001009007c0c */ /* 0x000fe6000bfc3070 */
[----:B------:R-:W2:Y:S01]  /*4ee0*/  MUFU.EX2 R148, R148 ;  /* 0x0000009400947308 */ /* 0x000ea20000000800 */
[----:B------:R-:W-:Y:S01]  /*4ef0*/  LOP3.LUT R4, R4, 0xffff, RZ, 0xc0, !PT ;  /* 0x0000ffff04047812 */ /* 0x000fe200078ec0ff */
[----:B------:R-:W-:Y:S01]  /*4f00*/  @!P5 FADD.FTZ R195, -R195, -RZ ;  /* 0x800000ffc3c3d221 */ /* 0x000fe20000010100 */
[----:B------:R-:W-:Y:S02]  /*4f10*/  ISETP.LE.U32.AND P4, PT, R21, UR16, PT ;  /* 0x0000001015007c0c */ /* 0x000fe4000bf83070 */
[----:B------:R-:W-:Y:S02]  /*4f20*/  ISETP.LE.U32.AND P5, PT, R4, UR16, PT ;  /* 0x0000001004007c0c */ /* 0x000fe4000bfa3070 */
[----:B------:R-:W-:Y:S01]  /*4f30*/  LOP3.LUT R4, R20, 0xff, RZ, 0xc0, !PT ;  /* 0x000000ff14047812 */ /* 0x000fe200078ec0ff */
[----:B------:R-:W-:Y:S01]  /*4f40*/  @!P0 FADD.FTZ R205, -R205, -RZ ;  /* 0x800000ffcdcd8221 */ /* 0x000fe20000010100 */
[----:B------:R-:W-:Y:S02]  /*4f50*/  LOP3.LUT R5, R24, 0xff, RZ, 0xc0, !PT ;  /* 0x000000ff18057812 */ /* 0x000fe400078ec0ff */
[----:B------:R-:W-:Y:S01]  /*4f60*/  ISETP.LE.U32.AND P0, PT, R4, UR16, PT ;  /* 0x0000001004007c0c */ /* 0x000fe2000bf03070 */
[----:B------:R-:W-:Y:S01]  /*4f70*/  @!P6 FADD.FTZ R204, -R204, -RZ ;  /* 0x800000ffcccce221 */ /* 0x000fe20000010100 */
[----:B------:R-:W-:Y:S02]  /*4f80*/  SHF.R.U32.HI R4, RZ, 0x8, R134 ;  /* 0x00000008ff047819 */ /* 0x000fe40000011686 */
[----:B------:R-:W-:Y:S01]  /*4f90*/  ISETP.LE.U32.AND P6, PT, R5, UR16, PT ;  /* 0x0000001005007c0c */ /* 0x000fe2000bfc3070 */
[----:B------:R-:W-:Y:S01]  /*4fa0*/  @!P4 FADD.FTZ R200, -R200, -RZ ;  /* 0x800000ffc8c8c221 */ /* 0x000fe20000010100 */
[----:B------:R-:W-:Y:S01]  /*4fb0*/  LOP3.LUT R5, R4, 0xffff, RZ, 0xc0, !PT ;  /* 0x0000ffff04057812 */ /* 0x000fe200078ec0ff */
[----:B-1----:R-:W-:Y:S01]  /*4fc0*/  @!P5 FADD.FTZ R192, -R192, -RZ ;  /* 0x800000ffc0c0d221 */ /* 0x002fe20000010100 */
[----:B------:R-:W-:Y:S02]  /*4fd0*/  LOP3.LUT R4, R8, 0xff, RZ, 0xc0, !PT ;  /* 0x000000ff08047812 */ /* 0x000fe400078ec0ff */
[----:B------:R-:W-:Y:S02]  /*4fe0*/  ISETP.LE.U32.AND P3, PT, R22, UR16, PT ;  /* 0x0000001016007c0c */ /* 0x000fe4000bf63070 */
[----:B------:R-:W-:Y:S01]  /*4ff0*/  ISETP.LE.U32.AND P4, PT, R4, UR16, PT ;  /* 0x0000001004007c0c */ /* 0x000fe2000bf83070 */
[----:B------:R-:W-:Y:S01]  /*5000*/  @!P0 FADD.FTZ R201, -R201, -RZ ;  /* 0x800000ffc9c98221 */ /* 0x000fe20000010100 */
[----:B------:R-:W-:Y:S02]  /*5010*/  ISETP.LE.U32.AND P0, PT, R5, UR16, PT ;  /* 0x0000001005007c0c */ /* 0x000fe4000bf03070 */
        /* <DEDUP_REMOVED lines=10> */
[----:B------:R-:W-:Y:S02]  /*50c0*/  ISETP.LE.U32.AND P0, PT, R4, UR16, PT ;  /* 0x0000001004007c0c */ /* 0x000fe4000bf03070 */
[----:B------:R-:W-:Y:S02]  /*50d0*/  LOP3.LUT R4, R6, 0xffff, RZ, 0xc0, !PT ;  /* 0x0000ffff06047812 */ /* 0x000fe400078ec0ff */
[----:B------:R-:W-:Y:S01]  /*50e0*/  LOP3.LUT R6, R0, 0xffff, RZ, 0xc0, !PT ;  /* 0x0000ffff00067812 */ /* 0x000fe200078ec0ff */
[----:B------:R-:W-:Y:S01]  /*50f0*/  @!P2 FADD.FTZ R157, -R157, -RZ ;  /* 0x800000ff9d9da221 */ /* 0x000fe20000010100 */
[----:B------:R-:W-:Y:S02]  /*5100*/  ISETP.LE.U32.AND P6, PT, R4, UR16, PT ;  /* 0x0000001004007c0c */ /* 0x000fe4000bfc3070 */
        /* <DEDUP_REMOVED lines=35> */
[----:B------:R-:W-:Y:S02]  /*5340*/  F2FP.RELU.F16.F32.PACK_AB R2, R157, R158 ;  /* 0x0000009e9d02723e */ /* 0x000fe400000008ff */
[----:B------:R-:W-:Y:S01]  /*5350*/  ISETP.LE.U32.AND P5, PT, R12, UR16, PT ;  /* 0x000000100c007c0c */ /* 0x000fe2000bfa3070 */
[----:B------:R-:W-:Y:S01]  /*5360*/  @!P2 FADD.FTZ R156, -R156, -RZ ;  /* 0x800000ff9c9ca221 */ /* 0x000fe20000010100 */
[----:B------:R-:W-:Y:S02]  /*5370*/  ISETP.LE.U32.AND P0, PT, R15, UR16, PT ;  /* 0x000000100f007c0c */ /* 0x000fe4000bf03070 */
[----:B------:R-:W-:Y:S01]  /*5380*/  ISETP.LE.U32.AND P3, PT, R11, UR16, PT ;  /* 0x000000100b007c0c */ /* 0x000fe2000bf63070 */
[----:B------:R-:W-:Y:S01]  /*5390*/  @!P1 FADD.FTZ R150, -R150, -RZ ;  /* 0x800000ff96969221 */ /* 0x000fe20000010100 */
[----:B------:R-:W-:Y:S02]  /*53a0*/  ISETP.LE.U32.AND P1, PT, R5, UR16, PT ;  /* 0x0000001005007c0c */ /* 0x000fe4000bf23070 */
[----:B------:R-:W-:Y:S02]  /*53b0*/  F2FP.RELU.F16.F32.PACK_AB R5, R218, R219 ;  /* 0x000000dbda05723e */ /* 0x000fe400000008ff */
[----:B------:R-:W-:Y:S02]  /*53c0*/  FSETP.GE.FTZ.AND P2, PT, R199, RZ, PT ;  /* 0x000000ffc700720b */ /* 0x000fe40003f56000 */
[----:B------:R-:W-:Y:S01]  /*53d0*/  FSETP.GE.FTZ.AND P4, PT, R155, RZ, PT ;  /* 0x000000ff9b00720b */ /* 0x000fe20003f96000 */
[----:B------:R3:W-:Y:S01]  /*53e0*/  STS [R228+0x1c400], R5 ;  /* 0x01c40005e4007388 */ /* 0x0007e20000000800 */
[----:B-1----:R-:W-:Y:S01]  /*53f0*/  F2FP.RELU.F16.F32.PACK_AB R0, R209, R213 ;  /* 0x000000d5d100723e */ /* 0x002fe200000008ff */
[----:B--2---:R-:W-:Y:S01]  /*5400*/  @!P5 FADD.FTZ R148, -R148, -RZ ;  /* 0x800000ff9494d221 */ /* 0x004fe20000010100 */
[----:B------:R-:W-:Y:S01]  /*5410*/  @!P0 FADD.FTZ R164, -R164, -RZ ;  /* 0x800000ffa4a48221 */ /* 0x000fe20000010100 */
[----:B------:R1:W-:Y:S01]  /*5420*/  STS [R231+0x1c000], R4 ;  /* 0x01c00004e7007388 */ /* 0x0003e20000000800 */
[----:B------:R-:W-:Y:S01]  /*5430*/  @!P3 FADD.FTZ R159, -R159, -RZ ;  /* 0x800000ff9f9fb221 */ /* 0x000fe20000010100 */
[----:B------:R-:W-:Y:S01]  /*5440*/  @!P1 FADD.FTZ R168, -R168, -RZ ;  /* 0x800000ffa8a89221 */ /* 0x000fe20000010100 */
[C---:B------:R-:W-:Y:S01]  /*5450*/  LEA R146, P0, R241.reuse, R144, 0x2 ;  /* 0x00000090f1927211 */ /* 0x040fe200078010ff */
[----:B------:R2:W-:Y:S01]  /*5460*/  STS [R231+0x1c400], R0 ;  /* 0x01c40000e7007388 */ /* 0x0005e20000000800 */
[----:B------:R-:W-:Y:S02]  /*5470*/  FSETP.GE.FTZ.AND P3, PT, R202, RZ, PT ;  /* 0x000000ffca00720b */ /* 0x000fe40003f76000 */
[----:B------:R-:W-:Y:S01]  /*5480*/  LEA.HI.X.SX32 R147, R241, R145, 0x2, P0 ;  /* 0x00000091f1937211 */ /* 0x000fe200000f16ff */
[----:B------:R4:W-:Y:S01]  /*5490*/  STS [R228+0x1e000], R6 ;  /* 0x01e00006e4007388 */ /* 0x0009e20000000800 */
[----:B------:R-:W-:Y:S02]  /*54a0*/  FSETP.GE.FTZ.AND P0, PT, R198, RZ, PT ;  /* 0x000000ffc600720b */ /* 0x000fe40003f16000 */
[----:B------:R-:W-:Y:S01]  /*54b0*/  FSETP.GE.FTZ.AND P1, PT, R196, RZ, PT ;  /* 0x000000ffc400720b */ /* 0x000fe20003f36000 */
[----:B------:R-:W4:Y:S01]  /*54c0*/  LDG.E R144, desc[UR40][R146.64] ;  /* 0x0000002892907981 */ /* 0x000f22000c1e1900 */
[----:B---3--:R-:W-:Y:S02]  /*54d0*/  F2FP.RELU.F16.F32.PACK_AB R5, R226, R227 ;  /* 0x000000e3e205723e */ /* 0x008fe400000008ff */
[----:B-1----:R-:W-:Y:S03]  /*54e0*/  F2FP.RELU.F16.F32.PACK_AB R4, R220, R221 ;  /* 0x000000dddc04723e */ /* 0x002fe600000008ff */
[----:B------:R1:W-:Y:S01]  /*54f0*/  STS [R228+0x1e400], R5 ;  /* 0x01e40005e4007388 */ /* 0x0003e20000000800 */
[----:B--2---:R-:W-:Y:S03]  /*5500*/  F2FP.RELU.F16.F32.PACK_AB R0, R224, R225 ;  /* 0x000000e1e000723e */ /* 0x004fe600000008ff */
        /* <DEDUP_REMOVED lines=42> */
[----:B------:R1:W-:Y:S01]  /*57b0*/  STS [R232+0x1c400], R3 ;  /* 0x01c40003e8007388 */ /* 0x0003e20000000800 */
[----:B------:R-:W-:Y:S03]  /*57c0*/  F2FP.RELU.F16.F32.PACK_AB R0, R164, R168 ;  /* 0x000000a8a400723e */ /* 0x000fe600000008ff */
[----:B------:R-:W-:Y:S04]  /*57d0*/  STS [R233+0x1e000], R5 ;  /* 0x01e00005e9007388 */ /* 0x000fe80000000800 */
[----:B------:R-:W-:Y:S04]  /*57e0*/  STS [R233+0x1e400], R4 ;  /* 0x01e40004e9007388 */ /* 0x000fe80000000800 */
[----:B------:R2:W-:Y:S04]  /*57f0*/  STS [R232+0x1e000], R2 ;  /* 0x01e00002e8007388 */ /* 0x0005e80000000800 */
[----:B------:R3:W-:Y:S04]  /*5800*/  STS [R232+0x1e400], R0 ;  /* 0x01e40000e8007388 */ /* 0x0007e80000000800 */
[----:B------:R-:W-:Y:S01]  /*5810*/  LDSM.16.M88.4 R64, [R182+UR5+0x8000] ;  /* 0x00800005b640783b */ /* 0x000fe20008000200 */
[----:B-1----:R-:W-:Y:S07]  /*5820*/  IMAD.SHL.U32 R3, R183, 0x2, RZ ;  /* 0x00000002b7037824 */ /* 0x002fee00078e00ff */
[----:B------:R-:W1:Y:S08]  /*5830*/  LDSM.16.M88.4 R16, [R175+0x4000] ;  /* 0x00400000af10783b */ /* 0x000e700000000200 */
[----:B------:R-:W4:Y:S01]  /*5840*/  LDSM.16.M88.4 R60, [R182+UR5+0xa000] ;  /* 0x00a00005b63c783b */ /* 0x000f220008000200 */
[----:B--2---:R-:W-:Y:S05]  /*5850*/  IMAD.U32 R2, RZ, RZ, UR5 ;  /* 0x00000005ff027e24 */ /* 0x004fea000f8e00ff */
[--C-:B---3--:R-:W-:Y:S02]  /*5860*/  IADD3 R0, R182, 0x8000, R2.reuse ;  /* 0x00008000b6007810 */ /* 0x108fe40007ffe002 */
[----:B------:R-:W2:Y:S01]  /*5870*/  LDSM.16.M88.4 R32, [R175+0x4800] ;  /* 0x00480000af20783b */ /* 0x000ea20000000200 */
[----:B------:R-:W-:Y:S07]  /*5880*/  IADD3 R3, R3, 0x8000, R2 ;  /* 0x0000800003037810 */ /* 0x000fee0007ffe002 */
[----:B------:R-:W3:Y:S08]  /*5890*/  LDSM.16.M88.4 R48, [R175+0x5000] ;  /* 0x00500000af30783b */ /* 0x000ef00000000200 */
[----:B------:R-:W3:Y:S01]  /*58a0*/  LDSM.16.M88.4 R132, [R175+0x5800] ;  /* 0x00580000af84783b */ /* 0x000ee20000000200 */
[-C--:B-1----:R-:W-:Y:S07]  /*58b0*/  HMMA.16816.F32 R4, R64, R16.reuse, RZ ;  /* 0x000000104004723c */ /* 0x082fee00000018ff */
[----:B------:R-:W-:Y:S01]  /*58c0*/  LDSM.16.M88.4 R140, [R178+0x4000] ;  /* 0x00400000b28c783b */ /* 0x000fe20000000200 */
[C---:B----4-:R-:W-:Y:S06]  /*58d0*/  HMMA.16816.F32 R8, R60.reuse, R16, RZ ;  /* 0x000000103c08723c */ /* 0x050fec00000018ff */
[-C--:B------:R-:W-:Y:S06]  /*58e0*/  HMMA.16816.F32 R12, R60, R18.reuse, RZ ;  /* 0x000000123c0c723c */ /* 0x080fec00000018ff */
[C---:B------:R-:W-:Y:S06]  /*58f0*/  HMMA.16816.F32 R16, R64.reuse, R18, RZ ;  /* 0x000000124010723c */ /* 0x040fec00000018ff */
[-C--:B--2---:R-:W-:Y:S06]  /*5900*/  HMMA.16816.F32 R20, R64, R32.reuse, RZ ;  /* 0x000000204014723c */ /* 0x084fec00000018ff */
        /* <DEDUP_REMOVED lines=66> */
[----:B------:R2:W5:Y:S02]  /*5d30*/  LDG.E R4, desc[UR40][R146.64+0x100] ;  /* 0x0001002892047981 */ /* 0x000564000c1e1900 */
[----:B------:R-:W-:Y:S02]  /*5d40*/  FSEL R0, R0, R144, P0 ;  /* 0x0000009000007208 */ /* 0x000fe40000000000 */
[----:B------:R-:W-:Y:S03]  /*5d50*/  FSETP.GE.FTZ.AND P0, PT, R212, RZ, PT ;  /* 0x000000ffd400720b */ /* 0x000fe60003f16000 */
[----:B------:R-:W-:Y:S01]  /*5d60*/  FMUL.FTZ R198, R198, R0 ;  /* 0x00000000c6c67220 */ /* 0x000fe20000410000 */
[----:B------:R-:W-:Y:S02]  /*5d70*/  FADD.FTZ R0, -R144, R5 ;  /* 0x0000000590007221 */ /* 0x000fe40000010100 */
[----:B------:R-:W3:Y:S03]  /*5d80*/  LDG.E R5, desc[UR40][R146.64+0x20] ;  /* 0x0000202892057981 */ /* 0x000ee6000c1e1900 */
[----:B------:R-:W-:Y:S02]  /*5d90*/  FSEL R0, R0, R144, P0 ;  /* 0x0000009000007208 */ /* 0x000fe40000000000 */
[C---:B------:R-:W-:Y:S01]  /*5da0*/  FADD.FTZ R16, -R144.reuse, R16 ;  /* 0x0000001090107221 */ /* 0x040fe20000010100 */
[----:B------:R-:W-:Y:S01]  /*5db0*/  FADD.FTZ R17, -R144, R17 ;  /* 0x0000001190117221 */ /* 0x000fe20000010100 */
[----:B------:R-:W-:Y:S01]  /*5dc0*/  FSETP.GE.FTZ.AND P0, PT, R194, RZ, PT ;  /* 0x000000ffc200720b */ /* 0x000fe20003f16000 */
[----:B------:R-:W-:Y:S02]  /*5dd0*/  FMUL.FTZ R145, R212, R0 ;  /* 0x00000000d4917220 */ /* 0x000fe40000410000 */
[----:B------:R2:W5:Y:S01]  /*5de0*/  LDG.E R0, desc[UR40][R146.64+0x120] ;  /* 0x0001202892007981 */ /* 0x000562000c1e1900 */
        /* <DEDUP_REMOVED lines=11> */
[----:B------:R-:W-:Y:S01]  /*5ea0*/  FMUL.FTZ R21, R194, R21 ;  /* 0x00000015c2157220 */ /* 0x000fe20000410000 */
        /* <DEDUP_REMOVED lines=8> */
[----:B------:R-:W-:Y:S01]  /*5f30*/  FSEL R132, R16, R144, P3 ;  /* 0x0000009010847208 */ /* 0x000fe20001800000 */
[----:B------:R-:W-:Y:S04]  /*5f40*/  HMMA.16816.F32 R64, R140, R134, R64 ;  /* 0x000000868c40723c */ /* 0x000fe80000001840 */
[----:B------:R-:W-:Y:S01]  /*5f50*/  FSETP.GE.FTZ.AND P3, PT, R166, RZ, PT ;  /* 0x000000ffa600720b */ /* 0x000fe20003f76000 */
[----:B------:R-:W-:Y:S01]  /*5f60*/  FMUL.FTZ R2, R202, R132 ;  /* 0x00000084ca027220 */ /* 0x000fe20000410000 */
[----:B------:R-:W-:Y:S01]  /*5f70*/  FSEL R16, R17, R144, P2 ;  /* 0x0000009011107208 */ /* 0x000fe20001000000 */
[----:B------:R-:W-:Y:S01]  /*5f80*/  FMUL.FTZ R133, R196, R20 ;  /* 0x00000014c4857220 */ /* 0x000fe20000410000 */
[----:B------:R-:W-:Y:S03]  /*5f90*/  FSETP.GE.FTZ.AND P2, PT, R165, RZ, PT ;  /* 0x000000ffa500720b */ /* 0x000fe60003f56000 */
[----:B------:R-:W-:Y:S01]  /*5fa0*/  F2FP.F16.F32.PACK_AB R132, R145, R198 ;  /* 0x000000c69184723e */ /* 0x000fe200000000ff */
[----:B------:R-:W-:Y:S01]  /*5fb0*/  FMUL.FTZ R16, R199, R16 ;  /* 0x00000010c7107220 */ /* 0x000fe20000410000 */
[----:B------:R-:W-:Y:S01]  /*5fc0*/  F2FP.F16.F32.PACK_AB R133, R21, R133 ;  /* 0x000000851585723e */ /* 0x000fe200000000ff */
[C---:B------:R-:W-:Y:S01]  /*5fd0*/  FADD.FTZ R20, -R144.reuse, R32 ;  /* 0x0000002090147221 */ /* 0x040fe20000010100 */
[----:B------:R-:W-:Y:S02]  /*5fe0*/  FADD.FTZ R17, -R144, R33 ;  /* 0x0000002190117221 */ /* 0x000fe40000010100 */
[----:B------:R-:W-:Y:S01]  /*5ff0*/  F2FP.F16.F32.PACK_AB R134, R16, R2 ;  /* 0x000000021086723e */ /* 0x000fe200000000ff */
[----:B------:R-:W-:Y:S01]  /*6000*/  FADD.FTZ R2, -R144, R37 ;  /* 0x0000002590027221 */ /* 0x000fe20000010100 */
[-C--:B------:R-:W-:Y:S01]  /*6010*/  FSEL R20, R20, R144.reuse, P3 ;  /* 0x0000009014147208 */ /* 0x080fe20001800000 */
[----:B------:R-:W-:Y:S01]  /*6020*/  FADD.FTZ R16, -R144, R36 ;  /* 0x0000002490107221 */ /* 0x000fe20000010100 */
[-C--:B------:R-:W-:Y:S02]  /*6030*/  FSEL R17, R17, R144.reuse, P2 ;  /* 0x0000009011117208 */ /* 0x080fe40001000000 */
[----:B------:R-:W-:Y:S01]  /*6040*/  FSEL R2, R2, R144, P0 ;  /* 0x0000009002027208 */ /* 0x000fe20000000000 */
[----:B------:R-:W-:Y:S01]  /*6050*/  FMUL.FTZ R32, R166, R20 ;  /* 0x00000014a6207220 */ /* 0x000fe20000410000 */
[----:B------:R-:W-:Y:S01]  /*6060*/  FSETP.GE.FTZ.AND P0, PT, R149, RZ, PT ;  /* 0x000000ff9500720b */ /* 0x000fe20003f16000 */
[----:B------:R-:W-:Y:S01]  /*6070*/  FMUL.FTZ R21, R165, R17 ;  /* 0x00000011a5157220 */ /* 0x000fe20000410000 */
[----:B------:R-:W-:Y:S01]  /*6080*/  FSEL R16, R16, R144, P1 ;  /* 0x0000009010107208 */ /* 0x000fe20000800000 */
[----:B------:R-:W-:Y:S01]  /*6090*/  FMUL.FTZ R33, R160, R2 ;  /* 0x00000002a0217220 */ /* 0x000fe20000410000 */
[----:B------:R-:W-:Y:S01]  /*60a0*/  FSETP.GE.FTZ.AND P1, PT, R152, RZ, PT ;  /* 0x000000ff9800720b */ /* 0x000fe20003f36000 */
[----:B------:R-:W-:Y:S01]  /*60b0*/  FADD.FTZ R2, -R144, R53 ;  /* 0x0000003590027221 */ /* 0x000fe20000010100 */
[----:B------:R-:W-:Y:S01]  /*60c0*/  FSETP.GE.FTZ.AND P3, PT, R154, RZ, PT ;  /* 0x000000ff9a00720b */ /* 0x000fe20003f76000 */
[----:B------:R-:W-:Y:S01]  /*60d0*/  FMUL.FTZ R36, R161, R16 ;  /* 0x00000010a1247220 */ /* 0x000fe20000410000 */
[----:B------:R-:W-:Y:S01]  /*60e0*/  FSETP.GE.FTZ.AND P2, PT, R153, RZ, PT ;  /* 0x000000ff9900720b */ /* 0x000fe20003f56000 */
[----:B------:R-:W-:Y:S01]  /*60f0*/  FADD.FTZ R20, -R144, R48 ;  /* 0x0000003090147221 */ /* 0x000fe20000010100 */
[-C--:B------:R-:W-:Y:S01]  /*6100*/  FSEL R2, R2, R144.reuse, P1 ;  /* 0x0000009002027208 */ /* 0x080fe20000800000 */
[----:B------:R-:W-:Y:S01]  /*6110*/  FADD.FTZ R17, -R144, R49 ;  /* 0x0000003190117221 */ /* 0x000fe20000010100 */
[----:B------:R-:W-:Y:S01]  /*6120*/  FSETP.GE.FTZ.AND P1, PT, R150, RZ, PT ;  /* 0x000000ff9600720b */ /* 0x000fe20003f36000 */
[----:B------:R-:W-:Y:S01]  /*6130*/  FADD.FTZ R16, -R144, R52 ;  /* 0x0000003490107221 */ /* 0x000fe20000010100 */
[-C--:B------:R-:W-:Y:S01]  /*6140*/  FSEL R20, R20, R144.reuse, P4 ;  /* 0x0000009014147208 */ /* 0x080fe20002000000 */
[----:B------:R-:W-:Y:S01]  /*6150*/  FADD.FTZ R64, -R144, R64 ;  /* 0x0000004090407221 */ /* 0x000fe20000010100 */
[----:B------:R-:W-:Y:S01]  /*6160*/  FSEL R17, R17, R144, P3 ;  /* 0x0000009011117208 */ /* 0x000fe20001800000 */
        /* <DEDUP_REMOVED lines=14> */
[----:B------:R-:W-:Y:S02]  /*6250*/  F2FP.F16.F32.PACK_AB R49, R17, R20 ;  /* 0x000000141131723e */ /* 0x000fe400000000ff */
[----:B------:R-:W-:Y:S01]  /*6260*/  F2FP.F16.F32.PACK_AB R48, R2, R16 ;  /* 0x000000100230723e */ /* 0x000fe200000000ff */
[C---:B---3--:R-:W-:Y:S01]  /*6270*/  FADD.FTZ R6, -R5.reuse, R6 ;  /* 0x0000000605067221 */ /* 0x048fe20000010100 */
[----:B------:R-:W-:Y:S04]  /*6280*/  FADD.FTZ R7, -R5, R7 ;  /* 0x0000000705077221 */ /* 0x000fe80000010100 */
[-C--:B------:R-:W-:Y:S02]  /*6290*/  FSEL R37, R6, R5.reuse, P2 ;  /* 0x0000000506257208 */ /* 0x080fe40001000000 */
[----:B------:R-:W-:Y:S01]  /*62a0*/  FSEL R36, R7, R5, P1 ;  /* 0x0000000507247208 */ /* 0x000fe20000800000 */
[----:B--2---:R-:W-:Y:S06]  /*62b0*/  @!P0 BRA `(.L_x_984) ;  /* 0x00000000006c8947 */ /* 0x004fec0003800000 */
        /* <DEDUP_REMOVED lines=27> */
.L_x_984:
[----:B------:R-:W-:Y:S01]  /*6470*/  FMUL.FTZ R2, R219, R37 ;  /* 0x00000025db027220 */ /* 0x000fe20000410000 */
[----:B-1----:R-:W-:Y:S01]  /*6480*/  FMUL.FTZ R6, R218, R36 ;  /* 0x00000024da067220 */ /* 0x002fe20000410000 */
[C---:B------:R-:W-:Y:S01]  /*6490*/  FADD.FTZ R22, -R5.reuse, R22 ;  /* 0x0000001605167221 */ /* 0x040fe20000010100 */
[C---:B------:R-:W-:Y:S01]  /*64a0*/  FADD.FTZ R19, -R5.reuse, R19 ;  /* 0x0000001305137221 */ /* 0x040fe20000010100 */
[----:B------:R-:W-:Y:S01]  /*64b0*/  FSETP.GE.FTZ.AND P1, PT, R206, RZ, PT ;  /* 0x000000ffce00720b */ /* 0x000fe20003f36000 */
[----:B------:R-:W-:Y:S01]  /*64c0*/  FADD.FTZ R18, -R5, R18 ;  /* 0x0000001205127221 */ /* 0x000fe20000010100 */
[----:B------:R-:W-:Y:S01]  /*64d0*/  FSETP.GE.FTZ.AND P2, PT, R209, RZ, PT ;  /* 0x000000ffd100720b */ /* 0x000fe20003f56000 */
[----:B------:R-:W-:Y:S01]  /*64e0*/  FADD.FTZ R7, -R5, R23 ;  /* 0x0000001705077221 */ /* 0x000fe20000010100 */
[----:B------:R-:W-:Y:S01]  /*64f0*/  FSETP.GE.FTZ.AND P3, PT, R213, RZ, PT ;  /* 0x000000ffd500720b */ /* 0x000fe20003f76000 */
[C---:B------:R-:W-:Y:S01]  /*6500*/  FADD.FTZ R35, -R5.reuse, R35 ;  /* 0x0000002305237221 */ /* 0x040fe20000010100 */
[----:B------:R-:W-:Y:S01]  /*6510*/  F2FP.F16.F32.PACK_AB R6, R6, R2 ;  /* 0x000000020606723e */ /* 0x000fe200000000ff */
[C---:B------:R-:W-:Y:S01]  /*6520*/  FADD.FTZ R2, -R5.reuse, R34 ;  /* 0x0000002205027221 */ /* 0x040fe20000010100 */
[-C--:B------:R-:W-:Y:S01]  /*6530*/  FSEL R22, R22, R5.reuse, P1 ;  /* 0x0000000516167208 */ /* 0x080fe20000800000 */
[----:B------:R-:W-:Y:S01]  /*6540*/  FADD.FTZ R17, -R5, R39 ;  /* 0x0000002705117221 */ /* 0x000fe20000010100 */
[-C--:B------:R-:W-:Y:S01]  /*6550*/  FSEL R19, R19, R5.reuse, P2 ;  /* 0x0000000513137208 */ /* 0x080fe20001000000 */
        /* <DEDUP_REMOVED lines=10> */
[----:B------:R-:W-:Y:S01]  /*6600*/  FADD.FTZ R18, -R5, R38 ;  /* 0x0000002605127221 */ /* 0x000fe20000010100 */
[-C--:B------:R-:W-:Y:S01]  /*6610*/  FSEL R7, R7, R5.reuse, P2 ;  /* 0x0000000507077208 */ /* 0x080fe20001000000 */
        /* <DEDUP_REMOVED lines=10> */
[----:B------:R-:W-:Y:S01]  /*66c0*/  FADD.FTZ R54, -R5, R54 ;  /* 0x0000003605367221 */ /* 0x000fe20000010100 */
[----:B------:R-:W-:Y:S01]  /*66d0*/  F2FP.F16.F32.PACK_AB R2, R20, R21 ;  /* 0x000000151402723e */ /* 0x000fe200000000ff */
[----:B-----5:R-:W-:Y:S01]  /*66e0*/  FADD.FTZ R9, -R4, R9 ;  /* 0x0000000904097221 */ /* 0x020fe20000010100 */
[----:B------:R-:W-:Y:S01]  /*66f0*/  F2FP.F16.F32.PACK_AB R33, R7, R16 ;  /* 0x000000100721723e */ /* 0x000fe200000000ff */
[C---:B------:R-:W-:Y:S01]  /*6700*/  FADD.FTZ R16, -R5.reuse, R55 ;  /* 0x0000003705107221 */ /* 0x040fe20000010100 */
[----:B------:R-:W-:Y:S01]  /*6710*/  FSEL R18, R18, R5, P2 ;  /* 0x0000000512127208 */ /* 0x000fe20001000000 */
[----:B------:R-:W-:Y:S01]  /*6720*/  FADD.FTZ R7, -R5, R66 ;  /* 0x0000004205077221 */ /* 0x000fe20000010100 */
[----:B------:R2:W-:Y:S01]  /*6730*/  STS [R231+0x14400], R2 ;  /* 0x01440002e7007388 */ /* 0x0005e20000000800 */
[----:B------:R-:W-:Y:S01]  /*6740*/  FSETP.GE.FTZ.AND P5, PT, R162, RZ, PT ;  /* 0x000000ffa200720b */ /* 0x000fe20003fb6000 */
[----:B------:R-:W-:Y:S01]  /*6750*/  FADD.FTZ R8, -R4, R8 ;  /* 0x0000000804087221 */ /* 0x000fe20000010100 */
[----:B------:R-:W-:Y:S01]  /*6760*/  FSETP.GE.FTZ.AND P6, PT, R163, RZ, PT ;  /* 0x000000ffa300720b */ /* 0x000fe20003fd6000 */
[----:B------:R-:W-:Y:S01]  /*6770*/  FMUL.FTZ R20, R188, R18 ;  /* 0x00000012bc147220 */ /* 0x000fe20000410000 */
[----:B------:R-:W-:Y:S01]  /*6780*/  FSETP.GE.FTZ.AND P4, PT, R158, RZ, PT ;  /* 0x000000ff9e00720b */ /* 0x000fe20003f96000 */
[C---:B------:R-:W-:Y:S01]  /*6790*/  FADD.FTZ R13, -R4.reuse, R13 ;  /* 0x0000000d040d7221 */ /* 0x040fe20000010100 */
[----:B------:R-:W-:Y:S01]  /*67a0*/  FSETP.GE.FTZ.AND P3, PT, R157, RZ, PT ;  /* 0x000000ff9d00720b */ /* 0x000fe20003f76000 */
[C---:B------:R-:W-:Y:S01]  /*67b0*/  FADD.FTZ R24, -R4.reuse, R24 ;  /* 0x0000001804187221 */ /* 0x040fe20000010100 */
[----:B------:R-:W-:Y:S01]  /*67c0*/  FSETP.GE.FTZ.AND P2, PT, R151, RZ, PT ;  /* 0x000000ff9700720b */ /* 0x000fe20003f56000 */
[----:B------:R-:W-:Y:S01]  /*67d0*/  FADD.FTZ R12, -R4, R12 ;  /* 0x0000000c040c7221 */ /* 0x000fe20000010100 */
[----:B------:R-:W-:Y:S01]  /*67e0*/  F2FP.F16.F32.PACK_AB R34, R19, R22 ;  /* 0x000000161322723e */ /* 0x000fe200000000ff */
[----:B------:R-:W-:Y:S01]  /*67f0*/  FMUL.FTZ R19, R171, R17 ;  /* 0x00000011ab137220 */ /* 0x000fe20000410000 */
[-C--:B------:R-:W-:Y:S01]  /*6800*/  FSEL R18, R50, R5.reuse, P6 ;  /* 0x0000000532127208 */ /* 0x080fe20003000000 */
[C---:B------:R-:W-:Y:S01]  /*6810*/  FADD.FTZ R25, -R4.reuse, R25 ;  /* 0x0000001904197221 */ /* 0x040fe20000010100 */
[-C--:B------:R-:W-:Y:S01]  /*6820*/  FSEL R17, R51, R5.reuse, P5 ;  /* 0x0000000533117208 */ /* 0x080fe20002800000 */
[----:B-1----:R-:W-:Y:S01]  /*6830*/  FADD.FTZ R6, -R4, R40 ;  /* 0x0000002804067221 */ /* 0x002fe20000010100 */
[-C--:B------:R-:W-:Y:S01]  /*6840*/  FSEL R54, R54, R5.reuse, P4 ;  /* 0x0000000536367208 */ /* 0x080fe20002000000 */
[----:B------:R-:W-:Y:S01]  /*6850*/  FADD.FTZ R29, -R4, R29 ;  /* 0x0000001d041d7221 */ /* 0x000fe20000010100 */
[-C--:B------:R-:W-:Y:S01]  /*6860*/  FSEL R16, R16, R5.reuse, P3 ;  /* 0x0000000510107208 */ /* 0x080fe20001800000 */
[----:B------:R-:W-:Y:S01]  /*6870*/  FADD.FTZ R44, -R4, R44 ;  /* 0x0000002c042c7221 */ /* 0x000fe20000010100 */
[----:B------:R-:W-:Y:S01]  /*6880*/  FSEL R7, R7, R5, P2 ;  /* 0x0000000507077208 */ /* 0x000fe20001000000 */
[----:B------:R-:W-:Y:S01]  /*6890*/  @P1 FADD.FTZ R5, -R5, R67 ;  /* 0x0000004305051221 */ /* 0x000fe20000010100 */
[----:B------:R-:W-:Y:S01]  /*68a0*/  FSETP.GE.FTZ.AND P3, PT, R222, RZ, PT ;  /* 0x000000ffde00720b */ /* 0x000fe20003f76000 */
[----:B------:R-:W-:Y:S01]  /*68b0*/  FMUL.FTZ R54, R158, R54 ;  /* 0x000000369e367220 */ /* 0x000fe20000410000 */
[----:B------:R-:W-:Y:S01]  /*68c0*/  FSETP.GE.FTZ.AND P1, PT, R223, RZ, PT ;  /* 0x000000ffdf00720b */ /* 0x000fe20003f36000 */
[----:B------:R-:W-:Y:S01]  /*68d0*/  FMUL.FTZ R7, R151, R7 ;  /* 0x0000000797077220 */ /* 0x000fe20000410000 */
[----:B------:R-:W-:Y:S01]  /*68e0*/  FMUL.FTZ R5, R148, R5 ;  /* 0x0000000594057220 */ /* 0x000fe20000410000 */
[----:B------:R-:W-:Y:S01]  /*68f0*/  FSETP.GE.FTZ.AND P2, PT, R221, RZ, PT ;  /* 0x000000ffdd00720b */ /* 0x000fe20003f56000 */
[----:B------:R-:W-:Y:S01]  /*6900*/  FMUL.FTZ R16, R157, R16 ;  /* 0x000000109d107220 */ /* 0x000fe20000410000 */
[----:B------:R-:W-:Y:S01]  /*6910*/  FSEL R8, R8, R4, P1 ;  /* 0x0000000408087208 */ /* 0x000fe20000800000 */
[----:B------:R-:W-:Y:S01]  /*6920*/  FMUL.FTZ R18, R163, R18 ;  /* 0x00000012a3127220 */ /* 0x000fe20000410000 */
[----:B------:R-:W-:Y:S01]  /*6930*/  F2FP.F16.F32.PACK_AB R22, R5, R7 ;  /* 0x000000070516723e */ /* 0x000fe200000000ff */
[----:B------:R-:W-:Y:S01]  /*6940*/  FMUL.FTZ R17, R162, R17 ;  /* 0x00000011a2117220 */ /* 0x000fe20000410000 */
[----:B------:R-:W-:Y:S01]  /*6950*/  FSEL R5, R9, R4, P3 ;  /* 0x0000000409057208 */ /* 0x000fe20001800000 */
[----:B------:R-:W-:Y:S01]  /*6960*/  FMUL.FTZ R8, R223, R8 ;  /* 0x00000008df087220 */ /* 0x000fe20000410000 */
[----:B------:R-:W-:Y:S01]  /*6970*/  FSETP.GE.FTZ.AND P1, PT, R220, RZ, PT ;  /* 0x000000ffdc00720b */ /* 0x000fe20003f36000 */
[----:B------:R-:W-:Y:S01]  /*6980*/  FADD.FTZ R26, -R0, R26 ;  /* 0x0000001a001a7221 */ /* 0x000fe20000010100 */
[----:B------:R-:W-:Y:S01]  /*6990*/  FSETP.GE.FTZ.AND P5, PT, R211, RZ, PT ;  /* 0x000000ffd300720b */ /* 0x000fe20003fb6000 */
[----:B------:R-:W-:Y:S01]  /*69a0*/  FMUL.FTZ R5, R222, R5 ;  /* 0x00000005de057220 */ /* 0x000fe20000410000 */
[----:B------:R-:W-:Y:S01]  /*69b0*/  FSEL R13, R13, R4, P1 ;  /* 0x000000040d0d7208 */ /* 0x000fe20000800000 */
[----:B------:R-:W-:Y:S01]  /*69c0*/  FADD.FTZ R30, -R0, R30 ;  /* 0x0000001e001e7221 */ /* 0x000fe20000010100 */
[----:B------:R-:W-:Y:S01]  /*69d0*/  FSETP.GE.FTZ.AND P1, PT, R210, RZ, PT ;  /* 0x000000ffd200720b */ /* 0x000fe20003f36000 */
[----:B------:R-:W-:Y:S01]  /*69e0*/  STS [R231+0x14000], R134 ;  /* 0x01400086e7007388 */ /* 0x000fe20000000800 */
[----:B--2---:R-:W-:Y:S01]  /*69f0*/  F2FP.F16.F32.PACK_AB R2, R5, R8 ;  /* 0x000000080502723e */ /* 0x004fe200000000ff */
[----:B------:R-:W-:Y:S01]  /*6a00*/  FADD.FTZ R5, -R4, R41 ;  /* 0x0000002904057221 */ /* 0x000fe20000010100 */
[-C--:B------:R-:W-:Y:S01]  /*6a10*/  FSEL R24, R24, R4.reuse, P1 ;  /* 0x0000000418187208 */ /* 0x080fe20000800000 */
[----:B------:R-:W-:Y:S01]  /*6a20*/  FADD.FTZ R8, -R4, R28 ;  /* 0x0000001c04087221 */ /* 0x000fe20000010100 */
[-C--:B------:R-:W-:Y:S01]  /*6a30*/  FSEL R12, R12, R4.reuse, P2 ;  /* 0x000000040c0c7208 */ /* 0x080fe20001000000 */
[----:B------:R-:W-:Y:S01]  /*6a40*/  FMUL.FTZ R13, R220, R13 ;  /* 0x0000000ddc0d7220 */ /* 0x000fe20000410000 */
[----:B------:R-:W-:Y:S01]  /*6a50*/  FSETP.GE.FTZ.AND P1, PT, R195, RZ, PT ;  /* 0x000000ffc300720b */ /* 0x000fe20003f36000 */
[----:B------:R-:W-:Y:S01]  /*6a60*/  FADD.FTZ R42, -R0, R42 ;  /* 0x0000002a002a7221 */ /* 0x000fe20000010100 */
[----:B------:R-:W-:Y:S01]  /*6a70*/  FSEL R7, R25, R4, P5 ;  /* 0x0000000419077208 */ /* 0x000fe20002800000 */
[----:B------:R-:W-:Y:S01]  /*6a80*/  FMUL.FTZ R12, R221, R12 ;  /* 0x0000000cdd0c7220 */ /* 0x000fe20000410000 */
[----:B------:R-:W-:Y:S01]  /*6a90*/  FSETP.GE.FTZ.AND P4, PT, R208, RZ, PT ;  /* 0x000000ffd000720b */ /* 0x000fe20003f96000 */
[----:B------:R1:W-:Y:S01]  /*6aa0*/  STS [R228+0x16000], R2 ;  /* 0x01600002e4007388 */ /* 0x0003e20000000800 */
[----:B------:R-:W-:Y:S01]  /*6ab0*/  FSETP.GE.FTZ.AND P2, PT, R197, RZ, PT ;  /* 0x000000ffc500720b */ /* 0x000fe20003f56000 */
[----:B------:R-:W-:Y:S01]  /*6ac0*/  FMUL.FTZ R7, R211, R7 ;  /* 0x00000007d3077220 */ /* 0x000fe20000410000 */
[----:B------:R-:W-:Y:S01]  /*6ad0*/  FSEL R5, R5, R4, P1 ;  /* 0x0000000405057208 */ /* 0x000fe20000800000 */
        /* <DEDUP_REMOVED lines=10> */
[----:B------:R-:W-:Y:S01]  /*6b80*/  IMAD R146, R250, UR10, RZ ;  /* 0x0000000afa927c24 */ /* 0x000fe2000f8e02ff */
        /* <DEDUP_REMOVED lines=13> */
[----:B------:R-:W-:Y:S02]  /*6c60*/  FSETP.GE.FTZ.AND P5, PT, R192, RZ, PT ;  /* 0x000000ffc000720b */ /* 0x000fe40003fb6000 */
[----:B------:R-:W-:Y:S02]  /*6c70*/  FSETP.GE.FTZ.AND P4, PT, R169, RZ, PT ;  /* 0x000000ffa900720b */ /* 0x000fe40003f96000 */
[----:B------:R-:W-:Y:S02]  /*6c80*/  FSETP.GE.FTZ.AND P3, PT, R167, RZ, PT ;  /* 0x000000ffa700720b */ /* 0x000fe40003f76000 */
[----:B------:R-:W-:Y:S02]  /*6c90*/  FSETP.GE.FTZ.AND P2, PT, R159, RZ, PT ;  /* 0x000000ff9f00720b */ /* 0x000fe40003f56000 */
[-C--:B------:R-:W-:Y:S02]  /*6ca0*/  FSEL R44, R44, R4.reuse, P6 ;  /* 0x000000042c2c7208 */ /* 0x080fe40003000000 */
[-C--:B------:R-:W-:Y:S02]  /*6cb0*/  FSEL R8, R8, R4.reuse, P5 ;  /* 0x0000000408087208 */ /* 0x080fe40002800000 */
[----:B------:R-:W-:Y:S01]  /*6cc0*/  FSEL R7, R7, R4, P4 ;  /* 0x0000000407077208 */ /* 0x000fe20002000000 */
[----:B------:R-:W-:Y:S01]  /*6cd0*/  FMUL.FTZ R13, R193, R44 ;  /* 0x0000002cc10d7220 */ /* 0x000fe20000410000 */
[----:B------:R-:W-:Y:S01]  /*6ce0*/  FSEL R6, R6, R4, P3 ;  /* 0x0000000406067208 */ /* 0x000fe20001800000 */
        /* <DEDUP_REMOVED lines=38> */
[----:B------:R-:W-:Y:S01]  /*6f50*/  FADD.FTZ R6, -R0, R47 ;  /* 0x0000002f00067221 */ /* 0x000fe20000010100 */
[----:B------:R-:W-:Y:S01]  /*6f60*/  FSETP.GE.FTZ.AND P1, PT, R216, RZ, PT ;  /* 0x000000ffd800720b */ /* 0x000fe20003f36000 */
[----:B------:R-:W-:Y:S01]  /*6f70*/  STS [R228+0x16400], R9 ;  /* 0x01640009e4007388 */ /* 0x000fe20000000800 */
[----:B------:R-:W-:Y:S01]  /*6f80*/  F2FP.F16.F32.PACK_AB R8, R4, R5 ;  /* 0x000000050408723e */ /* 0x000fe200000000ff */
[----:B------:R-:W-:Y:S01]  /*6f90*/  FADD.FTZ R5, -R0, R46 ;  /* 0x0000002e00057221 */ /* 0x000fe20000010100 */
[-C--:B------:R-:W-:Y:S02]  /*6fa0*/  FSEL R42, R42, R0.reuse, P2 ;  /* 0x000000002a2a7208 */ /* 0x080fe40001000000 */
[----:B------:R-:W-:Y:S01]  /*6fb0*/  STS [R231+0x16000], R21 ;  /* 0x01600015e7007388 */ /* 0x000fe20000000800 */
[----:B------:R-:W-:Y:S01]  /*6fc0*/  FSETP.GE.FTZ.AND P2, PT, R201, RZ, PT ;  /* 0x000000ffc900720b */ /* 0x000fe20003f56000 */
[----:B------:R-:W-:Y:S01]  /*6fd0*/  FADD.FTZ R4, -R0, R59 ;  /* 0x0000003b00047221 */ /* 0x000fe20000010100 */
[----:B------:R-:W-:Y:S02]  /*6fe0*/  FSEL R27, R27, R0, P1 ;  /* 0x000000001b1b7208 */ /* 0x000fe40000800000 */
[----:B------:R-:W-:Y:S01]  /*6ff0*/  STS [R231+0x16400], R8 ;  /* 0x01640008e7007388 */ /* 0x000fe20000000800 */
[----:B------:R-:W-:Y:S01]  /*7000*/  FSETP.GE.FTZ.AND P1, PT, R214, RZ, PT ;  /* 0x000000ffd600720b */ /* 0x000fe20003f36000 */
[----:B------:R-:W-:Y:S01]  /*7010*/  FMUL.FTZ R42, R205, R42 ;  /* 0x0000002acd2a7220 */ /* 0x000fe20000410000 */
[-C--:B------:R-:W-:Y:S01]  /*7020*/  FSEL R5, R5, R0.reuse, P2 ;  /* 0x0000000005057208 */ /* 0x080fe20001000000 */
[----:B------:R-:W-:Y:S01]  /*7030*/  FMUL.FTZ R7, R216, R27 ;  /* 0x0000001bd8077220 */ /* 0x000fe20000410000 */
[----:B------:R-:W-:Y:S01]  /*7040*/  FSEL R31, R31, R0, P1 ;  /* 0x000000001f1f7208 */ /* 0x000fe20000800000 */
[----:B------:R-:W-:Y:S01]  /*7050*/  STS [R235+0x14000], R133 ;  /* 0x01400085eb007388 */ /* 0x000fe20000000800 */
[----:B------:R-:W-:Y:S01]  /*7060*/  FSETP.GE.FTZ.AND P4, PT, R191, RZ, PT ;  /* 0x000000ffbf00720b */ /* 0x000fe20003f96000 */
[----:B------:R-:W-:Y:S01]  /*7070*/  FMUL.FTZ R19, R201, R5 ;  /* 0x00000005c9137220 */ /* 0x000fe20000410000 */
[----:B------:R-:W-:Y:S02]  /*7080*/  F2FP.F16.F32.PACK_AB R7, R7, R26 ;  /* 0x0000001a0707723e */ /* 0x000fe400000000ff */
[----:B------:R-:W-:Y:S01]  /*7090*/  STS [R235+0x14400], R34 ;  /* 0x01440022eb007388 */ /* 0x000fe20000000800 */
[----:B------:R-:W-:Y:S01]  /*70a0*/  FSEL R5, R58, R0, P4 ;  /* 0x000000003a057208 */ /* 0x000fe20002000000 */
[----:B------:R-:W-:Y:S01]  /*70b0*/  FMUL.FTZ R31, R214, R31 ;  /* 0x0000001fd61f7220 */ /* 0x000fe20000410000 */
[----:B------:R-:W-:Y:S02]  /*70c0*/  FSETP.GE.FTZ.AND P1, PT, R204, RZ, PT ;  /* 0x000000ffcc00720b */ /* 0x000fe40003f36000 */
[----:B------:R-:W-:Y:S01]  /*70d0*/  STS [R234+0x14000], R53 ;  /* 0x01400035ea007388 */ /* 0x000fe20000000800 */
[----:B------:R-:W-:Y:S01]  /*70e0*/  FSETP.GE.FTZ.AND P5, PT, R200, RZ, PT ;  /* 0x000000ffc800720b */ /* 0x000fe20003fb6000 */
[----:B------:R-:W-:Y:S01]  /*70f0*/  FMUL.FTZ R14, R191, R5 ;  /* 0x00000005bf0e7220 */ /* 0x000fe20000410000 */
[----:B------:R-:W-:Y:S02]  /*7100*/  F2FP.F16.F32.PACK_AB R5, R31, R30 ;  /* 0x0000001e1f05723e */ /* 0x000fe400000000ff */
[----:B------:R-:W-:Y:S01]  /*7110*/  STS [R234+0x14400], R33 ;  /* 0x01440021ea007388 */ /* 0x000fe20000000800 */
[-C--:B------:R-:W-:Y:S02]  /*7120*/  FSEL R43, R43, R0.reuse, P1 ;  /* 0x000000002b2b7208 */ /* 0x080fe40000800000 */
[----:B------:R-:W-:Y:S02]  /*7130*/  FSETP.GE.FTZ.AND P3, PT, R170, RZ, PT ;  /* 0x000000ffaa00720b */ /* 0x000fe40003f76000 */
[----:B------:R-:W-:Y:S01]  /*7140*/  STS [R235+0x16000], R20 ;  /* 0x01600014eb007388 */ /* 0x000fe20000000800 */
[-C--:B------:R-:W-:Y:S01]  /*7150*/  FSEL R6, R6, R0.reuse, P5 ;  /* 0x0000000006067208 */ /* 0x080fe20002800000 */
[----:B------:R-:W-:Y:S01]  /*7160*/  FMUL.FTZ R43, R204, R43 ;  /* 0x0000002bcc2b7220 */ /* 0x000fe20000410000 */
[----:B------:R-:W-:Y:S02]  /*7170*/  FSEL R4, R4, R0, P3 ;  /* 0x0000000004047208 */ /* 0x000fe40001800000 */
[----:B------:R-:W-:Y:S01]  /*7180*/  STS [R235+0x16400], R7 ;  /* 0x01640007eb007388 */ /* 0x000fe20000000800 */
[----:B------:R-:W-:Y:S01]  /*7190*/  FSETP.GE.FTZ.AND P2, PT, R168, RZ, PT ;  /* 0x000000ffa800720b */ /* 0x000fe20003f56000 */
[----:B------:R-:W-:Y:S01]  /*71a0*/  FMUL.FTZ R15, R200, R6 ;  /* 0x00000006c80f7220 */ /* 0x000fe20000410000 */
[----:B------:R-:W-:Y:S02]  /*71b0*/  FSETP.GE.FTZ.AND P1, PT, R164, RZ, PT ;  /* 0x000000ffa400720b */ /* 0x000fe40003f36000 */
[----:B------:R-:W-:Y:S01]  /*71c0*/  STS [R234+0x16000], R17 ;  /* 0x01600011ea007388 */ /* 0x000fe20000000800 */
[----:B------:R-:W-:Y:S01]  /*71d0*/  FSEL R2, R2, R0, P2 ;  /* 0x0000000002027208 */ /* 0x000fe20001000000 */
[----:B------:R-:W-:Y:S01]  /*71e0*/  FMUL.FTZ R11, R170, R4 ;  /* 0x00000004aa0b7220 */ /* 0x000fe20000410000 */
[----:B------:R-:W-:Y:S02]  /*71f0*/  F2FP.F16.F32.PACK_AB R4, R43, R42 ;  /* 0x0000002a2b04723e */ /* 0x000fe400000000ff */
[----:B------:R-:W-:Y:S01]  /*7200*/  STS [R234+0x16400], R5 ;  /* 0x01640005ea007388 */ /* 0x000fe20000000800 */
[----:B------:R-:W-:Y:S01]  /*7210*/  F2FP.F16.F32.PACK_AB R64, R144, R64 ;  /* 0x000000409040723e */ /* 0x000fe200000000ff */
[----:B------:R-:W-:Y:S01]  /*7220*/  FMUL.FTZ R10, R168, R2 ;  /* 0x00000002a80a7220 */ /* 0x000fe20000410000 */
[----:B------:R-:W-:Y:S02]  /*7230*/  F2FP.F16.F32.PACK_AB R2, R15, R19 ;  /* 0x000000130f02723e */ /* 0x000fe400000000ff */
[----:B------:R-:W-:Y:S05]  /*7240*/  STS [R229+0x14000], R52 ;  /* 0x01400034e5007388 */ /* 0x000fea0000000800 */
[----:B------:R-:W-:Y:S01]  /*7250*/  STS [R229+0x14400], R32 ;  /* 0x01440020e5007388 */ /* 0x000fe20000000800 */
[----:B------:R-:W-:Y:S04]  /*7260*/  @P1 FADD.FTZ R0, -R0, R63 ;  /* 0x0000003f00001221 */ /* 0x000fe80000010100 */
[----:B------:R-:W-:Y:S01]  /*7270*/  STS [R230+0x14000], R49 ;  /* 0x01400031e6007388 */ /* 0x000fe20000000800 */
[----:B------:R-:W-:Y:S01]  /*7280*/  FMUL.FTZ R6, R164, R0 ;  /* 0x00000000a4067220 */ /* 0x000fe20000410000 */
[----:B------:R-:W-:Y:S03]  /*7290*/  F2FP.F16.F32.PACK_AB R0, R11, R14 ;  /* 0x0000000e0b00723e */ /* 0x000fe600000000ff */
[----:B------:R-:W-:Y:S01]  /*72a0*/  STS [R230+0x14400], R23 ;  /* 0x01440017e6007388 */ /* 0x000fe20000000800 */
[----:B------:R-:W-:Y:S04]  /*72b0*/  F2FP.F16.F32.PACK_AB R6, R6, R10 ;  /* 0x0000000a0606723e */ /* 0x000fe800000000ff */
[----:B------:R-:W-:Y:S05]  /*72c0*/  STS [R229+0x16000], R16 ;  /* 0x01600010e5007388 */ /* 0x000fea0000000800 */
        /* <DEDUP_REMOVED lines=8> */
[----:B------:R1:W-:Y:S05]  /*7350*/  STS [R233+0x16400], R0 ;  /* 0x01640000e9007388 */ /* 0x0003ea0000000800 */
[----:B------:R-:W-:Y:S05]  /*7360*/  STS [R232+0x16000], R18 ;  /* 0x01600012e8007388 */ /* 0x000fea0000000800 */
[----:B------:R-:W-:Y:S01]  /*7370*/  STS [R232+0x16400], R6 ;  /* 0x01640006e8007388 */ /* 0x000fe20000000800 */
[----:B------:R-:W-:Y:S01]  /*7380*/  BAR.SYNC.DEFER_BLOCKING 0x0 ;  /* 0x0000000000007b1d */ /* 0x000fe20000010000 */
[----:B-1----:R-:W-:Y:S05]  /*7390*/  IMAD.IADD R0, R3, 0x1, R174 ;  /* 0x0000000103007824 */ /* 0x002fea00078e02ae */
[----:B------:R-:W-:Y:S05]  /*73a0*/  LDSM.16.MT88.4 R4, [R172+0x1c000] ;  /* 0x01c00000ac04783b */ /* 0x000fea0000004200 */
[----:B------:R-:W1:Y:S05]  /*73b0*/  LDSM.16.MT88.4 R8, [R3] ;  /* 0x000000000308783b */ /* 0x000e6a0000004200 */
[----:B------:R-:W2:Y:S05]  /*73c0*/  LDSM.16.MT88.4 R12, [R172+0x20000] ;  /* 0x02000000ac0c783b */ /* 0x000eaa0000004200 */
[----:B------:R-:W3:Y:S05]  /*73d0*/  LDSM.16.MT88.4 R16, [R0] ;  /* 0x000000000010783b */ /* 0x000eea0000004200 */
[----:B------:R-:W-:Y:S05]  /*73e0*/  LDSM.16.MT88.4 R20, [R172+0x1c800] ;  /* 0x01c80000ac14783b */ /* 0x000fea0000004200 */
[----:B------:R-:W4:Y:S05]  /*73f0*/  LDSM.16.MT88.4 R24, [R3+0x800] ;  /* 0x000800000318783b */ /* 0x000f2a0000004200 */
[----:B------:R-:W4:Y:S05]  /*7400*/  LDSM.16.MT88.4 R28, [R172+0x20800] ;  /* 0x02080000ac1c783b */ /* 0x000f2a0000004200 */
        /* <DEDUP_REMOVED lines=11> */
[----:B------:R-:W1:Y:S05]  /*74c0*/  LDSM.16.MT88.4 R4, [R172+0x1d000] ;  /* 0x01d00000ac04783b */ /* 0x000e6a0000004200 */
[-C--:B----4-:R-:W-:Y:S01]  /*74d0*/  HMMA.16816.F32 R68, R20, R24.reuse, R68 ;  /* 0x000000181444723c */ /* 0x090fe20000001844 */
[----:B------:R-:W2:Y:S05]  /*74e0*/  LDSM.16.MT88.4 R16, [R0+0x1000] ;  /* 0x001000000010783b */ /* 0x000eaa0000004200 */
        /* <DEDUP_REMOVED lines=9> */
[----:B------:R-:W3:Y:S05]  /*7580*/  LDSM.16.MT88.4 R20, [R172+0x1d800] ;  /* 0x01d80000ac14783b */ /* 0x000eea0000004200 */
[-C--:B-1----:R-:W-:Y:S01]  /*7590*/  HMMA.16816.F32 R68, R4, R8.reuse, R68 ;  /* 0x000000080444723c */ /* 0x082fe20000001844 */
[----:B------:R-:W1:Y:S05]  /*75a0*/  LDSM.16.MT88.4 R32, [R0+0x1800] ;  /* 0x001800000020783b */ /* 0x000e6a0000004200 */
        /* <DEDUP_REMOVED lines=9> */
[----:B------:R-:W2:Y:S05]  /*7640*/  LDSM.16.MT88.4 R4, [R172+0x1e000] ;  /* 0x01e00000ac04783b */ /* 0x000eaa0000004200 */
[-C--:B---3--:R-:W-:Y:S01]  /*7650*/  HMMA.16816.F32 R68, R20, R24.reuse, R68 ;  /* 0x000000181444723c */ /* 0x088fe20000001844 */
[----:B------:R-:W3:Y:S05]  /*7660*/  LDSM.16.MT88.4 R16, [R0+0x2000] ;  /* 0x002000000010783b */ /* 0x000eea0000004200 */
[C---:B------:R-:W-:Y:S06]  /*7670*/  HMMA.16816.F32 R72, R28.reuse, R24, R72 ;  /* 0x000000181c48723c */ /* 0x040fec0000001848 */
[-C--:B------:R-:W-:Y:S06]  /*7680*/  HMMA.16816.F32 R76, R28, R26.reuse, R76 ;  /* 0x0000001a1c4c723c */ /* 0x080fec000000184c */
[C---:B------:R-:W-:Y:S01]  /*7690*/  HMMA.16816.F32 R80, R20.reuse, R26, R80 ;  /* 0x0000001a1450723c */ /* 0x040fe20000001850 */
[----:B------:R-:W-:Y:S05]  /*76a0*/  LDSM.16.MT88.4 R24, [R3+0x2800] ;  /* 0x002800000318783b */ /* 0x000fea0000004200 */
[-C--:B-1----:R-:W-:Y:S06]  /*76b0*/  HMMA.16816.F32 R84, R20, R32.reuse, R84 ;  /* 0x000000201454723c */ /* 0x082fec0000001854 */
[C---:B------:R-:W-:Y:S06]  /*76c0*/  HMMA.16816.F32 R88, R28.reuse, R32, R88 ;  /* 0x000000201c58723c */ /* 0x040fec0000001858 */
[-C--:B------:R-:W-:Y:S01]  /*76d0*/  HMMA.16816.F32 R92, R28, R34.reuse, R92 ;  /* 0x000000221c5c723c */ /* 0x080fe2000000185c */
[----:B------:R-:W-:Y:S05]  /*76e0*/  LDSM.16.MT88.4 R28, [R172+0x22800] ;  /* 0x02280000ac1c783b */ /* 0x000fea0000004200 */
[----:B------:R-:W-:Y:S01]  /*76f0*/  HMMA.16816.F32 R96, R20, R34, R96 ;  /* 0x000000221460723c */ /* 0x000fe20000001860 */
[----:B------:R-:W1:Y:S05]  /*7700*/  LDSM.16.MT88.4 R20, [R172+0x1e800] ;  /* 0x01e80000ac14783b */ /* 0x000e6a0000004200 */
[-C--:B--2---:R-:W-:Y:S01]  /*7710*/  HMMA.16816.F32 R68, R4, R8.reuse, R68 ;  /* 0x000000080444723c */ /* 0x084fe20000001844 */
[----:B------:R-:W2:Y:S05]  /*7720*/  LDSM.16.MT88.4 R32, [R0+0x2800] ;  /* 0x002800000020783b */ /* 0x000eaa0000004200 */
[C---:B------:R-:W-:Y:S06]  /*7730*/  HMMA.16816.F32 R72, R12.reuse, R8, R72 ;  /* 0x000000080c48723c */ /* 0x040fec0000001848 */
        /* <DEDUP_REMOVED lines=22> */
[----:B------:R3:W4:Y:S05]  /*78a0*/  LDSM.16.MT88.4 R32, [R0+0x3800] ;  /* 0x003800000020783b */ /* 0x00072a0000004200 */
[C---:B------:R-:W-:Y:S01]  /*78b0*/  HMMA.16816.F32 R72, R12.reuse, R8, R72 ;  /* 0x000000080c48723c */ /* 0x040fe20000001848 */
[----:B------:R-:W-:Y:S05]  /*78c0*/  BAR.SYNC.DEFER_BLOCKING 0x0 ;  /* 0x0000000000007b1d */ /* 0x000fea0000010000 */
[-C--:B------:R-:W-:Y:S06]  /*78d0*/  HMMA.16816.F32 R76, R12, R10.reuse, R76 ;  /* 0x0000000a0c4c723c */ /* 0x080fec000000184c */
[C---:B------:R-:W-:Y:S06]  /*78e0*/  HMMA.16816.F32 R80, R4.reuse, R10, R80 ;  /* 0x0000000a0450723c */ /* 0x040fec0000001850 */
[-C--:B-1----:R-:W-:Y:S05]  /*78f0*/  HMMA.16816.F32 R84, R4, R16.reuse, R84 ;  /* 0x000000100454723c */ /* 0x082fea0000001854 */
[----:B---3--:R-:W-:Y:S01]  /*7900*/  IMAD.U32 R0, R146, -0x80, RZ ;  /* 0xffffff8092007824 */ /* 0x008fe200078e00ff */
[C---:B------:R-:W-:Y:S05]  /*7910*/  HMMA.16816.F32 R88, R12.reuse, R16, R88 ;  /* 0x000000100c58723c */ /* 0x040fea0000001858 */
[C---:B------:R-:W-:Y:S01]  /*7920*/  LEA R186, P1, R0.reuse, R186, 0x2 ;  /* 0x000000ba00ba7211 */ /* 0x040fe200078210ff */
[-C--:B------:R-:W-:Y:S05]  /*7930*/  HMMA.16816.F32 R92, R12, R18.reuse, R92 ;  /* 0x000000120c5c723c */ /* 0x080fea000000185c */
[----:B------:R-:W-:Y:S01]  /*7940*/  LEA.HI.X.SX32 R187, R0, R187, 0x2, P1 ;  /* 0x000000bb00bb7211 */ /* 0x000fe200008f16ff */
[----:B------:R-:W-:Y:S06]  /*7950*/  HMMA.16816.F32 R96, R4, R18, R96 ;  /* 0x000000120460723c */ /* 0x000fec0000001860 */
[-C--:B--2---:R-:W-:Y:S06]  /*7960*/  HMMA.16816.F32 R68, R20, R24.reuse, R68 ;  /* 0x000000181444723c */ /* 0x084fec0000001844 */
        /* <DEDUP_REMOVED lines=33> */
.L_x_985:
[----:B------:R-:W-:Y:S01]  /*7b80*/  LDSM.16.M88.4 R32, [R180+UR5+0x14000] ;  /* 0x01400005b420783b */ /* 0x000fe20008000200 */
[----:B------:R-:W-:Y:S01]  /*7b90*/  IMAD.IADD R2, R184, 0x1, R174 ;  /* 0x00000001b8027824 */ /* 0x000fe200078e02ae */
[----:B------:R-:W-:Y:S01]  /*7ba0*/  ULOP3.LUT UR11, UR14, 0x1, URZ, 0xc0, !UPT ;  /* 0x000000010e0b7892 */ /* 0x000fe2000f8ec03f */
[----:B-1----:R-:W-:Y:S01]  /*7bb0*/  VIADD R0, R180, UR5 ;  /* 0x00000005b4007c36 */ /* 0x002fe20008000000 */
[----:B------:R-:W1:Y:S01]  /*7bc0*/  LDSM.16.MT88.4 R16, [R3+0x4000] ;  /* 0x004000000310783b */ /* 0x000e620000004200 */
[----:B------:R-:W-:Y:S01]  /*7bd0*/  IMAD.MOV.U32 R147, RZ, RZ, 0x4 ;  /* 0x00000004ff937424 */ /* 0x000fe200078e00ff */
[----:B------:R-:W-:Y:S01]  /*7be0*/  UISETP.NE.U32.AND UP0, UPT, UR11, 0x1, UPT ;  /* 0x000000010b00788c */ /* 0x000fe2000bf05070 */
[--C-:B------:R-:W-:Y:S01]  /*7bf0*/  IMAD.IADD R144, R181, 0x1, R0.reuse ;  /* 0x00000001b5907824 */ /* 0x100fe200078e0200 */
[----:B------:R-:W2:Y:S01]  /*7c00*/  LDSM.16.M88.4 R28, [R180+UR5+0x16000] ;  /* 0x01600005b41c783b */ /* 0x000ea20008000200 */
[C---:B------:R-:W-:Y:S01]  /*7c10*/  IMAD.IADD R0, R174.reuse, 0x1, R0 ;  /* 0x00000001ae007824 */ /* 0x040fe200078e0200 */
[----:B------:R-:W-:Y:S01]  /*7c20*/  UISETP.GT.AND UP2, UPT, UR14, UR6, UPT ;  /* 0x000000060e00728c */ /* 0x000fe2000bf44270 */
[----:B------:R-:W-:Y:S01]  /*7c30*/  IMAD.IADD R145, R174, 0x1, R144 ;  /* 0x00000001ae917824 */ /* 0x000fe200078e0290 */
[----:B------:R-:W3:Y:S01]  /*7c40*/  LDSM.16.MT88.4 R36, [R2] ;  /* 0x000000000224783b */ /* 0x000ee20000004200 */
[----:B------:R-:W-:Y:S01]  /*7c50*/  IMAD.MOV.U32 R174, RZ, RZ, R252 ;  /* 0x000000ffffae7224 */ /* 0x000fe200078e00fc */
[----:B------:R-:W-:Y:S02]  /*7c60*/  @UP3 UIADD3 UR12, UP1, UR46, -0x200, URZ ;  /* 0xfffffe002e0c3890 */ /* 0x000fe4000ff3e03f */
[----:B------:R-:W-:Y:S01]  /*7c70*/  LDSM.16.MT88.4 R44, [R3+0x4800] ;  /* 0x00480000032c783b */ /* 0x000fe20000004200 */
[----:B------:R-:W-:Y:S02]  /*7c80*/  UIADD3 UR14, UR14, -0x1, URZ ;  /* 0xffffffff0e0e7890 */ /* 0x000fe4000fffe03f */
[----:B------:R-:W-:Y:S01]  /*7c90*/  @UP3 UIADD3.X UR11, UR47, -0x1, URZ, UP1, !UPT ;  /* 0xffffffff2f0b3890 */ /* 0x000fe20008ffe43f */
[----:B------:R-:W4:Y:S04]  /*7ca0*/  LDSM.16.M88.4 R40, [R144+0x14000] ;  /* 0x014000009028783b */ /* 0x000f280000000200 */
[----:B------:R-:W4:Y:S04]  /*7cb0*/  LDSM.16.M88.4 R48, [R144+0x16000] ;  /* 0x016000009030783b */ /* 0x000f280000000200 */
[----:B------:R-:W4:Y:S04]  /*7cc0*/  LDSM.16.MT88.4 R52, [R2+0x800] ;  /* 0x000800000234783b */ /* 0x000f280000004200 */
[----:B------:R-:W-:Y:S04]  /*7cd0*/  LDSM.16.MT88.4 R60, [R3+0x5000] ;  /* 0x00500000033c783b */ /* 0x000fe80000004200 */
[----:B------:R-:W4:Y:S04]  /*7ce0*/  LDSM.16.M88.4 R56, [R0+0x14000] ;  /* 0x014000000038783b */ /* 0x000f280000000200 */
        /* <DEDUP_REMOVED lines=23> */
[----:B------:R-:W3:Y:S04]  /*7e60*/  LDSM.16.M88.4 R40, [R180+UR5+0x18000] ;  /* 0x01800005b428783b */ /* 0x000ee80008000200 */
[----:B------:R-:W4:Y:S01]  /*7e70*/  LDSM.16.M88.4 R52, [R180+UR5+0x1a000] ;  /* 0x01a00005b434783b */ /* 0x000f220008000200 */
        /* <DEDUP_REMOVED lines=22> */
[----:B------:R2:W-:Y:S05]  /*7fe0*/  LDSM.16.M88.4 R36, [R0+0x18000] ;  /* 0x018000000024783b */ /* 0x0005ea0000000200 */
[-C--:B---3--:R-:W-:Y:S06]  /*7ff0*/  HMMA.16816.F32 R4, R40, R48.reuse, R4 ;  /* 0x000000302804723c */ /* 0x088fec0000001804 */
[C---:B----4-:R-:W-:Y:S06]  /*8000*/  HMMA.16816.F32 R8, R52.reuse, R48, R8 ;  /* 0x000000303408723c */ /* 0x050fec0000001808 */
[-C--:B------:R-:W-:Y:S06]  /*8010*/  HMMA.16816.F32 R12, R52, R50.reuse, R12 ;  /* 0x00000032340c723c */ /* 0x080fec000000180c */
[C---:B------:R-:W-:Y:S01]  /*8020*/  HMMA.16816.F32 R16, R40.reuse, R50, R16 ;  /* 0x000000322810723c */ /* 0x040fe20000001810 */
[----:B------:R-:W3:Y:S04]  /*8030*/  LDSM.16.MT88.4 R48, [R3+0x7000] ;  /* 0x007000000330783b */ /* 0x000ee80000004200 */
[C---:B--2---:R-:W-:Y:S01]  /*8040*/  IMAD R0, R146.reuse, 0x18, RZ ;  /* 0x0000001892007824 */ /* 0x044fe200078e02ff */
        /* <DEDUP_REMOVED lines=15> */
[----:B------:R4:W1:Y:S05]  /*8140*/  LDSM.16.MT88.4 R64, [R2+0x3800] ;  /* 0x003800000240783b */ /* 0x00086a0000004200 */
[----:B------:R-:W-:Y:S06]  /*8150*/  HMMA.16816.F32 R32, R44, R134, R32 ;  /* 0x000000862c20723c */ /* 0x000fec0000001820 */
[-C--:B---3--:R-:W-:Y:S05]  /*8160*/  HMMA.16816.F32 R4, R36, R48.reuse, R4 ;  /* 0x000000302404723c */ /* 0x088fea0000001804 */
[C---:B------:R-:W-:Y:S01]  /*8170*/  IMAD.SHL.U32 R44, R146.reuse, 0x8, RZ ;  /* 0x00000008922c7824 */ /* 0x040fe200078e00ff */
[C---:B------:R-:W-:Y:S05]  /*8180*/  HMMA.16816.F32 R8, R136.reuse, R48, R8 ;  /* 0x000000308808723c */ /* 0x040fea0000001808 */
[----:B------:R-:W-:Y:S01]  /*8190*/  IMAD.SHL.U32 R45, R146, 0x10, RZ ;  /* 0x00000010922d7824 */ /* 0x000fe200078e00ff */
[-C--:B------:R-:W-:Y:S05]  /*81a0*/  HMMA.16816.F32 R12, R136, R50.reuse, R12 ;  /* 0x00000032880c723c */ /* 0x080fea000000180c */
[----:B----4-:R-:W-:Y:S01]  /*81b0*/  @P0 VIADD R2, R241, 0xffffff80 ;  /* 0xffffff80f1020836 */ /* 0x010fe20000000000 */
[C---:B------:R-:W-:Y:S05]  /*81c0*/  HMMA.16816.F32 R16, R36.reuse, R50, R16 ;  /* 0x000000322410723c */ /* 0x040fea0000001810 */
[----:B------:R-:W-:Y:S01]  /*81d0*/  @P0 IMAD.WIDE R2, R2, R147, UR46 ;  /* 0x0000002e02020e25 */ /* 0x000fe2000f8e0293 */
[-C--:B--2---:R-:W-:Y:S01]  /*81e0*/  HMMA.16816.F32 R20, R36, R52.reuse, R20 ;  /* 0x000000342414723c */ /* 0x084fe20000001814 */
[----:B------:R-:W-:Y:S01]  /*81f0*/  @UP3 UMOV UR46, UR12 ;  /* 0x0000000c002e3c82 */ /* 0x000fe20008000000 */
[----:B------:R-:W-:Y:S02]  /*8200*/  @UP3 UMOV UR47, UR11 ;  /* 0x0000000b002f3c82 */ /* 0x000fe40008000000 */
[----:B------:R-:W5:Y:S02]  /*8210*/  @P0 LDG.E R247, desc[UR40][R2.64] ;  /* 0x0000002802f70981 */ /* 0x000f64000c1e1900 */
[C---:B------:R-:W-:Y:S02]  /*8220*/  HMMA.16816.F32 R24, R136.reuse, R52, R24 ;  /* 0x000000348818723c */ /* 0x040fe40000001818 */
[----:B------:R-:W5:Y:S04]  /*8230*/  @P0 LDG.E R246, desc[UR40][R2.64+0x20] ;  /* 0x0000202802f60981 */ /* 0x000f68000c1e1900 */
[-C--:B------:R-:W-:Y:S01]  /*8240*/  HMMA.16816.F32 R28, R136, R54.reuse, R28 ;  /* 0x00000036881c723c */ /* 0x080fe2000000181c */
[----:B------:R-:W5:Y:S04]  /*8250*/  @P0 LDG.E R245, desc[UR40][R2.64+0x100] ;  /* 0x0001002802f50981 */ /* 0x000f68000c1e1900 */
[----:B------:R2:W5:Y:S01]  /*8260*/  @P0 LDG.E R244, desc[UR40][R2.64+0x120] ;  /* 0x0001202802f40981 */ /* 0x000562000c1e1900 */
[----:B------:R-:W-:Y:S06]  /*8270*/  HMMA.16816.F32 R32, R36, R54, R32 ;  /* 0x000000362420723c */ /* 0x000fec0000001820 */
[-C--:B-1----:R-:W-:Y:S05]  /*8280*/  HMMA.16816.F32 R4, R40, R56.reuse, R4 ;  /* 0x000000382804723c */ /* 0x082fea0000001804 */
[CC--:B------:R-:W-:Y:S01]  /*8290*/  LEA R36, P0, R44.reuse, R186.reuse, 0x2 ;  /* 0x000000ba2c247211 */ /* 0x0c0fe200078010ff */
[C---:B------:R-:W-:Y:S05]  /*82a0*/  HMMA.16816.F32 R8, R60.reuse, R56, R8 ;  /* 0x000000383c08723c */ /* 0x040fea0000001808 */
[-C--:B------:R-:W-:Y:S01]  /*82b0*/  LEA.HI.X.SX32 R37, R44, R187.reuse, 0x2, P0 ;  /* 0x000000bb2c257211 */ /* 0x080fe200000f16ff */
[-C--:B------:R-:W-:Y:S05]  /*82c0*/  HMMA.16816.F32 R12, R60, R58.reuse, R12 ;  /* 0x0000003a3c0c723c */ /* 0x080fea000000180c */
[CC--:B------:R-:W-:Y:S01]  /*82d0*/  LEA R38, P0, R0.reuse, R186.reuse, 0x2 ;  /* 0x000000ba00267211 */ /* 0x0c0fe200078010ff */
[C---:B------:R-:W-:Y:S05]  /*82e0*/  HMMA.16816.F32 R16, R40.reuse, R58, R16 ;  /* 0x0000003a2810723c */ /* 0x040fea0000001810 */
[CC--:B--2---:R-:W-:Y:S01]  /*82f0*/  LEA R2, P1, R45.reuse, R186.reuse, 0x2 ;  /* 0x000000ba2d027211 */ /* 0x0c4fe200078210ff */
[-C--:B------:R-:W-:Y:S01]  /*8300*/  HMMA.16816.F32 R20, R40, R64.reuse, R20 ;  /* 0x000000402814723c */ /* 0x080fe20000001814 */
[----:B------:R1:W-:Y:S04]  /*8310*/  REDG.E.ADD.F32.FTZ.RN.STRONG.GPU desc[UR40][R186.64], R4 ;  /* 0x00000004ba0079a6 */ /* 0x0003e8000c10f3a8 */
[-C--:B------:R-:W-:Y:S01]  /*8320*/  LEA.HI.X.SX32 R3, R45, R187.reuse, 0x2, P1 ;  /* 0x000000bb2d037211 */ /* 0x080fe200008f16ff */
[C---:B------:R-:W-:Y:S01]  /*8330*/  HMMA.16816.F32 R24, R60.reuse, R64, R24 ;  /* 0x000000403c18723c */ /* 0x040fe20000001818 */
[----:B------:R2:W-:Y:S04]  /*8340*/  REDG.E.ADD.F32.FTZ.RN.STRONG.GPU desc[UR40][R36.64], R5 ;  /* 0x00000005240079a6 */ /* 0x0005e8000c10f3a8 */
[----:B------:R3:W-:Y:S01]  /*8350*/  REDG.E.ADD.F32.FTZ.RN.STRONG.GPU desc[UR40][R2.64], R6 ;  /* 0x00000006020079a6 */ /* 0x0007e2000c10f3a8 */
[-C--:B------:R-:W-:Y:S05]  /*8360*/  HMMA.16816.F32 R28, R60, R66.reuse, R28 ;  /* 0x000000423c1c723c */ /* 0x080fea000000181c */
[-C--:B------:R-:W-:Y:S01]  /*8370*/  LEA.HI.X.SX32 R39, R0, R187.reuse, 0x2, P0 ;  /* 0x000000bb00277211 */ /* 0x080fe200000f16ff */
[----:B------:R-:W-:Y:S04]  /*8380*/  HMMA.16816.F32 R32, R40, R66, R32 ;  /* 0x000000422820723c */ /* 0x000fe80000001820 */
[----:B------:R4:W-:Y:S01]  /*8390*/  REDG.E.ADD.F32.FTZ.RN.STRONG.GPU desc[UR40][R38.64], R7 ;  /* 0x00000007260079a6 */ /* 0x0009e2000c10f3a8 */
[C---:B------:R-:W-:Y:S02]  /*83a0*/  IMAD.SHL.U32 R0, R146.reuse, 0x40, RZ ;  /* 0x0000004092007824 */ /* 0x040fe400078e00ff */
[C---:B------:R-:W-:Y:S04]  /*83b0*/  IMAD.SHL.U32 R40, R146.reuse, 0x20, RZ ;  /* 0x0000002092287824 */ /* 0x040fe800078e00ff */
[----:B------:R-:W-:Y:S01]  /*83c0*/  IMAD R42, R146, 0x28, RZ ;  /* 0x00000028922a7824 */ /* 0x000fe200078e02ff */
[-C--:B-1----:R-:W-:Y:S01]  /*83d0*/  LEA R4, P1, R40, R186.reuse, 0x2 ;  /* 0x000000ba28047211 */ /* 0x082fe200078210ff */
        /* <DEDUP_REMOVED lines=8> */
[----:B------:R-:W-:Y:S02]  /*8460*/  IMAD R38, R146, 0x38, RZ ;  /* 0x0000003892267824 */ /* 0x000fe400078e02ff */
[----:B------:R-:W-:Y:S04]  /*8470*/  LDSM.16.MT88.4 R40, [R172+0x19000] ;  /* 0x01900000ac28783b */ /* 0x000fe80000004200 */
[----:B------:R3:W-:Y:S01]  /*8480*/  REDG.E.ADD.F32.FTZ.RN.STRONG.GPU desc[UR40][R6.64], R10 ;  /* 0x0000000a060079a6 */ /* 0x0007e2000c10f3a8 */
[-C--:B-1----:R-:W-:Y:S01]  /*8490*/  LEA R4, P0, R38, R186.reuse, 0x2 ;  /* 0x000000ba26047211 */ /* 0x082fe200078010ff */
[----:B------:R-:W-:Y:S03]  /*84a0*/  IMAD R8, R146, 0x50, RZ ;  /* 0x0000005092087824 */ /* 0x000fe600078e02ff */
[-C--:B------:R-:W-:Y:S02]  /*84b0*/  LEA.HI.X.SX32 R5, R38, R187.reuse, 0x2, P0 ;  /* 0x000000bb26057211 */ /* 0x080fe400000f16ff */
[-C--:B--2---:R-:W-:Y:S01]  /*84c0*/  LEA R2, P1, R0, R186.reuse, 0x2 ;  /* 0x000000ba00027211 */ /* 0x084fe200078210ff */
[----:B------:R-:W-:Y:S02]  /*84d0*/  IMAD R9, R146, 0x48, RZ ;  /* 0x0000004892097824 */ /* 0x000fe400078e02ff */
[----:B------:R1:W-:Y:S01]  /*84e0*/  REDG.E.ADD.F32.FTZ.RN.STRONG.GPU desc[UR40][R4.64], R11 ;  /* 0x0000000b040079a6 */ /* 0x0003e2000c10f3a8 */
[-C--:B------:R-:W-:Y:S01]  /*84f0*/  LEA.HI.X.SX32 R3, R0, R187.reuse, 0x2, P1 ;  /* 0x000000bb00037211 */ /* 0x080fe200008f16ff */
[C---:B------:R-:W-:Y:S01]  /*8500*/  IMAD R0, R146.reuse, 0x58, RZ ;  /* 0x0000005892007824 */ /* 0x040fe200078e02ff */
[CC--:B---3--:R-:W-:Y:S03]  /*8510*/  LEA R6, P0, R9.reuse, R186.reuse, 0x2 ;  /* 0x000000ba09067211 */ /* 0x0c8fe600078010ff */
[----:B------:R2:W-:Y:S01]  /*8520*/  REDG.E.ADD.F32.FTZ.RN.STRONG.GPU desc[UR40][R2.64], R16 ;  /* 0x00000010020079a6 */ /* 0x0005e2000c10f3a8 */
[-C--:B------:R-:W-:Y:S01]  /*8530*/  LEA.HI.X.SX32 R7, R9, R187.reuse, 0x2, P0 ;  /* 0x000000bb09077211 */ /* 0x080fe200000f16ff */
[----:B------:R-:W-:Y:S04]  /*8540*/  IMAD R9, R146, 0x60, RZ ;  /* 0x0000006092097824 */ /* 0x000fe800078e02ff */
[----:B------:R3:W-:Y:S01]  /*8550*/  REDG.E.ADD.F32.FTZ.RN.STRONG.GPU desc[UR40][R6.64], R17 ;  /* 0x00000011060079a6 */ /* 0x0007e2000c10f3a8 */
[CC--:B-1----:R-:W-:Y:S04]  /*8560*/  LEA R4, P1, R8.reuse, R186.reuse, 0x2 ;  /* 0x000000ba08047211 */ /* 0x0c2fe800078210ff */
[-C--:B------:R-:W-:Y:S01]  /*8570*/  LEA.HI.X.SX32 R5, R8, R187.reuse, 0x2, P1 ;  /* 0x000000bb08057211 */ /* 0x080fe200008f16ff */
[----:B------:R-:W-:Y:S01]  /*8580*/  IMAD R8, R146, 0x68, RZ ;  /* 0x0000006892087824 */ /* 0x000fe200078e02ff */
        /* <DEDUP_REMOVED lines=182> */
.L_x_983:
        /* <DEDUP_REMOVED lines=41> */
[----:B------:R-:W-:Y:S01]  /*9380*/  ULDC.64 UR10, c[0x0][0x450] ;  /* 0x00011400000a7ab9 */ /* 0x000fe20000000a00 */
[----:B-1----:R-:W-:-:S04]  /*9390*/  SHF.R.S32.HI R9, RZ, 0x1f, R31 ;  /* 0x0000001fff097819 */ /* 0x002fc8000001141f */
[----:B------:R-:W-:Y:S01]  /*93a0*/  LEA.HI R9, R9, R31, RZ, 0x3 ;  /* 0x0000001f09097211 */ /* 0x000fe200078f18ff */
[----:B------:R-:W-:Y:S01]  /*93b0*/  FMUL.FTZ R128, R128, UR6 ;  /* 0x0000000680807c20 */ /* 0x000fe20008410000 */
[----:B------:R-:W-:Y:S01]  /*93c0*/  F2FP.F16.F32.PACK_AB R8, R8, R104 ;  /* 0x000000680808723e */ /* 0x000fe200000000ff */
[----:B------:R-:W-:Y:S01]  /*93d0*/  FMUL.FTZ R129, R129, UR6 ;  /* 0x0000000681817c20 */ /* 0x000fe20008410000 */
[----:B------:R-:W-:Y:S01]  /*93e0*/  F2FP.F16.F32.PACK_AB R7, R7, R106 ;  /* 0x0000006a0707723e */ /* 0x000fe200000000ff */
[----:B------:R-:W-:Y:S01]  /*93f0*/  FMUL.FTZ R130, R130, UR6 ;  /* 0x0000000682827c20 */ /* 0x000fe20008410000 */
[----:B------:R-:W-:Y:S01]  /*9400*/  SHF.R.S32.HI R0, RZ, 0x3, R9 ;  /* 0x00000003ff007819 */ /* 0x000fe20000011409 */
        /* <DEDUP_REMOVED lines=48> */
[----:B------:R-:W-:Y:S01]  /*9710*/  ULDC.64 UR6, c[0x0][0x458] ;  /* 0x0001160000067ab9 */ /* 0x000fe20000000a00 */
        /* <DEDUP_REMOVED lines=19> */
[----:B------:R-:W-:-:S04]  /*9850*/  UIMAD UR8, UR39, UR10, URZ ;  /* 0x0000000a270872a4 */ /* 0x000fc8000f8e023f */
[----:B------:R-:W-:Y:S02]  /*9860*/  UIMAD UR8, UR4, UR11, UR8 ;  /* 0x0000000b040872a4 */ /* 0x000fe4000f8e0208 */
[----:B------:R-:W-:Y:S02]  /*9870*/  UIMAD UR39, UR39, UR6, URZ ;  /* 0x00000006272772a4 */ /* 0x000fe4000f8e023f */
[----:B------:R-:W-:Y:S01]  /*9880*/  USHF.L.U32 UR12, UR10, 0x6, URZ ;  /* 0x000000060a0c7899 */ /* 0x000fe2000800063f */
[----:B--2---:R1:W-:Y:S04]  /*9890*/  STS [R42], R5 ;  /* 0x000000052a007388 */ /* 0x0043e80000000800 */
[----:B------:R2:W-:Y:S04]  /*98a0*/  STS [R42+0x400], R4 ;  /* 0x000400042a007388 */ /* 0x0005e80000000800 */
[----:B---3--:R-:W-:Y:S04]  /*98b0*/  STS [R44], R3 ;  /* 0x000000032c007388 */ /* 0x008fe80000000800 */
[----:B----4-:R-:W-:Y:S04]  /*98c0*/  STS [R43], R2 ;  /* 0x000000022b007388 */ /* 0x010fe80000000800 */
[----:B------:R-:W-:Y:S04]  /*98d0*/  STS [R42+0x2000], R8 ;  /* 0x002000082a007388 */ /* 0x000fe80000000800 */
[----:B------:R3:W-:Y:S01]  /*98e0*/  STS [R42+0x2400], R7 ;  /* 0x002400072a007388 */ /* 0x0007e20000000800 */
[----:B-1----:R-:W-:-:S03]  /*98f0*/  LOP3.LUT R5, R9, 0xfffffff8, RZ, 0xc0, !PT ;  /* 0xfffffff809057812 */ /* 0x002fc600078ec0ff */
[----:B------:R-:W-:Y:S01]  /*9900*/  STS [R41], R6 ;  /* 0x0000000629007388 */ /* 0x000fe20000000800 */
[----:B--2---:R-:W-:-:S03]  /*9910*/  SHF.R.S32.HI R4, RZ, 0x1f, R0 ;  /* 0x0000001fff047819 */ /* 0x004fc60000011400 */
[----:B------:R-:W-:Y:S01]  /*9920*/  STS [R40], R26 ;  /* 0x0000001a28007388 */ /* 0x000fe20000000800 */
[----:B------:R-:W-:-:S03]  /*9930*/  IADD3 R31, -R5, R31, RZ ;  /* 0x0000001f051f7210 */ /* 0x000fc60007ffe1ff */
[----:B------:R-:W-:Y:S01]  /*9940*/  STS [R39], R25 ;  /* 0x0000001927007388 */ /* 0x000fe20000000800 */
[C---:B------:R-:W-:Y:S02]  /*9950*/  IMAD R5, R4.reuse, UR10, RZ ;  /* 0x0000000a04057c24 */ /* 0x040fe4000f8e02ff */
[----:B------:R-:W-:Y:S01]  /*9960*/  IMAD R4, R4, UR6, RZ ;  /* 0x0000000604047c24 */ /* 0x000fe2000f8e02ff */
[----:B------:R-:W-:Y:S04]  /*9970*/  STS [R38], R27 ;  /* 0x0000001b26007388 */ /* 0x000fe80000000800 */
[----:B------:R-:W-:Y:S01]  /*9980*/  STS [R37], R128 ;  /* 0x0000008025007388 */ /* 0x000fe20000000800 */
[----:B------:R-:W-:-:S03]  /*9990*/  IMAD R9, R0, UR11, R5 ;  /* 0x0000000b00097c24 */ /* 0x000fc6000f8e0205 */
[----:B------:R-:W-:Y:S01]  /*99a0*/  STS [R36], R130 ;  /* 0x0000008224007388 */ /* 0x000fe20000000800 */
[----:B------:R-:W-:-:S03]  /*99b0*/  IMAD R12, R0, UR7, R4 ;  /* 0x00000007000c7c24 */ /* 0x000fc6000f8e0204 */
[----:B------:R-:W-:Y:S01]  /*99c0*/  STS [R35], R121 ;  /* 0x0000007923007388 */ /* 0x000fe20000000800 */
[----:B------:R-:W-:-:S03]  /*99d0*/  IMAD.WIDE.U32 R4, R0, UR6, RZ ;  /* 0x0000000600047c25 */ /* 0x000fc6000f8e00ff */
[----:B------:R-:W-:Y:S04]  /*99e0*/  STS [R34], R122 ;  /* 0x0000007a22007388 */ /* 0x000fe80000000800 */
[----:B------:R-:W-:Y:S04]  /*99f0*/  STS [R33], R124 ;  /* 0x0000007c21007388 */ /* 0x000fe80000000800 */
[----:B------:R-:W-:Y:S04]  /*9a00*/  STS [R32], R126 ;  /* 0x0000007e20007388 */ /* 0x000fe80000000800 */
[----:B------:R-:W-:Y:S01]  /*9a10*/  STS [R42+0x4000], R15 ;  /* 0x0040000f2a007388 */ /* 0x000fe20000000800 */
[----:B---3--:R-:W-:-:S02]  /*9a20*/  IADD3 R7, R5, R12, RZ ;  /* 0x0000000c05077210 */ /* 0x008fc40007ffe0ff */
[----:B------:R-:W1:Y:S01]  /*9a30*/  LDC.64 R12, c[0x0][0x438] ;  /* 0x00010e00ff0c7b82 */ /* 0x000e620000000a00 */
[----:B------:R2:W-:Y:S04]  /*9a40*/  STS [R42+0x4400], R14 ;  /* 0x0044000e2a007388 */ /* 0x0005e80000000800 */
[----:B------:R-:W-:Y:S04]  /*9a50*/  STS [R44+0x4000], R11 ;  /* 0x0040000b2c007388 */ /* 0x000fe80000000800 */
[----:B------:R3:W-:Y:S04]  /*9a60*/  STS [R43+0x4000], R10 ;  /* 0x0040000a2b007388 */ /* 0x0007e80000000800 */
[----:B------:R-:W-:Y:S04]  /*9a70*/  STS [R42+0x6000], R16 ;  /* 0x006000102a007388 */ /* 0x000fe80000000800 */
[----:B------:R-:W-:Y:S04]  /*9a80*/  STS [R42+0x6400], R21 ;  /* 0x006400152a007388 */ /* 0x000fe80000000800 */
[----:B------:R-:W-:Y:S04]  /*9a90*/  STS [R41+0x4000], R20 ;  /* 0x0040001429007388 */ /* 0x000fe80000000800 */
[----:B------:R-:W-:Y:S01]  /*9aa0*/  STS [R40+0x4000], R19 ;  /* 0x0040001328007388 */ /* 0x000fe20000000800 */
[----:B------:R-:W-:Y:S01]  /*9ab0*/  IMAD.WIDE.U32 R2, R0, UR10, RZ ;  /* 0x0000000a00027c25 */ /* 0x000fe2000f8e00ff */
[----:B--2---:R-:W2:Y:S02]  /*9ac0*/  LDC.64 R14, c[0x0][0x440] ;  /* 0x00011000ff0e7b82 */ /* 0x004ea40000000a00 */
[----:B------:R-:W-:Y:S04]  /*9ad0*/  STS [R39+0x4000], R18 ;  /* 0x0040001227007388 */ /* 0x000fe80000000800 */
[----:B------:R4:W-:Y:S02]  /*9ae0*/  STS [R38+0x4000], R17 ;  /* 0x0040001126007388 */ /* 0x0009e40000000800 */
[----:B---3--:R-:W3:Y:S02]  /*9af0*/  LDC.64 R10, c[0x0][0x468] ;  /* 0x00011a00ff0a7b82 */ /* 0x008ee40000000a00 */
[----:B------:R-:W-:Y:S04]  /*9b00*/  STS [R37+0x4000], R23 ;  /* 0x0040001725007388 */ /* 0x000fe80000000800 */
[----:B------:R-:W-:Y:S04]  /*9b10*/  STS [R36+0x4000], R22 ;  /* 0x0040001624007388 */ /* 0x000fe80000000800 */
[----:B------:R-:W-:Y:S04]  /*9b20*/  STS [R35+0x4000], R24 ;  /* 0x0040001823007388 */ /* 0x000fe80000000800 */
[----:B------:R-:W-:Y:S04]  /*9b30*/  STS [R34+0x4000], R29 ;  /* 0x0040001d22007388 */ /* 0x000fe80000000800 */
[----:B------:R-:W-:Y:S01]  /*9b40*/  STS [R33+0x4000], R28 ;  /* 0x0040001c21007388 */ /* 0x000fe20000000800 */
[----:B------:R-:W-:-:S03]  /*9b50*/  IADD3 R3, R3, R9, RZ ;  /* 0x0000000903037210 */ /* 0x000fc60007ffe0ff */
[----:B------:R-:W-:Y:S01]  /*9b60*/  STS [R32+0x4000], R30 ;  /* 0x0040001e20007388 */ /* 0x000fe20000000800 */
[----:B------:R-:W-:Y:S01]  /*9b70*/  MOV R8, UR10 ;  /* 0x0000000a00087c02 */ /* 0x000fe20008000f00 */
[----:B----4-:R-:W4:Y:S04]  /*9b80*/  LDC.64 R16, c[0x0][0x470] ;  /* 0x00011c00ff107b82 */ /* 0x010f280000000a00 */
[----:B------:R-:W-:Y:S01]  /*9b90*/  IMAD.WIDE.U32 R8, R8, UR4, R2 ;  /* 0x0000000408087c25 */ /* 0x000fe2000f8e0002 */
[----:B------:R-:W-:-:S03]  /*9ba0*/  SHF.L.U32 R2, R31, 0x3, RZ ;  /* 0x000000031f027819 */ /* 0x000fc600000006ff */
[C---:B-1----:R-:W-:Y:S01]  /*9bb0*/  IMAD R0, R12.reuse, UR25, RZ ;  /* 0x000000190c007c24 */ /* 0x042fe2000f8e02ff */
[----:B------:R-:W-:Y:S02]  /*9bc0*/  SHF.R.S32.HI R3, RZ, 0x1f, R2 ;  /* 0x0000001fff037819 */ /* 0x000fe40000011402 */
[----:B------:R-:W-:Y:S01]  /*9bd0*/  MOV R6, R4 ;  /* 0x0000000400067202 */ /* 0x000fe20000000f00 */
[----:B------:R-:W-:Y:S02]  /*9be0*/  IMAD R13, R13, UR20, R0 ;  /* 0x000000140d0d7c24 */ /* 0x000fe4000f8e0200 */
[----:B------:R-:W-:Y:S01]  /*9bf0*/  IMAD.WIDE.U32 R4, R12, UR20, R2 ;  /* 0x000000140c047c25 */ /* 0x000fe2000f8e0002 */
[----:B------:R-:W-:Y:S01]  /*9c00*/  LEA R0, R251, UR5, 0x1 ;  /* 0x00000005fb007c11 */ /* 0x000fe2000f8e08ff */
[----:B------:R-:W-:Y:S02]  /*9c10*/  BAR.SYNC.DEFER_BLOCKING 0x0 ;  /* 0x0000000000007b1d */ /* 0x000fe40000010000 */
[----:B---3--:R-:W-:Y:S01]  /*9c20*/  IMAD R12, R10, UR26, RZ ;  /* 0x0000001a0a0c7c24 */ /* 0x008fe2000f8e02ff */
[----:B------:R-:W-:Y:S01]  /*9c30*/  IADD3 R5, R5, R13, RZ ;  /* 0x0000000d05057210 */ /* 0x000fe20007ffe0ff */
[----:B--2---:R-:W-:-:S02]  /*9c40*/  IMAD R13, R14, UR25, RZ ;  /* 0x000000190e0d7c24 */ /* 0x004fc4000f8e02ff */
[----:B------:R-:W-:Y:S02]  /*9c50*/  IMAD R11, R11, UR21, R12 ;  /* 0x000000150b0b7c24 */ /* 0x000fe4000f8e020c */
[----:B------:R-:W-:-:S04]  /*9c60*/  IMAD.WIDE.U32 R4, R10, UR21, R4 ;  /* 0x000000150a047c25 */ /* 0x000fc8000f8e0004 */
[----:B------:R-:W-:Y:S02]  /*9c70*/  IMAD R10, R15, UR20, R13 ;  /* 0x000000140f0a7c24 */ /* 0x000fe4000f8e020d */
[----:B------:R-:W-:Y:S01]  /*9c80*/  IMAD.WIDE.U32 R2, R14, UR20, R2 ;  /* 0x000000140e027c25 */ /* 0x000fe2000f8e0002 */
[----:B------:R-:W-:Y:S01]  /*9c90*/  IADD3 R5, R5, R11, RZ ;  /* 0x0000000b05057210 */ /* 0x000fe20007ffe0ff */
[----:B------:R-:W1:Y:S04]  /*9ca0*/  LDS.128 R44, [R0+0xc000] ;  /* 0x00c00000002c7984 */ /* 0x000e680000000c00 */
[----:B------:R-:W2:Y:S01]  /*9cb0*/  LDS.128 R40, [R0+0xd000] ;  /* 0x00d0000000287984 */ /* 0x000ea20000000c00 */
[----:B------:R-:W-:-:S03]  /*9cc0*/  IADD3 R8, P0, R4, R8, RZ ;  /* 0x0000000804087210 */ /* 0x000fc60007f1e0ff */
[----:B------:R-:W3:Y:S01]  /*9cd0*/  LDS.128 R36, [R0+0xe000] ;  /* 0x00e0000000247984 */ /* 0x000ee20000000c00 */
[----:B------:R-:W-:Y:S01]  /*9ce0*/  IADD3 R3, R3, R10, RZ ;  /* 0x0000000a03037210 */ /* 0x000fe20007ffe0ff */
[C---:B----4-:R-:W-:Y:S01]  /*9cf0*/  IMAD R4, R16.reuse, UR26, RZ ;  /* 0x0000001a10047c24 */ /* 0x050fe2000f8e02ff */
[----:B------:R-:W-:Y:S01]  /*9d00*/  IADD3.X R10, R5, UR8, R9, P0, !PT ;  /* 0x00000008050a7c10 */ /* 0x000fe200087fe409 */
[----:B------:R-:W4:Y:S01]  /*9d10*/  LDS.128 R32, [R0+0xf000] ;  /* 0x00f0000000207984 */ /* 0x000f220000000c00 */
[----:B------:R-:W-:Y:S01]  /*9d20*/  MOV R12, UR6 ;  /* 0x00000006000c7c02 */ /* 0x000fe20008000f00 */
[----:B------:R-:W-:Y:S01]  /*9d30*/  IMAD R9, R17, UR21, R4 ;  /* 0x0000001511097c24 */ /* 0x000fe2000f8e0204 */
[----:B------:R-:W-:Y:S01]  /*9d40*/  ULDC.64 UR8, c[0x0][0x3f0] ;  /* 0x0000fc0000087ab9 */ /* 0x000fe20000000a00 */
[----:B------:R-:W4:Y:S01]  /*9d50*/  LDS.128 R28, [R0+0x10000] ;  /* 0x01000000001c7984 */ /* 0x000f220000000c00 */
[----:B------:R-:W-:-:S03]  /*9d60*/  IMAD.WIDE.U32 R4, R16, UR21, R2 ;  /* 0x0000001510047c25 */ /* 0x000fc6000f8e0002 */
[----:B------:R-:W4:Y:S04]  /*9d70*/  LDS.128 R24, [R0+0x11000] ;  /* 0x0110000000187984 */ /* 0x000f280000000c00 */
[----:B------:R-:W4:Y:S04]  /*9d80*/  LDS.128 R20, [R0+0x12000] ;  /* 0x0120000000147984 */ /* 0x000f280000000c00 */
[----:B------:R1:W4:Y:S01]  /*9d90*/  LDS.128 R16, [R0+0x13000] ;  /* 0x0130000000107984 */ /* 0x0003220000000c00 */
[----:B------:R-:W-:Y:S01]  /*9da0*/  IMAD.WIDE.U32 R6, R12, UR4, R6 ;  /* 0x000000040c067c25 */ /* 0x000fe2000f8e0006 */
[----:B------:R-:W-:Y:S01]  /*9db0*/  UIMAD UR4, UR4, UR7, UR39 ;  /* 0x00000007040472a4 */ /* 0x000fe2000f8e0227 */
[----:B------:R-:W-:-:S02]  /*9dc0*/  LEA R2, P1, R8, UR8, 0x1 ;  /* 0x0000000808027c11 */ /* 0x000fc4000f8208ff */
[----:B------:R-:W-:Y:S01]  /*9dd0*/  IADD3 R5, R5, R9, RZ ;  /* 0x0000000905057210 */ /* 0x000fe20007ffe0ff */
[----:B------:R-:W-:Y:S01]  /*9de0*/  USHF.L.U64.HI UR10, UR10, 0x6, UR11 ;  /* 0x000000060a0a7899 */ /* 0x000fe2000801020b */
[----:B------:R-:W-:Y:S01]  /*9df0*/  LEA.HI.X R3, R8, UR9, R10, 0x1, P1 ;  /* 0x0000000908037c11 */ /* 0x000fe200088f0c0a */
[----:B------:R-:W-:Y:S01]  /*9e00*/  ULDC.64 UR8, c[0x0][0x3f8] ;  /* 0x0000fe0000087ab9 */ /* 0x000fe20000000a00 */
[----:B------:R-:W-:-:S04]  /*9e10*/  IADD3 R8, P1, R2, UR12, RZ ;  /* 0x0000000c02087c10 */ /* 0x000fc8000ff3e0ff */
[----:B------:R-:W-:Y:S02]  /*9e20*/  IADD3.X R9, R3, UR10, RZ, P1, !PT ;  /* 0x0000000a03097c10 */ /* 0x000fe40008ffe4ff */
[----:B-1----:R-:W-:-:S04]  /*9e30*/  IADD3 R0, P0, R4, R6, RZ ;  /* 0x0000000604007210 */ /* 0x002fc80007f1e0ff */
[----:B------:R-:W-:Y:S01]  /*9e40*/  IADD3.X R6, R5, UR4, R7, P0, !PT ;  /* 0x0000000405067c10 */ /* 0x000fe200087fe407 */
[----:B------:R-:W-:Y:S01]  /*9e50*/  USHF.L.U32 UR4, UR6, 0x6, URZ ;  /* 0x0000000606047899 */ /* 0x000fe2000800063f */
[----:B------:R-:W-:Y:S01]  /*9e60*/  LEA R10, P0, R0, UR8, 0x1 ;  /* 0x00000008000a7c11 */ /* 0x000fe2000f8008ff */
[----:B------:R-:W-:-:S03]  /*9e70*/  USHF.L.U64.HI UR6, UR6, 0x6, UR7 ;  /* 0x0000000606067899 */ /* 0x000fc60008010207 */
[----:B------:R-:W-:Y:S02]  /*9e80*/  LEA.HI.X R11, R0, UR9, R6, 0x1, P0 ;  /* 0x00000009000b7c11 */ /* 0x000fe400080f0c06 */
[----:B------:R-:W-:Y:S02]  /*9e90*/  IADD3 R6, P1, R8, UR12, RZ ;  /* 0x0000000c08067c10 */ /* 0x000fe4000ff3e0ff */
[----:B------:R-:W-:Y:S01]  /*9ea0*/  IADD3 R4, P0, R10, UR4, RZ ;  /* 0x000000040a047c10 */ /* 0x000fe2000ff1e0ff */
[----:B------:R1:W-:Y:S01]  /*9eb0*/  STG.E.128 desc[UR40][R2.64], R44 ;  /* 0x0000002c02007986 */ /* 0x0003e2000c101d28 */
[----:B------:R-:W-:Y:S02]  /*9ec0*/  IADD3.X R7, R9, UR10, RZ, P1, !PT ;  /* 0x0000000a09077c10 */ /* 0x000fe40008ffe4ff */
[----:B------:R-:W-:Y:S02]  /*9ed0*/  IADD3.X R5, R11, UR6, RZ, P0, !PT ;  /* 0x000000060b057c10 */ /* 0x000fe400087fe4ff */
[----:B------:R-:W-:Y:S01]  /*9ee0*/  IADD3 R12, P1, R6, UR12, RZ ;  /* 0x0000000c060c7c10 */ /* 0x000fe2000ff3e0ff */
[----:B--2---:R-:W-:Y:S03]  /*9ef0*/  STG.E.128 desc[UR40][R8.64], R40 ;  /* 0x0000002808007986 */ /* 0x004fe6000c101d28 */
[----:B------:R-:W-:Y:S01]  /*9f00*/  IADD3.X R13, R7, UR10, RZ, P1, !PT ;  /* 0x0000000a070d7c10 */ /* 0x000fe20008ffe4ff */
[----:B---3--:R2:W-:Y:S04]  /*9f10*/  STG.E.128 desc[UR40][R6.64], R36 ;  /* 0x0000002406007986 */ /* 0x0085e8000c101d28 */
[----:B----4-:R3:W-:Y:S04]  /*9f20*/  STG.E.128 desc[UR40][R12.64], R32 ;  /* 0x000000200c007986 */ /* 0x0107e8000c101d28 */
[----:B------:R3:W-:Y:S01]  /*9f30*/  STG.E.128 desc[UR40][R10.64], R28 ;  /* 0x0000001c0a007986 */ /* 0x0007e2000c101d28 */
[----:B-1----:R-:W-:-:S04]  /*9f40*/  IADD3 R2, P0, R4, UR4, RZ ;  /* 0x0000000404027c10 */ /* 0x002fc8000ff1e0ff */
[----:B------:R-:W-:Y:S02]  /*9f50*/  IADD3.X R3, R5, UR6, RZ, P0, !PT ;  /* 0x0000000605037c10 */ /* 0x000fe400087fe4ff */
[----:B--2---:R-:W-:Y:S01]  /*9f60*/  IADD3 R6, P0, R2, UR4, RZ ;  /* 0x0000000402067c10 */ /* 0x004fe2000ff1e0ff */
[----:B------:R3:W-:Y:S03]  /*9f70*/  STG.E.128 desc[UR40][R4.64], R24 ;  /* 0x0000001804007986 */ /* 0x0007e6000c101d28 */
[----:B------:R-:W-:Y:S01]  /*9f80*/  IADD3.X R7, R3, UR6, RZ, P0, !PT ;  /* 0x0000000603077c10 */ /* 0x000fe200087fe4ff */
[----:B------:R3:W-:Y:S04]  /*9f90*/  STG.E.128 desc[UR40][R2.64], R20 ;  /* 0x0000001402007986 */ /* 0x0007e8000c101d28 */
[----:B------:R3:W-:Y:S04]  /*9fa0*/  STG.E.128 desc[UR40][R6.64], R16 ;  /* 0x0000001006007986 */ /* 0x0007e8000c101d28 */
.L_x_980:
        /* <DEDUP_REMOVED lines=11> */
.L_x_987:
[----:B------:R-:W-:Y:S05]  /*a060*/  EXIT ;  /* 0x000000000000794d */ /* 0x000fea0003800000 */
.L_x_989:
        /* <DEDUP_REMOVED lines=9> */
.L_x_1277:


//--------------------- .text._ZN5flash44flash_bwd_dq_dk_dv_loop_seqk_parallel_kernelI23Flash_bwd_kernel_traitsILi64ELi128ELi128ELi8ELi4ELi4ELi4ELb0ELb0EN7cutlass6half_tE19Flash_kernel_traitsILi64ELi128ELi128ELi8ES3_EELb0ELb1ELb0ELb0ELb1ELb1ELb1EEEvNS_16Flash_bwd_paramsE --------------------------
	.section	.text._ZN5flash44flash_bwd_dq_dk_dv_loop_seqk_parallel_kernelI23Flash_bwd_kernel_traitsILi64ELi128ELi128ELi8ELi4ELi4ELi4ELb0ELb0EN7cutlass6half_tE19Flash_kernel_traitsILi64ELi128ELi128ELi8ES3_EELb0ELb1ELb0ELb0ELb1ELb1ELb1EEEvNS_16Flash_bwd_paramsE,"ax",@progbits
	.align	128
        .global         _ZN5flash44flash_bwd_dq_dk_dv_loop_seqk_parallel_kernelI23Flash_bwd_kernel_traitsILi64ELi128ELi128ELi8ELi4ELi4ELi4ELb0ELb0EN7cutlass6half_tE19Flash_kernel_traitsILi64ELi128ELi128ELi8ES3_EELb0ELb1ELb0ELb0ELb1ELb1ELb1EEEvNS_16Flash_bwd_paramsE
        .type           _ZN5flash44flash_bwd_dq_dk_dv_loop_seqk_parallel_kernelI23Flash_bwd_kernel_traitsILi64ELi128ELi128ELi8ELi4ELi4ELi4ELb0ELb0EN7cutlass6half_tE19Flash_kernel_traitsILi64ELi128ELi128ELi8ES3_EELb0ELb1ELb0ELb0ELb1ELb1ELb1EEEvNS_16Flash_bwd_paramsE,@function
        .size           _ZN5flash44flash_bwd_dq_dk_dv_loop_seqk_parallel_kernelI23Flash_bwd_kernel_traitsILi64ELi128ELi128ELi8ELi4ELi4ELi4ELb0ELb0EN7cutlass6half_tE19Flash_kernel_traitsILi64ELi128ELi128ELi8ES3_EELb0ELb1ELb0ELb0ELb1ELb1ELb1EEEvNS_16Flash_bwd_paramsE,(.L_x_1278 - _ZN5flash44flash_bwd_dq_dk_dv_loop_seqk_parallel_kernelI23Flash_bwd_kernel_traitsILi64ELi128ELi128ELi8ELi4ELi4ELi4ELb0ELb0EN7cutlass6half_tE19Flash_kernel_traitsILi64ELi128ELi128ELi8ES3_EELb0ELb1ELb0ELb0ELb1ELb1ELb1EEEvNS_16Flash_bwd_paramsE)
        .other          _ZN5flash44flash_bwd_dq_dk_dv_loop_seqk_parallel_kernelI23Flash_bwd_kernel_traitsILi64ELi128ELi128ELi8ELi4ELi4ELi4ELb0ELb0EN7cutlass6half_tE19Flash_kernel_traitsILi64ELi128ELi128ELi8ES3_EELb0ELb1ELb0ELb0ELb1ELb1ELb1EEEvNS_16Flash_bwd_paramsE,@"STO_CUDA_ENTRY STV_DEFAULT"
_ZN5flash44flash_bwd_dq_dk_dv_loop_seqk_parallel_kernelI23Flash_bwd_kernel_traitsILi64ELi128ELi128ELi8ELi4ELi4ELi4ELb0ELb0EN7cutlass6half_tE19Flash_kernel_traitsILi64ELi128ELi128ELi8ES3_EELb0ELb1ELb0ELb0ELb1ELb1ELb1EEEvNS_16Flash_bwd_paramsE:
.text._ZN5flash44flash_bwd_dq_dk_dv_loop_seqk_parallel_kernelI23Flash_bwd_kernel_traitsILi64ELi128ELi128ELi8ELi4ELi4ELi4ELb0ELb0EN7cutlass6half_tE19Flash_kernel_traitsILi64ELi128ELi128ELi8ES3_EELb0ELb1ELb0ELb0ELb1ELb1ELb1EEEvNS_16Flash_bwd_paramsE:
        /* <DEDUP_REMOVED lines=14> */
[----:B------:R-:W-:Y:S01]  /*00e0*/  UMOV UR5, 0x400 ;  /* 0x0000040000057882 */ /* 0x000fe20000000000 */
[----:B------:R-:W-:Y:S01]  /*00f0*/  UMOV UR7, 0x400 ;  /* 0x0000040000077882 */ /* 0x000fe20000000000 */
[----:B------:R-:W-:Y:S01]  /*0100*/  UMOV UR10, 0x400 ;  /* 0x00000400000a7882 */ /* 0x000fe20000000000 */
[----:B------:R-:W-:Y:S01]  /*0110*/  ULDC.64 UR40, c[0x0][0x208] ;  /* 0x0000820000287ab9 */ /* 0x000fe20000000a00 */
[----:B------:R-:W-:Y:S02]  /*0120*/  UMOV UR34, 0xffffc000 ;  /* 0xffffc00000227882 */ /* 0x000fe40000000000 */
[----:B------:R-:W3:Y:S08]  /*0130*/  S2UR UR4, SR_CgaCtaId ;  /* 0x00000000000479c3 */ /* 0x000ef00000008800 */
[----:B------:R-:W4:Y:S01]  /*0140*/  S2UR UR6, SR_CgaCtaId ;  /* 0x00000000000679c3 */ /* 0x000f220000008800 */
[----:B--2---:R-:W-:-:S07]  /*0150*/  ULEA UR8, UR8, UR11, 0x18 ;  /* 0x0000000b08087291 */ /* 0x004fce000f8ec03f */
[----:B------:R-:W2:Y:S01]  /*0160*/  S2UR UR24, SR_CTAID.Y ;  /* 0x00000000001879c3 */ /* 0x000ea20000002600 */
[----:B-1----:R-:W-:Y:S01]  /*0170*/  SHF.R.S32.HI R187, RZ, 0x1f, R15 ;  /* 0x0000001fffbb7819 */ /* 0x002fe2000001140f */
[----:B---3--:R-:W-:-:S06]  /*0180*/  ULEA UR4, UR4, UR5, 0x18 ;  /* 0x0000000504047291 */ /* 0x008fcc000f8ec03f */
[----:B------:R-:W1:Y:S01]  /*0190*/  S2UR UR27, SR_CTAID.Z ;  /* 0x00000000001b79c3 */ /* 0x000e620000002700 */
[----:B------:R-:W-:Y:S01]  /*01a0*/  UIADD3 UR5, UR8, 0xc000, URZ ;  /* 0x0000c00008057890 */ /* 0x000fe2000fffe03f */
[CC--:B------:R-:W-:Y:S02]  /*01b0*/  LEA.HI R3, R187.reuse, R15.reuse, RZ, 0x4 ;  /* 0x0000000fbb037211 */ /* 0x0c0fe400078f20ff */
[----:B------:R-:W-:Y:S02]  /*01c0*/  LEA.HI R5, R187, R15, RZ, 0x5 ;  /* 0x0000000fbb057211 */ /* 0x000fe400078f28ff */
[----:B------:R-:W-:Y:S01]  /*01d0*/  SHF.R.S32.HI R4, RZ, 0x4, R3 ;  /* 0x00000004ff047819 */ /* 0x000fe20000011403 */
[----:B----4-:R-:W-:Y:S01]  /*01e0*/  ULEA UR6, UR6, UR7, 0x18 ;  /* 0x0000000706067291 */ /* 0x010fe2000f8ec03f */
[----:B------:R-:W-:Y:S01]  /*01f0*/  SHF.R.S32.HI R6, RZ, 0x5, R5 ;  /* 0x00000005ff067819 */ /* 0x000fe20000011405 */
[----:B------:R-:W3:Y:S01]  /*0200*/  S2UR UR9, SR_CgaCtaId ;  /* 0x00000000000979c3 */ /* 0x000ee20000008800 */
[----:B------:R-:W-:-:S02]  /*0210*/  LEA.HI R2, R3, R4, RZ, 0x1 ;  /* 0x0000000403027211 */ /* 0x000fc400078f08ff */
[----:B------:R-:W-:Y:S02]  /*0220*/  SHF.R.S32.HI R0, RZ, 0x1f, R5 ;  /* 0x0000001fff007819 */ /* 0x000fe40000011405 */
[----:B------:R-:W-:Y:S02]  /*0230*/  LOP3.LUT R2, R2, 0xfffffffe, RZ, 0xc0, !PT ;  /* 0xfffffffe02027812 */ /* 0x000fe400078ec0ff */
[-C--:B------:R-:W-:Y:S01]  /*0240*/  LEA.HI R14, R187, R15.reuse, RZ, 0x2 ;  /* 0x0000000fbb0e7211 */ /* 0x080fe200078f10ff */
[----:B------:R-:W4:Y:S01]  /*0250*/  S2UR UR23, SR_CTAID.Z ;  /* 0x00000000001779c3 */ /* 0x000f220000002700 */
[----:B------:R-:W-:Y:S01]  /*0260*/  LEA.HI R0, R0, R6, RZ, 0x2 ;  /* 0x0000000600007211 */ /* 0x000fe200078f10ff */
[----:B------:R-:W-:Y:S01]  /*0270*/  IMAD.IADD R12, R4, 0x1, -R2 ;  /* 0x00000001040c7824 */ /* 0x000fe200078e0a02 */
[----:B------:R-:W-:Y:S01]  /*0280*/  LOP3.LUT R2, R3, 0xfffffff0, RZ, 0xc0, !PT ;  /* 0xfffffff003027812 */ /* 0x000fe200078ec0ff */
[----:B--2---:R-:W-:Y:S01]  /*0290*/  USHF.R.S32.HI UR26, URZ, 0x1f, UR24 ;  /* 0x0000001f3f1a7899 */ /* 0x004fe20008011418 */
[----:B------:R-:W-:Y:S01]  /*02a0*/  LOP3.LUT R4, R5, 0xffffffe0, RZ, 0xc0, !PT ;  /* 0xffffffe005047812 */ /* 0x000fe200078ec0ff */
[----:B------:R-:W-:Y:S01]  /*02b0*/  UIMAD.WIDE UR30, UR24, 0x80, URZ ;  /* 0x00000080181e78a5 */ /* 0x000fe2000f8e023f */
[----:B------:R-:W-:Y:S01]  /*02c0*/  SHF.R.S32.HI R10, RZ, 0x2, R14 ;  /* 0x00000002ff0a7819 */ /* 0x000fe2000001140e */
[C---:B------:R-:W-:Y:S01]  /*02d0*/  IMAD.IADD R2, R15.reuse, 0x1, -R2 ;  /* 0x000000010f027824 */ /* 0x040fe200078e0a02 */
[----:B------:R-:W-:Y:S01]  /*02e0*/  SHF.R.S32.HI R3, RZ, 0x1f, R14 ;  /* 0x0000001fff037819 */ /* 0x000fe2000001140e */
[----:B------:R-:W-:Y:S01]  /*02f0*/  IMAD.IADD R4, R15, 0x1, -R4 ;  /* 0x000000010f047824 */ /* 0x000fe200078e0a04 */
[----:B------:R-:W-:Y:S01]  /*0300*/  LOP3.LUT R0, R0, 0xfffffffc, RZ, 0xc0, !PT ;  /* 0xfffffffc00007812 */ /* 0x000fe200078ec0ff */
[----:B------:R-:W2:Y:S01]  /*0310*/  S2UR UR22, SR_CTAID.Y ;  /* 0x00000000001679c3 */ /* 0x000ea20000002600 */
[----:B------:R-:W-:Y:S01]  /*0320*/  LEA.HI R11, R187, R15, RZ, 0x3 ;  /* 0x0000000fbb0b7211 */ /* 0x000fe200078f18ff */
[----:B-1----:R-:W-:Y:S01]  /*0330*/  USHF.R.S32.HI UR25, URZ, 0x1f, UR27 ;  /* 0x0000001f3f197899 */ /* 0x002fe2000801141b */
[----:B------:R-:W-:Y:S01]  /*0340*/  LEA.HI R3, R3, R10, RZ, 0x3 ;  /* 0x0000000a03037211 */ /* 0x000fe200078f18ff */
[----:B------:R-:W-:Y:S01]  /*0350*/  IMAD.IADD R9, R6, 0x1, -R0 ;  /* 0x0000000106097824 */ /* 0x000fe200078e0a00 */
[----:B------:R-:W-:Y:S01]  /*0360*/  SHF.R.S32.HI R5, RZ, 0x3, R11 ;  /* 0x00000003ff057819 */ /* 0x000fe2000001140b */
[----:B---3--:R-:W-:Y:S01]  /*0370*/  ULEA UR7, UR9, UR10, 0x18 ;  /* 0x0000000a09077291 */ /* 0x008fe2000f8ec03f */
[----:B------:R-:W-:-:S02]  /*0380*/  LOP3.LUT R0, R11, 0xfffffff8, RZ, 0xc0, !PT ;  /* 0xfffffff80b007812 */ /* 0x000fc400078ec0ff */
[----:B------:R-:W-:Y:S01]  /*0390*/  SHF.R.S32.HI R7, RZ, 0x1f, R2 ;  /* 0x0000001fff077819 */ /* 0x000fe20000011402 */
[----:B------:R-:W-:Y:S01]  /*03a0*/  IMAD.SHL.U32 R5, R5, 0x40, RZ ;  /* 0x0000004005057824 */ /* 0x000fe200078e00ff */
[----:B------:R-:W-:Y:S01]  /*03b0*/  LOP3.LUT R3, R3, 0xfffffff8, RZ, 0xc0, !PT ;  /* 0xfffffff803037812 */ /* 0x000fe200078ec0ff */
[----:B------:R-:W-:Y:S01]  /*03c0*/  IMAD.IADD R0, R15, 0x1, -R0 ;  /* 0x000000010f007824 */ /* 0x000fe200078e0a00 */
[----:B------:R-:W-:Y:S01]  /*03d0*/  SHF.R.S32.HI R6, RZ, 0x1f, R4 ;  /* 0x0000001fff067819 */ /* 0x000fe20000011404 */
[----:B----4-:R-:W-:Y:S01]  /*03e0*/  USHF.R.S32.HI UR32, URZ, 0x1f, UR23 ;  /* 0x0000001f3f207899 */ /* 0x010fe20008011417 */
[----:B------:R-:W-:Y:S01]  /*03f0*/  LEA.HI R13, R7, R2, RZ, 0x3 ;  /* 0x00000002070d7211 */ /* 0x000fe200078f18ff */
[----:B------:R-:W-:Y:S01]  /*0400*/  IMAD.IADD R3, R10, 0x1, -R3 ;  /* 0x000000010a037824 */ /* 0x000fe200078e0a03 */
[----:B------:R-:W-:Y:S01]  /*0410*/  LEA.HI R10, R6, R4, RZ, 0x2 ;  /* 0x00000004060a7211 */ /* 0x000fe200078f10ff */
[C---:B------:R-:W-:Y:S01]  /*0420*/  IMAD.SHL.U32 R8, R0.reuse, 0x8, RZ ;  /* 0x0000000800087824 */ /* 0x040fe200078e00ff */
[----:B------:R-:W-:Y:S01]  /*0430*/  LOP3.LUT R4, R13, 0xfffffff8, RZ, 0xc0, !PT ;  /* 0xfffffff80d047812 */ /* 0x000fe200078ec0ff */
[----:B------:R-:W-:Y:S01]  /*0440*/  IMAD.SHL.U32 R184, R0, 0x40, RZ ;  /* 0x0000004000b87824 */ /* 0x000fe200078e00ff */
[----:B------:R-:W-:-:S02]  /*0450*/  LOP3.LUT R5, R5, 0x1c0, RZ, 0xc0, !PT ;  /* 0x000001c005057812 */ /* 0x000fc400078ec0ff */
[-C--:B------:R-:W-:Y:S01]  /*0460*/  LEA.HI R7, R187, R15.reuse, RZ, 0x6 ;  /* 0x0000000fbb077211 */ /* 0x080fe200078f30ff */
[----:B------:R-:W-:Y:S01]  /*0470*/  IMAD.IADD R16, R2, 0x1, -R4 ;  /* 0x0000000102107824 */ /* 0x000fe200078e0a04 */
[----:B------:R-:W-:Y:S01]  /*0480*/  LOP3.LUT R6, R5, 0x38, R8, 0xf8, !PT ;  /* 0x0000003805067812 */ /* 0x000fe200078ef808 */
[----:B--2---:R-:W-:Y:S01]  /*0490*/  USHF.R.S32.HI UR29, URZ, 0x1f, UR22 ;  /* 0x0000001f3f1d7899 */ /* 0x004fe20008011416 */
[----:B------:R-:W-:Y:S02]  /*04a0*/  LOP3.LUT R2, R3, 0x1, RZ, 0xc0, !PT ;  /* 0x0000000103027812 */ /* 0x000fe400078ec0ff */
[----:B------:R-:W-:Y:S02]  /*04b0*/  SHF.R.U32.HI R5, RZ, 0x3, R5 ;  /* 0x00000003ff057819 */ /* 0x000fe40000011605 */
[----:B------:R-:W-:Y:S02]  /*04c0*/  LEA.HI R187, R187, R15, RZ, 0x7 ;  /* 0x0000000fbbbb7211 */ /* 0x000fe400078f38ff */
[----:B------:R-:W-:Y:S01]  /*04d0*/  ISETP.NE.U32.AND P0, PT, R2, 0x1, PT ;  /* 0x000000010200780c */ /* 0x000fe20003f05070 */
[----:B------:R-:W-:Y:S01]  /*04e0*/  IMAD.SHL.U32 R2, R9, 0x10, RZ ;  /* 0x0000001009027824 */ /* 0x000fe200078e00ff */
[----:B------:R-:W-:Y:S01]  /*04f0*/  LOP3.LUT R6, R6, R5, RZ, 0x3c, !PT ;  /* 0x0000000506067212 */ /* 0x000fe200078e3cff */
[----:B------:R-:W-:Y:S01]  /*0500*/  IMAD.SHL.U32 R5, R7, 0x8, RZ ;  /* 0x0000000807057824 */ /* 0x000fe200078e00ff */
[----:B------:R-:W-:-:S02]  /*0510*/  SHF.R.S32.HI R187, RZ, 0x7, R187 ;  /* 0x00000007ffbb7819 */ /* 0x000fc400000114bb */
[C---:B------:R-:W-:Y:S01]  /*0520*/  R2P PR, R3.reuse, 0x6 ;  /* 0x0000000603007804 */ /* 0x040fe20000000000 */
[----:B------:R-:W-:Y:S01]  /*0530*/  IMAD.SHL.U32 R3, R3, 0x40, RZ ;  /* 0x0000004003037824 */ /* 0x000fe200078e00ff */
[----:B------:R-:W-:Y:S01]  /*0540*/  LOP3.LUT R6, R6, 0xfffffe00, R5, 0xf8, !PT ;  /* 0xfffffe0006067812 */ /* 0x000fe200078ef805 */
[----:B------:R-:W-:Y:S01]  /*0550*/  IMAD.SHL.U32 R5, R187, 0x8, RZ ;  /* 0x00000008bb057824 */ /* 0x000fe200078e00ff */
[----:B------:R-:W-:Y:S02]  /*0560*/  LOP3.LUT R4, R14, 0x7ffffffc, RZ, 0xc0, !PT ;  /* 0x7ffffffc0e047812 */ /* 0x000fe400078ec0ff */
[C---:B------:R-:W-:Y:S01]  /*0570*/  LOP3.LUT P4, RZ, R0.reuse, 0x2, RZ, 0xc0, !PT ;  /* 0x0000000200ff7812 */ /* 0x040fe2000788c0ff */
[----:B------:R1:W-:Y:S01]  /*0580*/  STL [R1+0x4c], R6 ;  /* 0x00004c0601007387 */ /* 0x0003e20000100800 */
[----:B------:R-:W-:Y:S02]  /*0590*/  LOP3.LUT P3, RZ, R0, 0x4, RZ, 0xc0, !PT ;  /* 0x0000000400ff7812 */ /* 0x000fe4000786c0ff */
[----:B------:R-:W-:-:S02]  /*05a0*/  LOP3.LUT R0, R3, 0x1c0, RZ, 0xc0, !PT ;  /* 0x000001c003007812 */ /* 0x000fc400078ec0ff */
[----:B------:R-:W-:Y:S02]  /*05b0*/  LOP3.LUT R184, R184, 0x1c0, RZ, 0xc0, !PT ;  /* 0x000001c0b8b87812 */ /* 0x000fe400078ec0ff */
[----:B------:R-:W-:Y:S02]  /*05c0*/  SHF.R.U32.HI R3, RZ, 0x3, R0 ;  /* 0x00000003ff037819 */ /* 0x000fe40000011600 */
[----:B------:R-:W-:Y:S02]  /*05d0*/  LEA.HI.SX32 R10, R10, R2, 0x1e ;  /* 0x000000020a0a7211 */ /* 0x000fe400078ff2ff */
[----:B------:R-:W-:Y:S02]  /*05e0*/  LOP3.LUT R7, R3, R0, RZ, 0xfc, !PT ;  /* 0x0000000003077212 */ /* 0x000fe400078efcff */
[----:B------:R-:W-:Y:S01]  /*05f0*/  LOP3.LUT R2, R184, 0x30, R2, 0xf8, !PT ;  /* 0x00000030b8027812 */ /* 0x000fe200078ef802 */
[----:B------:R-:W-:Y:S01]  /*0600*/  STL [R1+0x70], R10 ;  /* 0x0000700a01007387 */ /* 0x000fe20000100800 */
[----:B-1----:R-:W-:Y:S01]  /*0610*/  IMAD.IADD R6, R15, 0x1, -R4 ;  /* 0x000000010f067824 */ /* 0x002fe200078e0a04 */
[----:B------:R-:W-:Y:S01]  /*0620*/  LOP3.LUT R4, R5, 0x8, RZ, 0xc0, !PT ;  /* 0x0000000805047812 */ /* 0x000fe200078ec0ff */
[----:B------:R-:W-:-:S02]  /*0630*/  IMAD.SHL.U32 R15, R15, 0x2, RZ ;  /* 0x000000020f0f7824 */ /* 0x000fc400078e00ff */
[----:B------:R-:W-:Y:S01]  /*0640*/  IMAD.SHL.U32 R5, R12, 0x10, RZ ;  /* 0x000000100c057824 */ /* 0x000fe200078e00ff */
[----:B------:R-:W-:Y:S01]  /*0650*/  LOP3.LUT R8, R3, R0, R4, 0x1e, !PT ;  /* 0x0000000003087212 */ /* 0x000fe200078e1e04 */
[----:B------:R-:W-:Y:S01]  /*0660*/  IMAD.SHL.U32 R0, R6, 0x2, RZ ;  /* 0x0000000206007824 */ /* 0x000fe200078e00ff */
[----:B------:R-:W-:Y:S02]  /*0670*/  LOP3.LUT R3, R15, 0x6, RZ, 0xc0, !PT ;  /* 0x000000060f037812 */ /* 0x000fe400078ec0ff */
[----:B------:R-:W-:Y:S02]  /*0680*/  LOP3.LUT R14, R4, 0x10, R5, 0xf8, !PT ;  /* 0x00000010040e7812 */ /* 0x000fe400078ef805 */
[----:B------:R-:W-:Y:S01]  /*0690*/  LOP3.LUT R5, R2, 0x8, R11, 0xf8, !PT ;  /* 0x0000000802057812 */ /* 0x000fe200078ef80b */
[C---:B------:R-:W-:Y:S01]  /*06a0*/  IMAD R6, R187.reuse, 0x40, R3 ;  /* 0x00000040bb067824 */ /* 0x040fe200078e0203 */
[----:B------:R-:W-:Y:S01]  /*06b0*/  LOP3.LUT R4, R184, 0x8, R11, 0xf8, !PT ;  /* 0x00000008b8047812 */ /* 0x000fe200078ef80b */
[----:B------:R-:W-:Y:S01]  /*06c0*/  IMAD R3, R187, 0x2000, R0 ;  /* 0x00002000bb037824 */ /* 0x000fe200078e0200 */
[----:B------:R-:W-:Y:S01]  /*06d0*/  SHF.R.U32.HI R184, RZ, 0x3, R184 ;  /* 0x00000003ffb87819 */ /* 0x000fe200000116b8 */
[----:B------:R-:W-:Y:S01]  /*06e0*/  IMAD R0, R9, 0x400, R0 ;  /* 0x0000040009007824 */ /* 0x000fe200078e0200 */
[----:B------:R1:W-:Y:S01]  /*06f0*/  STL [R1+0x68], R6 ;  /* 0x0000680601007387 */ /* 0x0003e20000100800 */
[----:B------:R-:W-:Y:S01]  /*0700*/  IMAD.SHL.U32 R2, R12, 0x200, RZ ;  /* 0x000002000c027824 */ /* 0x000fe200078e00ff */
[----:B------:R-:W-:Y:S01]  /*0710*/  LOP3.LUT R4, R4, R184, RZ, 0x3c, !PT ;  /* 0x000000b804047212 */ /* 0x000fe200078e3cff */
[----:B------:R-:W-:-:S02]  /*0720*/  IMAD.IADD R8, R0, 0x1, R8 ;  /* 0x0000000100087824 */ /* 0x000fc400078e0208 */
[----:B------:R-:W-:Y:S01]  /*0730*/  IMAD R3, R9, 0x400, R3 ;  /* 0x0000040009037824 */ /* 0x000fe200078e0203 */
[----:B------:R-:W-:Y:S01]  /*0740*/  LOP3.LUT R184, R2, R5, R184, 0xf6, !PT ;  /* 0x0000000502b87212 */ /* 0x000fe200078ef6b8 */
[----:B------:R-:W-:Y:S01]  /*0750*/  VIADD R0, R10, 0xffffff80 ;  /* 0xffffff800a007836 */ /* 0x000fe20000000000 */
[----:B------:R-:W-:Y:S01]  /*0760*/  LEA R8, R8, UR5, 0x1 ;  /* 0x0000000508087c11 */ /* 0x000fe2000f8e08ff */
[----:B------:R-:W-:Y:S01]  /*0770*/  IMAD.IADD R7, R7, 0x1, R3 ;  /* 0x0000000107077824 */ /* 0x000fe200078e0203 */
[----:B------:R-:W-:Y:S01]  /*0780*/  LEA R184, R184, UR8, 0x1 ;  /* 0x00000008b8b87c11 */ /* 0x000fe2000f8e08ff */
[----:B------:R-:W-:Y:S01]  /*0790*/  IMAD R187, R187, 0x1000, R2 ;  /* 0x00001000bbbb7824 */ /* 0x000fe200078e0202 */
[----:B------:R-:W-:Y:S01]  /*07a0*/  SHF.R.S32.HI R3, RZ, 0x1f, R0 ;  /* 0x0000001fff037819 */ /* 0x000fe20000011400 */
[----:B------:R-:W-:Y:S01]  /*07b0*/  IMAD.SHL.U32 R2, R16, 0x40, RZ ;  /* 0x0000004010027824 */ /* 0x000fe200078e00ff */
[----:B------:R-:W-:Y:S01]  /*07c0*/  LEA R7, R7, UR8, 0x1 ;  /* 0x0000000807077c11 */ /* 0x000fe2000f8e08ff */
[----:B------:R-:W-:Y:S01]  /*07d0*/  IMAD.SHL.U32 R5, R12, 0x8, RZ ;  /* 0x000000080c057824 */ /* 0x000fe200078e00ff */
[----:B------:R-:W-:Y:S01]  /*07e0*/  SHF.L.U64.HI R3, R0, 0x2, R3 ;  /* 0x0000000200037819 */ /* 0x000fe20000010203 */
[----:B------:R-:W-:Y:S01]  /*07f0*/  IMAD.IADD R187, R187, 0x1, R4 ;  /* 0x00000001bbbb7824 */ /* 0x000fe200078e0204 */
[----:B------:R-:W-:Y:S01]  /*0800*/  LOP3.LUT R2, R2, 0x1c0, RZ, 0xc0, !PT ;  /* 0x000001c002027812 */ /* 0x000fe200078ec0ff */
[----:B------:R-:W-:-:S02]  /*0810*/  IMAD.SHL.U32 R4, R13, 0x40, RZ ;  /* 0x000000400d047824 */ /* 0x000fc400078e00ff */
[----:B------:R2:W-:Y:S01]  /*0820*/  STL [R1+0x64], R3 ;  /* 0x0000640301007387 */ /* 0x0005e20000100800 */
[C---:B------:R-:W-:Y:S01]  /*0830*/  VIADD R13, R8.reuse, 0x2420 ;  /* 0x00002420080d7836 */ /* 0x040fe20000000000 */
[----:B------:R-:W-:Y:S01]  /*0840*/  LEA R187, R187, UR5, 0x1 ;  /* 0x00000005bbbb7c11 */ /* 0x000fe2000f8e08ff */
[----:B------:R-:W-:Y:S01]  /*0850*/  @P1 VIADD R13, R8, 0x23e0 ;  /* 0x000023e0080d1836 */ /* 0x000fe20000000000 */
[----:B-1----:R-:W1:Y:S01]  /*0860*/  LDC R6, c[0x0][0x2c4] ;  /* 0x0000b100ff067b82 */ /* 0x002e620000000800 */
[----:B------:R-:W-:Y:S01]  /*0870*/  LOP3.LUT R0, R4, 0xfffffe00, RZ, 0xc0, !PT ;  /* 0xfffffe0004007812 */ /* 0x000fe200078ec0ff */
[C---:B------:R-:W-:Y:S02]  /*0880*/  VIADD R12, R8.reuse, 0x2040 ;  /* 0x00002040080c7836 */ /* 0x040fe40000000000 */
[----:B------:R-:W-:Y:S02]  /*0890*/  @P2 VIADD R12, R8, 0x1fc0 ;  /* 0x00001fc0080c2836 */ /* 0x000fe40000000000 */
[----:B------:R-:W-:Y:S01]  /*08a0*/  IMAD R4, R9, 0x400, R0 ;  /* 0x0000040009047824 */ /* 0x000fe200078e0200 */
[----:B--2---:R-:W-:-:S02]  /*08b0*/  LOP3.LUT R3, R2, 0x8, R5, 0xf8, !PT ;  /* 0x0000000802037812 */ /* 0x004fc400078ef805 */
[----:B------:R-:W-:-:S04]  /*08c0*/  SHF.R.U32.HI R5, RZ, 0x3, R2 ;  /* 0x00000003ff057819 */ /* 0x000fc80000011602 */
[----:B------:R-:W-:Y:S01]  /*08d0*/  LOP3.LUT R2, R5, R14, R2, 0x1e, !PT ;  /* 0x0000000e05027212 */ /* 0x000fe200078e1e02 */
[C---:B------:R-:W-:Y:S01]  /*08e0*/  VIADD R14, R8.reuse, 0x420 ;  /* 0x00000420080e7836 */ /* 0x040fe20000000000 */
[----:B------:R-:W-:Y:S01]  /*08f0*/  LOP3.LUT R3, R3, R5, RZ, 0x3c, !PT ;  /* 0x0000000503037212 */ /* 0x000fe200078e3cff */
[----:B------:R-:W-:Y:S01]  /*0900*/  @P1 VIADD R14, R8, 0x3e0 ;  /* 0x000003e0080e1836 */ /* 0x000fe20000000000 */
[----:B------:R-:W-:Y:S01]  /*0910*/  LOP3.LUT R194, R2, R0, RZ, 0xfc, !PT ;  /* 0x0000000002c27212 */ /* 0x000fe200078efcff */
[----:B------:R-:W-:Y:S01]  /*0920*/  IMAD.MOV.U32 R0, RZ, RZ, 0x20 ;  /* 0x00000020ff007424 */ /* 0x000fe200078e00ff */
[----:B-1----:R-:W-:Y:S01]  /*0930*/  IADD3 R5, R10, 0x1, -R6 ;  /* 0x000000010a057810 */ /* 0x002fe20007ffe806 */
[----:B------:R-:W-:Y:S02]  /*0940*/  IMAD.MOV.U32 R2, RZ, RZ, -0x10 ;  /* 0xfffffff0ff027424 */ /* 0x000fe400078e00ff */
[----:B------:R-:W-:Y:S01]  /*0950*/  IMAD.IADD R193, R4, 0x1, R3 ;  /* 0x0000000104c17824 */ /* 0x000fe200078e0203 */
[----:B------:R-:W-:Y:S01]  /*0960*/  SEL R189, R0, 0xffffffe0, !P4 ;  /* 0xffffffe000bd7807 */ /* 0x000fe20006000000 */
[----:B------:R-:W-:Y:S01]  /*0970*/  IMAD.MOV.U32 R3, RZ, RZ, 0x40 ;  /* 0x00000040ff037424 */ /* 0x000fe200078e00ff */
[----:B------:R-:W-:Y:S01]  /*0980*/  SEL R2, R2, 0x10, !P0 ;  /* 0x0000001002027807 */ /* 0x000fe20004000000 */
[----:B------:R-:W-:Y:S01]  /*0990*/  IMAD.MOV.U32 R4, RZ, RZ, 0x440 ;  /* 0x00000440ff047424 */ /* 0x000fe200078e00ff */
[----:B------:R-:W-:Y:S01]  /*09a0*/  SEL R0, R0, 0xffffffe0, !P1 ;  /* 0xffffffe000007807 */ /* 0x000fe20004800000 */
[----:B------:R1:W-:Y:S01]  /*09b0*/  STL [R1+0x60], R5 ;  /* 0x0000600501007387 */ /* 0x0003e20000100800 */
[----:B------:R-:W-:Y:S01]  /*09c0*/  SEL R188, R3, 0xffffffc0, !P3 ;  /* 0xffffffc003bc7807 */ /* 0x000fe20005800000 */
[----:B------:R-:W-:Y:S01]  /*09d0*/  IMAD.IADD R11, R7, 0x1, R2 ;  /* 0x00000001070b7824 */ /* 0x000fe200078e0202 */
[----:B------:R-:W-:Y:S01]  /*09e0*/  SEL R3, R3, 0xffffffc0, !P2 ;  /* 0xffffffc003037807 */ /* 0x000fe20005000000 */
[----:B------:R-:W-:Y:S01]  /*09f0*/  IMAD.IADD R6, R7, 0x1, R0 ;  /* 0x0000000107067824 */ /* 0x000fe200078e0200 */
[----:B------:R-:W-:Y:S01]  /*0a00*/  SEL R4, R4, 0x3c0, !P2 ;  /* 0x000003c004047807 */ /* 0x000fe20005000000 */
[----:B------:R-:W-:Y:S01]  /*0a10*/  STL [R1+0x6c], R8 ;  /* 0x00006c0801007387 */ /* 0x000fe20000100800 */
[----:B------:R-:W-:-:S02]  /*0a20*/  IMAD.IADD R188, R187, 0x1, R188 ;  /* 0x00000001bbbc7824 */ /* 0x000fc400078e02bc */
[----:B------:R-:W-:Y:S01]  /*0a30*/  IMAD.IADD R10, R7, 0x1, R3 ;  /* 0x00000001070a7824 */ /* 0x000fe200078e0203 */
[----:B------:R2:W-:Y:S01]  /*0a40*/  STL [R1+0x8], R7 ;  /* 0x0000080701007387 */ /* 0x0005e20000100800 */
[----:B------:R-:W-:Y:S02]  /*0a50*/  IMAD.IADD R9, R3, 0x1, R8 ;  /* 0x0000000103097824 */ /* 0x000fe400078e0208 */
[----:B------:R-:W-:Y:S01]  /*0a60*/  IMAD.IADD R2, R2, 0x1, R10 ;  /* 0x0000000102027824 */ /* 0x000fe200078e020a */
[----:B------:R3:W-:Y:S01]  /*0a70*/  STL [R1+0x14], R11 ;  /* 0x0000140b01007387 */ /* 0x0007e20000100800 */
[----:B------:R-:W-:Y:S02]  /*0a80*/  IMAD.IADD R190, R187, 0x1, R189 ;  /* 0x00000001bbbe7824 */ /* 0x000fe400078e02bd */
[----:B------:R-:W-:Y:S01]  /*0a90*/  IMAD.IADD R189, R189, 0x1, R188 ;  /* 0x00000001bdbd7824 */ /* 0x000fe200078e02bc */
[----:B------:R4:W-:Y:S04]  /*0aa0*/  STL [R1+0x24], R6 ;  /* 0x0000240601007387 */ /* 0x0009e80000100800 */
[----:B------:R-:W-:Y:S01]  /*0ab0*/  STL [R1+0xc], R10 ;  /* 0x00000c0a01007387 */ /* 0x000fe20000100800 */
[----:B-1----:R-:W-:-:S02]  /*0ac0*/  VIADD R5, R8, 0x2020 ;  /* 0x0000202008057836 */ /* 0x002fc40000000000 */
[----:B------:R-:W-:-:S04]  /*0ad0*/  @P1 VIADD R5, R8, 0x1fe0 ;  /* 0x00001fe008051836 */ /* 0x000fc80000000000 */
[----:B------:R-:W-:Y:S02]  /*0ae0*/  IMAD.IADD R3, R3, 0x1, R5 ;  /* 0x0000000103037824 */ /* 0x000fe400078e0205 */
[----:B--2---:R-:W-:Y:S02]  /*0af0*/  IMAD.IADD R7, R0, 0x1, R8 ;  /* 0x0000000100077824 */ /* 0x004fe400078e0208 */
[----:B---3--:R-:W-:-:S03]  /*0b00*/  IMAD.IADD R11, R11, 0x1, R0 ;  /* 0x000000010b0b7824 */ /* 0x008fc600078e0200 */
[----:B------:R1:W-:Y:S01]  /*0b10*/  STL [R1+0xa0], R7 ;  /* 0x0000a00701007387 */ /* 0x0003e20000100800 */
[----:B----4-:R-:W-:-:S03]  /*0b20*/  IMAD.IADD R6, R8, 0x1, R4 ;  /* 0x0000000108067824 */ /* 0x010fc600078e0204 */
        /* <DEDUP_REMOVED lines=22> */
.L_x_998:
        /* <DEDUP_REMOVED lines=8> */
[----:B-12---:R-:W1:Y:S02]  /*0d10*/  @P0 S2R R0, SR_CTAID.Y ;  /* 0x0000000000000919 */ /* 0x006e640000002600 */
        /* <DEDUP_REMOVED lines=22> */
[----:B------:R-:W-:Y:S05]  /*0e80*/  @P0 BRA `(.L_x_990) ;  /* 0x0000009000580947 */ /* 0x000fea0003800000 */
        /* <DEDUP_REMOVED lines=73> */
.L_x_991:
[----:B------:R-:W-:Y:S01]  /*1320*/  UIMAD UR35, UR24, UR15, UR27 ;  /* 0x0000000f182372a4 */ /* 0x000fe2000f8e021b */
[----:B------:R-:W-:-:S03]  /*1330*/  ULDC UR52, c[0x0][0x2d4] ;  /* 0x0000b50000347ab9 */ /* 0x000fc60000000800 */
[----:B------:R-:W-:-:S12]  /*1340*/  UIMAD UR35, UR35, UR52, URZ ;  /* 0x00000034232372a4 */ /* 0x000fd8000f8e023f */
.L_x_992:
[----:B------:R-:W2:Y:S01]  /*1350*/  LDL R15, [R1+0x4c] ;  /* 0x00004c00010f7983 */ /* 0x000ea20000100800 */
[----:B------:R-:W-:Y:S01]  /*1360*/  UIMAD UR10, UR15, UR14, URZ ;  /* 0x0000000e0f0a72a4 */ /* 0x000fe2000f8e023f */
[----:B------:R-:W-:Y:S01]  /*1370*/  IMAD.U32 R10, RZ, RZ, UR11 ;  /* 0x0000000bff0a7e24 */ /* 0x000fe2000f8e00ff */
[----:B------:R-:W1:Y:S01]  /*1380*/  LDC.64 R18, c[0x0][0x418] ;  /* 0x00010600ff127b82 */ /* 0x000e620000000a00 */
[----:B------:R-:W3:Y:S01]  /*1390*/  S2R R27, SR_TID.X ;  /* 0x00000000001b7919 */ /* 0x000ee20000002100 */
[----:B------:R-:W-:Y:S02]  /*13a0*/  USHF.L.U32 UR9, UR10, 0x7, URZ ;  /* 0x000000070a097899 */ /* 0x000fe4000800063f */
[----:B------:R-:W-:Y:S02]  /*13b0*/  UIADD3 UR33, UP1, UR38, UR33, URZ ;  /* 0x0000002126217290 */ /* 0x000fe4000ff3e03f */
[----:B------:R-:W-:Y:S02]  /*13c0*/  UIMAD.WIDE UR52, UR24, UR52, UR42 ;  /* 0x00000034183472a5 */ /* 0x000fe4000f8e022a */
[----:B------:R-:W4:Y:S01]  /*13d0*/  LDC.64 R20, c[0x0][0x228] ;  /* 0x00008a00ff147b82 */ /* 0x000f220000000a00 */
[----:B------:R-:W-:Y:S01]  /*13e0*/  UIMAD.WIDE.U32 UR50, UR14, UR15, URZ ;  /* 0x0000000f0e3272a5 */ /* 0x000fe2000f8e003f */
[----:B------:R-:W-:Y:S01]  /*13f0*/  ULDC.64 UR20, c[0x0][0x240] ;  /* 0x0000900000147ab9 */ /* 0x000fe20000000a00 */
[----:B------:R-:W-:Y:S01]  /*1400*/  USHF.R.S32.HI UR47, URZ, 0x1f, UR14 ;  /* 0x0000001f3f2f7899 */ /* 0x000fe2000801140e */
[----:B------:R-:W-:-:S03]  /*1410*/  ULDC.64 UR16, c[0x0][0x420] ;  /* 0x0001080000107ab9 */ /* 0x000fc60000000a00 */
[----:B------:R-:W-:Y:S01]  /*1420*/  IMAD.U32 R16, RZ, RZ, UR50 ;  /* 0x00000032ff107e24 */ /* 0x000fe2000f8e00ff */
[----:B------:R-:W-:Y:S01]  /*1430*/  UIMAD UR47, UR47, UR15, URZ ;  /* 0x0000000f2f2f72a4 */ /* 0x000fe2000f8e023f */
[----:B------:R-:W-:Y:S01]  /*1440*/  IMAD.U32 R17, RZ, RZ, UR51 ;  /* 0x00000033ff117e24 */ /* 0x000fe2000f8e00ff */
[----:B------:R-:W-:Y:S01]  /*1450*/  ULDC.64 UR18, c[0x0][0x258] ;  /* 0x0000960000127ab9 */ /* 0x000fe20000000a00 */
[----:B------:R-:W-:Y:S02]  /*1460*/  UIADD3.X UR44, UR45, UR44, URZ, UP1, !UPT ;  /* 0x0000002c2d2c7290 */ /* 0x000fe40008ffe43f */
[----:B------:R-:W-:-:S04]  /*1470*/  UIMAD UR47, UR48, UR14, UR47 ;  /* 0x0000000e302f72a4 */ /* 0x000fc8000f8e022f */
[----:B------:R-:W-:Y:S01]  /*1480*/  UIADD3 UR47, UR51, UR47, URZ ;  /* 0x0000002f332f7290 */ /* 0x000fe2000fffe03f */
[----:B---3--:R-:W-:-:S04]  /*1490*/  SHF.R.S32.HI R28, RZ, 0x1f, R27 ;  /* 0x0000001fff1c7819 */ /* 0x008fc8000001141b */
[CC--:B------:R-:W-:Y:S02]  /*14a0*/  LEA.HI R2, R28.reuse, R27.reuse, RZ, 0x5 ;  /* 0x0000001b1c027211 */ /* 0x0c0fe400078f28ff */
[----:B------:R-:W-:Y:S02]  /*14b0*/  LEA.HI R9, R28, R27, RZ, 0x3 ;  /* 0x0000001b1c097211 */ /* 0x000fe400078f18ff */
[----:B------:R-:W-:Y:S02]  /*14c0*/  LOP3.LUT R0, R2, 0xffffffe0, RZ, 0xc0, !PT ;  /* 0xffffffe002007812 */ /* 0x000fe400078ec0ff */
[----:B------:R-:W-:Y:S02]  /*14d0*/  SHF.R.S32.HI R2, RZ, 0x5, R2 ;  /* 0x00000005ff027819 */ /* 0x000fe40000011402 */
[----:B------:R-:W-:Y:S01]  /*14e0*/  SHF.R.S32.HI R6, RZ, 0x3, R9 ;  /* 0x00000003ff067819 */ /* 0x000fe20000011409 */
[----:B------:R-:W-:Y:S01]  /*14f0*/  IMAD.IADD R0, R27, 0x1, -R0 ;  /* 0x000000011b007824 */ /* 0x000fe200078e0a00 */
[----:B------:R-:W-:-:S02]  /*1500*/  LOP3.LUT R9, R9, 0xfffffff8, RZ, 0xc0, !PT ;  /* 0xfffffff809097812 */ /* 0x000fc400078ec0ff */
[----:B------:R-:W-:Y:S01]  /*1510*/  SHF.R.S32.HI R8, RZ, 0x1f, R6 ;  /* 0x0000001fff087819 */ /* 0x000fe20000011406 */
[----:B------:R-:W-:Y:S01]  /*1520*/  IMAD R0, R2, UR10, R0 ;  /* 0x0000000a02007c24 */ /* 0x000fe2000f8e0200 */
[----:B------:R-:W-:Y:S01]  /*1530*/  ULDC.64 UR10, c[0x0][0x248] ;  /* 0x00009200000a7ab9 */ /* 0x000fe20000000a00 */
[----:B------:R-:W-:Y:S01]  /*1540*/  IMAD.U32 R2, RZ, RZ, UR8 ;  /* 0x00000008ff027e24 */ /* 0x000fe2000f8e00ff */
[----:B------:R-:W-:Y:S01]  /*1550*/  USHF.R.S32.HI UR8, URZ, 0x1f, UR9 ;  /* 0x0000001f3f087899 */ /* 0x000fe20008011409 */
[----:B------:R-:W-:Y:S01]  /*1560*/  IMAD.WIDE.U32 R4, R6, UR10, RZ ;  /* 0x0000000a06047c25 */ /* 0x000fe2000f8e00ff */
[----:B------:R-:W-:Y:S02]  /*1570*/  IADD3 R10, P2, P0, R0, UR9, R10 ;  /* 0x00000009000a7c10 */ /* 0x000fe4000f85e00a */
[----:B------:R-:W-:Y:S01]  /*1580*/  SHF.R.S32.HI R0, RZ, 0x1f, R0 ;  /* 0x0000001fff007819 */ /* 0x000fe20000011400 */
[----:B------:R-:W-:-:S03]  /*1590*/  IMAD.U32 R22, RZ, RZ, UR10 ;  /* 0x0000000aff167e24 */ /* 0x000fc6000f8e00ff */
[----:B------:R-:W-:Y:S01]  /*15a0*/  IADD3.X R0, R0, UR8, R2, P2, P0 ;  /* 0x0000000800007c10 */ /* 0x000fe200097e0402 */
[----:B------:R-:W-:Y:S01]  /*15b0*/  ULDC.64 UR8, c[0x0][0x250] ;  /* 0x0000940000087ab9 */ /* 0x000fe20000000a00 */
[----:B------:R-:W-:Y:S01]  /*15c0*/  IADD3 R10, P0, R10, R11, RZ ;  /* 0x0000000b0a0a7210 */ /* 0x000fe20007f1e0ff */
[----:B------:R-:W-:Y:S02]  /*15d0*/  IMAD R7, R8, UR8, RZ ;  /* 0x0000000808077c24 */ /* 0x000fe4000f8e02ff */
[----:B------:R-:W-:Y:S02]  /*15e0*/  IMAD.U32 R24, RZ, RZ, UR8 ;  /* 0x00000008ff187e24 */ /* 0x000fe4000f8e00ff */
[----:B------:R-:W-:Y:S02]  /*15f0*/  IMAD.X R11, R0, 0x1, R3, P0 ;  /* 0x00000001000b7824 */ /* 0x000fe400000e0603 */
[----:B------:R-:W-:Y:S02]  /*1600*/  IMAD R0, R8, UR10, RZ ;  /* 0x0000000a08007c24 */ /* 0x000fe4000f8e02ff */
[----:B------:R-:W-:-:S04]  /*1610*/  IMAD.WIDE.U32 R2, R6, UR8, RZ ;  /* 0x0000000806027c25 */ /* 0x000fc8000f8e00ff */
[C---:B------:R-:W-:Y:S02]  /*1620*/  IMAD R7, R6.reuse, UR9, R7 ;  /* 0x0000000906077c24 */ /* 0x040fe4000f8e0207 */
[C---:B------:R-:W-:Y:S02]  /*1630*/  IMAD R0, R6.reuse, UR11, R0 ;  /* 0x0000000b06007c24 */ /* 0x040fe4000f8e0200 */
[----:B------:R-:W-:Y:S02]  /*1640*/  IMAD.IADD R3, R3, 0x1, R7 ;  /* 0x0000000103037824 */ /* 0x000fe400078e0207 */
[----:B------:R-:W-:Y:S01]  /*1650*/  IMAD.IADD R5, R5, 0x1, R0 ;  /* 0x0000000105057824 */ /* 0x000fe200078e0200 */
[----:B------:R-:W-:Y:S01]  /*1660*/  IADD3 R0, P0, R6, UR42, RZ ;  /* 0x0000002a06007c10 */ /* 0x000fe2000ff1e0ff */
[----:B------:R-:W-:Y:S02]  /*1670*/  IMAD.IADD R7, R27, 0x1, -R9 ;  /* 0x000000011b077824 */ /* 0x000fe400078e0a09 */
[----:B------:R-:W-:Y:S01]  /*1680*/  IMAD.WIDE.U32 R22, R22, UR33, R4 ;  /* 0x0000002116167c25 */ /* 0x000fe2000f8e0004 */
[----:B------:R-:W-:Y:S01]  /*1690*/  IADD3.X R12, R8, UR43, RZ, P0, !PT ;  /* 0x0000002b080c7c10 */ /* 0x000fe200087fe4ff */
[----:B------:R-:W-:-:S02]  /*16a0*/  UIADD3 UR43, UP0, UR52, UR12, URZ ;  /* 0x0000000c342b7290 */ /* 0x000fc4000ff1e03f */
[----:B------:R-:W-:Y:S01]  /*16b0*/  IMAD.SHL.U32 R6, R7, 0x8, RZ ;  /* 0x0000000807067824 */ /* 0x000fe200078e00ff */
[----:B------:R-:W-:Y:S01]  /*16c0*/  ULDC.64 UR12, c[0x0][0x428] ;  /* 0x00010a00000c7ab9 */ /* 0x000fe20000000a00 */
[----:B------:R-:W-:Y:S01]  /*16d0*/  IMAD R4, R12, UR20, RZ ;  /* 0x000000140c047c24 */ /* 0x000fe2000f8e02ff */
[----:B------:R-:W-:Y:S01]  /*16e0*/  UIMAD UR14, UR25, UR12, URZ ;  /* 0x0000000c190e72a4 */ /* 0x000fe2000f8e023f */
[----:B------:R-:W-:Y:S01]  /*16f0*/  IMAD.WIDE.U32 R24, R24, UR33, R2 ;  /* 0x0000002118187c25 */ /* 0x000fe2000f8e0002 */
[----:B------:R-:W-:Y:S01]  /*1700*/  SHF.R.S32.HI R7, RZ, 0x1f, R6 ;  /* 0x0000001fff077819 */ /* 0x000fe20000011406 */
[----:B------:R-:W-:Y:S02]  /*1710*/  UIADD3.X UR46, UR53, UR46, URZ, UP0, !UPT ;  /* 0x0000002e352e7290 */ /* 0x000fe400087fe43f */
[----:B-1----:R-:W-:Y:S01]  /*1720*/  IMAD R2, R18, UR26, RZ ;  /* 0x0000001a12027c24 */ /* 0x002fe2000f8e02ff */
[----:B------:R-:W-:Y:S01]  /*1730*/  UIMAD UR47, UR47, UR43, URZ ;  /* 0x0000002b2f2f72a4 */ /* 0x000fe2000f8e023f */
[C---:B------:R-:W-:Y:S01]  /*1740*/  IMAD R4, R0.reuse, UR21, R4 ;  /* 0x0000001500047c24 */ /* 0x040fe2000f8e0204 */
[----:B------:R-:W-:Y:S01]  /*1750*/  USHF.L.U64.HI UR21, UR20, 0x6, UR21 ;  /* 0x0000000614157899 */ /* 0x000fe20008010215 */
[----:B------:R-:W-:Y:S01]  /*1760*/  IMAD.WIDE.U32 R8, R0, UR20, R6 ;  /* 0x0000001400087c25 */ /* 0x000fe2000f8e0006 */
[----:B------:R-:W-:-:S02]  /*1770*/  UIMAD UR46, UR46, UR50, UR47 ;  /* 0x000000322e2e72a4 */ /* 0x000fc4000f8e022f */
[----:B------:R-:W-:Y:S01]  /*1780*/  USHF.L.U32 UR20, UR20, 0x6, URZ ;  /* 0x0000000614147899 */ /* 0x000fe2000800063f */
[----:B------:R-:W-:Y:S01]  /*1790*/  IMAD.WIDE.U32 R16, R16, UR43, R10 ;  /* 0x0000002b10107c25 */ /* 0x000fe2000f8e000a */
[----:B------:R-:W-:-:S03]  /*17a0*/  UIMAD UR43, UR27, UR13, UR14 ;  /* 0x0000000d1b2b72a4 */ /* 0x000fc6000f8e020e */
        /* <DEDUP_REMOVED lines=10> */
[C---:B------:R-:W-:Y:S01]  /*1850*/  IMAD R10, R0.reuse, UR17, R5 ;  /* 0x00000011000a7c24 */ /* 0x040fe2000f8e0205 */
[----:B------:R-:W-:Y:S01]  /*1860*/  USHF.L.U64.HI UR17, UR16, 0x6, UR17 ;  /* 0x0000000610117899 */ /* 0x000fe20008010211 */
[----:B------:R-:W-:-:S04]  /*1870*/  IMAD.WIDE.U32 R2, R0, UR16, R2 ;  /* 0x0000001000027c25 */ /* 0x000fc8000f8e0002 */
[----:B------:R-:W-:Y:S02]  /*1880*/  IMAD.IADD R3, R3, 0x1, R10 ;  /* 0x0000000103037824 */ /* 0x000fe400078e020a */
[----:B------:R-:W-:Y:S01]  /*1890*/  IMAD.U32 R0, RZ, RZ, UR12 ;  /* 0x0000000cff007e24 */ /* 0x000fe2000f8e00ff */
[----:B------:R-:W-:Y:S01]  /*18a0*/  ULDC.64 UR12, c[0x0][0x400] ;  /* 0x00010000000c7ab9 */ /* 0x000fe20000000a00 */
[----:B------:R-:W-:Y:S01]  /*18b0*/  IMAD R11, R20, UR26, RZ ;  /* 0x0000001a140b7c24 */ /* 0x000fe2000f8e02ff */
[----:B------:R-:W-:Y:S01]  /*18c0*/  LEA R196, P0, R16, UR12, 0x2 ;  /* 0x0000000c10c47c11 */ /* 0x000fe2000f8010ff */
[----:B------:R-:W-:-:S04]  /*18d0*/  IMAD.WIDE.U32 R2, R0, UR27, R2 ;  /* 0x0000001b00027c25 */ /* 0x000fc8000f8e0002 */
[----:B------:R-:W-:Y:S01]  /*18e0*/  IMAD R11, R21, UR24, R11 ;  /* 0x00000018150b7c24 */ /* 0x000fe2000f8e020b */
[C---:B------:R-:W-:Y:S01]  /*18f0*/  LEA R32, P2, R2.reuse, UR14, 0x1 ;  /* 0x0000000e02207c11 */ /* 0x040fe2000f8408ff */
[----:B------:R-:W-:Y:S01]  /*1900*/  VIADD R0, R3, UR43 ;  /* 0x0000002b03007c36 */ /* 0x000fe20008000000 */
[----:B------:R-:W-:Y:S01]  /*1910*/  USHF.L.U32 UR14, UR16, 0x6, URZ ;  /* 0x00000006100e7899 */ /* 0x000fe2000800063f */
[----:B------:R-:W-:Y:S01]  /*1920*/  VIADD R3, R17, UR46 ;  /* 0x0000002e11037c36 */ /* 0x000fe20008000000 */
[----:B------:R-:W-:Y:S01]  /*1930*/  UIADD3 UR16, UR37, -0x1, URZ ;  /* 0xffffffff25107890 */ /* 0x000fe2000fffe03f */
[----:B------:R-:W-:Y:S01]  /*1940*/  IMAD.IADD R5, R9, 0x1, R11 ;  /* 0x0000000109057824 */ /* 0x000fe200078e020b */
[----:B------:R-:W-:Y:S01]  /*1950*/  LEA.HI.X R33, R2, UR15, R0, 0x1, P2 ;  /* 0x0000000f02217c11 */ /* 0x000fe200090f0c00 */
[----:B------:R-:W-:Y:S01]  /*1960*/  IMAD.U32 R9, RZ, RZ, UR18 ;  /* 0x00000012ff097e24 */ /* 0x000fe2000f8e00ff */
[----:B------:R-:W-:Y:S01]  /*1970*/  UIMAD UR18, UR25, UR18, URZ ;  /* 0x00000012191272a4 */ /* 0x000fe2000f8e023f */
[----:B------:R-:W-:Y:S01]  /*1980*/  IMAD.MOV.U32 R4, RZ, RZ, R8 ;  /* 0x000000ffff047224 */ /* 0x000fe200078e0008 */
[----:B------:R-:W-:Y:S01]  /*1990*/  LEA.HI.X R197, R16, UR13, R3, 0x2, P0 ;  /* 0x0000000d10c57c11 */ /* 0x000fe200080f1403 */
[----:B------:R-:W-:Y:S01]  /*19a0*/  ULDC.64 UR12, c[0x0][0x210] ;  /* 0x00008400000c7ab9 */ /* 0x000fe20000000a00 */
[----:B------:R-:W3:Y:S01]  /*19b0*/  LDC.64 R16, c[0x0][0x238] ;  /* 0x00008e00ff107b82 */ /* 0x000ee20000000a00 */
[----:B------:R-:W-:Y:S01]  /*19c0*/  UIMAD UR18, UR27, UR19, UR18 ;  /* 0x000000131b1272a4 */ /* 0x000fe2000f8e0212 */
[----:B------:R-:W-:Y:S01]  /*19d0*/  IMAD.WIDE.U32 R8, R9, UR27, R4 ;  /* 0x0000001b09087c25 */ /* 0x000fe2000f8e0004 */
[----:B------:R-:W-:Y:S01]  /*19e0*/  IADD3 R4, P0, R32, UR14, RZ ;  /* 0x0000000e20047c10 */ /* 0x000fe2000ff1e0ff */
[----:B------:R4:W-:Y:S02]  /*19f0*/  STL.64 [R1+0x30], R32 ;  /* 0x0000302001007387 */ /* 0x0009e40000100a00 */
[----:B-1----:R-:W-:Y:S01]  /*1a00*/  IMAD R10, R12, UR26, RZ ;  /* 0x0000001a0c0a7c24 */ /* 0x002fe2000f8e02ff */
[----:B------:R-:W-:Y:S01]  /*1a10*/  LEA R30, P2, R8, UR12, 0x1 ;  /* 0x0000000c081e7c11 */ /* 0x000fe2000f8408ff */
[----:B------:R-:W-:Y:S01]  /*1a20*/  VIADD R2, R9, UR18 ;  /* 0x0000001209027c36 */ /* 0x000fe20008000000 */
[----:B------:R-:W-:Y:S01]  /*1a30*/  IADD3.X R5, R33, UR17, RZ, P0, !PT ;  /* 0x0000001121057c10 */ /* 0x000fe200087fe4ff */
[----:B------:R-:W-:-:S03]  /*1a40*/  IMAD R10, R13, UR24, R10 ;  /* 0x000000180d0a7c24 */ /* 0x000fc6000f8e020a */
[----:B------:R-:W-:Y:S01]  /*1a50*/  LEA.HI.X R31, R8, UR13, R2, 0x1, P2 ;  /* 0x0000000d081f7c11 */ /* 0x000fe200090f0c02 */
[----:B------:R-:W-:Y:S01]  /*1a60*/  ULDC.64 UR12, c[0x0][0x260] ;  /* 0x00009800000c7ab9 */ /* 0x000fe20000000a00 */
[----:B------:R-:W-:-:S03]  /*1a70*/  IADD3 R2, P0, R4, UR14, RZ ;  /* 0x0000000e04027c10 */ /* 0x000fc6000ff1e0ff */
[----:B------:R4:W-:Y:S01]  /*1a80*/  STL.64 [R1+0x28], R30 ;  /* 0x0000281e01007387 */ /* 0x0009e20000100a00 */
[----:B------:R-:W-:Y:S02]  /*1a90*/  IADD3.X R3, R5, UR17, RZ, P0, !PT ;  /* 0x0000001105037c10 */ /* 0x000fe400087fe4ff */
[----:B------:R-:W-:Y:S01]  /*1aa0*/  IADD3 R8, P0, R2, UR14, RZ ;  /* 0x0000000e02087c10 */ /* 0x000fe2000ff1e0ff */
[----:B------:R-:W-:-:S03]  /*1ab0*/  ULEA.HI UR14, UR16, UR16, URZ, 0x1 ;  /* 0x00000010100e7291 */ /* 0x000fc6000f8f083f */
[----:B------:R-:W-:Y:S01]  /*1ac0*/  IADD3.X R9, R3, UR17, RZ, P0, !PT ;  /* 0x0000001103097c10 */ /* 0x000fe200087fe4ff */
[----:B------:R-:W-:-:S04]  /*1ad0*/  ULOP3.LUT UR14, UR14, 0xfffffffe, URZ, 0xc0, !UPT ;  /* 0xfffffffe0e0e7892 */ /* 0x000fc8000f8ec03f */
[----:B------:R-:W-:-:S04]  /*1ae0*/  UIADD3 UR14, UR16, -UR14, URZ ;  /* 0x8000000e100e7290 */ /* 0x000fc8000fffe03f */
[----:B------:R-:W-:Y:S01]  /*1af0*/  UISETP.NE.AND UP0, UPT, UR14, 0x1, UPT ;  /* 0x000000010e00788c */ /* 0x000fe2000bf05270 */
[----:B------:R-:W-:Y:S05]  /*1b00*/  @P1 BAR.SYNC.DEFER_BLOCKING 0x0 ;  /* 0x0000000000001b1d */ /* 0x000fea0000010000 */
[----:B------:R-:W-:Y:S01]  /*1b10*/  PLOP3.LUT P1, PT, PT, PT, UP0, 0x80, 0x0 ;  /* 0x000000000000781c */ /* 0x000fe20003f2f008 */
[----:B------:R-:W-:Y:S01]  /*1b20*/  ULDC.64 UR14, c[0x0][0x218] ;  /* 0x00008600000e7ab9 */ /* 0x000fe20000000a00 */
[----:B--2---:R-:W-:-:S05]  /*1b30*/  LEA R0, R15, UR6, 0x1 ;  /* 0x000000060f007c11 */ /* 0x004fca000f8e08ff */
[----:B------:R-:W-:Y:S01]  /*1b40*/  @!PT LDS RZ, [RZ] ;  /* 0x00000000fffff984 */ /* 0x000fe20000000800 */
[----:B------:R-:W-:Y:S01]  /*1b50*/  @!PT LDS RZ, [RZ] ;  /* 0x00000000fffff984 */ /* 0x000fe20000000800 */
[----:B------:R-:W-:Y:S01]  /*1b60*/  @!PT LDS RZ, [RZ] ;  /* 0x00000000fffff984 */ /* 0x000fe20000000800 */
[----:B------:R-:W-:Y:S04]  /*1b70*/  LDGSTS.E.BYPASS.LTC128B.128 [R0+0x8000], desc[UR40][R32.64] ;  /* 0x0800000020007fae */ /* 0x000fe8000b901d68 */
[----:B------:R1:W-:Y:S04]  /*1b80*/  LDGSTS.E.BYPASS.LTC128B.128 [R0+0x9000], desc[UR40][R4.64] ;  /* 0x0900000004007fae */ /* 0x0003e8000b901d68 */
[----:B------:R2:W-:Y:S04]  /*1b90*/  LDGSTS.E.BYPASS.LTC128B.128 [R0+0xa000], desc[UR40][R2.64] ;  /* 0x0a00000002007fae */ /* 0x0005e8000b901d68 */
[----:B------:R5:W-:Y:S01]  /*1ba0*/  LDGSTS.E.BYPASS.LTC128B.128 [R0+0xb000], desc[UR40][R8.64] ;  /* 0x0b00000008007fae */ /* 0x000be2000b901d68 */
[----:B-1----:R-:W-:-:S04]  /*1bb0*/  IMAD.WIDE.U32 R4, R12, UR24, R6 ;  /* 0x000000180c047c25 */ /* 0x002fc8000f8e0006 */
[----:B--2---:R-:W-:Y:S02]  /*1bc0*/  IMAD.IADD R3, R5, 0x1, R10 ;  /* 0x0000000105037824 */ /* 0x004fe400078e020a */
[----:B------:R-:W-:Y:S02]  /*1bd0*/  IMAD.MOV.U32 R2, RZ, RZ, R4 ;  /* 0x000000ffff027224 */ /* 0x000fe400078e0004 */
[----:B---3--:R-:W-:Y:S02]  /*1be0*/  IMAD R5, R16, UR26, RZ ;  /* 0x0000001a10057c24 */ /* 0x008fe4000f8e02ff */
[----:B------:R-:W-:Y:S02]  /*1bf0*/  IMAD R4, R26, UR12, RZ ;  /* 0x0000000c1a047c24 */ /* 0x000fe4000f8e02ff */
[----:B------:R-:W-:Y:S02]  /*1c00*/  IMAD R17, R17, UR24, R5 ;  /* 0x0000001811117c24 */ /* 0x000fe4000f8e0205 */
[----:B------:R-:W-:-:S02]  /*1c10*/  IMAD R11, R14, UR13, R4 ;  /* 0x0000000d0e0b7c24 */ /* 0x000fc4000f8e0204 */
[----:B------:R-:W-:Y:S02]  /*1c20*/  IMAD.WIDE.U32 R4, R16, UR24, R6 ;  /* 0x0000001810047c25 */ /* 0x000fe4000f8e0006 */
[----:B------:R-:W2:Y:S02]  /*1c30*/  LDL R16, [R1+0x70] ;  /* 0x0000700001107983 */ /* 0x000ea40000100800 */
[----:B-----5:R-:W-:Y:S01]  /*1c40*/  IMAD.WIDE.U32 R8, R14, UR12, R2 ;  /* 0x0000000c0e087c25 */ /* 0x020fe2000f8e0002 */
[----:B------:R-:W-:Y:S01]  /*1c50*/  UIMAD UR12, UR44, UR10, URZ ;  /* 0x0000000a2c0c72a4 */ /* 0x000fe2000f8e023f */
[----:B------:R-:W-:Y:S02]  /*1c60*/  IADD3 R2, P0, R30, UR20, RZ ;  /* 0x000000141e027c10 */ /* 0x000fe4000ff1e0ff */
[----:B------:R-:W-:Y:S01]  /*1c70*/  VIADD R3, R15, 0x2000 ;  /* 0x000020000f037836 */ /* 0x000fe20000000000 */
[----:B------:R-:W-:Y:S01]  /*1c80*/  UIMAD UR12, UR33, UR11, UR12 ;  /* 0x0000000b210c72a4 */ /* 0x000fe2000f8e020c */
[----:B------:R-:W-:-:S03]  /*1c90*/  IMAD.IADD R6, R9, 0x1, R11 ;  /* 0x0000000109067824 */ /* 0x000fc600078e020b */
[----:B------:R-:W-:Y:S02]  /*1ca0*/  SEL R10, R3, R15, !P1 ;  /* 0x0000000f030a7207 */ /* 0x000fe40004800000 */
[----:B------:R-:W-:Y:S02]  /*1cb0*/  IADD3.X R3, R31, UR21, RZ, P0, !PT ;  /* 0x000000151f037c10 */ /* 0x000fe400087fe4ff */
[----:B------:R-:W-:Y:S02]  /*1cc0*/  LEA R15, R10, UR6, 0x1 ;  /* 0x000000060a0f7c11 */ /* 0x000fe4000f8e08ff */
[----:B------:R-:W-:Y:S01]  /*1cd0*/  IADD3 R8, P0, R8, R22, RZ ;  /* 0x0000001608087210 */ /* 0x000fe20007f1e0ff */
[----:B------:R-:W-:Y:S02]  /*1ce0*/  IMAD.IADD R5, R5, 0x1, R17 ;  /* 0x0000000105057824 */ /* 0x000fe400078e0211 */
[----:B------:R-:W-:Y:S01]  /*1cf0*/  LDGSTS.E.BYPASS.LTC128B.128 [R15], desc[UR40][R30.64] ;  /* 0x000000001e0f7fae */ /* 0x000fe2000b901d68 */
[----:B------:R-:W-:Y:S01]  /*1d00*/  IADD3.X R7, R6, UR12, R23, P0, !PT ;  /* 0x0000000c06077c10 */ /* 0x000fe200087fe417 */
[----:B------:R-:W-:-:S02]  /*1d10*/  ULDC.64 UR12, c[0x0][0x268] ;  /* 0x00009a00000c7ab9 */ /* 0x000fc40000000a00 */
[----:B------:R1:W-:Y:S01]  /*1d20*/  LDGSTS.E.BYPASS.LTC128B.128 [R15+0x1000], desc[UR40][R2.64] ;  /* 0x01000000020f7fae */ /* 0x0003e2000b901d68 */
[----:B------:R-:W-:Y:S02]  /*1d30*/  IMAD R6, R26, UR12, RZ ;  /* 0x0000000c1a067c24 */ /* 0x000fe4000f8e02ff */
[----:B------:R-:W-:Y:S01]  /*1d40*/  IMAD.WIDE.U32 R4, R14, UR12, R4 ;  /* 0x0000000c0e047c25 */ /* 0x000fe2000f8e0004 */
[----:B------:R-:W-:-:S03]  /*1d50*/  UIMAD UR12, UR44, UR8, URZ ;  /* 0x000000082c0c72a4 */ /* 0x000fc6000f8e023f */
[----:B------:R-:W-:Y:S01]  /*1d60*/  IMAD R6, R14, UR13, R6 ;  /* 0x0000000d0e067c24 */ /* 0x000fe2000f8e0206 */
[----:B------:R-:W-:-:S03]  /*1d70*/  UIMAD UR12, UR33, UR9, UR12 ;  /* 0x00000009210c72a4 */ /* 0x000fc6000f8e020c */
[----:B------:R-:W-:Y:S01]  /*1d80*/  IMAD.IADD R6, R5, 0x1, R6 ;  /* 0x0000000105067824 */ /* 0x000fe200078e0206 */
[----:B------:R-:W-:Y:S01]  /*1d90*/  USHF.L.U64.HI UR13, UR10, 0x6, UR11 ;  /* 0x000000060a0d7899 */ /* 0x000fe2000801020b */
        /* <DEDUP_REMOVED lines=15> */
[----:B------:R-:W-:Y:S01]  /*1e90*/  UIADD3 UR36, UR42, UR36, URZ ;  /* 0x000000242a247290 */ /* 0x000fe2000fffe03f */
[----:B------:R-:W-:Y:S01]  /*1ea0*/  ULDC.64 UR10, c[0x0][0x2b0] ;  /* 0x0000ac00000a7ab9 */ /* 0x000fe20000000a00 */
[----:B-1----:R-:W-:-:S04]  /*1eb0*/  IADD3 R2, P2, R2, UR20, RZ ;  /* 0x0000001402027c10 */ /* 0x002fc8000ff5e0ff */
[----:B------:R-:W-:Y:S02]  /*1ec0*/  IADD3.X R3, R3, UR21, RZ, P2, !PT ;  /* 0x0000001503037c10 */ /* 0x000fe400097fe4ff */
[----:B------:R-:W-:Y:S02]  /*1ed0*/  IADD3 R10, P2, R12, UR14, RZ ;  /* 0x0000000e0c0a7c10 */ /* 0x000fe4000ff5e0ff */
[----:B------:R-:W-:Y:S01]  /*1ee0*/  IADD3.X R5, R7, UR8, RZ, P0, !PT ;  /* 0x0000000807057c10 */ /* 0x000fe200087fe4ff */
        /* <DEDUP_REMOVED lines=11> */
[----:B-----5:R-:W-:-:S03]  /*1fa0*/  IADD3 R8, P0, R2, UR12, RZ ;  /* 0x0000000c02087c10 */ /* 0x020fc6000ff1e0ff */
[----:B------:R-:W-:Y:S01]  /*1fb0*/  LDGSTS.E.BYPASS.LTC128B.128 [R0+0xf000], desc[UR40][R12.64] ;  /* 0x0f0000000c007fae */ /* 0x000fe2000b901d68 */
[----:B------:R-:W-:Y:S01]  /*1fc0*/  UIMAD.WIDE UR10, UR36, 0x4, UR10 ;  /* 0x00000004240a78a5 */ /* 0x000fe2000f8e020a */
[----:B------:R-:W-:Y:S01]  /*1fd0*/  IADD3.X R9, R3, UR8, RZ, P0, !PT ;  /* 0x0000000803097c10 */ /* 0x000fe200087fe4ff */
[----:B------:R-:W-:Y:S01]  /*1fe0*/  UIADD3 UR8, -UR39, UR5, UR38 ;  /* 0x0000000527087290 */ /* 0x000fe2000fffe126 */
[----:B------:R-:W-:Y:S01]  /*1ff0*/  LDGSTS.E.BYPASS.LTC128B.128 [R0+0x10000], desc[UR40][R6.64] ;  /* 0x1000000006007fae */ /* 0x000fe2000b901d68 */
[----:B------:R-:W-:Y:S02]  /*2000*/  UIADD3 UR35, UR42, UR35, URZ ;  /* 0x000000232a237290 */ /* 0x000fe4000fffe03f */
[----:B------:R-:W-:Y:S01]  /*2010*/  UIADD3 UR9, UR8, -UR9, URZ ;  /* 0x8000000908097290 */ /* 0x000fe2000fffe03f */
[----:B------:R-:W-:Y:S01]  /*2020*/  LDGSTS.E.BYPASS.LTC128B.128 [R0+0x11000], desc[UR40][R4.64] ;  /* 0x1100000004007fae */ /* 0x000fe2000b901d68 */
[----:B------:R-:W-:Y:S02]  /*2030*/  ULDC.64 UR12, c[0x0][0x478] ;  /* 0x00011e00000c7ab9 */ /* 0x000fe40000000a00 */
[----:B------:R-:W-:Y:S01]  /*2040*/  USHF.R.S32.HI UR8, URZ, 0x1f, UR9 ;  /* 0x0000001f3f087899 */ /* 0x000fe20008011409 */
[----:B------:R2:W-:Y:S03]  /*2050*/  LDGSTS.E.BYPASS.LTC128B.128 [R0+0x12000], desc[UR40][R2.64] ;  /* 0x1200000002007fae */ /* 0x0005e6000b901d68 */
[----:B------:R-:W-:Y:S01]  /*2060*/  ULEA.HI UR8, UR8, UR9, URZ, 0x7 ;  /* 0x0000000908087291 */ /* 0x000fe2000f8f383f */
[----:B------:R1:W-:Y:S03]  /*2070*/  LDGSTS.E.BYPASS.LTC128B.128 [R0+0x13000], desc[UR40][R8.64] ;  /* 0x1300000008007fae */ /* 0x0003e6000b901d68 */
[----:B------:R-:W-:Y:S01]  /*2080*/  USHF.R.S32.HI UR8, URZ, 0x7, UR8 ;  /* 0x000000073f087899 */ /* 0x000fe20008011408 */
[----:B------:R-:W0:Y:S03]  /*2090*/  LDGDEPBAR ;  /* 0x00000000000079af */ /* 0x000e260000000000 */
[----:B------:R-:W-:-:S04]  /*20a0*/  UISETP.LT.AND UP0, UPT, URZ, UR8, UPT ;  /* 0x000000083f00728c */ /* 0x000fc8000bf01270 */
[----:B------:R-:W-:-:S04]  /*20b0*/  USEL UR8, URZ, UR8, !UP0 ;  /* 0x000000083f087287 */ /* 0x000fc8000c000000 */
[----:B------:R-:W-:-:S06]  /*20c0*/  UISETP.GT.AND UP0, UPT, UR37, UR8, UPT ;  /* 0x000000082500728c */ /* 0x000fcc000bf04270 */
[----:B------:R-:W-:Y:S01]  /*20d0*/  PLOP3.LUT P0, PT, PT, PT, UP0, 0x80, 0x0 ;  /* 0x000000000000781c */ /* 0x000fe20003f0f008 */
[----:B------:R-:W-:Y:S01]  /*20e0*/  UMOV UR9, UR11 ;  /* 0x0000000b00097c82 */ /* 0x000fe20008000000 */
        /* <DEDUP_REMOVED lines=33> */
[----:B--2---:R-:W-:Y:S01]  /*2300*/  IMAD.SHL.U32 R2, R16, 0x4, RZ ;  /* 0x0000000410027824 */ /* 0x004fe200078e00ff */
[----:B------:R-:W-:-:S04]  /*2310*/  SHF.R.S32.HI R4, RZ, 0x1f, R16 ;  /* 0x0000001fff047819 */ /* 0x000fc80000011410 */
[----:B-1----:R-:W-:Y:S02]  /*2320*/  SHF.L.U64.HI R0, R16, 0x2, R4 ;  /* 0x0000000210007819 */ /* 0x002fe40000010204 */
[----:B------:R-:W-:-:S04]  /*2330*/  IADD3 R2, P2, R2, UR10, RZ ;  /* 0x0000000a02027c10 */ /* 0x000fc8000ff5e0ff */
[----:B------:R-:W-:Y:S01]  /*2340*/  IADD3.X R3, R0, UR9, RZ, P2, !PT ;  /* 0x0000000900037c10 */ /* 0x000fe200097fe4ff */
[----:B----4-:R-:W-:Y:S08]  /*2350*/  @!P0 BRA `(.L_x_993) ;  /* 0x0000006c00f48947 */ /* 0x010ff00003800000 */
[----:B------:R-:W2:Y:S04]  /*2360*/  LDG.E R8, desc[UR40][R2.64] ;  /* 0x0000002802087981 */ /* 0x000ea8000c1e1900 */
[----:B------:R-:W3:Y:S04]  /*2370*/  LDG.E R7, desc[UR40][R2.64+0x20] ;  /* 0x0000202802077981 */ /* 0x000ee8000c1e1900 */
[----:B------:R-:W4:Y:S04]  /*2380*/  LDG.E R6, desc[UR40][R2.64+0x100] ;  /* 0x0001002802067981 */ /* 0x000f28000c1e1900 */
[----:B------:R1:W5:Y:S01]  /*2390*/  LDG.E R5, desc[UR40][R2.64+0x120] ;  /* 0x0001202802057981 */ /* 0x000362000c1e1900 */
[----:B------:R-:W-:Y:S01]  /*23a0*/  LEA.HI R0, R28, R27, RZ, 0x4 ;  /* 0x0000001b1c007211 */ /* 0x000fe200078f20ff */
[----:B------:R-:W-:Y:S01]  /*23b0*/  VIADD R191, R193, 0x2000 ;  /* 0x00002000c1bf7836 */ /* 0x000fe20000000000 */
[----:B------:R-:W-:Y:S01]  /*23c0*/  UIADD3 UR14, UR38, UR5, URZ ;  /* 0x00000005260e7290 */ /* 0x000fe2000fffe03f */
[----:B------:R-:W-:Y:S01]  /*23d0*/  STL [R1+0x38], R15 ;  /* 0x0000380f01007387 */ /* 0x000fe20000100800 */
[----:B------:R-:W-:Y:S01]  /*23e0*/  LOP3.LUT R0, R0, 0xfffffff0, RZ, 0xc0, !PT ;  /* 0xfffffff000007812 */ /* 0x000fe200078ec0ff */
[----:B------:R-:W-:Y:S01]  /*23f0*/  IMAD.MOV.U32 R192, RZ, RZ, 0x20 ;  /* 0x00000020ffc07424 */ /* 0x000fe200078e00ff */
[----:B------:R-:W-:Y:S01]  /*2400*/  SEL R191, R191, R193, !P1 ;  /* 0x000000c1bfbf7207 */ /* 0x000fe20004800000 */
[----:B------:R-:W-:Y:S01]  /*2410*/  IMAD.MOV.U32 R186, RZ, RZ, 0x40 ;  /* 0x00000040ffba7424 */ /* 0x000fe200078e00ff */
[----:B------:R-:W-:Y:S01]  /*2420*/  UMOV UR11, UR13 ;  /* 0x0000000d000b7c82 */ /* 0x000fe20008000000 */
[----:B------:R-:W-:Y:S01]  /*2430*/  IMAD.IADD R0, R27, 0x1, -R0 ;  /* 0x000000011b007824 */ /* 0x000fe200078e0a00 */
[----:B------:R-:W-:Y:S01]  /*2440*/  ULDC UR13, c[0x0][0x270] ;  /* 0x00009c00000d7ab9 */ /* 0x000fe20000000800 */
[----:B------:R-:W-:Y:S01]  /*2450*/  IMAD.MOV.U32 R127, RZ, RZ, RZ ;  /* 0x000000ffff7f7224 */ /* 0x000fe200078e00ff */
[----:B------:R-:W-:-:S02]  /*2460*/  UIADD3 UR14, -UR39, 0x80, UR14 ;  /* 0x00000080270e7890 */ /* 0x000fc4000fffe10e */
[----:B-1----:R-:W-:Y:S01]  /*2470*/  SHF.R.S32.HI R2, RZ, 0x1f, R0 ;  /* 0x0000001fff027819 */ /* 0x002fe20000011400 */
[----:B------:R-:W-:-:S03]  /*2480*/  IMAD.MOV.U32 R3, RZ, RZ, 0x40 ;  /* 0x00000040ff037424 */ /* 0x000fc600078e00ff */
[----:B------:R-:W-:-:S04]  /*2490*/  LEA.HI R2, R2, R0, RZ, 0x3 ;  /* 0x0000000002027211 */ /* 0x000fc800078f18ff */
[----:B------:R-:W-:-:S05]  /*24a0*/  LOP3.LUT R2, R2, 0xfffffff8, RZ, 0xc0, !PT ;  /* 0xfffffff802027812 */ /* 0x000fca00078ec0ff */
[----:B------:R-:W-:Y:S01]  /*24b0*/  IMAD.IADD R0, R0, 0x1, -R2 ;  /* 0x0000000100007824 */ /* 0x000fe200078e0a02 */
[C---:B------:R-:W-:Y:S01]  /*24c0*/  SHF.L.U64.HI R2, R16.reuse, 0x2, R4 ;  /* 0x0000000210027819 */ /* 0x040fe20000010204 */
[----:B------:R-:W-:-:S03]  /*24d0*/  IMAD.SHL.U32 R4, R16, 0x4, RZ ;  /* 0x0000000410047824 */ /* 0x000fc600078e00ff */
[C---:B------:R-:W-:Y:S01]  /*24e0*/  LOP3.LUT P0, RZ, R0.reuse, 0x2, RZ, 0xc0, !PT ;  /* 0x0000000200ff7812 */ /* 0x040fe2000780c0ff */
[----:B------:R1:W-:Y:S01]  /*24f0*/  STL [R1+0x58], R2 ;  /* 0x0000580201007387 */ /* 0x0003e20000100800 */
[----:B------:R-:W-:Y:S01]  /*2500*/  LOP3.LUT P2, RZ, R0, 0x4, RZ, 0xc0, !PT ;  /* 0x0000000400ff7812 */ /* 0x000fe2000784c0ff */
[----:B------:R-:W-:-:S05]  /*2510*/  VIADD R0, R194, 0x2000 ;  /* 0x00002000c2007836 */ /* 0x000fca0000000000 */
[----:B------:R-:W-:Y:S01]  /*2520*/  SEL R0, R0, R194, !P1 ;  /* 0x000000c200007207 */ /* 0x000fe20004800000 */
[----:B-1----:R-:W-:Y:S01]  /*2530*/  VIADD R2, R16, 0xffffff80 ;  /* 0xffffff8010027836 */ /* 0x002fe20000000000 */
[----:B--2---:R1:W-:Y:S04]  /*2540*/  STL [R1+0x48], R8 ;  /* 0x0000480801007387 */ /* 0x0043e80000100800 */
[----:B------:R1:W-:Y:S04]  /*2550*/  STL [R1+0x5c], R4 ;  /* 0x00005c0401007387 */ /* 0x0003e80000100800 */
[----:B---3--:R1:W-:Y:S04]  /*2560*/  STL [R1+0x44], R7 ;  /* 0x0000440701007387 */ /* 0x0083e80000100800 */
[----:B----4-:R1:W-:Y:S04]  /*2570*/  STL [R1+0x40], R6 ;  /* 0x0000400601007387 */ /* 0x0103e80000100800 */
[----:B-----5:R1:W-:Y:S01]  /*2580*/  STL [R1+0x3c], R5 ;  /* 0x00003c0501007387 */ /* 0x0203e20000100800 */
[----:B------:R-:W-:Y:S01]  /*2590*/  IMAD.SHL.U32 R2, R2, 0x4, RZ ;  /* 0x0000000402027824 */ /* 0x000fe200078e00ff */
[----:B------:R-:W-:Y:S01]  /*25a0*/  LEA R185, R0, UR6, 0x1 ;  /* 0x0000000600b97c11 */ /* 0x000fe2000f8e08ff */
[----:B------:R-:W-:Y:S01]  /*25b0*/  ULDC UR17, c[0x0][0x39c] ;  /* 0x0000e70000117ab9 */ /* 0x000fe20000000800 */
[----:B------:R-:W-:Y:S01]  /*25c0*/  SEL R0, R3, 0xffffffc0, !P2 ;  /* 0xffffffc003007807 */ /* 0x000fe20005000000 */
[----:B------:R-:W-:Y:S01]  /*25d0*/  ULDC UR15, c[0x0][0x2ec] ;  /* 0x0000bb00000f7ab9 */ /* 0x000fe20000000800 */
[----:B------:R1:W-:Y:S01]  /*25e0*/  STL [R1+0x54], R2 ;  /* 0x0000540201007387 */ /* 0x0003e20000100800 */
[----:B------:R-:W-:-:S02]  /*25f0*/  LEA R191, R191, UR6, 0x1 ;  /* 0x00000006bfbf7c11 */ /* 0x000fc4000f8e08ff */
[----:B------:R-:W-:Y:S01]  /*2600*/  SEL R192, R192, 0xffffffe0, !P0 ;  /* 0xffffffe0c0c07807 */ /* 0x000fe20004000000 */
[----:B------:R1:W-:Y:S01]  /*2610*/  STL [R1+0x50], R0 ;  /* 0x0000500001007387 */ /* 0x0003e20000100800 */
[----:B------:R-:W-:-:S07]  /*2620*/  SEL R186, R186, 0xffffffc0, !P2 ;  /* 0xffffffc0baba7807 */ /* 0x000fce0005000000 */
.L_x_996:
[----:B------:R-:W0:Y:S01]  /*2630*/  LDGDEPBAR ;  /* 0x00000000000079af */ /* 0x000e220000000000 */
[----:B-1----:R-:W-:Y:S01]  /*2640*/  IADD3 R0, R191, R192, RZ ;  /* 0x000000c0bf007210 */ /* 0x002fe20007ffe0ff */
[----:B------:R-:W-:Y:S06]  /*2650*/  USHF.L.U32 UR5, UR16, 0x7, URZ ;  /* 0x0000000710057899 */ /* 0x000fec000800063f */
[----:B------:R-:W2:Y:S01]  /*2660*/  LDL R198, [R1+0x60] ;  /* 0x0000600001c67983 */ /* 0x000ea20000100800 */
[----:B------:R-:W-:Y:S02]  /*2670*/  UISETP.GT.AND UP3, UPT, UR16, UR8, UPT ;  /* 0x000000081000728c */ /* 0x000fe4000bf64270 */
[----:B------:R-:W-:Y:S01]  /*2680*/  UISETP.GE.AND UP0, UPT, UR5, UR14, UPT ;  /* 0x0000000e0500728c */ /* 0x000fe2000bf06270 */
[----:B------:R-:W3:Y:S04]  /*2690*/  LDL R195, [R1+0x68] ;  /* 0x0000680001c37983 */ /* 0x000ee80000100800 */
[----:B------:R-:W4:Y:S01]  /*26a0*/  LDL R3, [R1+0x48] ;  /* 0x0000480001037983 */ /* 0x000f220000100800 */
[----:B------:R-:W-:Y:S03]  /*26b0*/  PLOP3.LUT P0, PT, PT, PT, UP0, 0x80, 0x0 ;  /* 0x000000000000781c */ /* 0x000fe60003f0f008 */
[----:B------:R-:W2:Y:S04]  /*26c0*/  LDL R2, [R1+0x44] ;  /* 0x0000440001027983 */ /* 0x000ea80000100800 */
        /* <DEDUP_REMOVED lines=38> */
[----:B------:R-:W1:Y:S08]  /*2930*/  LDSM.16.M88.4 R16, [R187] ;  /* 0x00000000bb10783b */ /* 0x000e700000000200 */
[----:B------:R-:W2:Y:S08]  /*2940*/  LDSM.16.M88.4 R60, [R191+0x2000] ;  /* 0x00200000bf3c783b */ /* 0x000eb00000000200 */
[----:B------:R-:W4:Y:S08]  /*2950*/  LDSM.16.M88.4 R32, [R187+0x800] ;  /* 0x00080000bb20783b */ /* 0x000f300000000200 */
[----:B------:R-:W3:Y:S08]  /*2960*/  LDSM.16.M88.4 R48, [R187+0x1000] ;  /* 0x00100000bb30783b */ /* 0x000ef00000000200 */
[----:B------:R-:W3:Y:S01]  /*2970*/  LDSM.16.M88.4 R132, [R187+0x1800] ;  /* 0x00180000bb84783b */ /* 0x000ee20000000200 */
        /* <DEDUP_REMOVED lines=10> */
[----:B------:R-:W4:Y:S05]  /*2a20*/  LDSM.16.M88.4 R152, [R190+0x1000] ;  /* 0x00100000be98783b */ /* 0x000f2a0000000200 */
[-C--:B------:R-:W-:Y:S01]  /*2a30*/  HMMA.16816.F32 R28, R60, R34.reuse, RZ ;  /* 0x000000223c1c723c */ /* 0x080fe200000018ff */
[----:B--2---:R-:W-:Y:S02]  /*2a40*/  IMAD.IADD R0, R0, 0x1, R186 ;  /* 0x0000000100007824 */ /* 0x004fe400078e02ba */
[----:B------:R-:W2:Y:S03]  /*2a50*/  LDSM.16.M88.4 R156, [R190+0x1800] ;  /* 0x00180000be9c783b */ /* 0x000ea60000000200 */
        /* <DEDUP_REMOVED lines=8> */
[----:B------:R-:W-:Y:S01]  /*2ae0*/  LDSM.16.M88.4 R176, [R0] ;  /* 0x0000000000b0783b */ /* 0x000fe20000000200 */
[-C--:B------:R-:W-:Y:S06]  /*2af0*/  HMMA.16816.F32 R52, R64, R132.reuse, RZ ;  /* 0x000000844034723c */ /* 0x080fec00000018ff */
[C---:B------:R-:W-:Y:S01]  /*2b00*/  HMMA.16816.F32 R56, R60.reuse, R132, RZ ;  /* 0x000000843c38723c */ /* 0x040fe200000018ff */
[----:B------:R-:W-:Y:S05]  /*2b10*/  LDSM.16.M88.4 R180, [R189] ;  /* 0x00000000bdb4783b */ /* 0x000fea0000000200 */
[-C--:B------:R-:W-:Y:S01]  /*2b20*/  HMMA.16816.F32 R60, R60, R134.reuse, RZ ;  /* 0x000000863c3c723c */ /* 0x080fe200000018ff */
[----:B------:R-:W-:Y:S05]  /*2b30*/  IADD3 R132, R191, R186, RZ ;  /* 0x000000babf847210 */ /* 0x000fea0007ffe0ff */
[----:B------:R-:W-:Y:S01]  /*2b40*/  HMMA.16816.F32 R64, R64, R134, RZ ;  /* 0x000000864040723c */ /* 0x000fe200000018ff */
[----:B------:R-:W3:Y:S05]  /*2b50*/  LDSM.16.M88.4 R160, [R132] ;  /* 0x0000000084a0783b */ /* 0x000eea0000000200 */
[-C--:B-1----:R-:W-:Y:S03]  /*2b60*/  HMMA.16816.F32 R4, R136, R140.reuse, R4 ;  /* 0x0000008c8804723c */ /* 0x082fe60000001804 */
[----:B------:R-:W1:Y:S03]  /*2b70*/  LDSM.16.M88.4 R132, [R132+0x2000] ;  /* 0x002000008484783b */ /* 0x000e660000000200 */
[C---:B------:R-:W-:Y:S06]  /*2b80*/  HMMA.16816.F32 R8, R144.reuse, R140, R8 ;  /* 0x0000008c9008723c */ /* 0x040fec0000001808 */
[-C--:B------:R-:W-:Y:S06]  /*2b90*/  HMMA.16816.F32 R12, R144, R142.reuse, R12 ;  /* 0x0000008e900c723c */ /* 0x080fec000000180c */
[C---:B------:R-:W-:Y:S01]  /*2ba0*/  HMMA.16816.F32 R16, R136.reuse, R142, R16 ;  /* 0x0000008e8810723c */ /* 0x040fe20000001810 */
[----:B------:R-:W1:Y:S05]  /*2bb0*/  LDSM.16.M88.4 R140, [R188+0x800] ;  /* 0x00080000bc8c783b */ /* 0x000e6a0000000200 */
[-C--:B------:R-:W-:Y:S06]  /*2bc0*/  HMMA.16816.F32 R20, R136, R148.reuse, R20 ;  /* 0x000000948814723c */ /* 0x080fec0000001814 */
[C---:B------:R-:W-:Y:S06]  /*2bd0*/  HMMA.16816.F32 R24, R144.reuse, R148, R24 ;  /* 0x000000949018723c */ /* 0x040fec0000001818 */
[-C--:B------:R-:W-:Y:S06]  /*2be0*/  HMMA.16816.F32 R28, R144, R150.reuse, R28 ;  /* 0x00000096901c723c */ /* 0x080fec000000181c */
[C---:B------:R-:W-:Y:S06]  /*2bf0*/  HMMA.16816.F32 R32, R136.reuse, R150, R32 ;  /* 0x000000968820723c */ /* 0x040fec0000001820 */
[-C--:B----4-:R-:W-:Y:S06]  /*2c00*/  HMMA.16816.F32 R36, R136, R152.reuse, R36 ;  /* 0x000000988824723c */ /* 0x090fec0000001824 */
[C---:B------:R-:W-:Y:S06]  /*2c10*/  HMMA.16816.F32 R40, R144.reuse, R152, R40 ;  /* 0x000000989028723c */ /* 0x040fec0000001828 */
[-C--:B------:R-:W-:Y:S06]  /*2c20*/  HMMA.16816.F32 R44, R144, R154.reuse, R44 ;  /* 0x0000009a902c723c */ /* 0x080fec000000182c */
[C---:B------:R-:W-:Y:S06]  /*2c30*/  HMMA.16816.F32 R48, R136.reuse, R154, R48 ;  /* 0x0000009a8830723c */ /* 0x040fec0000001830 */
[-C--:B--2---:R-:W-:Y:S06]  /*2c40*/  HMMA.16816.F32 R52, R136, R156.reuse, R52 ;  /* 0x0000009c8834723c */ /* 0x084fec0000001834 */
[C---:B------:R-:W-:Y:S06]  /*2c50*/  HMMA.16816.F32 R56, R144.reuse, R156, R56 ;  /* 0x0000009c9038723c */ /* 0x040fec0000001838 */
[-C--:B------:R-:W-:Y:S06]  /*2c60*/  HMMA.16816.F32 R60, R144, R158.reuse, R60 ;  /* 0x0000009e903c723c */ /* 0x080fec000000183c */
[----:B------:R-:W-:Y:S01]  /*2c70*/  HMMA.16816.F32 R64, R136, R158, R64 ;  /* 0x0000009e8840723c */ /* 0x000fe20000001840 */
[----:B------:R2:W4:Y:S05]  /*2c80*/  LDSM.16.M88.4 R136, [R0+0x2000] ;  /* 0x002000000088783b */ /* 0x00052a0000000200 */
[-C--:B---3--:R-:W-:Y:S06]  /*2c90*/  HMMA.16816.F32 R4, R160, R164.reuse, R4 ;  /* 0x000000a4a004723c */ /* 0x088fec0000001804 */
[C---:B-1----:R-:W-:Y:S06]  /*2ca0*/  HMMA.16816.F32 R8, R132.reuse, R164, R8 ;  /* 0x000000a48408723c */ /* 0x042fec0000001808 */
[-C--:B------:R-:W-:Y:S06]  /*2cb0*/  HMMA.16816.F32 R12, R132, R166.reuse, R12 ;  /* 0x000000a6840c723c */ /* 0x080fec000000180c */
[C---:B------:R-:W-:Y:S01]  /*2cc0*/  HMMA.16816.F32 R16, R160.reuse, R166, R16 ;  /* 0x000000a6a010723c */ /* 0x040fe20000001810 */
[----:B--2---:R-:W-:Y:S05]  /*2cd0*/  MOV R0, UR28 ;  /* 0x0000001c00007c02 */ /* 0x004fea0008000f00 */
[-C--:B------:R-:W-:Y:S05]  /*2ce0*/  HMMA.16816.F32 R20, R160, R140.reuse, R20 ;  /* 0x0000008ca014723c */ /* 0x080fea0000001814 */
[----:B------:R-:W-:Y:S01]  /*2cf0*/  @!P0 IMAD R0, R0, 0x80, R195 ;  /* 0x0000008000008824 */ /* 0x000fe200078e02c3 */
[C---:B------:R-:W-:Y:S01]  /*2d00*/  HMMA.16816.F32 R24, R132.reuse, R140, R24 ;  /* 0x0000008c8418723c */ /* 0x040fe20000001818 */
[----:B------:R-:W-:Y:S05]  /*2d10*/  MOV R195, 0x8 ;  /* 0x0000000800c37802 */ /* 0x000fea0000000f00 */
        /* <DEDUP_REMOVED lines=11> */
[C---:B----4-:R-:W-:Y:S06]  /*2dd0*/  HMMA.16816.F32 R8, R136.reuse, R180, R8 ;  /* 0x000000b48808723c */ /* 0x050fec0000001808 */
[-C--:B------:R-:W-:Y:S06]  /*2de0*/  HMMA.16816.F32 R12, R136, R182.reuse, R12 ;  /* 0x000000b6880c723c */ /* 0x080fec000000180c */
[C---:B------:R-:W-:Y:S06]  /*2df0*/  HMMA.16816.F32 R16, R176.reuse, R182, R16 ;  /* 0x000000b6b010723c */ /* 0x040fec0000001810 */
[----:B------:R-:W-:Y:S01]  /*2e00*/  FMUL.FTZ R4, R4, UR17 ;  /* 0x0000001104047c20 */ /* 0x000fe20008410000 */
[----:B------:R-:W-:Y:S01]  /*2e10*/  FMUL.FTZ R5, R5, UR17 ;  /* 0x0000001105057c20 */ /* 0x000fe20008410000 */
[----:B------:R-:W-:Y:S02]  /*2e20*/  FMUL.FTZ R6, R6, UR17 ;  /* 0x0000001106067c20 */ /* 0x000fe40008410000 */
[----:B------:R-:W1:Y:S01]  /*2e30*/  MUFU.TANH R147, R4 ;  /* 0x0000000400937308 */ /* 0x000e620000002400 */
        /* <DEDUP_REMOVED lines=12> */
[----:B------:R-:W3:Y:S01]  /*2f00*/  MUFU.TANH R149, R5 ;  /* 0x0000000500957308 */ /* 0x000ee20000002400 */
[----:B------:R-:W-:Y:S01]  /*2f10*/  FMUL.FTZ R18, R18, UR17 ;  /* 0x0000001112127c20 */ /* 0x000fe20008410000 */
[----:B------:R-:W-:Y:S08]  /*2f20*/  FMUL.FTZ R17, R17, UR17 ;  /* 0x0000001111117c20 */ /* 0x000ff00008410000 */
[----:B------:R4:W-:Y:S01]  /*2f30*/  MUFU.TANH R227, R14 ;  /* 0x0000000e00e37308 */ /* 0x0009e20000002400 */
[----:B--2---:R-:W-:Y:S04]  /*2f40*/  MOV R8, UR5 ;  /* 0x0000000500087c02 */ /* 0x004fe80008000f00 */
[----:B------:R-:W-:Y:S05]  /*2f50*/  @!P0 IADD3 R8, R8, UR39, R198 ;  /* 0x0000002708088c10 */ /* 0x000fea000fffe0c6 */
[----:B------:R-:W-:Y:S10]  /*2f60*/  MUFU.TANH R71, R6 ;  /* 0x0000000600477308 */ /* 0x000ff40000002400 */
[----:B------:R2:W-:Y:S01]  /*2f70*/  MUFU.TANH R226, R15 ;  /* 0x0000000f00e27308 */ /* 0x0005e20000002400 */
[----:B----4-:R-:W4:Y:S09]  /*2f80*/  LDL R14, [R1+0x40] ;  /* 0x00004000010e7983 */ /* 0x010f320000100800 */
[----:B------:R1:W3:Y:S10]  /*2f90*/  MUFU.TANH R70, R7 ;  /* 0x0000000700467308 */ /* 0x0002f40000002400 */
[----:B------:R3:W3:Y:S01]  /*2fa0*/  MUFU.TANH R228, R11 ;  /* 0x0000000b00e47308 */ /* 0x0006e20000002400 */
[----:B--2---:R-:W2:Y:S09]  /*2fb0*/  LDL R15, [R1+0x3c] ;  /* 0x00003c00010f7983 */ /* 0x004eb20000100800 */
[----:B------:R3:W-:Y:S01]  /*2fc0*/  MUFU.TANH R209, R13 ;  /* 0x0000000d00d17308 */ /* 0x0007e20000002400 */
[----:B-1----:R-:W1:Y:S09]  /*2fd0*/  LDSM.16.M88.4 R4, [R189+0x800] ;  /* 0x00080000bd04783b */ /* 0x002e720000000200 */
[----:B------:R1:W-:Y:S01]  /*2fe0*/  MUFU.TANH R230, R10 ;  /* 0x0000000a00e67308 */ /* 0x0003e20000002400 */
[----:B---3--:R-:W-:Y:S01]  /*2ff0*/  FMUL.FTZ R11, R3, 1.4426950216293334961 ;  /* 0x3fb8aa3b030b7820 */ /* 0x008fe20000410000 */
[----:B------:R-:W-:Y:S04]  /*3000*/  MOV R3, R147 ;  /* 0x0000009300037202 */ /* 0x000fe80000000f00 */
[----:B------:R-:W-:Y:S04]  /*3010*/  FSEL R11, R11, RZ, P2 ;  /* 0x000000ff0b0b7208 */ /* 0x000fe80001000000 */
[----:B------:R-:W-:Y:S01]  /*3020*/  MUFU.TANH R180, R19 ;  /* 0x0000001300b47308 */ /* 0x000fe20000002400 */
[----:B------:R-:W-:Y:S04]  /*3030*/  @!P0 VIMNMX R13, R8, UR39, PT ;  /* 0x00000027080d8c48 */ /* 0x000fe8000bfe0100 */
[-C--:B------:R-:W-:Y:S05]  /*3040*/  @!P0 ISETP.GE.AND P3, PT, R0, R13.reuse, PT ;  /* 0x0000000d0000820c */ /* 0x080fea0003f66270 */
[----:B------:R3:W-:Y:S01]  /*3050*/  MUFU.TANH R210, R12 ;  /* 0x0000000c00d27308 */ /* 0x0007e20000002400 */
[----:B------:R-:W-:Y:S01]  /*3060*/  @!P0 FSEL R3, R147, -INF , !P3 ;  /* 0xff80000093038808 */ /* 0x000fe20005800000 */
[----:B-1----:R-:W-:Y:S01]  /*3070*/  FMUL.FTZ R10, R2, 1.4426950216293334961 ;  /* 0x3fb8aa3b020a7820 */ /* 0x002fe20000410000 */
[----:B------:R-:W-:Y:S03]  /*3080*/  @!P0 VIADD R2, R0, 0x1 ;  /* 0x0000000100028836 */ /* 0x000fe60000000000 */
[--C-:B------:R-:W-:Y:S01]  /*3090*/  FFMA.FTZ R3, R3, UR15, -R11.reuse ;  /* 0x0000000f03037c23 */ /* 0x100fe2000801080b */
[----:B------:R-:W-:Y:S03]  /*30a0*/  FSEL R10, R10, RZ, P1 ;  /* 0x000000ff0a0a7208 */ /* 0x000fe60000800000 */
[----:B------:R-:W-:Y:S01]  /*30b0*/  MUFU.TANH R181, R18 ;  /* 0x0000001200b57308 */ /* 0x000fe20000002400 */
[----:B------:R-:W-:Y:S09]  /*30c0*/  @!P0 ISETP.GE.AND P2, PT, R2, R13, PT ;  /* 0x0000000d0200820c */ /* 0x000ff20003f46270 */
[----:B------:R1:W4:Y:S01]  /*30d0*/  MUFU.TANH R213, R9 ;  /* 0x0000000900d57308 */ /* 0x0003220000002400 */
[----:B---3--:R-:W-:Y:S01]  /*30e0*/  @!P0 VIADDMNMX R12, R8, R195, UR39, PT ;  /* 0x00000027080c8e46 */ /* 0x008fe2000b8001c3 */
[-C--:B------:R-:W-:Y:S03]  /*30f0*/  HMMA.16816.F32 R20, R176, R4.reuse, R20 ;  /* 0x00000004b014723c */ /* 0x080fe60000001814 */
[-C--:B------:R-:W-:Y:S05]  /*3100*/  @!P0 ISETP.GE.AND P1, PT, R0, R12.reuse, PT ;  /* 0x0000000c0000820c */ /* 0x080fea0003f26270 */
[----:B------:R3:W-:Y:S01]  /*3110*/  MUFU.EX2 R19, R3 ;  /* 0x0000000300137308 */ /* 0x0007e20000000800 */
[C---:B------:R-:W-:Y:S06]  /*3120*/  HMMA.16816.F32 R24, R136.reuse, R4, R24 ;  /* 0x000000048818723c */ /* 0x040fec0000001818 */
[-C--:B------:R-:W-:Y:S03]  /*3130*/  HMMA.16816.F32 R28, R136, R6.reuse, R28 ;  /* 0x00000006881c723c */ /* 0x080fe6000000181c */
[----:B------:R-:W-:Y:S02]  /*3140*/  MUFU.TANH R95, R16 ;  /* 0x00000010005f7308 */ /* 0x000fe40000002400 */
[----:B-1----:R-:W-:Y:S02]  /*3150*/  MOV R9, 0x40 ;  /* 0x0000004000097802 */ /* 0x002fe40000000f00 */
[----:B------:R-:W-:Y:S01]  /*3160*/  MOV R5, R149 ;  /* 0x0000009500057202 */ /* 0x000fe20000000f00 */
[----:B------:R-:W-:Y:S03]  /*3170*/  IMAD.MOV.U32 R4, RZ, RZ, R70 ;  /* 0x000000ffff047224 */ /* 0x000fe600078e0046 */
[----:B------:R-:W-:Y:S01]  /*3180*/  @!P0 FSEL R5, R149, -INF , !P2 ;  /* 0xff80000095058808 */ /* 0x000fe20005000000 */
[C---:B------:R-:W-:Y:S01]  /*3190*/  HMMA.16816.F32 R32, R176.reuse, R6, R32 ;  /* 0x00000006b020723c */ /* 0x040fe20000001820 */
[----:B------:R1:W-:Y:S03]  /*31a0*/  MUFU.TANH R94, R17 ;  /* 0x00000011005e7308 */ /* 0x0003e60000002400 */
[----:B---3--:R-:W-:Y:S01]  /*31b0*/  MOV R3, R71 ;  /* 0x0000004700037202 */ /* 0x008fe20000000f00 */
[----:B------:R-:W-:Y:S01]  /*31c0*/  FFMA.FTZ R5, R5, UR15, -R11 ;  /* 0x0000000f05057c23 */ /* 0x000fe2000801080b */
[----:B------:R-:W-:Y:S01]  /*31d0*/  @!P0 FSEL R3, R71, -INF , !P1 ;  /* 0xff80000047038808 */ /* 0x000fe20004800000 */
[----:B------:R-:W-:Y:S01]  /*31e0*/  FMUL.FTZ R20, R20, UR17 ;  /* 0x0000001114147c20 */ /* 0x000fe20008410000 */
[----:B------:R-:W-:Y:S03]  /*31f0*/  @!P0 ISETP.GE.AND P2, PT, R2, R12, PT ;  /* 0x0000000c0200820c */ /* 0x000fe60003f46270 */
[----:B------:R3:W-:Y:S01]  /*3200*/  MUFU.EX2 R100, R5 ;  /* 0x0000000500647308 */ /* 0x0007e20000000800 */
[----:B------:R-:W-:Y:S01]  /*3210*/  FFMA.FTZ R3, R3, UR15, -R10 ;  /* 0x0000000f03037c23 */ /* 0x000fe2000801080a */
[----:B------:R-:W-:Y:S01]  /*3220*/  FMUL.FTZ R21, R21, UR17 ;  /* 0x0000001115157c20 */ /* 0x000fe20008410000 */
[----:B------:R-:W-:Y:S01]  /*3230*/  @!P0 FSEL R4, R70, -INF , !P2 ;  /* 0xff80000046048808 */ /* 0x000fe20005000000 */
[----:B------:R-:W-:Y:S01]  /*3240*/  FMUL.FTZ R22, R22, UR17 ;  /* 0x0000001116167c20 */ /* 0x000fe20008410000 */
[----:B------:R-:W-:Y:S01]  /*3250*/  FMUL.FTZ R23, R23, UR17 ;  /* 0x0000001117177c20 */ /* 0x000fe20008410000 */
[----:B------:R-:W-:Y:S04]  /*3260*/  @!P0 VIADDMNMX R9, R8, R9, UR39, PT ;  /* 0x0000002708098e46 */ /* 0x000fe8000b800109 */
[----:B------:R3:W-:Y:S01]  /*3270*/  MUFU.EX2 R69, R3 ;  /* 0x0000000300457308 */ /* 0x0007e20000000800 */
[----:B------:R-:W-:Y:S01]  /*3280*/  FMUL.FTZ R24, R24, UR17 ;  /* 0x0000001118187c20 */ /* 0x000fe20008410000 */
[----:B------:R-:W-:Y:S01]  /*3290*/  FMUL.FTZ R25, R25, UR17 ;  /* 0x0000001119197c20 */ /* 0x000fe20008410000 */
[-C--:B------:R-:W-:Y:S01]  /*32a0*/  @!P0 ISETP.GE.AND P1, PT, R0, R9.reuse, PT ;  /* 0x000000090000820c */ /* 0x080fe20003f26270 */
[----:B------:R-:W-:Y:S01]  /*32b0*/  FMUL.FTZ R26, R26, UR17 ;  /* 0x000000111a1a7c20 */ /* 0x000fe20008410000 */
[----:B------:R-:W-:Y:S01]  /*32c0*/  @!P0 ISETP.GE.AND P4, PT, R2, R9, PT ;  /* 0x000000090200820c */ /* 0x000fe20003f86270 */
[----:B-1----:R-:W-:Y:S02]  /*32d0*/  IMAD.MOV.U32 R17, RZ, RZ, R226 ;  /* 0x000000ffff117224 */ /* 0x002fe400078e00e2 */
[----:B------:R-:W-:Y:S02]  /*32e0*/  FMUL.FTZ R32, R32, UR17 ;  /* 0x0000001120207c20 */ /* 0x000fe40008410000 */
[----:B------:R-:W-:Y:S01]  /*32f0*/  MUFU.TANH R204, R24 ;  /* 0x0000001800cc7308 */ /* 0x000fe20000002400 */
[----:B---3--:R-:W-:Y:S02]  /*3300*/  IMAD.MOV.U32 R5, RZ, RZ, R228 ;  /* 0x000000ffff057224 */ /* 0x008fe400078e00e4 */
[----:B------:R-:W-:Y:S01]  /*3310*/  FMUL.FTZ R33, R33, UR17 ;  /* 0x0000001121217c20 */ /* 0x000fe20008410000 */
[----:B------:R-:W-:Y:S01]  /*3320*/  FMUL.FTZ R34, R34, UR17 ;  /* 0x0000001122227c20 */ /* 0x000fe20008410000 */
[----:B------:R-:W-:Y:S01]  /*3330*/  FMUL.FTZ R35, R35, UR17 ;  /* 0x0000001123237c20 */ /* 0x000fe20008410000 */
[----:B------:R-:W-:Y:S01]  /*3340*/  MOV R16, R227 ;  /* 0x000000e300107202 */ /* 0x000fe20000000f00 */
[----:B------:R-:W-:Y:S01]  /*3350*/  FMUL.FTZ R27, R27, UR17 ;  /* 0x000000111b1b7c20 */ /* 0x000fe20008410000 */
[----:B------:R-:W-:Y:S02]  /*3360*/  FMUL.FTZ R30, R30, UR17 ;  /* 0x000000111e1e7c20 */ /* 0x000fe40008410000 */
[----:B------:R-:W-:Y:S01]  /*3370*/  MUFU.TANH R89, R32 ;  /* 0x0000002000597308 */ /* 0x000fe20000002400 */
[----:B------:R-:W-:Y:S01]  /*3380*/  FFMA.FTZ R3, R4, UR15, -R10 ;  /* 0x0000000f04037c23 */ /* 0x000fe2000801080a */
[----:B------:R-:W-:Y:S01]  /*3390*/  FMUL.FTZ R28, R28, UR17 ;  /* 0x000000111c1c7c20 */ /* 0x000fe20008410000 */
[----:B------:R-:W-:Y:S01]  /*33a0*/  IMAD.MOV.U32 R4, RZ, RZ, R214 ;  /* 0x000000ffff047224 */ /* 0x000fe200078e00d6 */
[----:B------:R-:W-:Y:S01]  /*33b0*/  @!P0 FSEL R4, R214, -INF , !P1 ;  /* 0xff800000d6048808 */ /* 0x000fe20004800000 */
[----:B------:R-:W-:Y:S01]  /*33c0*/  FMUL.FTZ R29, R29, UR17 ;  /* 0x000000111d1d7c20 */ /* 0x000fe20008410000 */
[----:B------:R-:W-:Y:S04]  /*33d0*/  FMUL.FTZ R31, R31, UR17 ;  /* 0x000000111f1f7c20 */ /* 0x000fe80008410000 */
[----:B------:R-:W-:Y:S10]  /*33e0*/  MUFU.TANH R203, R25 ;  /* 0x0000001900cb7308 */ /* 0x000ff40000002400 */
[----:B------:R-:W-:Y:S10]  /*33f0*/  MUFU.EX2 R68, R3 ;  /* 0x0000000300447308 */ /* 0x000ff40000000800 */
[----:B------:R1:W-:Y:S10]  /*3400*/  MUFU.TANH R93, R20 ;  /* 0x00000014005d7308 */ /* 0x0003f40000002400 */
[----:B------:R-:W-:Y:S10]  /*3410*/  MUFU.TANH R199, R29 ;  /* 0x0000001d00c77308 */ /* 0x000ff40000002400 */
[----:B------:R3:W-:Y:S01]  /*3420*/  MUFU.TANH R92, R21 ;  /* 0x00000015005c7308 */ /* 0x0007e20000002400 */
[----:B-1----:R-:W2:Y:S09]  /*3430*/  LDL R20, [R1+0x20] ;  /* 0x0000200001147983 */ /* 0x002eb20000100800 */
[----:B------:R-:W-:Y:S10]  /*3440*/  MUFU.TANH R88, R33 ;  /* 0x0000002100587308 */ /* 0x000ff40000002400 */
[----:B------:R1:W-:Y:S01]  /*3450*/  MUFU.TANH R169, R22 ;  /* 0x0000001600a97308 */ /* 0x0003e20000002400 */
[----:B---3--:R-:W3:Y:S09]  /*3460*/  LDL R21, [R1+0x24] ;  /* 0x0000240001157983 */ /* 0x008ef20000100800 */
[----:B------:R-:W-:Y:S10]  /*3470*/  MUFU.TANH R164, R34 ;  /* 0x0000002200a47308 */ /* 0x000ff40000002400 */
[----:B------:R1:W-:Y:S02]  /*3480*/  MUFU.TANH R168, R23 ;  /* 0x0000001700a87308 */ /* 0x0003e40000002400 */
[----:B-1----:R-:W3:Y:S08]  /*3490*/  LDL R22, [R1+0x14] ;  /* 0x0000140001167983 */ /* 0x002ef00000100800 */
[----:B------:R-:W-:Y:S10]  /*34a0*/  MUFU.TANH R163, R35 ;  /* 0x0000002300a37308 */ /* 0x000ff40000002400 */
[----:B------:R-:W-:Y:S01]  /*34b0*/  MUFU.TANH R220, R26 ;  /* 0x0000001a00dc7308 */ /* 0x000fe20000002400 */
[----:B------:R-:W3:Y:S09]  /*34c0*/  LDL R23, [R1+0x8] ;  /* 0x0000080001177983 */ /* 0x000ef20000100800 */
[----:B------:R-:W-:Y:S10]  /*34d0*/  MUFU.TANH R218, R27 ;  /* 0x0000001b00da7308 */ /* 0x000ff40000002400 */
[----:B------:R-:W-:Y:S10]  /*34e0*/  MUFU.TANH R216, R30 ;  /* 0x0000001e00d87308 */ /* 0x000ff40000002400 */
[----:B------:R-:W-:Y:S10]  /*34f0*/  MUFU.TANH R200, R28 ;  /* 0x0000001c00c87308 */ /* 0x000ff40000002400 */
[----:B------:R-:W-:Y:S01]  /*3500*/  MUFU.TANH R215, R31 ;  /* 0x0000001f00d77308 */ /* 0x000fe20000002400 */
[C---:B----4-:R-:W-:Y:S01]  /*3510*/  FMUL.FTZ R3, R14.reuse, 1.4426950216293334961 ;  /* 0x3fb8aa3b0e037820 */ /* 0x050fe20000410000 */
        /* <DEDUP_REMOVED lines=10> */
[C---:B--2---:R-:W-:Y:S01]  /*35c0*/  FMUL.FTZ R2, R15.reuse, 1.4426950216293334961 ;  /* 0x3fb8aa3b0f027820 */ /* 0x044fe20000410000 */
[----:B------:R-:W-:Y:S02]  /*35d0*/  FSETP.NEU.FTZ.AND P1, PT, R15, -INF , PT ;  /* 0xff8000000f00780b */ /* 0x000fe40003f3d000 */
[----:B------:R-:W-:Y:S01]  /*35e0*/  @!P0 FSEL R5, R228, -INF , !P2 ;  /* 0xff800000e4058808 */ /* 0x000fe20005000000 */
[--C-:B------:R-:W-:Y:S01]  /*35f0*/  FFMA.FTZ R14, R14, UR15, -R3.reuse ;  /* 0x0000000f0e0e7c23 */ /* 0x100fe20008010803 */
        /* <DEDUP_REMOVED lines=14> */
[--C-:B-1----:R-:W-:Y:S01]  /*36e0*/  FFMA.FTZ R4, R5, UR15, -R2.reuse ;  /* 0x0000000f05047c23 */ /* 0x102fe20008010802 */
[----:B--2---:R-:W-:Y:S01]  /*36f0*/  STL [R1+0x4], R24 ;  /* 0x0000041801007387 */ /* 0x004fe20000100800 */
[----:B------:R-:W-:Y:S07]  /*3700*/  MOV R5, R210 ;  /* 0x000000d200057202 */ /* 0x000fee0000000f00 */
[----:B------:R1:W2:Y:S01]  /*3710*/  MUFU.EX2 R25, R4 ;  /* 0x0000000400197308 */ /* 0x0002a20000000800 */
[----:B------:R-:W-:Y:S02]  /*3720*/  @!P0 FSEL R5, R210, -INF , !P1 ;  /* 0xff800000d2058808 */ /* 0x000fe40004800000 */
[C---:B------:R-:W-:Y:S03]  /*3730*/  @!P0 ISETP.GE.AND P1, PT, R14.reuse, R9, PT ;  /* 0x000000090e00820c */ /* 0x040fe60003f26270 */
[--C-:B------:R-:W-:Y:S04]  /*3740*/  FFMA.FTZ R5, R5, UR15, -R3.reuse ;  /* 0x0000000f05057c23 */ /* 0x100fe80008010803 */
[----:B------:R4:W-:Y:S01]  /*3750*/  MUFU.EX2 R244, R5 ;  /* 0x0000000500f47308 */ /* 0x0009e20000000800 */
[----:B-1----:R-:W-:Y:S01]  /*3760*/  MOV R4, R209 ;  /* 0x000000d100047202 */ /* 0x002fe20000000f00 */
[----:B--2---:R-:W-:Y:S01]  /*3770*/  STL [R1], R25 ;  /* 0x0000001901007387 */ /* 0x004fe20000100800 */
[----:B------:R-:W-:Y:S02]  /*3780*/  @!P0 FSEL R4, R209, -INF , !P1 ;  /* 0xff800000d1048808 */ /* 0x000fe40004800000 */
[----:B------:R-:W-:Y:S01]  /*3790*/  @!P0 ISETP.GE.AND P1, PT, R14, R8, PT ;  /* 0x000000080e00820c */ /* 0x000fe20003f26270 */
[----:B------:R-:W2:Y:S02]  /*37a0*/  LDL R148, [R1+0x5c] ;  /* 0x00005c0001947983 */ /* 0x000ea40000100800 */
[----:B------:R-:W-:Y:S01]  /*37b0*/  FFMA.FTZ R18, R4, UR15, -R3 ;  /* 0x0000000f04127c23 */ /* 0x000fe20008010803 */
[----:B------:R-:W-:Y:S01]  /*37c0*/  @!P0 FSEL R17, R226, -INF , !P1 ;  /* 0xff800000e2118808 */ /* 0x000fe20004800000 */
[----:B------:R-:W2:Y:S01]  /*37d0*/  LDL R144, [R1+0x58] ;  /* 0x0000580001907983 */ /* 0x000ea20000100800 */
[----:B------:R-:W-:Y:S01]  /*37e0*/  @!P0 ISETP.GE.AND P1, PT, R15, R13, PT ;  /* 0x0000000d0f00820c */ /* 0x000fe20003f26270 */
[----:B------:R-:W-:Y:S01]  /*37f0*/  MUFU.EX2 R243, R18 ;  /* 0x0000001200f37308 */ /* 0x000fe20000000800 */
[----:B------:R-:W-:Y:S02]  /*3800*/  IMAD.MOV.U32 R15, RZ, RZ, R181 ;  /* 0x000000ffff0f7224 */ /* 0x000fe400078e00b5 */
[----:B------:R-:W-:Y:S01]  /*3810*/  FFMA.FTZ R16, R17, UR15, -R2 ;  /* 0x0000000f11107c23 */ /* 0x000fe20008010802 */
[----:B----4-:R-:W1:Y:S01]  /*3820*/  LDSM.16.M88.4 R4, [R189+0x1000] ;  /* 0x00100000bd04783b */ /* 0x010e620000000200 */
[----:B------:R-:W-:Y:S02]  /*3830*/  MOV R17, R94 ;  /* 0x0000005e00117202 */ /* 0x000fe40000000f00 */
[----:B------:R-:W-:Y:S03]  /*3840*/  @!P0 FSEL R15, R181, -INF , !P2 ;  /* 0xff800000b50f8808 */ /* 0x000fe60005000000 */
[----:B------:R4:W-:Y:S02]  /*3850*/  MUFU.EX2 R251, R16 ;  /* 0x0000001000fb7308 */ /* 0x0009e40000000800 */
[--C-:B------:R-:W-:Y:S08]  /*3860*/  FFMA.FTZ R15, R15, UR15, -R10.reuse ;  /* 0x0000000f0f0f7c23 */ /* 0x100ff0000801080a */
[----:B------:R1:W-:Y:S01]  /*3870*/  MUFU.EX2 R232, R15 ;  /* 0x0000000f00e87308 */ /* 0x0003e20000000800 */
[----:B----4-:R-:W-:Y:S02]  /*3880*/  MOV R16, R95 ;  /* 0x0000005f00107202 */ /* 0x010fe40000000f00 */
[----:B------:R-:W-:Y:S02]  /*3890*/  @!P0 FSEL R16, R95, -INF , !P1 ;  /* 0xff8000005f108808 */ /* 0x000fe40004800000 */
[-C--:B------:R-:W-:Y:S03]  /*38a0*/  @!P0 ISETP.GE.AND P1, PT, R14, R13.reuse, PT ;  /* 0x0000000d0e00820c */ /* 0x080fe60003f26270 */
[--C-:B------:R-:W-:Y:S01]  /*38b0*/  FFMA.FTZ R16, R16, UR15, -R11.reuse ;  /* 0x0000000f10107c23 */ /* 0x100fe2000801080b */
[----:B------:R-:W-:Y:S02]  /*38c0*/  @!P0 FSEL R17, R94, -INF , !P1 ;  /* 0xff8000005e118808 */ /* 0x000fe40004800000 */
[----:B------:R-:W-:Y:S01]  /*38d0*/  @!P0 ISETP.GE.AND P1, PT, R14, R12, PT ;  /* 0x0000000c0e00820c */ /* 0x000fe20003f26270 */
[----:B------:R4:W-:Y:S01]  /*38e0*/  MUFU.EX2 R99, R16 ;  /* 0x0000001000637308 */ /* 0x0009e20000000800 */
[----:B------:R-:W-:Y:S02]  /*38f0*/  MOV R14, R180 ;  /* 0x000000b4000e7202 */ /* 0x000fe40000000f00 */
[----:B------:R-:W-:Y:S02]  /*3900*/  @!P0 FSEL R14, R180, -INF , !P1 ;  /* 0xff800000b40e8808 */ /* 0x000fe40004800000 */
[----:B-1----:R-:W-:Y:S01]  /*3910*/  @!P0 IADD3 R15, R0, 0x10, RZ ;  /* 0x00000010000f8810 */ /* 0x002fe20007ffe0ff */
[-C--:B------:R-:W-:Y:S03]  /*3920*/  HMMA.16816.F32 R36, R176, R4.reuse, R36 ;  /* 0x00000004b024723c */ /* 0x080fe60000001824 */
[--C-:B------:R-:W-:Y:S01]  /*3930*/  FFMA.FTZ R14, R14, UR15, -R10.reuse ;  /* 0x0000000f0e0e7c23 */ /* 0x100fe2000801080a */
[C---:B------:R-:W-:Y:S02]  /*3940*/  @!P0 ISETP.GE.AND P1, PT, R15.reuse, R13, PT ;  /* 0x0000000d0f00820c */ /* 0x040fe40003f26270 */
[C---:B------:R-:W-:Y:S01]  /*3950*/  HMMA.16816.F32 R40, R136.reuse, R4, R40 ;  /* 0x000000048828723c */ /* 0x040fe20000001828 */
[----:B------:R1:W-:Y:S03]  /*3960*/  MUFU.EX2 R231, R14 ;  /* 0x0000000e00e77308 */ /* 0x0003e60000000800 */
[----:B------:R-:W-:Y:S01]  /*3970*/  @!P0 ISETP.GE.AND P2, PT, R15, R12, PT ;  /* 0x0000000c0f00820c */ /* 0x000fe20003f46270 */
[----:B----4-:R-:W-:Y:S01]  /*3980*/  FFMA.FTZ R16, R17, UR15, -R11 ;  /* 0x0000000f11107c23 */ /* 0x010fe2000801080b */
[-C--:B------:R-:W-:Y:S05]  /*3990*/  HMMA.16816.F32 R44, R136, R6.reuse, R44 ;  /* 0x00000006882c723c */ /* 0x080fea000000182c */
[----:B------:R4:W-:Y:S01]  /*39a0*/  MUFU.EX2 R98, R16 ;  /* 0x0000001000627308 */ /* 0x0009e20000000800 */
[----:B------:R-:W-:Y:S01]  /*39b0*/  MOV R4, R92 ;  /* 0x0000005c00047202 */ /* 0x000fe20000000f00 */
[C---:B------:R-:W-:Y:S04]  /*39c0*/  HMMA.16816.F32 R48, R176.reuse, R6, R48 ;  /* 0x00000006b030723c */ /* 0x040fe80000001830 */
[----:B------:R-:W-:Y:S01]  /*39d0*/  MOV R17, R215 ;  /* 0x000000d700117202 */ /* 0x000fe20000000f00 */
[----:B------:R-:W-:Y:S01]  /*39e0*/  FMUL.FTZ R36, R36, UR17 ;  /* 0x0000001124247c20 */ /* 0x000fe20008410000 */
[----:B-1----:R-:W-:Y:S01]  /*39f0*/  @!P0 IADD3 R14, R0, 0x11, RZ ;  /* 0x00000011000e8810 */ /* 0x002fe20007ffe0ff */
[----:B------:R-:W-:Y:S02]  /*3a00*/  FMUL.FTZ R37, R37, UR17 ;  /* 0x0000001125257c20 */ /* 0x000fe40008410000 */
[----:B------:R-:W-:Y:S02]  /*3a10*/  MUFU.TANH R85, R36 ;  /* 0x0000002400557308 */ /* 0x000fe40000002400 */
[----:B------:R-:W-:Y:S01]  /*3a20*/  FMUL.FTZ R38, R38, UR17 ;  /* 0x0000001126267c20 */ /* 0x000fe20008410000 */
[----:B------:R-:W-:Y:S01]  /*3a30*/  FMUL.FTZ R39, R39, UR17 ;  /* 0x0000001127277c20 */ /* 0x000fe20008410000 */
[----:B------:R-:W-:Y:S01]  /*3a40*/  FMUL.FTZ R40, R40, UR17 ;  /* 0x0000001128287c20 */ /* 0x000fe20008410000 */
[----:B----4-:R-:W-:Y:S01]  /*3a50*/  IMAD.MOV.U32 R16, RZ, RZ, R93 ;  /* 0x000000ffff107224 */ /* 0x010fe200078e005d */
[----:B------:R-:W-:Y:S01]  /*3a60*/  @!P0 FSEL R16, R93, -INF , !P1 ;  /* 0xff8000005d108808 */ /* 0x000fe20004800000 */
[----:B------:R-:W-:Y:S01]  /*3a70*/  FMUL.FTZ R42, R42, UR17 ;  /* 0x000000112a2a7c20 */ /* 0x000fe20008410000 */
[----:B------:R-:W-:Y:S02]  /*3a80*/  @!P0 ISETP.GE.AND P1, PT, R14, R13, PT ;  /* 0x0000000d0e00820c */ /* 0x000fe40003f26270 */
[----:B------:R-:W1:Y:S01]  /*3a90*/  MUFU.TANH R84, R37 ;  /* 0x0000002500547308 */ /* 0x000e620000002400 */
[----:B------:R-:W-:Y:S01]  /*3aa0*/  FMUL.FTZ R41, R41, UR17 ;  /* 0x0000001129297c20 */ /* 0x000fe20008410000 */
[--C-:B------:R-:W-:Y:S01]  /*3ab0*/  FFMA.FTZ R5, R16, UR15, -R11.reuse ;  /* 0x0000000f10057c23 */ /* 0x100fe2000801080b */
[----:B------:R-:W-:Y:S01]  /*3ac0*/  @!P0 FSEL R4, R92, -INF , !P1 ;  /* 0xff8000005c048808 */ /* 0x000fe20004800000 */
[----:B------:R-:W-:Y:S01]  /*3ad0*/  FMUL.FTZ R43, R43, UR17 ;  /* 0x000000112b2b7c20 */ /* 0x000fe20008410000 */
[----:B------:R-:W-:Y:S01]  /*3ae0*/  @!P0 ISETP.GE.AND P1, PT, R14, R12, PT ;  /* 0x0000000c0e00820c */ /* 0x000fe20003f26270 */
        /* <DEDUP_REMOVED lines=11> */
[-C--:B------:R-:W-:Y:S01]  /*3ba0*/  @!P0 ISETP.GE.AND P1, PT, R15, R9.reuse, PT ;  /* 0x000000090f00820c */ /* 0x080fe20003f26270 */
[----:B------:R-:W-:Y:S01]  /*3bb0*/  FMUL.FTZ R46, R46, UR17 ;  /* 0x000000112e2e7c20 */ /* 0x000fe20008410000 */
[----:B------:R-:W-:Y:S07]  /*3bc0*/  FMUL.FTZ R47, R47, UR17 ;  /* 0x000000112f2f7c20 */ /* 0x000fee0008410000 */
[----:B------:R-:W-:Y:S10]  /*3bd0*/  MUFU.TANH R81, R48 ;  /* 0x0000003000517308 */ /* 0x000ff40000002400 */
[----:B------:R1:W-:Y:S01]  /*3be0*/  MUFU.EX2 R96, R4 ;  /* 0x0000000400607308 */ /* 0x0003e20000000800 */
[----:B----4-:R-:W-:Y:S01]  /*3bf0*/  IMAD.MOV.U32 R5, RZ, RZ, R169 ;  /* 0x000000ffff057224 */ /* 0x010fe200078e00a9 */
[----:B------:R-:W-:Y:S02]  /*3c00*/  @!P0 FSEL R5, R169, -INF , !P2 ;  /* 0xff800000a9058808 */ /* 0x000fe40005000000 */
[----:B------:R-:W-:Y:S01]  /*3c10*/  @!P0 ISETP.GE.AND P2, PT, R15, R8, PT ;  /* 0x000000080f00820c */ /* 0x000fe20003f46270 */
[----:B------:R-:W-:Y:S05]  /*3c20*/  @!P0 VIADD R15, R0, 0x18 ;  /* 0x00000018000f8836 */ /* 0x000fea0000000000 */
[----:B------:R-:W-:Y:S10]  /*3c30*/  MUFU.TANH R80, R49 ;  /* 0x0000003100507308 */ /* 0x000ff40000002400 */
[----:B------:R-:W-:Y:S01]  /*3c40*/  MUFU.TANH R159, R38 ;  /* 0x00000026009f7308 */ /* 0x000fe20000002400 */
[----:B-1----:R-:W-:Y:S01]  /*3c50*/  FFMA.FTZ R4, R5, UR15, -R10 ;  /* 0x0000000f05047c23 */ /* 0x002fe2000801080a */
        /* <DEDUP_REMOVED lines=8> */
[----:B-1----:R-:W-:Y:S01]  /*3ce0*/  FFMA.FTZ R4, R16, UR15, -R10 ;  /* 0x0000000f10047c23 */ /* 0x002fe2000801080a */
[----:B------:R-:W-:Y:S08]  /*3cf0*/  IMAD.MOV.U32 R16, RZ, RZ, R203 ;  /* 0x000000ffff107224 */ /* 0x000ff000078e00cb */
[----:B------:R1:W-:Y:S10]  /*3d00*/  MUFU.EX2 R221, R4 ;  /* 0x0000000400dd7308 */ /* 0x0003f40000000800 */
[----:B------:R-:W-:Y:S01]  /*3d10*/  MUFU.TANH R158, R39 ;  /* 0x00000027009e7308 */ /* 0x000fe20000002400 */
[----:B----4-:R-:W-:Y:S09]  /*3d20*/  MOV R5, R200 ;  /* 0x000000c800057202 */ /* 0x010ff20000000f00 */
[----:B------:R-:W-:Y:S01]  /*3d30*/  MUFU.TANH R183, R40 ;  /* 0x0000002800b77308 */ /* 0x000fe20000002400 */
[----:B-1----:R-:W-:Y:S02]  /*3d40*/  MOV R4, R204 ;  /* 0x000000cc00047202 */ /* 0x002fe40000000f00 */
[----:B------:R-:W-:Y:S02]  /*3d50*/  @!P0 FSEL R4, R204, -INF , !P1 ;  /* 0xff800000cc048808 */ /* 0x000fe40004800000 */
[-C--:B------:R-:W-:Y:S05]  /*3d60*/  @!P0 ISETP.GE.AND P1, PT, R14, R9.reuse, PT ;  /* 0x000000090e00820c */ /* 0x080fea0003f26270 */
[----:B------:R-:W-:Y:S01]  /*3d70*/  MUFU.TANH R208, R42 ;  /* 0x0000002a00d07308 */ /* 0x000fe20000002400 */
[--C-:B------:R-:W-:Y:S01]  /*3d80*/  FFMA.FTZ R4, R4, UR15, -R3.reuse ;  /* 0x0000000f04047c23 */ /* 0x100fe20008010803 */
[----:B------:R-:W-:Y:S02]  /*3d90*/  @!P0 FSEL R16, R203, -INF , !P1 ;  /* 0xff800000cb108808 */ /* 0x000fe40004800000 */
[----:B------:R-:W-:Y:S03]  /*3da0*/  @!P0 ISETP.GE.AND P1, PT, R14, R8, PT ;  /* 0x000000080e00820c */ /* 0x000fe60003f26270 */
[--C-:B------:R-:W-:Y:S03]  /*3db0*/  FFMA.FTZ R14, R16, UR15, -R3.reuse ;  /* 0x0000000f100e7c23 */ /* 0x100fe60008010803 */
[----:B------:R1:W-:Y:S01]  /*3dc0*/  MUFU.EX2 R240, R4 ;  /* 0x0000000400f07308 */ /* 0x0003e20000000800 */
[----:B------:R-:W-:Y:S02]  /*3dd0*/  MOV R16, R216 ;  /* 0x000000d800107202 */ /* 0x000fe40000000f00 */
[----:B------:R-:W-:Y:S02]  /*3de0*/  @!P0 FSEL R16, R216, -INF , !P2 ;  /* 0xff800000d8108808 */ /* 0x000fe40005000000 */
[C---:B------:R-:W-:Y:S05]  /*3df0*/  @!P0 ISETP.GE.AND P2, PT, R15.reuse, R12, PT ;  /* 0x0000000c0f00820c */ /* 0x040fea0003f46270 */
[----:B------:R4:W-:Y:S01]  /*3e00*/  MUFU.EX2 R239, R14 ;  /* 0x0000000e00ef7308 */ /* 0x0009e20000000800 */
[--C-:B------:R-:W-:Y:S09]  /*3e10*/  FFMA.FTZ R16, R16, UR15, -R2.reuse ;  /* 0x0000000f10107c23 */ /* 0x100ff20008010802 */
[----:B------:R-:W-:Y:S01]  /*3e20*/  MUFU.EX2 R246, R16 ;  /* 0x0000001000f67308 */ /* 0x000fe20000000800 */
[----:B-1----:R-:W-:Y:S02]  /*3e30*/  MOV R4, R218 ;  /* 0x000000da00047202 */ /* 0x002fe40000000f00 */
[----:B------:R-:W-:Y:S02]  /*3e40*/  @!P0 FSEL R4, R218, -INF , !P1 ;  /* 0xff800000da048808 */ /* 0x000fe40004800000 */
[-C--:B------:R-:W-:Y:S03]  /*3e50*/  @!P0 ISETP.GE.AND P1, PT, R15, R9.reuse, PT ;  /* 0x000000090f00820c */ /* 0x080fe60003f26270 */
[--C-:B------:R-:W-:Y:S01]  /*3e60*/  FFMA.FTZ R4, R4, UR15, -R2.reuse ;  /* 0x0000000f04047c23 */ /* 0x100fe20008010802 */
[----:B----4-:R-:W-:Y:S01]  /*3e70*/  @!P0 IADD3 R14, R0, 0x19, RZ ;  /* 0x00000019000e8810 */ /* 0x010fe20007ffe0ff */
[----:B------:R-:W-:Y:S01]  /*3e80*/  MUFU.TANH R207, R43 ;  /* 0x0000002b00cf7308 */ /* 0x000fe20000002400 */
[----:B------:R-:W-:Y:S02]  /*3e90*/  @!P0 FSEL R5, R200, -INF , !P1 ;  /* 0xff800000c8058808 */ /* 0x000fe40004800000 */
[C---:B------:R-:W-:Y:S03]  /*3ea0*/  @!P0 ISETP.GE.AND P1, PT, R14.reuse, R9, PT ;  /* 0x000000090e00820c */ /* 0x040fe60003f26270 */
[----:B------:R-:W-:Y:S04]  /*3eb0*/  FFMA.FTZ R5, R5, UR15, -R3 ;  /* 0x0000000f05057c23 */ /* 0x000fe80008010803 */
[----:B------:R1:W-:Y:S10]  /*3ec0*/  MUFU.EX2 R249, R4 ;  /* 0x0000000400f97308 */ /* 0x0003f40000000800 */
[----:B------:R4:W-:Y:S10]  /*3ed0*/  MUFU.EX2 R236, R5 ;  /* 0x0000000500ec7308 */ /* 0x0009f40000000800 */
[----:B------:R-:W-:Y:S01]  /*3ee0*/  MUFU.TANH R167, R44 ;  /* 0x0000002c00a77308 */ /* 0x000fe20000002400 */
[----:B-1----:R-:W-:Y:S01]  /*3ef0*/  IMAD.MOV.U32 R4, RZ, RZ, R199 ;  /* 0x000000ffff047224 */ /* 0x002fe200078e00c7 */
[----:B------:R-:W-:Y:S02]  /*3f00*/  @!P0 FSEL R4, R199, -INF , !P1 ;  /* 0xff800000c7048808 */ /* 0x000fe40004800000 */
[----:B------:R-:W-:Y:S03]  /*3f10*/  @!P0 ISETP.GE.AND P1, PT, R14, R8, PT ;  /* 0x000000080e00820c */ /* 0x000fe60003f26270 */
[----:B------:R-:W-:Y:S01]  /*3f20*/  FFMA.FTZ R18, R4, UR15, -R3 ;  /* 0x0000000f04127c23 */ /* 0x000fe20008010803 */
[----:B------:R-:W-:Y:S01]  /*3f30*/  @!P0 FSEL R17, R215, -INF , !P1 ;  /* 0xff800000d7118808 */ /* 0x000fe20004800000 */
[----:B----4-:R-:W1:Y:S01]  /*3f40*/  LDSM.16.M88.4 R4, [R189+0x1800] ;  /* 0x00180000bd04783b */ /* 0x010e620000000200 */
[-C--:B------:R-:W-:Y:S01]  /*3f50*/  @!P0 ISETP.GE.AND P1, PT, R15, R13.reuse, PT ;  /* 0x0000000d0f00820c */ /* 0x080fe20003f26270 */
[----:B------:R-:W4:Y:S01]  /*3f60*/  MUFU.TANH R166, R45 ;  /* 0x0000002d00a67308 */ /* 0x000f220000002400 */
        /* <DEDUP_REMOVED lines=8> */
[----:B---3--:R-:W-:Y:S01]  /*3ff0*/  IMAD.MOV.U32 R16, RZ, RZ, R89 ;  /* 0x000000ffff107224 */ /* 0x008fe200078e0059 */
[----:B------:R-:W-:Y:S02]  /*4000*/  @!P0 FSEL R16, R89, -INF , !P1 ;  /* 0xff80000059108808 */ /* 0x000fe40004800000 */
[-C--:B------:R-:W-:Y:S03]  /*4010*/  @!P0 ISETP.GE.AND P1, PT, R14, R13.reuse, PT ;  /* 0x0000000d0e00820c */ /* 0x080fe60003f26270 */
[----:B------:R-:W-:Y:S01]  /*4020*/  FFMA.FTZ R16, R16, UR15, -R11 ;  /* 0x0000000f10107c23 */ /* 0x000fe2000801080b */
[----:B------:R-:W-:Y:S02]  /*4030*/  @!P0 FSEL R17, R88, -INF , !P1 ;  /* 0xff80000058118808 */ /* 0x000fe40004800000 */
[----:B------:R-:W3:Y:S01]  /*4040*/  MUFU.TANH R201, R47 ;  /* 0x0000002f00c97308 */ /* 0x000ee20000002400 */
[-C--:B------:R-:W-:Y:S01]  /*4050*/  @!P0 ISETP.GE.AND P1, PT, R14, R12.reuse, PT ;  /* 0x0000000c0e00820c */ /* 0x080fe20003f26270 */
[----:B------:R-:W-:Y:S01]  /*4060*/  IMAD.MOV.U32 R14, RZ, RZ, R163 ;  /* 0x000000ffff0e7224 */ /* 0x000fe200078e00a3 */
[----:B--2---:R-:W-:Y:S02]  /*4070*/  @!P0 IADD3 R15, R0, 0x20, RZ ;  /* 0x00000020000f8810 */ /* 0x004fe40007ffe0ff */
[----:B------:R-:W-:Y:S01]  /*4080*/  @!P0 FSEL R14, R163, -INF , !P1 ;  /* 0xff800000a30e8808 */ /* 0x000fe20004800000 */
[-C--:B-1----:R-:W-:Y:S04]  /*4090*/  HMMA.16816.F32 R52, R176, R4.reuse, R52 ;  /* 0x00000004b034723c */ /* 0x082fe80000001834 */
[----:B------:R1:W-:Y:S01]  /*40a0*/  MUFU.EX2 R91, R16 ;  /* 0x00000010005b7308 */ /* 0x0003e20000000800 */
[C---:B------:R-:W-:Y:S01]  /*40b0*/  @!P0 ISETP.GE.AND P1, PT, R15.reuse, R13, PT ;  /* 0x0000000d0f00820c */ /* 0x040fe20003f26270 */
[----:B------:R-:W-:Y:S01]  /*40c0*/  FFMA.FTZ R14, R14, UR15, -R10 ;  /* 0x0000000f0e0e7c23 */ /* 0x000fe2000801080a */
        /* <DEDUP_REMOVED lines=9> */
[----:B----4-:R-:W-:Y:S01]  /*4160*/  MOV R6, R166 ;  /* 0x000000a600067202 */ /* 0x010fe20000000f00 */
[----:B------:R-:W-:Y:S05]  /*4170*/  FMUL.FTZ R53, R53, UR17 ;  /* 0x0000001135357c20 */ /* 0x000fea0008410000 */
[----:B------:R1:W-:Y:S01]  /*4180*/  MUFU.EX2 R90, R16 ;  /* 0x00000010005a7308 */ /* 0x0003e20000000800 */
[----:B--2---:R-:W-:Y:S02]  /*4190*/  @!P0 VIADD R14, R0, 0x21 ;  /* 0x00000021000e8836 */ /* 0x004fe40000000000 */
        /* <DEDUP_REMOVED lines=19> */
[--C-:B------:R-:W-:Y:S01]  /*42d0*/  FFMA.FTZ R5, R16, UR15, -R11.reuse ;  /* 0x0000000f10057c23 */ /* 0x100fe2000801080b */
[----:B------:R-:W-:Y:S01]  /*42e0*/  @!P0 FSEL R4, R84, -INF , !P1 ;  /* 0xff80000054048808 */ /* 0x000fe20004800000 */
[----:B------:R-:W-:Y:S01]  /*42f0*/  IMAD.MOV.U32 R16, RZ, RZ, R158 ;  /* 0x000000ffff107224 */ /* 0x000fe200078e009e */
[----:B------:R-:W-:Y:S01]  /*4300*/  @!P0 ISETP.GE.AND P1, PT, R14, R12, PT ;  /* 0x0000000c0e00820c */ /* 0x000fe20003f26270 */
[----:B------:R1:W-:Y:S02]  /*4310*/  MUFU.EX2 R87, R5 ;  /* 0x0000000500577308 */ /* 0x0003e40000000800 */
[----:B------:R-:W-:Y:S01]  /*4320*/  FFMA.FTZ R4, R4, UR15, -R11 ;  /* 0x0000000f04047c23 */ /* 0x000fe2000801080b */
[----:B------:R-:W-:Y:S02]  /*4330*/  @!P0 FSEL R16, R158, -INF , !P1 ;  /* 0xff8000009e108808 */ /* 0x000fe40004800000 */
[----:B------:R-:W-:Y:S05]  /*4340*/  @!P0 ISETP.GE.AND P1, PT, R15, R9, PT ;  /* 0x000000090f00820c */ /* 0x000fea0003f26270 */
[----:B------:R4:W-:Y:S10]  /*4350*/  MUFU.EX2 R86, R4 ;  /* 0x0000000400567308 */ /* 0x0009f40000000800 */
[----:B------:R-:W-:Y:S01]  /*4360*/  MUFU.TANH R152, R55 ;  /* 0x0000003700987308 */ /* 0x000fe20000002400 */
[----:B-1----:R-:W-:Y:S02]  /*4370*/  MOV R5, R159 ;  /* 0x0000009f00057202 */ /* 0x002fe40000000f00 */
[----:B------:R-:W-:Y:S02]  /*4380*/  @!P0 FSEL R5, R159, -INF , !P2 ;  /* 0xff8000009f058808 */ /* 0x000fe40005000000 */
[----:B------:R-:W-:Y:S05]  /*4390*/  @!P0 ISETP.GE.AND P2, PT, R15, R8, PT ;  /* 0x000000080f00820c */ /* 0x000fea0003f46270 */
[----:B------:R-:W1:Y:S01]  /*43a0*/  MUFU.TANH R153, R54 ;  /* 0x0000003600997308 */ /* 0x000e620000002400 */
[----:B----4-:R-:W-:Y:S01]  /*43b0*/  FFMA.FTZ R4, R5, UR15, -R10 ;  /* 0x0000000f05047c23 */ /* 0x010fe2000801080a */
[----:B------:R-:W-:Y:S01]  /*43c0*/  IMAD.MOV.U32 R5, RZ, RZ, R208 ;  /* 0x000000ffff057224 */ /* 0x000fe200078e00d0 */
[----:B------:R-:W-:Y:S07]  /*43d0*/  @!P0 FSEL R5, R208, -INF , !P2 ;  /* 0xff800000d0058808 */ /* 0x000fee0005000000 */
[----:B------:R4:W-:Y:S01]  /*43e0*/  MUFU.EX2 R206, R4 ;  /* 0x0000000400ce7308 */ /* 0x0009e20000000800 */
[----:B------:R-:W-:Y:S09]  /*43f0*/  FFMA.FTZ R5, R5, UR15, -R2 ;  /* 0x0000000f05057c23 */ /* 0x000ff20008010802 */
[----:B------:R3:W-:Y:S10]  /*4400*/  MUFU.EX2 R242, R5 ;  /* 0x0000000500f27308 */ /* 0x0007f40000000800 */
[----:B------:R-:W-:Y:S01]  /*4410*/  MUFU.TANH R161, R57 ;  /* 0x0000003900a17308 */ /* 0x000fe20000002400 */
[----:B----4-:R-:W-:Y:S01]  /*4420*/  FFMA.FTZ R4, R16, UR15, -R10 ;  /* 0x0000000f10047c23 */ /* 0x010fe2000801080a */
[----:B------:R-:W-:Y:S08]  /*4430*/  MOV R16, R182 ;  /* 0x000000b600107202 */ /* 0x000ff00000000f00 */
[----:B------:R4:W-:Y:S01]  /*4440*/  MUFU.EX2 R205, R4 ;  /* 0x0000000400cd7308 */ /* 0x0009e20000000800 */
[----:B---3--:R-:W-:Y:S04]  /*4450*/  @!P0 IADD3 R5, R0, 0x28, RZ ;  /* 0x0000002800058810 */ /* 0x008fe80007ffe0ff */
[-C--:B------:R-:W-:Y:S05]  /*4460*/  @!P0 ISETP.GE.AND P2, PT, R5, R8.reuse, PT ;  /* 0x000000080500820c */ /* 0x080fea0003f46270 */
[----:B------:R-:W3:Y:S10]  /*4470*/  MUFU.TANH R160, R56 ;  /* 0x0000003800a07308 */ /* 0x000ef40000002400 */
[----:B------:R-:W3:Y:S01]  /*4480*/  MUFU.TANH R157, R60 ;  /* 0x0000003c009d7308 */ /* 0x000ee20000002400 */
[----:B----4-:R-:W-:Y:S02]  /*4490*/  MOV R4, R183 ;  /* 0x000000b700047202 */ /* 0x010fe40000000f00 */
[----:B------:R-:W-:Y:S02]  /*44a0*/  @!P0 FSEL R4, R183, -INF , !P1 ;  /* 0xff800000b7048808 */ /* 0x000fe40004800000 */
[----:B------:R-:W-:Y:S03]  /*44b0*/  @!P0 ISETP.GE.AND P1, PT, R14, R9, PT ;  /* 0x000000090e00820c */ /* 0x000fe60003f26270 */
[--C-:B------:R-:W-:Y:S01]  /*44c0*/  FFMA.FTZ R4, R4, UR15, -R3.reuse ;  /* 0x0000000f04047c23 */ /* 0x100fe20008010803 */
[----:B------:R-:W-:Y:S01]  /*44d0*/  @!P0 FSEL R16, R182, -INF , !P1 ;  /* 0xff800000b6108808 */ /* 0x000fe20004800000 */
[----:B------:R-:W4:Y:S01]  /*44e0*/  MUFU.TANH R198, R58 ;  /* 0x0000003a00c67308 */ /* 0x000f220000002400 */
[-C--:B------:R-:W-:Y:S03]  /*44f0*/  @!P0 ISETP.GE.AND P1, PT, R14, R8.reuse, PT ;  /* 0x000000080e00820c */ /* 0x080fe60003f26270 */
[----:B------:R-:W-:Y:S06]  /*4500*/  FFMA.FTZ R14, R16, UR15, -R3 ;  /* 0x0000000f100e7c23 */ /* 0x000fec0008010803 */
[----:B------:R2:W-:Y:S10]  /*4510*/  MUFU.EX2 R229, R4 ;  /* 0x0000000400e57308 */ /* 0x0005f40000000800 */
[----:B------:R1:W-:Y:S10]  /*4520*/  MUFU.EX2 R225, R14 ;  /* 0x0000000e00e17308 */ /* 0x0003f40000000800 */
[----:B------:R-:W4:Y:S01]  /*4530*/  MUFU.TANH R195, R59 ;  /* 0x0000003b00c37308 */ /* 0x000f220000002400 */
        /* <DEDUP_REMOVED lines=16> */
[----:B---3--:R-:W-:Y:S01]  /*4640*/  IMAD.MOV.U32 R7, RZ, RZ, R202 ;  /* 0x000000ffff077224 */ /* 0x008fe200078e00ca */
        /* <DEDUP_REMOVED lines=8> */
[----:B------:R-:W2:Y:S01]  /*46d0*/  MUFU.TANH R173, R62 ;  /* 0x0000003e00ad7308 */ /* 0x000ea20000002400 */
[----:B---3--:R-:W-:Y:S01]  /*46e0*/  FFMA.FTZ R6, R7, UR15, -R2 ;  /* 0x0000000f07067c23 */ /* 0x008fe20008010802 */
[----:B------:R-:W-:Y:S08]  /*46f0*/  IMAD.MOV.U32 R7, RZ, RZ, R80 ;  /* 0x000000ffff077224 */ /* 0x000ff000078e0050 */
[----:B------:R3:W-:Y:S10]  /*4700*/  MUFU.EX2 R238, R6 ;  /* 0x0000000600ee7308 */ /* 0x0007f40000000800 */
[----:B------:R-:W2:Y:S01]  /*4710*/  MUFU.TANH R172, R63 ;  /* 0x0000003f00ac7308 */ /* 0x000ea20000002400 */
[----:B---3--:R-:W-:Y:S09]  /*4720*/  FFMA.FTZ R6, R14, UR15, -R2 ;  /* 0x0000000f0e067c23 */ /* 0x008ff20008010802 */
[----:B------:R3:W-:Y:S02]  /*4730*/  MUFU.EX2 R237, R6 ;  /* 0x0000000600ed7308 */ /* 0x0007e40000000800 */
[----:B---3--:R-:W-:Y:S02]  /*4740*/  MOV R6, R81 ;  /* 0x0000005100067202 */ /* 0x008fe40000000f00 */
[----:B------:R-:W-:Y:S02]  /*4750*/  @!P0 FSEL R6, R81, -INF , !P1 ;  /* 0xff80000051068808 */ /* 0x000fe40004800000 */
[----:B------:R-:W-:Y:S03]  /*4760*/  @!P0 ISETP.GE.AND P1, PT, R4, R13, PT ;  /* 0x0000000d0400820c */ /* 0x000fe60003f26270 */
[--C-:B------:R-:W-:Y:S01]  /*4770*/  FFMA.FTZ R6, R6, UR15, -R11.reuse ;  /* 0x0000000f06067c23 */ /* 0x100fe2000801080b */
[----:B------:R-:W-:Y:S02]  /*4780*/  @!P0 FSEL R7, R80, -INF , !P1 ;  /* 0xff80000050078808 */ /* 0x000fe40004800000 */
[-C--:B------:R-:W-:Y:S01]  /*4790*/  @!P0 ISETP.GE.AND P1, PT, R5, R12.reuse, PT ;  /* 0x0000000c0500820c */ /* 0x080fe20003f26270 */
[----:B------:R3:W-:Y:S01]  /*47a0*/  MUFU.EX2 R83, R6 ;  /* 0x0000000600537308 */ /* 0x0007e20000000800 */
[----:B------:R-:W-:Y:S02]  /*47b0*/  MOV R5, R155 ;  /* 0x0000009b00057202 */ /* 0x000fe40000000f00 */
[----:B------:R-:W-:Y:S02]  /*47c0*/  @!P0 FSEL R5, R155, -INF , !P1 ;  /* 0xff8000009b058808 */ /* 0x000fe40004800000 */
[----:B------:R-:W-:Y:S02]  /*47d0*/  @!P0 ISETP.GE.AND P1, PT, R4, R12, PT ;  /* 0x0000000c0400820c */ /* 0x000fe40003f26270 */
[----:B------:R-:W-:Y:S02]  /*47e0*/  MOV R4, R154 ;  /* 0x0000009a00047202 */ /* 0x000fe40000000f00 */
[----:B------:R-:W-:Y:S01]  /*47f0*/  @!P0 FSEL R4, R154, -INF , !P1 ;  /* 0xff8000009a048808 */ /* 0x000fe20004800000 */
[--C-:B---3--:R-:W-:Y:S04]  /*4800*/  FFMA.FTZ R6, R7, UR15, -R11.reuse ;  /* 0x0000000f07067c23 */ /* 0x108fe8000801080b */
[--C-:B------:R-:W-:Y:S01]  /*4810*/  FFMA.FTZ R7, R4, UR15, -R10.reuse ;  /* 0x0000000f04077c23 */ /* 0x100fe2000801080a */
[----:B------:R-:W-:Y:S01]  /*4820*/  @!P0 IADD3 R4, R0, 0x31, RZ ;  /* 0x0000003100048810 */ /* 0x000fe20007ffe0ff */
[----:B------:R3:W-:Y:S03]  /*4830*/  MUFU.EX2 R82, R6 ;  /* 0x0000000600527308 */ /* 0x0007e60000000800 */
[C---:B------:R-:W-:Y:S02]  /*4840*/  @!P0 ISETP.GE.AND P2, PT, R4.reuse, R12, PT ;  /* 0x0000000c0400820c */ /* 0x040fe40003f46270 */
[C---:B------:R-:W-:Y:S02]  /*4850*/  @!P0 ISETP.GE.AND P5, PT, R4.reuse, R9, PT ;  /* 0x000000090400820c */ /* 0x040fe40003fa6270 */
[-C--:B------:R-:W-:Y:S03]  /*4860*/  @!P0 ISETP.GE.AND P3, PT, R4, R8.reuse, PT ;  /* 0x000000080400820c */ /* 0x080fe60003f66270 */
[----:B------:R4:W-:Y:S01]  /*4870*/  MUFU.EX2 R174, R7 ;  /* 0x0000000700ae7308 */ /* 0x0009e20000000800 */
[----:B---3--:R-:W-:Y:S01]  /*4880*/  FFMA.FTZ R6, R5, UR15, -R10 ;  /* 0x0000000f05067c23 */ /* 0x008fe2000801080a */
[----:B------:R-:W-:Y:S08]  /*4890*/  @!P0 VIADD R5, R0, 0x30 ;  /* 0x0000003000058836 */ /* 0x000ff00000000000 */
[----:B------:R3:W2:Y:S01]  /*48a0*/  MUFU.EX2 R175, R6 ;  /* 0x0000000600af7308 */ /* 0x0006a20000000800 */
[C---:B------:R-:W-:Y:S01]  /*48b0*/  @!P0 ISETP.GE.AND P1, PT, R5.reuse, R13, PT ;  /* 0x0000000d0500820c */ /* 0x040fe20003f26270 */
[----:B----4-:R-:W-:Y:S01]  /*48c0*/  IMAD.MOV.U32 R7, RZ, RZ, R74 ;  /* 0x000000ffff077224 */ /* 0x010fe200078e004a */
[----:B------:R-:W-:Y:S02]  /*48d0*/  @!P0 ISETP.GE.AND P4, PT, R5, R8, PT ;  /* 0x000000080500820c */ /* 0x000fe40003f86270 */
[----:B---3--:R-:W-:Y:S02]  /*48e0*/  MOV R6, R75 ;  /* 0x0000004b00067202 */ /* 0x008fe40000000f00 */
[----:B------:R-:W-:Y:S02]  /*48f0*/  @!P0 FSEL R6, R75, -INF , !P1 ;  /* 0xff8000004b068808 */ /* 0x000fe40004800000 */
[-C--:B------:R-:W-:Y:S01]  /*4900*/  @!P0 ISETP.GE.AND P1, PT, R4, R13.reuse, PT ;  /* 0x0000000d0400820c */ /* 0x080fe20003f26270 */
[C---:B------:R-:W-:Y:S01]  /*4910*/  @!P0 VIADD R4, R0.reuse, 0x38 ;  /* 0x0000003800048836 */ /* 0x040fe20000000000 */
[----:B------:R-:W-:Y:S01]  /*4920*/  @!P0 IADD3 R0, R0, 0x39, RZ ;  /* 0x0000003900008810 */ /* 0x000fe20007ffe0ff */
[--C-:B------:R-:W-:Y:S01]  /*4930*/  FFMA.FTZ R6, R6, UR15, -R11.reuse ;  /* 0x0000000f06067c23 */ /* 0x100fe2000801080b */
[----:B------:R-:W-:Y:S02]  /*4940*/  @!P0 FSEL R7, R74, -INF , !P1 ;  /* 0xff8000004a078808 */ /* 0x000fe40004800000 */
[----:B------:R-:W-:Y:S01]  /*4950*/  @!P0 ISETP.GE.AND P1, PT, R5, R12, PT ;  /* 0x0000000c0500820c */ /* 0x000fe20003f26270 */
[----:B------:R3:W-:Y:S01]  /*4960*/  MUFU.EX2 R79, R6 ;  /* 0x00000006004f7308 */ /* 0x0007e20000000800 */
[----:B------:R-:W-:Y:S01]  /*4970*/  @!P0 ISETP.GE.AND P6, PT, R4, R13, PT ;  /* 0x0000000d0400820c */ /* 0x000fe20003fc6270 */
[----:B------:R-:W-:Y:S08]  /*4980*/  FFMA.FTZ R7, R7, UR15, -R11 ;  /* 0x0000000f07077c23 */ /* 0x000ff0000801080b */
[----:B------:R4:W-:Y:S01]  /*4990*/  MUFU.EX2 R78, R7 ;  /* 0x00000007004e7308 */ /* 0x0009e20000000800 */
[----:B---3--:R-:W-:Y:S02]  /*49a0*/  MOV R6, R153 ;  /* 0x0000009900067202 */ /* 0x008fe40000000f00 */
[----:B------:R-:W-:Y:S02]  /*49b0*/  @!P0 FSEL R6, R153, -INF , !P1 ;  /* 0xff80000099068808 */ /* 0x000fe40004800000 */
[-C--:B------:R-:W-:Y:S03]  /*49c0*/  @!P0 ISETP.GE.AND P1, PT, R5, R9.reuse, PT ;  /* 0x000000090500820c */ /* 0x080fe60003f26270 */
[--C-:B------:R-:W-:Y:S01]  /*49d0*/  FFMA.FTZ R6, R6, UR15, -R10.reuse ;  /* 0x0000000f06067c23 */ /* 0x100fe2000801080a */
[----:B----4-:R-:W-:Y:S02]  /*49e0*/  MOV R7, R152 ;  /* 0x0000009800077202 */ /* 0x010fe40000000f00 */
[----:B------:R-:W-:Y:S01]  /*49f0*/  @!P0 FSEL R7, R152, -INF , !P2 ;  /* 0xff80000098078808 */ /* 0x000fe20005000000 */
[----:B------:R3:W-:Y:S01]  /*4a00*/  MUFU.EX2 R171, R6 ;  /* 0x0000000600ab7308 */ /* 0x0007e20000000800 */
[-C--:B------:R-:W-:Y:S03]  /*4a10*/  @!P0 ISETP.GE.AND P2, PT, R4, R9.reuse, PT ;  /* 0x000000090400820c */ /* 0x080fe60003f46270 */
[----:B------:R-:W-:Y:S06]  /*4a20*/  FFMA.FTZ R5, R7, UR15, -R10 ;  /* 0x0000000f07057c23 */ /* 0x000fec000801080a */
[----:B------:R4:W-:Y:S01]  /*4a30*/  MUFU.EX2 R170, R5 ;  /* 0x0000000500aa7308 */ /* 0x0009e20000000800 */
[----:B---3--:R-:W-:Y:S02]  /*4a40*/  MOV R6, R160 ;  /* 0x000000a000067202 */ /* 0x008fe40000000f00 */
[----:B------:R-:W-:Y:S02]  /*4a50*/  @!P0 FSEL R6, R160, -INF , !P1 ;  /* 0xff800000a0068808 */ /* 0x000fe40004800000 */
[----:B------:R-:W-:Y:S01]  /*4a60*/  @!P0 ISETP.GE.AND P1, PT, R0, R9, PT ;  /* 0x000000090000820c */ /* 0x000fe20003f26270 */
[----:B------:R-:W-:Y:S01]  /*4a70*/  IMAD.MOV.U32 R9, RZ, RZ, R157 ;  /* 0x000000ffff097224 */ /* 0x000fe200078e009d */
[----:B------:R-:W-:Y:S01]  /*4a80*/  @!P0 FSEL R9, R157, -INF , !P2 ;  /* 0xff8000009d098808 */ /* 0x000fe20005000000 */
[----:B------:R-:W-:Y:S01]  /*4a90*/  FFMA.FTZ R7, R6, UR15, -R3 ;  /* 0x0000000f06077c23 */ /* 0x000fe20008010803 */
[----:B----4-:R-:W-:Y:S01]  /*4aa0*/  IMAD.MOV.U32 R5, RZ, RZ, R161 ;  /* 0x000000ffff057224 */ /* 0x010fe200078e00a1 */
[----:B------:R-:W-:Y:S02]  /*4ab0*/  @!P0 FSEL R5, R161, -INF , !P5 ;  /* 0xff800000a1058808 */ /* 0x000fe40006800000 */
[----:B------:R-:W-:Y:S01]  /*4ac0*/  MOV R6, R198 ;  /* 0x000000c600067202 */ /* 0x000fe20000000f00 */
[----:B------:R3:W-:Y:S01]  /*4ad0*/  MUFU.EX2 R179, R7 ;  /* 0x0000000700b37308 */ /* 0x0007e20000000800 */
[----:B------:R-:W-:Y:S01]  /*4ae0*/  @!P0 FSEL R6, R198, -INF , !P4 ;  /* 0xff800000c6068808 */ /* 0x000fe20006000000 */
[--C-:B------:R-:W-:Y:S01]  /*4af0*/  FFMA.FTZ R5, R5, UR15, -R3.reuse ;  /* 0x0000000f05057c23 */ /* 0x100fe20008010803 */
[C---:B------:R-:W-:Y:S02]  /*4b00*/  @!P0 ISETP.GE.AND P2, PT, R4.reuse, R8, PT ;  /* 0x000000080400820c */ /* 0x040fe40003f46270 */
[-C--:B------:R-:W-:Y:S01]  /*4b10*/  @!P0 ISETP.GE.AND P4, PT, R4, R12.reuse, PT ;  /* 0x0000000c0400820c */ /* 0x080fe20003f86270 */
[--C-:B------:R-:W-:Y:S01]  /*4b20*/  FFMA.FTZ R6, R6, UR15, -R2.reuse ;  /* 0x0000000f06067c23 */ /* 0x100fe20008010802 */
[----:B------:R-:W-:Y:S03]  /*4b30*/  F2FP.F16.F32.PACK_AB R4, R68, R69 ;  /* 0x000000454404723e */ /* 0x000fe600000000ff */
[----:B------:R4:W-:Y:S01]  /*4b40*/  MUFU.EX2 R178, R5 ;  /* 0x0000000500b27308 */ /* 0x0009e20000000800 */
[C---:B------:R-:W-:Y:S09]  /*4b50*/  @!P0 ISETP.GE.AND P5, PT, R0.reuse, R13, PT ;  /* 0x0000000d0000820c */ /* 0x040ff20003fa6270 */
[----:B------:R2:W-:Y:S01]  /*4b60*/  MUFU.EX2 R234, R6 ;  /* 0x0000000600ea7308 */ /* 0x0005e20000000800 */
[----:B---3--:R-:W-:Y:S02]  /*4b70*/  MOV R7, R195 ;  /* 0x000000c300077202 */ /* 0x008fe40000000f00 */
[----:B------:R-:W-:Y:S02]  /*4b80*/  @!P0 FSEL R7, R195, -INF , !P3 ;  /* 0xff800000c3078808 */ /* 0x000fe40005800000 */
[----:B------:R-:W-:Y:S02]  /*4b90*/  @!P0 ISETP.GE.AND P3, PT, R0, R12, PT ;  /* 0x0000000c0000820c */ /* 0x000fe40003f66270 */
[----:B-1----:R-:W-:Y:S02]  /*4ba0*/  MOV R12, R156 ;  /* 0x0000009c000c7202 */ /* 0x002fe40000000f00 */
[----:B----4-:R-:W-:Y:S02]  /*4bb0*/  F2FP.F16.F32.PACK_AB R5, R100, R19 ;  /* 0x000000136405723e */ /* 0x010fe400000000ff */
[----:B------:R-:W-:Y:S02]  /*4bc0*/  @!P0 FSEL R12, R156, -INF , !P1 ;  /* 0xff8000009c0c8808 */ /* 0x000fe40004800000 */
[----:B------:R-:W-:Y:S01]  /*4bd0*/  @!P0 ISETP.GE.AND P1, PT, R0, R8, PT ;  /* 0x000000080000820c */ /* 0x000fe20003f26270 */
[----:B------:R1:W-:Y:S01]  /*4be0*/  STS [R23+0x1c000], R5 ;  /* 0x01c0000517007388 */ /* 0x0003e20000000800 */
[----:B------:R-:W-:Y:S02]  /*4bf0*/  F2FP.F16.F32.PACK_AB R0, R231, R232 ;  /* 0x000000e8e700723e */ /* 0x000fe400000000ff */
[----:B--2---:R-:W-:Y:S01]  /*4c00*/  F2FP.F16.F32.PACK_AB R6, R247, R248 ;  /* 0x000000f8f706723e */ /* 0x004fe200000000ff */
[----:B------:R-:W2:Y:S04]  /*4c10*/  LDL R8, [R1+0x1c] ;  /* 0x00001c0001087983 */ /* 0x000ea80000100800 */
[----:B------:R3:W-:Y:S01]  /*4c20*/  STS [R23+0x1c400], R4 ;  /* 0x01c4000417007388 */ /* 0x0007e20000000800 */
[----:B-1----:R-:W-:Y:S03]  /*4c30*/  FFMA.FTZ R5, R7, UR15, -R2 ;  /* 0x0000000f07057c23 */ /* 0x002fe60008010802 */
[----:B------:R-:W4:Y:S01]  /*4c40*/  LDL R7, [R1+0x18] ;  /* 0x0000180001077983 */ /* 0x000f220000100800 */
[----:B------:R1:W-:Y:S01]  /*4c50*/  MUFU.EX2 R233, R5 ;  /* 0x0000000500e97308 */ /* 0x0003e20000000800 */
[----:B---3--:R-:W-:Y:S05]  /*4c60*/  F2FP.F16.F32.PACK_AB R4, R98, R99 ;  /* 0x000000636204723e */ /* 0x008fea00000000ff */
[----:B------:R3:W-:Y:S04]  /*4c70*/  STS [R22+0x1c000], R4 ;  /* 0x01c0000416007388 */ /* 0x0007e80000000800 */
[----:B------:R3:W-:Y:S04]  /*4c80*/  STS [R22+0x1c400], R0 ;  /* 0x01c4000016007388 */ /* 0x0007e80000000800 */
[----:B------:R3:W-:Y:S01]  /*4c90*/  STS [R23+0x1e000], R6 ;  /* 0x01e0000617007388 */ /* 0x0007e20000000800 */
[----:B-1----:R-:W-:Y:S05]  /*4ca0*/  F2FP.F16.F32.PACK_AB R5, R25, R24 ;  /* 0x000000181905723e */ /* 0x002fea00000000ff */
[----:B------:R1:W-:Y:S01]  /*4cb0*/  STS [R23+0x1e400], R5 ;  /* 0x01e4000517007388 */ /* 0x0003e20000000800 */
[----:B---3--:R-:W-:Y:S01]  /*4cc0*/  F2FP.F16.F32.PACK_AB R4, R251, R252 ;  /* 0x000000fcfb04723e */ /* 0x008fe200000000ff */
[--C-:B------:R-:W-:Y:S01]  /*4cd0*/  FFMA.FTZ R0, R9, UR15, -R3.reuse ;  /* 0x0000000f09007c23 */ /* 0x100fe20008010803 */
[----:B------:R-:W-:Y:S01]  /*4ce0*/  FFMA.FTZ R3, R12, UR15, -R3 ;  /* 0x0000000f0c037c23 */ /* 0x000fe20008010803 */
[----:B------:R-:W3:Y:S01]  /*4cf0*/  LDL R9, [R1+0x10] ;  /* 0x0000100001097983 */ /* 0x000ee20000100800 */
[----:B------:R-:W-:Y:S01]  /*4d00*/  MOV R6, R73 ;  /* 0x0000004900067202 */ /* 0x000fe20000000f00 */
[----:B------:R1:W-:Y:S02]  /*4d10*/  MUFU.EX2 R177, R0 ;  /* 0x0000000000b17308 */ /* 0x0003e40000000800 */
[----:B------:R-:W2:Y:S01]  /*4d20*/  LDL R12, [R1+0xc] ;  /* 0x00000c00010c7983 */ /* 0x000ea20000100800 */
[----:B------:R-:W-:Y:S02]  /*4d30*/  @!P0 FSEL R6, R73, -INF , !P6 ;  /* 0xff80000049068808 */ /* 0x000fe40007000000 */
[----:B-1----:R-:W-:Y:S03]  /*4d40*/  F2FP.F16.F32.PACK_AB R5, R243, R244 ;  /* 0x000000f4f305723e */ /* 0x002fe600000000ff */
[--C-:B------:R-:W-:Y:S02]  /*4d50*/  FFMA.FTZ R6, R6, UR15, -R11.reuse ;  /* 0x0000000f06067c23 */ /* 0x100fe4000801080b */
[----:B------:R1:W-:Y:S01]  /*4d60*/  MUFU.EX2 R176, R3 ;  /* 0x0000000300b07308 */ /* 0x0003e20000000800 */
[----:B------:R1:W-:Y:S04]  /*4d70*/  STS [R22+0x1e000], R5 ;  /* 0x01e0000516007388 */ /* 0x0003e80000000800 */
[----:B------:R1:W-:Y:S05]  /*4d80*/  STS [R22+0x1e400], R4 ;  /* 0x01e4000416007388 */ /* 0x0003ea0000000800 */
[----:B------:R1:W-:Y:S01]  /*4d90*/  MUFU.EX2 R77, R6 ;  /* 0x00000006004d7308 */ /* 0x0003e20000000800 */
[----:B------:R-:W-:Y:S05]  /*4da0*/  F2FP.F16.F32.PACK_AB R0, R96, R97 ;  /* 0x000000616000723e */ /* 0x000fea00000000ff */
[----:B------:R1:W-:Y:S02]  /*4db0*/  STS [R21+0x1c000], R0 ;  /* 0x01c0000015007388 */ /* 0x0003e40000000800 */
[----:B-1----:R-:W-:Y:S02]  /*4dc0*/  F2FP.F16.F32.PACK_AB R3, R90, R91 ;  /* 0x0000005b5a03723e */ /* 0x002fe400000000ff */
[----:B------:R-:W-:Y:S01]  /*4dd0*/  MOV R6, R151 ;  /* 0x0000009700067202 */ /* 0x000fe20000000f00 */
[----:B------:R-:W-:Y:S01]  /*4de0*/  IMAD.MOV.U32 R5, RZ, RZ, R72 ;  /* 0x000000ffff057224 */ /* 0x000fe200078e0048 */
[----:B------:R-:W-:Y:S02]  /*4df0*/  @!P0 FSEL R5, R72, -INF , !P5 ;  /* 0xff80000048058808 */ /* 0x000fe40006800000 */
[----:B------:R-:W-:Y:S02]  /*4e00*/  @!P0 FSEL R6, R151, -INF , !P4 ;  /* 0xff80000097068808 */ /* 0x000fe40006000000 */
[----:B------:R-:W-:Y:S01]  /*4e10*/  F2FP.F16.F32.PACK_AB R4, R221, R222 ;  /* 0x000000dedd04723e */ /* 0x000fe200000000ff */
[----:B------:R-:W-:Y:S01]  /*4e20*/  FFMA.FTZ R11, R5, UR15, -R11 ;  /* 0x0000000f050b7c23 */ /* 0x000fe2000801080b */
[----:B------:R-:W-:Y:S01]  /*4e30*/  MOV R5, R150 ;  /* 0x0000009600057202 */ /* 0x000fe20000000f00 */
[--C-:B------:R-:W-:Y:S01]  /*4e40*/  FFMA.FTZ R6, R6, UR15, -R10.reuse ;  /* 0x0000000f06067c23 */ /* 0x100fe2000801080a */
[----:B------:R-:W-:Y:S01]  /*4e50*/  @!P0 FSEL R5, R150, -INF , !P3 ;  /* 0xff80000096058808 */ /* 0x000fe20005800000 */
[----:B------:R1:W-:Y:S01]  /*4e60*/  STS [R21+0x1c400], R4 ;  /* 0x01c4000415007388 */ /* 0x0003e20000000800 */
[----:B------:R-:W1:Y:S01]  /*4e70*/  MUFU.EX2 R76, R11 ;  /* 0x0000000b004c7308 */ /* 0x000e620000000800 */
[----:B------:R-:W-:Y:S02]  /*4e80*/  F2FP.F16.F32.PACK_AB R0, R211, R212 ;  /* 0x000000d4d300723e */ /* 0x000fe400000000ff */
[----:B------:R1:W-:Y:S01]  /*4e90*/  STS [R20+0x1c000], R3 ;  /* 0x01c0000314007388 */ /* 0x0003e20000000800 */
[----:B------:R-:W-:Y:S01]  /*4ea0*/  FFMA.FTZ R10, R5, UR15, -R10 ;  /* 0x0000000f050a7c23 */ /* 0x000fe2000801080a */
[----:B------:R-:W-:Y:S01]  /*4eb0*/  IMAD.MOV.U32 R5, RZ, RZ, R173 ;  /* 0x000000ffff057224 */ /* 0x000fe200078e00ad */
[----:B------:R-:W-:Y:S01]  /*4ec0*/  @!P0 FSEL R5, R173, -INF , !P2 ;  /* 0xff800000ad058808 */ /* 0x000fe20005000000 */
[----:B------:R1:W-:Y:S03]  /*4ed0*/  STS [R20+0x1c400], R0 ;  /* 0x01c4000014007388 */ /* 0x0003e60000000800 */
[----:B------:R1:W-:Y:S01]  /*4ee0*/  MUFU.EX2 R165, R6 ;  /* 0x0000000600a57308 */ /* 0x0003e20000000800 */
[--C-:B------:R-:W-:Y:S09]  /*4ef0*/  FFMA.FTZ R5, R5, UR15, -R2.reuse ;  /* 0x0000000f05057c23 */ /* 0x100ff20008010802 */
[----:B------:R1:W-:Y:S02]  /*4f00*/  MUFU.EX2 R224, R5 ;  /* 0x0000000500e07308 */ /* 0x0003e40000000800 */
[----:B-1----:R-:W-:Y:S08]  /*4f10*/  F2FP.F16.F32.PACK_AB R4, R239, R240 ;  /* 0x000000f0ef04723e */ /* 0x002ff000000000ff */
[----:B------:R-:W1:Y:S01]  /*4f20*/  MUFU.EX2 R162, R10 ;  /* 0x0000000a00a27308 */ /* 0x000e620000000800 */
[----:B------:R-:W-:Y:S02]  /*4f30*/  MOV R6, R172 ;  /* 0x000000ac00067202 */ /* 0x000fe40000000f00 */
[----:B------:R-:W-:Y:S01]  /*4f40*/  F2FP.F16.F32.PACK_AB R3, R249, R250 ;  /* 0x000000faf903723e */ /* 0x000fe200000000ff */
[----:B------:R1:W-:Y:S01]  /*4f50*/  STS [R21+0x1e000], R4 ;  /* 0x01e0000415007388 */ /* 0x0003e20000000800 */
[----:B------:R-:W-:Y:S02]  /*4f60*/  @!P0 FSEL R6, R172, -INF , !P1 ;  /* 0xff800000ac068808 */ /* 0x000fe40004800000 */
[----:B------:R-:W-:Y:S01]  /*4f70*/  F2FP.F16.F32.PACK_AB R0, R235, R236 ;  /* 0x000000eceb00723e */ /* 0x000fe200000000ff */
[----:B------:R1:W-:Y:S01]  /*4f80*/  STS [R21+0x1e400], R3 ;  /* 0x01e4000315007388 */ /* 0x0003e20000000800 */
[----:B------:R-:W-:Y:S01]  /*4f90*/  IADD3 R148, P0, R148, UR12, RZ ;  /* 0x0000000c94947c10 */ /* 0x000fe2000ff1e0ff */
[----:B------:R-:W-:Y:S01]  /*4fa0*/  FFMA.FTZ R2, R6, UR15, -R2 ;  /* 0x0000000f06027c23 */ /* 0x000fe20008010802 */
[----:B------:R-:W-:Y:S01]  /*4fb0*/  F2FP.F16.F32.PACK_AB R5, R174, R175 ;  /* 0x000000afae05723e */ /* 0x000fe200000000ff */
[----:B------:R1:W-:Y:S02]  /*4fc0*/  STS [R20+0x1e000], R0 ;  /* 0x01e0000014007388 */ /* 0x0003e40000000800 */
[----:B------:R1:W4:Y:S02]  /*4fd0*/  MUFU.EX2 R223, R2 ;  /* 0x0000000200df7308 */ /* 0x0003240000000800 */
[----:B-1----:R-:W-:Y:S02]  /*4fe0*/  F2FP.F16.F32.PACK_AB R4, R86, R87 ;  /* 0x000000575604723e */ /* 0x002fe400000000ff */
[----:B------:R-:W-:Y:S02]  /*4ff0*/  F2FP.F16.F32.PACK_AB R2, R76, R77 ;  /* 0x0000004d4c02723e */ /* 0x000fe400000000ff */
[----:B------:R-:W-:Y:S02]  /*5000*/  F2FP.F16.F32.PACK_AB R3, R205, R206 ;  /* 0x000000cecd03723e */ /* 0x000fe400000000ff */
[----:B------:R-:W-:Y:S05]  /*5010*/  F2FP.F16.F32.PACK_AB R0, R245, R246 ;  /* 0x000000f6f500723e */ /* 0x000fea00000000ff */
[----:B------:R1:W-:Y:S02]  /*5020*/  STS [R20+0x1e400], R0 ;  /* 0x01e4000014007388 */ /* 0x0003e40000000800 */
[----:B-1----:R-:W-:Y:S02]  /*5030*/  F2FP.F16.F32.PACK_AB R0, R82, R83 ;  /* 0x000000535200723e */ /* 0x002fe400000000ff */
[----:B--2---:R1:W-:Y:S04]  /*5040*/  STS [R12+0x1c000], R4 ;  /* 0x01c000040c007388 */ /* 0x0043e80000000800 */
[----:B------:R2:W-:Y:S04]  /*5050*/  STS [R12+0x1c400], R3 ;  /* 0x01c400030c007388 */ /* 0x0005e80000000800 */
[----:B---3--:R3:W-:Y:S04]  /*5060*/  STS [R9+0x1c000], R0 ;  /* 0x01c0000009007388 */ /* 0x0087e80000000800 */
[----:B------:R4:W-:Y:S01]  /*5070*/  STS [R9+0x1c400], R5 ;  /* 0x01c4000509007388 */ /* 0x0009e20000000800 */
[----:B-1----:R-:W-:Y:S02]  /*5080*/  F2FP.F16.F32.PACK_AB R4, R225, R229 ;  /* 0x000000e5e104723e */ /* 0x002fe400000000ff */
[----:B--2---:R-:W-:Y:S03]  /*5090*/  F2FP.F16.F32.PACK_AB R3, R241, R242 ;  /* 0x000000f2f103723e */ /* 0x004fe600000000ff */
        /* <DEDUP_REMOVED lines=13> */
[----:B------:R4:W-:Y:S04]  /*5170*/  STS [R7+0x1c400], R0 ;  /* 0x01c4000007007388 */ /* 0x0009e80000000800 */
[----:B------:R-:W-:Y:S01]  /*5180*/  STS [R8+0x1e000], R5 ;  /* 0x01e0000508007388 */ /* 0x000fe20000000800 */
[----:B-1----:R-:W-:Y:S02]  /*5190*/  F2FP.F16.F32.PACK_AB R4, R233, R234 ;  /* 0x000000eae904723e */ /* 0x002fe400000000ff */
[----:B--2---:R-:W-:Y:S03]  /*51a0*/  F2FP.F16.F32.PACK_AB R3, R176, R177 ;  /* 0x000000b1b003723e */ /* 0x004fe600000000ff */
[----:B------:R-:W-:Y:S01]  /*51b0*/  STS [R8+0x1e400], R4 ;  /* 0x01e4000408007388 */ /* 0x000fe20000000800 */
[----:B---3--:R-:W-:Y:S03]  /*51c0*/  F2FP.F16.F32.PACK_AB R2, R223, R224 ;  /* 0x000000e0df02723e */ /* 0x008fe600000000ff */
[----:B------:R1:W-:Y:S01]  /*51d0*/  STS [R7+0x1e000], R3 ;  /* 0x01e0000307007388 */ /* 0x0003e20000000800 */
[----:B----4-:R-:W-:Y:S03]  /*51e0*/  LEA R0, R193, UR6, 0x1 ;  /* 0x00000006c1007c11 */ /* 0x010fe6000f8e08ff */
[----:B------:R2:W-:Y:S01]  /*51f0*/  STS [R7+0x1e400], R2 ;  /* 0x01e4000207007388 */ /* 0x0005e20000000800 */
[----:B------:R-:W-:Y:S03]  /*5200*/  IADD3 R145, R186, R0, RZ ;  /* 0x00000000ba917210 */ /* 0x000fe60007ffe0ff */
[----:B------:R-:W-:Y:S01]  /*5210*/  LDSM.16.M88.4 R64, [R0+0x8000] ;  /* 0x008000000040783b */ /* 0x000fe20000000200 */
[----:B------:R-:W-:Y:S07]  /*5220*/  IMAD.IADD R146, R192, 0x1, R0 ;  /* 0x00000001c0927824 */ /* 0x000fee00078e0200 */
[----:B------:R3:W-:Y:S08]  /*5230*/  LDSM.16.M88.4 R60, [R0+0xa000] ;  /* 0x00a00000003c783b */ /* 0x0007f00000000200 */
[----:B------:R-:W-:Y:S01]  /*5240*/  LDSM.16.M88.4 R32, [R187+0x4800] ;  /* 0x00480000bb20783b */ /* 0x000fe20000000200 */
[----:B-1----:R-:W-:Y:S02]  /*5250*/  MOV R3, R149 ;  /* 0x0000009500037202 */ /* 0x002fe40000000f00 */
[----:B------:R-:W-:Y:S02]  /*5260*/  IADD3.X R149, R144, UR11, RZ, P0, !PT ;  /* 0x0000000b90957c10 */ /* 0x000fe400087fe4ff */
[----:B--2---:R-:W-:Y:S02]  /*5270*/  MOV R2, R19 ;  /* 0x0000001300027202 */ /* 0x004fe40000000f00 */
[----:B------:R-:W-:Y:S01]  /*5280*/  PLOP3.LUT P0, PT, PT, PT, UP3, 0x80, 0x0 ;  /* 0x000000000000781c */ /* 0x000fe20003f0f038 */
[----:B------:R-:W1:Y:S01]  /*5290*/  LDSM.16.M88.4 R16, [R187+0x4000] ;  /* 0x00400000bb10783b */ /* 0x000e620000000200 */
[----:B---3--:R-:W-:Y:S07]  /*52a0*/  FFMA.FTZ R0, -R147, R147, 1 ;  /* 0x3f80000093007423 */ /* 0x008fee0000010193 */
[----:B------:R-:W2:Y:S01]  /*52b0*/  LDG.E R144, desc[UR40][R148.64] ;  /* 0x0000002894907981 */ /* 0x000ea2000c1e1900 */
[----:B------:R-:W-:Y:S03]  /*52c0*/  FMUL.FTZ R0, R0, UR17 ;  /* 0x0000001100007c20 */ /* 0x000fe60008410000 */
[----:B------:R-:W3:Y:S08]  /*52d0*/  LDSM.16.M88.4 R48, [R187+0x5000] ;  /* 0x00500000bb30783b */ /* 0x000ef00000000200 */
[----:B------:R-:W4:Y:S08]  /*52e0*/  LDSM.16.M88.4 R132, [R187+0x5800] ;  /* 0x00580000bb84783b */ /* 0x000f300000000200 */
[----:B------:R-:W-:Y:S08]  /*52f0*/  LDSM.16.M88.4 R136, [R146+0x8000] ;  /* 0x008000009288783b */ /* 0x000ff00000000200 */
[----:B------:R-:W4:Y:S01]  /*5300*/  LDSM.16.M88.4 R140, [R190+0x4000] ;  /* 0x00400000be8c783b */ /* 0x000f220000000200 */
        /* <DEDUP_REMOVED lines=12> */
[-C--:B----4-:R-:W-:Y:S06]  /*53d0*/  HMMA.16816.F32 R52, R64, R132.reuse, RZ ;  /* 0x000000844034723c */ /* 0x090fec00000018ff */
[C---:B------:R-:W-:Y:S06]  /*53e0*/  HMMA.16816.F32 R56, R60.reuse, R132, RZ ;  /* 0x000000843c38723c */ /* 0x040fec00000018ff */
[-C--:B------:R-:W-:Y:S06]  /*53f0*/  HMMA.16816.F32 R60, R60, R134.reuse, RZ ;  /* 0x000000863c3c723c */ /* 0x080fec00000018ff */
[----:B------:R-:W-:Y:S01]  /*5400*/  HMMA.16816.F32 R64, R64, R134, RZ ;  /* 0x000000864040723c */ /* 0x000fe200000018ff */
[----:B------:R-:W1:Y:S05]  /*5410*/  LDSM.16.M88.4 R132, [R146+0xa000] ;  /* 0x00a000009284783b */ /* 0x000e6a0000000200 */
[-C--:B------:R-:W-:Y:S06]  /*5420*/  HMMA.16816.F32 R4, R136, R140.reuse, R4 ;  /* 0x0000008c8804723c */ /* 0x080fec0000001804 */
[C---:B-1----:R-:W-:Y:S06]  /*5430*/  HMMA.16816.F32 R8, R132.reuse, R140, R8 ;  /* 0x0000008c8408723c */ /* 0x042fec0000001808 */
        /* <DEDUP_REMOVED lines=40> */
[----:B------:R-:W-:Y:S05]  /*56c0*/  IADD3 R140, R192, R145, RZ ;  /* 0x00000091c08c7210 */ /* 0x000fea0007ffe0ff */
        /* <DEDUP_REMOVED lines=8> */
[----:B------:R-:W-:Y:S04]  /*5750*/  FADD.FTZ R5, -R144, R5 ;  /* 0x0000000590057221 */ /* 0x000fe80000010100 */
[----:B------:R-:W-:Y:S01]  /*5760*/  FMUL.FTZ R4, R2, R4 ;  /* 0x0000000402047220 */ /* 0x000fe20000410000 */
[----:B------:R-:W-:Y:S01]  /*5770*/  FMUL.FTZ R5, R100, R5 ;  /* 0x0000000564057220 */ /* 0x000fe20000410000 */
[----:B------:R2:W5:Y:S02]  /*5780*/  LDG.E R2, desc[UR40][R148.64+0x100] ;  /* 0x0001002894027981 */ /* 0x000564000c1e1900 */
[----:B------:R-:W-:Y:S01]  /*5790*/  FMUL.FTZ R147, R4, R0 ;  /* 0x0000000004937220 */ /* 0x000fe20000410000 */
[----:B------:R-:W-:Y:S01]  /*57a0*/  MOV R4, R3 ;  /* 0x0000000300047202 */ /* 0x000fe20000000f00 */
[----:B------:R2:W5:Y:S04]  /*57b0*/  LDL.LU R100, [R1+0x124] ;  /* 0x0001240001647983 */ /* 0x0005680000300800 */
[----:B------:R-:W3:Y:S01]  /*57c0*/  LDG.E R3, desc[UR40][R148.64+0x20] ;  /* 0x0000202894037981 */ /* 0x000ee2000c1e1900 */
[----:B------:R-:W-:Y:S02]  /*57d0*/  FFMA.FTZ R4, -R4, R4, 1 ;  /* 0x3f80000004047423 */ /* 0x000fe40000010104 */
[----:B------:R-:W-:Y:S01]  /*57e0*/  FADD.FTZ R16, -R144, R16 ;  /* 0x0000001090107221 */ /* 0x000fe20000010100 */
[----:B------:R2:W5:Y:S01]  /*57f0*/  LDG.E R0, desc[UR40][R148.64+0x120] ;  /* 0x0001202894007981 */ /* 0x000562000c1e1900 */
[----:B------:R-:W-:Y:S01]  /*5800*/  FMUL.FTZ R4, R4, UR17 ;  /* 0x0000001104047c20 */ /* 0x000fe20008410000 */
[-C--:B-1----:R-:W-:Y:S06]  /*5810*/  HMMA.16816.F32 R20, R132, R136.reuse, R20 ;  /* 0x000000888414723c */ /* 0x082fec0000001814 */
[C---:B------:R-:W-:Y:S06]  /*5820*/  HMMA.16816.F32 R24, R140.reuse, R136, R24 ;  /* 0x000000888c18723c */ /* 0x040fec0000001818 */
[-C--:B------:R-:W-:Y:S06]  /*5830*/  HMMA.16816.F32 R28, R140, R138.reuse, R28 ;  /* 0x0000008a8c1c723c */ /* 0x080fec000000181c */
[C---:B------:R-:W-:Y:S01]  /*5840*/  HMMA.16816.F32 R32, R132.reuse, R138, R32 ;  /* 0x0000008a8420723c */ /* 0x040fe20000001820 */
[----:B------:R-:W1:Y:S05]  /*5850*/  LDSM.16.M88.4 R136, [R189+0x5000] ;  /* 0x00500000bd88783b */ /* 0x000e6a0000000200 */
[C---:B------:R-:W-:Y:S11]  /*5860*/  FADD.FTZ R20, -R144.reuse, R20 ;  /* 0x0000001490147221 */ /* 0x040ff60000010100 */
[----:B------:R-:W-:Y:S07]  /*5870*/  @!UPT UIADD3 URZ, URZ, URZ, URZ ;  /* 0x0000003f3f3ff290 */ /* 0x000fee000fffe03f */
[C---:B------:R-:W-:Y:S01]  /*5880*/  FADD.FTZ R32, -R144.reuse, R32 ;  /* 0x0000002090207221 */ /* 0x040fe20000010100 */
[C---:B------:R-:W-:Y:S01]  /*5890*/  FADD.FTZ R33, -R144.reuse, R33 ;  /* 0x0000002190217221 */ /* 0x040fe20000010100 */
        /* <DEDUP_REMOVED lines=10> */
[----:B------:R-:W-:Y:S01]  /*5940*/  FMUL.FTZ R132, R5, R4 ;  /* 0x0000000405847220 */ /* 0x000fe20000410000 */
[C---:B------:R-:W-:Y:S03]  /*5950*/  FADD.FTZ R4, -R144.reuse, R17 ;  /* 0x0000001190047221 */ /* 0x040fe60000010100 */
[----:B------:R-:W-:Y:S01]  /*5960*/  FMUL.FTZ R17, R99, R16 ;  /* 0x0000001063117220 */ /* 0x000fe20000410000 */
[----:B------:R-:W-:Y:S01]  /*5970*/  FMUL.FTZ R133, R97, R20 ;  /* 0x0000001461857220 */ /* 0x000fe20000410000 */
[----:B------:R2:W5:Y:S01]  /*5980*/  LDL.LU R99, [R1+0x120] ;  /* 0x0001200001637983 */ /* 0x0005620000300800 */
[----:B------:R-:W-:Y:S01]  /*5990*/  FADD.FTZ R134, -R144, R21 ;  /* 0x0000001590867221 */ /* 0x000fe20000010100 */
[----:B------:R-:W-:Y:S01]  /*59a0*/  FMUL.FTZ R21, R98, R4 ;  /* 0x0000000462157220 */ /* 0x000fe20000410000 */
[----:B------:R-:W-:Y:S01]  /*59b0*/  FFMA.FTZ R4, -R95, R95, 1 ;  /* 0x3f8000005f047423 */ /* 0x000fe2000001015f */
[----:B------:R2:W5:Y:S01]  /*59c0*/  LDL.LU R98, [R1+0x11c] ;  /* 0x00011c0001627983 */ /* 0x0005620000300800 */
[----:B------:R-:W-:Y:S01]  /*59d0*/  FMUL.FTZ R134, R96, R134 ;  /* 0x0000008660867220 */ /* 0x000fe20000410000 */
[----:B------:R-:W-:Y:S01]  /*59e0*/  FFMA.FTZ R16, -R94, R94, 1 ;  /* 0x3f8000005e107423 */ /* 0x000fe2000001015e */
[----:B------:R-:W-:Y:S01]  /*59f0*/  FFMA.FTZ R20, -R93, R93, 1 ;  /* 0x3f8000005d147423 */ /* 0x000fe2000001015d */
[----:B------:R2:W5:Y:S01]  /*5a00*/  LDL.LU R97, [R1+0x118] ;  /* 0x0001180001617983 */ /* 0x0005620000300800 */
[----:B------:R-:W-:Y:S01]  /*5a10*/  FFMA.FTZ R5, -R92, R92, 1 ;  /* 0x3f8000005c057423 */ /* 0x000fe2000001015c */
[----:B------:R-:W-:Y:S01]  /*5a20*/  FMUL.FTZ R52, R79, R52 ;  /* 0x000000344f347220 */ /* 0x000fe20000410000 */
[----:B------:R-:W-:Y:S01]  /*5a30*/  FADD.FTZ R53, -R144, R53 ;  /* 0x0000003590357221 */ /* 0x000fe20000010100 */
[----:B------:R2:W5:Y:S01]  /*5a40*/  LDL.LU R96, [R1+0x114] ;  /* 0x0001140001607983 */ /* 0x0005620000300800 */
[----:B------:R-:W-:Y:S01]  /*5a50*/  FMUL.FTZ R4, R4, UR17 ;  /* 0x0000001104047c20 */ /* 0x000fe20008410000 */
[----:B------:R-:W-:Y:S01]  /*5a60*/  FMUL.FTZ R20, R20, UR17 ;  /* 0x0000001114147c20 */ /* 0x000fe20008410000 */
[----:B------:R-:W-:Y:S01]  /*5a70*/  FMUL.FTZ R53, R78, R53 ;  /* 0x000000354e357220 */ /* 0x000fe20000410000 */
[----:B------:R2:W5:Y:S01]  /*5a80*/  LDL.LU R95, [R1+0x110] ;  /* 0x00011000015f7983 */ /* 0x0005620000300800 */
[----:B------:R-:W-:Y:S01]  /*5a90*/  FMUL.FTZ R4, R17, R4 ;  /* 0x0000000411047220 */ /* 0x000fe20000410000 */
[----:B------:R-:W-:Y:S01]  /*5aa0*/  FMUL.FTZ R20, R133, R20 ;  /* 0x0000001485147220 */ /* 0x000fe20000410000 */
[----:B------:R-:W-:Y:S01]  /*5ab0*/  FFMA.FTZ R133, -R89, R89, 1 ;  /* 0x3f80000059857423 */ /* 0x000fe20000010159 */
[----:B------:R2:W5:Y:S01]  /*5ac0*/  LDL.LU R94, [R1+0x10c] ;  /* 0x00010c00015e7983 */ /* 0x0005620000300800 */
[----:B------:R-:W-:Y:S01]  /*5ad0*/  FMUL.FTZ R16, R16, UR17 ;  /* 0x0000001110107c20 */ /* 0x000fe20008410000 */
[----:B------:R-:W-:Y:S01]  /*5ae0*/  F2FP.F16.F32.PACK_AB R17, R132, R147 ;  /* 0x000000938411723e */ /* 0x000fe200000000ff */
[----:B------:R-:W-:Y:S01]  /*5af0*/  FFMA.FTZ R132, -R88, R88, 1 ;  /* 0x3f80000058847423 */ /* 0x000fe20000010158 */
[----:B------:R2:W5:Y:S01]  /*5b00*/  LDL.LU R93, [R1+0x108] ;  /* 0x00010800015d7983 */ /* 0x0005620000300800 */
[----:B------:R-:W-:Y:S01]  /*5b10*/  FMUL.FTZ R5, R5, UR17 ;  /* 0x0000001105057c20 */ /* 0x000fe20008410000 */
[----:B------:R-:W-:Y:S01]  /*5b20*/  FMUL.FTZ R16, R21, R16 ;  /* 0x0000001015107220 */ /* 0x000fe20000410000 */
[----:B------:R-:W-:Y:S01]  /*5b30*/  FADD.FTZ R21, -R144, R37 ;  /* 0x0000002590157221 */ /* 0x000fe20000010100 */
[----:B------:R2:W5:Y:S01]  /*5b40*/  LDL.LU R92, [R1+0x104] ;  /* 0x00010400015c7983 */ /* 0x0005620000300800 */
[----:B------:R-:W-:Y:S01]  /*5b50*/  FMUL.FTZ R5, R134, R5 ;  /* 0x0000000586057220 */ /* 0x000fe20000410000 */
[----:B------:R-:W-:Y:S01]  /*5b60*/  FMUL.FTZ R133, R133, UR17 ;  /* 0x0000001185857c20 */ /* 0x000fe20008410000 */
[----:B------:R-:W-:Y:S01]  /*5b70*/  F2FP.F16.F32.PACK_AB R16, R16, R4 ;  /* 0x000000041010723e */ /* 0x000fe200000000ff */
[----:B------:R-:W-:Y:S01]  /*5b80*/  FMUL.FTZ R4, R91, R32 ;  /* 0x000000205b047220 */ /* 0x000fe20000410000 */
[----:B------:R-:W-:Y:S01]  /*5b90*/  FMUL.FTZ R21, R86, R21 ;  /* 0x0000001556157220 */ /* 0x000fe20000410000 */
[----:B------:R2:W5:Y:S01]  /*5ba0*/  LDL.LU R91, [R1+0x100] ;  /* 0x00010000015b7983 */ /* 0x0005620000300800 */
[----:B------:R-:W-:Y:S01]  /*5bb0*/  F2FP.F16.F32.PACK_AB R134, R5, R20 ;  /* 0x000000140586723e */ /* 0x000fe200000000ff */
[----:B------:R-:W-:Y:S01]  /*5bc0*/  FMUL.FTZ R5, R90, R33 ;  /* 0x000000215a057220 */ /* 0x000fe20000410000 */
[----:B------:R-:W-:Y:S01]  /*5bd0*/  FFMA.FTZ R37, -R85, R85, 1 ;  /* 0x3f80000055257423 */ /* 0x000fe20000010155 */
[----:B------:R2:W5:Y:S01]  /*5be0*/  LDL.LU R90, [R1+0xfc] ;  /* 0x0000fc00015a7983 */ /* 0x0005620000300800 */
[----:B------:R-:W-:Y:S01]  /*5bf0*/  FFMA.FTZ R33, -R81, R81, 1 ;  /* 0x3f80000051217423 */ /* 0x000fe20000010151 */
[----:B------:R-:W-:Y:S01]  /*5c00*/  FFMA.FTZ R32, -R80, R80, 1 ;  /* 0x3f80000050207423 */ /* 0x000fe20000010150 */
[----:B------:R-:W-:Y:S01]  /*5c10*/  FADD.FTZ R20, -R144, R36 ;  /* 0x0000002490147221 */ /* 0x000fe20000010100 */
[----:B------:R2:W5:Y:S01]  /*5c20*/  LDL.LU R89, [R1+0xf8] ;  /* 0x0000f80001597983 */ /* 0x0005620000300800 */
[----:B------:R-:W-:Y:S01]  /*5c30*/  FFMA.FTZ R36, -R84, R84, 1 ;  /* 0x3f80000054247423 */ /* 0x000fe20000010154 */
[----:B------:R-:W-:Y:S01]  /*5c40*/  FMUL.FTZ R133, R4, R133 ;  /* 0x0000008504857220 */ /* 0x000fe20000410000 */
[----:B------:R-:W-:Y:S01]  /*5c50*/  FMUL.FTZ R20, R87, R20 ;  /* 0x0000001457147220 */ /* 0x000fe20000410000 */
[----:B------:R2:W5:Y:S01]  /*5c60*/  LDL.LU R88, [R1+0xf4] ;  /* 0x0000f40001587983 */ /* 0x0005620000300800 */
[C---:B------:R-:W-:Y:S01]  /*5c70*/  FADD.FTZ R4, -R144.reuse, R48 ;  /* 0x0000003090047221 */ /* 0x040fe20000010100 */
[----:B------:R-:W-:Y:S01]  /*5c80*/  FADD.FTZ R48, -R144, R64 ;  /* 0x0000004090307221 */ /* 0x000fe20000010100 */
[----:B------:R-:W-:Y:S01]  /*5c90*/  FMUL.FTZ R36, R36, UR17 ;  /* 0x0000001124247c20 */ /* 0x000fe20008410000 */
[----:B------:R2:W5:Y:S01]  /*5ca0*/  LDL.LU R87, [R1+0xf0] ;  /* 0x0000f00001577983 */ /* 0x0005620000300800 */
[----:B------:R-:W-:Y:S01]  /*5cb0*/  FMUL.FTZ R4, R83, R4 ;  /* 0x0000000453047220 */ /* 0x000fe20000410000 */
[----:B------:R-:W-:Y:S01]  /*5cc0*/  FMUL.FTZ R48, R77, R48 ;  /* 0x000000304d307220 */ /* 0x000fe20000410000 */
[----:B------:R-:W-:Y:S01]  /*5cd0*/  FMUL.FTZ R36, R21, R36 ;  /* 0x0000002415247220 */ /* 0x000fe20000410000 */
[----:B------:R2:W5:Y:S01]  /*5ce0*/  LDL.LU R86, [R1+0xec] ;  /* 0x0000ec0001567983 */ /* 0x0005620000300800 */
[----:B------:R-:W-:Y:S01]  /*5cf0*/  FFMA.FTZ R21, -R75, R75, 1 ;  /* 0x3f8000004b157423 */ /* 0x000fe2000001014b */
[----:B------:R-:W-:Y:S01]  /*5d00*/  FMUL.FTZ R37, R37, UR17 ;  /* 0x0000001125257c20 */ /* 0x000fe20008410000 */
[----:B------:R-:W-:Y:S01]  /*5d10*/  FMUL.FTZ R33, R33, UR17 ;  /* 0x0000001121217c20 */ /* 0x000fe20008410000 */
[----:B------:R2:W5:Y:S01]  /*5d20*/  LDL.LU R85, [R1+0xe8] ;  /* 0x0000e80001557983 */ /* 0x0005620000300800 */
[----:B------:R-:W-:Y:S01]  /*5d30*/  FMUL.FTZ R132, R132, UR17 ;  /* 0x0000001184847c20 */ /* 0x000fe20008410000 */
[----:B------:R-:W-:Y:S01]  /*5d40*/  FMUL.FTZ R37, R20, R37 ;  /* 0x0000002514257220 */ /* 0x000fe20000410000 */
[----:B------:R-:W-:Y:S01]  /*5d50*/  FFMA.FTZ R20, -R74, R74, 1 ;  /* 0x3f8000004a147423 */ /* 0x000fe2000001014a */
[----:B------:R2:W5:Y:S01]  /*5d60*/  LDL.LU R84, [R1+0xe4] ;  /* 0x0000e40001547983 */ /* 0x0005620000300800 */
[----:B------:R-:W-:Y:S01]  /*5d70*/  FMUL.FTZ R132, R5, R132 ;  /* 0x0000008405847220 */ /* 0x000fe20000410000 */
[C---:B------:R-:W-:Y:S01]  /*5d80*/  FADD.FTZ R5, -R144.reuse, R49 ;  /* 0x0000003190057221 */ /* 0x040fe20000010100 */
[----:B------:R-:W-:Y:S01]  /*5d90*/  FADD.FTZ R49, -R144, R65 ;  /* 0x0000004190317221 */ /* 0x000fe20000010100 */
[----:B------:R2:W5:Y:S01]  /*5da0*/  LDL.LU R83, [R1+0xe0] ;  /* 0x0000e00001537983 */ /* 0x0005620000300800 */
[----:B------:R-:W-:Y:S01]  /*5db0*/  FMUL.FTZ R32, R32, UR17 ;  /* 0x0000001120207c20 */ /* 0x000fe20008410000 */
[----:B------:R-:W-:Y:S01]  /*5dc0*/  FMUL.FTZ R5, R82, R5 ;  /* 0x0000000552057220 */ /* 0x000fe20000410000 */
[----:B------:R-:W-:Y:S01]  /*5dd0*/  FMUL.FTZ R49, R76, R49 ;  /* 0x000000314c317220 */ /* 0x000fe20000410000 */
[----:B------:R2:W5:Y:S01]  /*5de0*/  LDL.LU R82, [R1+0xdc] ;  /* 0x0000dc0001527983 */ /* 0x0005620000300800 */
[----:B------:R-:W-:Y:S01]  /*5df0*/  FMUL.FTZ R33, R4, R33 ;  /* 0x0000002104217220 */ /* 0x000fe20000410000 */
[----:B------:R-:W-:Y:S01]  /*5e00*/  FFMA.FTZ R4, -R72, R72, 1 ;  /* 0x3f80000048047423 */ /* 0x000fe20000010148 */
        /* <DEDUP_REMOVED lines=14> */
[----:B------:R-:W-:Y:S02]  /*5ef0*/  F2FP.F16.F32.PACK_AB R132, R132, R133 ;  /* 0x000000858484723e */ /* 0x000fe400000000ff */
[----:B------:R-:W-:Y:S01]  /*5f00*/  FMUL.FTZ R4, R49, R4 ;  /* 0x0000000431047220 */ /* 0x000fe20000410000 */
[----:B------:R2:W5:Y:S01]  /*5f10*/  LDL.LU R77, [R1+0xc8] ;  /* 0x0000c800014d7983 */ /* 0x0005620000300800 */
[----:B------:R-:W-:Y:S02]  /*5f20*/  F2FP.F16.F32.PACK_AB R49, R36, R37 ;  /* 0x000000252431723e */ /* 0x000fe400000000ff */
[----:B------:R-:W-:Y:S01]  /*5f30*/  F2FP.F16.F32.PACK_AB R37, R20, R21 ;  /* 0x000000151425723e */ /* 0x000fe200000000ff */
[----:B------:R2:W5:Y:S01]  /*5f40*/  LDL.LU R76, [R1+0xc4] ;  /* 0x0000c400014c7983 */ /* 0x0005620000300800 */
[----:B------:R-:W-:Y:S01]  /*5f50*/  FFMA.FTZ R20, -R71, R71, 1 ;  /* 0x3f80000047147423 */ /* 0x000fe20000010147 */
[----:B------:R-:W-:Y:S01]  /*5f60*/  FFMA.FTZ R21, -R70, R70, 1 ;  /* 0x3f80000046157423 */ /* 0x000fe20000010146 */
[----:B------:R-:W-:Y:S01]  /*5f70*/  F2FP.F16.F32.PACK_AB R36, R4, R5 ;  /* 0x000000050424723e */ /* 0x000fe200000000ff */
[----:B------:R2:W5:Y:S01]  /*5f80*/  LDL.LU R75, [R1+0xc0] ;  /* 0x0000c000014b7983 */ /* 0x0005620000300800 */
[----:B------:R-:W-:Y:S01]  /*5f90*/  FMUL.FTZ R20, R20, UR17 ;  /* 0x0000001114147c20 */ /* 0x000fe20008410000 */
[----:B------:R-:W-:Y:S02]  /*5fa0*/  FMUL.FTZ R21, R21, UR17 ;  /* 0x0000001115157c20 */ /* 0x000fe40008410000 */
        /* <DEDUP_REMOVED lines=12> */
[----:B------:R-:W3:Y:S01]  /*6070*/  LDL.LU.64 R136, [R1+0x28] ;  /* 0x0000280001887983 */ /* 0x000ee20000300a00 */
[----:B------:R-:W1:Y:S01]  /*6080*/  LDC.64 R6, c[0x0][0x240] ;  /* 0x00009000ff067b82 */ /* 0x000e620000000a00 */
[----:B------:R-:W-:Y:S02]  /*6090*/  ULOP3.LUT UR5, UR16, 0x1, URZ, 0xc0, !UPT ;  /* 0x0000000110057892 */ /* 0x000fe4000f8ec03f */
[----:B------:R-:W4:Y:S02]  /*60a0*/  LDL.LU R64, [R1+0x38] ;  /* 0x0000380001407983 */ /* 0x000f240000300800 */
[----:B------:R-:W-:Y:S04]  /*60b0*/  UISETP.NE.U32.AND UP0, UPT, UR5, 0x1, UPT ;  /* 0x000000010500788c */ /* 0x000fe8000bf05070 */
[----:B------:R-:W-:Y:S06]  /*60c0*/  USEL UR5, UR34, 0x4000, !UP0 ;  /* 0x0000400022057887 */ /* 0x000fec000c000000 */
[----:B------:R-:W-:Y:S01]  /*60d0*/  IADD3 R191, R191, UR5, RZ ;  /* 0x00000005bfbf7c10 */ /* 0x000fe2000fffe0ff */
[----:B----4-:R-:W-:Y:S01]  /*60e0*/  VIADD R64, R64, UR5 ;  /* 0x0000000540407c36 */ /* 0x010fe20008000000 */
[C---:B-1----:R-:W-:Y:S01]  /*60f0*/  SHF.L.U64.HI R7, R6.reuse, 0x6, R7 ;  /* 0x0000000606077819 */ /* 0x042fe20000010207 */
[C---:B------:R-:W-:Y:S02]  /*6100*/  IMAD.U32 R4, R6.reuse, -0x80, RZ ;  /* 0xffffff8006047824 */ /* 0x040fe400078e00ff */
[----:B------:R-:W-:Y:S03]  /*6110*/  IMAD.SHL.U32 R6, R6, 0x40, RZ ;  /* 0x0000004006067824 */ /* 0x000fe600078e00ff */
[C---:B---3--:R-:W-:Y:S04]  /*6120*/  LEA R5, P1, R4.reuse, R136, 0x1 ;  /* 0x0000008804057211 */ /* 0x048fe800078208ff */
[----:B------:R-:W-:Y:S01]  /*6130*/  LEA.HI.X.SX32 R4, R4, R137, 0x1, P1 ;  /* 0x0000008904047211 */ /* 0x000fe200008f0eff */
[----:B------:R-:W-:Y:S03]  /*6140*/  IMAD.MOV.U32 R52, RZ, RZ, R5 ;  /* 0x000000ffff347224 */ /* 0x000fe600078e0005 */
[----:B------:R-:W-:Y:S02]  /*6150*/  MOV R53, R4 ;  /* 0x0000000400357202 */ /* 0x000fe40000000f00 */
[-C--:B------:R-:W-:Y:S03]  /*6160*/  IADD3 R4, P1, R52, R6.reuse, RZ ;  /* 0x0000000634047210 */ /* 0x080fe60007f3e0ff */
[----:B------:R-:W-:Y:S01]  /*6170*/  @!PT LDS RZ, [RZ] ;  /* 0x00000000fffff984 */ /* 0x000fe20000000800 */
[----:B------:R-:W-:Y:S01]  /*6180*/  @!PT LDS RZ, [RZ] ;  /* 0x00000000fffff984 */ /* 0x000fe20000000800 */
[----:B------:R-:W-:Y:S01]  /*6190*/  @!PT LDS RZ, [RZ] ;  /* 0x00000000fffff984 */ /* 0x000fe20000000800 */
[----:B------:R-:W-:Y:S02]  /*61a0*/  LDGSTS.E.BYPASS.LTC128B.128 [R64], desc[UR40][R52.64] ;  /* 0x0000000034407fae */ /* 0x000fe4000b901d68 */
[--C-:B------:R-:W-:Y:S02]  /*61b0*/  IMAD.X R5, R53, 0x1, R7.reuse, P1 ;  /* 0x0000000135057824 */ /* 0x100fe400008e0607 */
[----:B------:R1:W-:Y:S04]  /*61c0*/  STL.64 [R1+0x28], R52 ;  /* 0x0000283401007387 */ /* 0x0003e80000100a00 */
[----:B------:R3:W-:Y:S04]  /*61d0*/  LDGSTS.E.BYPASS.LTC128B.128 [R64+0x1000], desc[UR40][R4.64] ;  /* 0x0100000004407fae */ /* 0x0007e8000b901d68 */
[----:B------:R1:W-:Y:S01]  /*61e0*/  STL [R1+0x38], R64 ;  /* 0x0000384001007387 */ /* 0x0003e20000100800 */
[-C--:B---3--:R-:W-:Y:S04]  /*61f0*/  IADD3 R4, P1, R4, R6.reuse, RZ ;  /* 0x0000000604047210 */ /* 0x088fe80007f3e0ff */
[----:B------:R-:W-:Y:S02]  /*6200*/  IADD3.X R5, R5, R7, RZ, P1, !PT ;  /* 0x0000000705057210 */ /* 0x000fe40000ffe4ff */
[----:B------:R-:W-:Y:S03]  /*6210*/  IADD3 R6, P1, R4, R6, RZ ;  /* 0x0000000604067210 */ /* 0x000fe60007f3e0ff */
[----:B------:R1:W-:Y:S02]  /*6220*/  LDGSTS.E.BYPASS.LTC128B.128 [R64+0x2000], desc[UR40][R4.64] ;  /* 0x0200000004407fae */ /* 0x0003e4000b901d68 */
[----:B------:R-:W-:Y:S05]  /*6230*/  IMAD.X R7, R5, 0x1, R7, P1 ;  /* 0x0000000105077824 */ /* 0x000fea00008e0607 */
[----:B------:R1:W-:Y:S04]  /*6240*/  LDGSTS.E.BYPASS.LTC128B.128 [R64+0x3000], desc[UR40][R6.64] ;  /* 0x0300000006407fae */ /* 0x0003e8000b901d68 */
[----:B------:R-:W0:Y:S02]  /*6250*/  LDGDEPBAR ;  /* 0x00000000000079af */ /* 0x000e240000000000 */
.L_x_994:
[----:B-1----:R-:W3:Y:S01]  /*6260*/  LDL.LU R53, [R1+0x4] ;  /* 0x0000040001357983 */ /* 0x002ee20000300800 */
[C---:B-----5:R-:W-:Y:S01]  /*6270*/  FADD.FTZ R10, -R0.reuse, R10 ;  /* 0x0000000a000a7221 */ /* 0x060fe20000010100 */
[----:B------:R-:W-:Y:S01]  /*6280*/  FADD.FTZ R11, -R0, R11 ;  /* 0x0000000b000b7221 */ /* 0x000fe20000010100 */
[----:B------:R-:W-:Y:S01]  /*6290*/  FFMA.FTZ R7, -R181, R181, 1 ;  /* 0x3f800000b5077423 */ /* 0x000fe200000101b5 */
[----:B------:R-:W4:Y:S01]  /*62a0*/  LDL.LU R52, [R1] ;  /* 0x0000000001347983 */ /* 0x000f220000300800 */
[C---:B------:R-:W-:Y:S01]  /*62b0*/  FADD.FTZ R19, -R3.reuse, R19 ;  /* 0x0000001303137221 */ /* 0x040fe20000010100 */
[----:B------:R-:W-:Y:S01]  /*62c0*/  FADD.FTZ R18, -R3, R18 ;  /* 0x0000001203127221 */ /* 0x000fe20000010100 */
[----:B------:R-:W-:Y:S01]  /*62d0*/  FFMA.FTZ R6, -R180, R180, 1 ;  /* 0x3f800000b4067423 */ /* 0x000fe200000101b4 */
[----:B------:R-:W2:Y:S01]  /*62e0*/  LDL R137, [R1+0x8] ;  /* 0x0000080001897983 */ /* 0x000ea20000100800 */
[----:B------:R-:W-:Y:S01]  /*62f0*/  FFMA.FTZ R5, -R169, R169, 1 ;  /* 0x3f800000a9057423 */ /* 0x000fe200000101a9 */
[----:B------:R-:W-:Y:S01]  /*6300*/  FADD.FTZ R22, -R3, R22 ;  /* 0x0000001603167221 */ /* 0x000fe20000010100 */
[----:B------:R-:W-:Y:S01]  /*6310*/  FFMA.FTZ R4, -R168, R168, 1 ;  /* 0x3f800000a8047423 */ /* 0x000fe200000101a8 */
[----:B------:R-:W2:Y:S01]  /*6320*/  LDL R136, [R1+0x14] ;  /* 0x0000140001887983 */ /* 0x000ea20000100800 */
[----:B------:R-:W-:Y:S01]  /*6330*/  FMUL.FTZ R19, R231, R19 ;  /* 0x00000013e7137220 */ /* 0x000fe20000410000 */
[----:B------:R-:W-:Y:S01]  /*6340*/  FMUL.FTZ R18, R232, R18 ;  /* 0x00000012e8127220 */ /* 0x000fe20000410000 */
[----:B------:R-:W-:Y:S01]  /*6350*/  FADD.FTZ R23, -R3, R23 ;  /* 0x0000001703177221 */ /* 0x000fe20000010100 */
[----:B------:R-:W2:Y:S01]  /*6360*/  LDL R135, [R1+0x24] ;  /* 0x0000240001877983 */ /* 0x000ea20000100800 */
[----:B------:R-:W-:Y:S01]  /*6370*/  FMUL.FTZ R22, R222, R22 ;  /* 0x00000016de167220 */ /* 0x000fe20000410000 */
[----:B------:R-:W-:Y:S01]  /*6380*/  FMUL.FTZ R20, R33, R20 ;  /* 0x0000001421147220 */ /* 0x000fe20000410000 */
[----:B------:R-:W-:Y:S01]  /*6390*/  FMUL.FTZ R23, R221, R23 ;  /* 0x00000017dd177220 */ /* 0x000fe20000410000 */
[----:B------:R-:W2:Y:S01]  /*63a0*/  LDL R133, [R1+0x20] ;  /* 0x0000200001857983 */ /* 0x000ea20000100800 */
[C---:B------:R-:W-:Y:S01]  /*63b0*/  FADD.FTZ R38, -R3.reuse, R38 ;  /* 0x0000002603267221 */ /* 0x040fe20000010100 */
[C---:B------:R-:W-:Y:S01]  /*63c0*/  FADD.FTZ R39, -R3.reuse, R39 ;  /* 0x0000002703277221 */ /* 0x040fe20000010100 */
[----:B------:R-:W-:Y:S01]  /*63d0*/  FADD.FTZ R50, -R3, R50 ;  /* 0x0000003203327221 */ /* 0x000fe20000010100 */
[----:B------:R-:W2:Y:S01]  /*63e0*/  LDL R65, [R1+0xc] ;  /* 0x00000c0001417983 */ /* 0x000ea20000100800 */
[----:B------:R-:W-:Y:S01]  /*63f0*/  FMUL.FTZ R38, R206, R38 ;  /* 0x00000026ce267220 */ /* 0x000fe20000410000 */
[----:B------:R-:W-:Y:S01]  /*6400*/  FMUL.FTZ R39, R205, R39 ;  /* 0x00000027cd277220 */ /* 0x000fe20000410000 */
[C---:B------:R-:W-:Y:S01]  /*6410*/  FADD.FTZ R51, -R3.reuse, R51 ;  /* 0x0000003303337221 */ /* 0x040fe20000010100 */
[----:B------:R-:W2:Y:S01]  /*6420*/  LDL R64, [R1+0x10] ;  /* 0x0000100001407983 */ /* 0x000ea20000100800 */
        /* <DEDUP_REMOVED lines=8> */
[----:B------:R-:W-:Y:S01]  /*64b0*/  FFMA.FTZ R3, -R150, R150, 1 ;  /* 0x3f80000096037423 */ /* 0x000fe20000010196 */
[----:B------:R-:W-:Y:S01]  /*64c0*/  FMUL.FTZ R67, R162, R67 ;  /* 0x00000043a2437220 */ /* 0x000fe20000410000 */
[----:B------:R-:W-:Y:S01]  /*64d0*/  FMUL.FTZ R55, R170, R55 ;  /* 0x00000037aa377220 */ /* 0x000fe20000410000 */
[----:B------:R-:W-:Y:S01]  /*64e0*/  FMUL.FTZ R66, R165, R66 ;  /* 0x00000042a5427220 */ /* 0x000fe20000410000 */
[----:B------:R-:W-:Y:S01]  /*64f0*/  FMUL.FTZ R3, R3, UR17 ;  /* 0x0000001103037c20 */ /* 0x000fe20008410000 */
[C---:B------:R-:W-:Y:S01]  /*6500*/  FADD.FTZ R13, -R2.reuse, R13 ;  /* 0x0000000d020d7221 */ /* 0x040fe20000010100 */
[----:B------:R-:W-:Y:S01]  /*6510*/  FMUL.FTZ R35, R211, R35 ;  /* 0x00000023d3237220 */ /* 0x000fe20000410000 */
[C---:B------:R-:W-:Y:S01]  /*6520*/  FADD.FTZ R8, -R2.reuse, R8 ;  /* 0x0000000802087221 */ /* 0x040fe20000010100 */
[C---:B------:R-:W-:Y:S01]  /*6530*/  FADD.FTZ R9, -R2.reuse, R9 ;  /* 0x0000000902097221 */ /* 0x040fe20000010100 */
[----:B------:R-:W-:Y:S01]  /*6540*/  FMUL.FTZ R13, R243, R13 ;  /* 0x0000000df30d7220 */ /* 0x000fe20000410000 */
[----:B------:R-:W-:Y:S01]  /*6550*/  FADD.FTZ R29, -R2, R29 ;  /* 0x0000001d021d7221 */ /* 0x000fe20000010100 */
[----:B------:R-:W-:Y:S01]  /*6560*/  FMUL.FTZ R8, R248, R8 ;  /* 0x00000008f8087220 */ /* 0x000fe20000410000 */
[----:B------:R-:W-:Y:S01]  /*6570*/  FMUL.FTZ R9, R247, R9 ;  /* 0x00000009f7097220 */ /* 0x000fe20000410000 */
[----:B------:R-:W-:Y:S01]  /*6580*/  FMUL.FTZ R54, R171, R54 ;  /* 0x00000036ab367220 */ /* 0x000fe20000410000 */
[----:B------:R-:W-:Y:S01]  /*6590*/  FMUL.FTZ R29, R235, R29 ;  /* 0x0000001deb1d7220 */ /* 0x000fe20000410000 */
[----:B------:R-:W-:Y:S01]  /*65a0*/  FADD.FTZ R12, -R2, R12 ;  /* 0x0000000c020c7221 */ /* 0x000fe20000010100 */
[----:B------:R-:W-:Y:S01]  /*65b0*/  FMUL.FTZ R34, R212, R34 ;  /* 0x00000022d4227220 */ /* 0x000fe20000410000 */
[C---:B------:R-:W-:Y:S01]  /*65c0*/  FADD.FTZ R25, -R2.reuse, R25 ;  /* 0x0000001902197221 */ /* 0x040fe20000010100 */
[----:B------:R-:W-:Y:S01]  /*65d0*/  FADD.FTZ R28, -R2, R28 ;  /* 0x0000001c021c7221 */ /* 0x000fe20000010100 */
[----:B------:R-:W-:Y:S01]  /*65e0*/  FMUL.FTZ R12, R244, R12 ;  /* 0x0000000cf40c7220 */ /* 0x000fe20000410000 */
[----:B------:R-:W-:Y:S01]  /*65f0*/  FADD.FTZ R41, -R2, R41 ;  /* 0x0000002902297221 */ /* 0x000fe20000010100 */
[----:B------:R-:W-:Y:S01]  /*6600*/  FMUL.FTZ R25, R239, R25 ;  /* 0x00000019ef197220 */ /* 0x000fe20000410000 */
[----:B------:R-:W-:Y:S01]  /*6610*/  FMUL.FTZ R28, R236, R28 ;  /* 0x0000001cec1c7220 */ /* 0x000fe20000410000 */
[C---:B------:R-:W-:Y:S01]  /*6620*/  FADD.FTZ R24, -R2.reuse, R24 ;  /* 0x0000001802187221 */ /* 0x040fe20000010100 */
[----:B------:R-:W-:Y:S01]  /*6630*/  FMUL.FTZ R41, R225, R41 ;  /* 0x00000029e1297220 */ /* 0x000fe20000410000 */
[C---:B------:R-:W-:Y:S01]  /*6640*/  FADD.FTZ R40, -R2.reuse, R40 ;  /* 0x0000002802287221 */ /* 0x040fe20000010100 */
[C---:B------:R-:W-:Y:S01]  /*6650*/  FADD.FTZ R44, -R2.reuse, R44 ;  /* 0x0000002c022c7221 */ /* 0x040fe20000010100 */
[C---:B------:R-:W-:Y:S01]  /*6660*/  FADD.FTZ R45, -R2.reuse, R45 ;  /* 0x0000002d022d7221 */ /* 0x040fe20000010100 */
[C---:B------:R-:W-:Y:S01]  /*6670*/  FADD.FTZ R56, -R2.reuse, R56 ;  /* 0x0000003802387221 */ /* 0x040fe20000010100 */
[C---:B------:R-:W-:Y:S01]  /*6680*/  FADD.FTZ R57, -R2.reuse, R57 ;  /* 0x0000003902397221 */ /* 0x040fe20000010100 */
[C---:B------:R-:W-:Y:S01]  /*6690*/  FADD.FTZ R60, -R2.reuse, R60 ;  /* 0x0000003c023c7221 */ /* 0x040fe20000010100 */
[----:B------:R-:W-:Y:S01]  /*66a0*/  FADD.FTZ R61, -R2, R61 ;  /* 0x0000003d023d7221 */ /* 0x000fe20000010100 */
[----:B------:R-:W-:Y:S01]  /*66b0*/  FFMA.FTZ R2, -R160, R160, 1 ;  /* 0x3f800000a0027423 */ /* 0x000fe200000101a0 */
[----:B------:R-:W-:Y:S01]  /*66c0*/  FMUL.FTZ R44, R219, R44 ;  /* 0x0000002cdb2c7220 */ /* 0x000fe20000410000 */
[----:B------:R-:W-:Y:S01]  /*66d0*/  FMUL.FTZ R45, R217, R45 ;  /* 0x0000002dd92d7220 */ /* 0x000fe20000410000 */
        /* <DEDUP_REMOVED lines=21> */
[C---:B------:R-:W-:Y:S01]  /*6830*/  FADD.FTZ R58, -R0.reuse, R58 ;  /* 0x0000003a003a7221 */ /* 0x040fe20000010100 */
[----:B------:R-:W-:Y:S01]  /*6840*/  FMUL.FTZ R31, R245, R31 ;  /* 0x0000001ff51f7220 */ /* 0x000fe20000410000 */
[C---:B------:R-:W-:Y:S01]  /*6850*/  FADD.FTZ R59, -R0.reuse, R59 ;  /* 0x0000003b003b7221 */ /* 0x040fe20000010100 */
[----:B------:R-:W-:Y:S01]  /*6860*/  FADD.FTZ R47, -R0, R47 ;  /* 0x0000002f002f7221 */ /* 0x000fe20000010100 */
[----:B------:R-:W-:Y:S01]  /*6870*/  FMUL.FTZ R58, R234, R58 ;  /* 0x0000003aea3a7220 */ /* 0x000fe20000410000 */
[C---:B------:R-:W-:Y:S01]  /*6880*/  FADD.FTZ R42, -R0.reuse, R42 ;  /* 0x0000002a002a7221 */ /* 0x040fe20000010100 */
[----:B------:R-:W-:Y:S01]  /*6890*/  FMUL.FTZ R59, R233, R59 ;  /* 0x0000003be93b7220 */ /* 0x000fe20000410000 */
[----:B------:R-:W-:Y:S01]  /*68a0*/  FMUL.FTZ R47, R237, R47 ;  /* 0x0000002fed2f7220 */ /* 0x000fe20000410000 */
[----:B------:R-:W-:Y:S01]  /*68b0*/  FADD.FTZ R62, -R0, R62 ;  /* 0x0000003e003e7221 */ /* 0x000fe20000010100 */
[----:B------:R-:W-:Y:S01]  /*68c0*/  FMUL.FTZ R42, R242, R42 ;  /* 0x0000002af22a7220 */ /* 0x000fe20000410000 */
[----:B------:R-:W-:Y:S01]  /*68d0*/  FADD.FTZ R63, -R0, R63 ;  /* 0x0000003f003f7221 */ /* 0x000fe20000010100 */
[----:B------:R-:W-:Y:S01]  /*68e0*/  FFMA.FTZ R0, -R172, R172, 1 ;  /* 0x3f800000ac007423 */ /* 0x000fe200000101ac */
[----:B------:R-:W-:Y:S02]  /*68f0*/  FMUL.FTZ R62, R224, R62 ;  /* 0x0000003ee03e7220 */ /* 0x000fe40000410000 */
[----:B------:R-:W-:Y:S01]  /*6900*/  FMUL.FTZ R63, R223, R63 ;  /* 0x0000003fdf3f7220 */ /* 0x000fe20000410000 */
[----:B------:R-:W-:Y:S01]  /*6910*/  FMUL.FTZ R0, R0, UR17 ;  /* 0x0000001100007c20 */ /* 0x000fe20008410000 */
[----:B---3--:R-:W-:Y:S02]  /*6920*/  FMUL.FTZ R10, R53, R10 ;  /* 0x0000000a350a7220 */ /* 0x008fe40000410000 */
[----:B------:R-:W3:Y:S01]  /*6930*/  LDL R53, [R1+0x1c] ;  /* 0x00001c0001357983 */ /* 0x000ee20000100800 */
[----:B----4-:R-:W-:Y:S03]  /*6940*/  FMUL.FTZ R11, R52, R11 ;  /* 0x0000000b340b7220 */ /* 0x010fe60000410000 */
[----:B------:R-:W4:Y:S04]  /*6950*/  LDL R52, [R1+0x18] ;  /* 0x0000180001347983 */ /* 0x000f280000100800 */
[----:B--2---:R1:W-:Y:S02]  /*6960*/  STS [R137+0x14000], R17 ;  /* 0x0140001189007388 */ /* 0x0043e40000000800 */
[----:B-1----:R-:W-:Y:S01]  /*6970*/  FMUL.FTZ R17, R32, R21 ;  /* 0x0000001520117220 */ /* 0x002fe20000410000 */
[----:B------:R-:W-:Y:S01]  /*6980*/  FMUL.FTZ R21, R7, UR17 ;  /* 0x0000001107157c20 */ /* 0x000fe20008410000 */
[----:B------:R-:W-:Y:S01]  /*6990*/  FMUL.FTZ R7, R6, UR17 ;  /* 0x0000001106077c20 */ /* 0x000fe20008410000 */
[----:B------:R-:W-:Y:S01]  /*69a0*/  FMUL.FTZ R6, R5, UR17 ;  /* 0x0000001105067c20 */ /* 0x000fe20008410000 */
[----:B------:R-:W-:Y:S01]  /*69b0*/  FMUL.FTZ R5, R4, UR17 ;  /* 0x0000001104057c20 */ /* 0x000fe20008410000 */
[----:B------:R-:W-:Y:S01]  /*69c0*/  FMUL.FTZ R18, R18, R21 ;  /* 0x0000001512127220 */ /* 0x000fe20000410000 */
[----:B------:R-:W-:Y:S01]  /*69d0*/  FMUL.FTZ R4, R19, R7 ;  /* 0x0000000713047220 */ /* 0x000fe20000410000 */
[----:B------:R-:W-:Y:S01]  /*69e0*/  FMUL.FTZ R22, R22, R6 ;  /* 0x0000000616167220 */ /* 0x000fe20000410000 */
[----:B------:R-:W-:Y:S01]  /*69f0*/  FFMA.FTZ R7, -R164, R164, 1 ;  /* 0x3f800000a4077423 */ /* 0x000fe200000101a4 */
[----:B------:R-:W-:Y:S01]  /*6a00*/  FFMA.FTZ R6, -R163, R163, 1 ;  /* 0x3f800000a3067423 */ /* 0x000fe200000101a3 */
[----:B------:R-:W-:Y:S01]  /*6a10*/  FMUL.FTZ R23, R23, R5 ;  /* 0x0000000517177220 */ /* 0x000fe20000410000 */
[----:B------:R-:W-:Y:S01]  /*6a20*/  F2FP.F16.F32.PACK_AB R5, R17, R20 ;  /* 0x000000141105723e */ /* 0x000fe200000000ff */
[----:B------:R-:W-:Y:S01]  /*6a30*/  FMUL.FTZ R32, R67, R3 ;  /* 0x0000000343207220 */ /* 0x000fe20000410000 */
[----:B------:R-:W-:Y:S01]  /*6a40*/  F2FP.F16.F32.PACK_AB R4, R4, R18 ;  /* 0x000000120404723e */ /* 0x000fe200000000ff */
[----:B------:R-:W-:Y:S01]  /*6a50*/  FMUL.FTZ R18, R7, UR17 ;  /* 0x0000001107127c20 */ /* 0x000fe20008410000 */
[----:B------:R-:W-:Y:S01]  /*6a60*/  FMUL.FTZ R17, R6, UR17 ;  /* 0x0000001106117c20 */ /* 0x000fe20008410000 */
[----:B------:R-:W-:Y:S01]  /*6a70*/  FFMA.FTZ R7, -R159, R159, 1 ;  /* 0x3f8000009f077423 */ /* 0x000fe2000001019f */
[----:B------:R-:W-:Y:S01]  /*6a80*/  FFMA.FTZ R6, -R158, R158, 1 ;  /* 0x3f8000009e067423 */ /* 0x000fe2000001019e */
[----:B------:R-:W-:Y:S01]  /*6a90*/  F2FP.F16.F32.PACK_AB R33, R23, R22 ;  /* 0x000000161721723e */ /* 0x000fe200000000ff */
[----:B------:R1:W-:Y:S01]  /*6aa0*/  STS [R137+0x14400], R5 ;  /* 0x0144000589007388 */ /* 0x0003e20000000800 */
[----:B------:R-:W-:Y:S01]  /*6ab0*/  FMUL.FTZ R7, R7, UR17 ;  /* 0x0000001107077c20 */ /* 0x000fe20008410000 */
[----:B------:R-:W-:Y:S01]  /*6ac0*/  FMUL.FTZ R6, R6, UR17 ;  /* 0x0000001106067c20 */ /* 0x000fe20008410000 */
[----:B------:R-:W-:Y:S01]  /*6ad0*/  FFMA.FTZ R3, -R209, R209, 1 ;  /* 0x3f800000d1037423 */ /* 0x000fe200000101d1 */
[----:B------:R-:W-:Y:S01]  /*6ae0*/  STS [R136+0x14000], R16 ;  /* 0x0140001088007388 */ /* 0x000fe20000000800 */
[----:B------:R-:W-:Y:S01]  /*6af0*/  FMUL.FTZ R38, R38, R7 ;  /* 0x0000000726267220 */ /* 0x000fe20000410000 */
[----:B------:R-:W-:Y:S01]  /*6b00*/  FMUL.FTZ R22, R39, R6 ;  /* 0x0000000627167220 */ /* 0x000fe20000410000 */
[----:B------:R-:W-:Y:S01]  /*6b10*/  FFMA.FTZ R7, -R155, R155, 1 ;  /* 0x3f8000009b077423 */ /* 0x000fe2000001019b */
[----:B------:R-:W-:Y:S01]  /*6b20*/  FFMA.FTZ R6, -R154, R154, 1 ;  /* 0x3f8000009a067423 */ /* 0x000fe2000001019a */
[----:B------:R-:W-:Y:S01]  /*6b30*/  FMUL.FTZ R3, R3, UR17 ;  /* 0x0000001103037c20 */ /* 0x000fe20008410000 */
[----:B------:R-:W-:Y:S01]  /*6b40*/  FMUL.FTZ R23, R35, R17 ;  /* 0x0000001123177220 */ /* 0x000fe20000410000 */
[----:B------:R-:W-:Y:S01]  /*6b50*/  FMUL.FTZ R7, R7, UR17 ;  /* 0x0000001107077c20 */ /* 0x000fe20008410000 */
[----:B------:R-:W-:Y:S01]  /*6b60*/  FMUL.FTZ R6, R6, UR17 ;  /* 0x0000001106067c20 */ /* 0x000fe20008410000 */
[----:B------:R-:W-:Y:S01]  /*6b70*/  FMUL.FTZ R13, R13, R3 ;  /* 0x000000030d0d7220 */ /* 0x000fe20000410000 */
[----:B------:R-:W-:Y:S01]  /*6b80*/  FFMA.FTZ R17, -R153, R153, 1 ;  /* 0x3f80000099117423 */ /* 0x000fe20000010199 */
[----:B------:R-:W-:Y:S01]  /*6b90*/  FMUL.FTZ R50, R50, R7 ;  /* 0x0000000732327220 */ /* 0x000fe20000410000 */
[----:B------:R-:W-:Y:S01]  /*6ba0*/  FMUL.FTZ R21, R51, R6 ;  /* 0x0000000633157220 */ /* 0x000fe20000410000 */
[----:B------:R-:W-:Y:S01]  /*6bb0*/  FFMA.FTZ R7, -R152, R152, 1 ;  /* 0x3f80000098077423 */ /* 0x000fe20000010198 */
[----:B------:R-:W-:Y:S01]  /*6bc0*/  FFMA.FTZ R6, -R151, R151, 1 ;  /* 0x3f80000097067423 */ /* 0x000fe20000010197 */
[----:B------:R2:W-:Y:S01]  /*6bd0*/  STS [R136+0x14400], R4 ;  /* 0x0144000488007388 */ /* 0x0005e20000000800 */
[----:B------:R-:W-:Y:S01]  /*6be0*/  FFMA.FTZ R3, -R199, R199, 1 ;  /* 0x3f800000c7037423 */ /* 0x000fe200000101c7 */
[----:B------:R-:W-:Y:S01]  /*6bf0*/  FMUL.FTZ R7, R7, UR17 ;  /* 0x0000001107077c20 */ /* 0x000fe20008410000 */
[----:B------:R-:W-:Y:S01]  /*6c00*/  FMUL.FTZ R6, R6, UR17 ;  /* 0x0000001106067c20 */ /* 0x000fe20008410000 */
[----:B------:R-:W-:Y:S01]  /*6c10*/  FMUL.FTZ R17, R17, UR17 ;  /* 0x0000001111117c20 */ /* 0x000fe20008410000 */
[----:B------:R-:W-:Y:S01]  /*6c20*/  FMUL.FTZ R3, R3, UR17 ;  /* 0x0000001103037c20 */ /* 0x000fe20008410000 */
[----:B------:R-:W-:Y:S01]  /*6c30*/  FMUL.FTZ R20, R55, R7 ;  /* 0x0000000737147220 */ /* 0x000fe20000410000 */
[----:B------:R-:W-:Y:S01]  /*6c40*/  FMUL.FTZ R66, R66, R6 ;  /* 0x0000000642427220 */ /* 0x000fe20000410000 */
[----:B------:R-:W-:Y:S01]  /*6c50*/  FFMA.FTZ R7, -R214, R214, 1 ;  /* 0x3f800000d6077423 */ /* 0x000fe200000101d6 */
[----:B------:R-:W-:Y:S01]  /*6c60*/  FFMA.FTZ R6, -R213, R213, 1 ;  /* 0x3f800000d5067423 */ /* 0x000fe200000101d5 */
[----:B------:R-:W-:Y:S01]  /*6c70*/  FMUL.FTZ R54, R54, R17 ;  /* 0x0000001136367220 */ /* 0x000fe20000410000 */
[----:B-1----:R-:W-:Y:S01]  /*6c80*/  FFMA.FTZ R5, -R210, R210, 1 ;  /* 0x3f800000d2057423 */ /* 0x002fe200000101d2 */
[----:B------:R-:W-:Y:S01]  /*6c90*/  FMUL.FTZ R7, R7, UR17 ;  /* 0x0000001107077c20 */ /* 0x000fe20008410000 */
[----:B------:R-:W-:Y:S01]  /*6ca0*/  FMUL.FTZ R6, R6, UR17 ;  /* 0x0000001106067c20 */ /* 0x000fe20008410000 */
[----:B------:R-:W-:Y:S01]  /*6cb0*/  FMUL.FTZ R17, R29, R3 ;  /* 0x000000031d117220 */ /* 0x000fe20000410000 */
[----:B------:R-:W-:Y:S01]  /*6cc0*/  FMUL.FTZ R5, R5, UR17 ;  /* 0x0000001105057c20 */ /* 0x000fe20008410000 */
[----:B------:R-:W-:Y:S01]  /*6cd0*/  FMUL.FTZ R8, R8, R7 ;  /* 0x0000000708087220 */ /* 0x000fe20000410000 */
[----:B------:R-:W-:Y:S01]  /*6ce0*/  FMUL.FTZ R9, R9, R6 ;  /* 0x0000000609097220 */ /* 0x000fe20000410000 */
[----:B------:R-:W-:Y:S01]  /*6cf0*/  FFMA.FTZ R6, -R203, R203, 1 ;  /* 0x3f800000cb067423 */ /* 0x000fe200000101cb */
[----:B------:R-:W-:Y:S01]  /*6d00*/  FMUL.FTZ R18, R34, R18 ;  /* 0x0000001222127220 */ /* 0x000fe20000410000 */
[----:B------:R-:W-:Y:S01]  /*6d10*/  FMUL.FTZ R12, R12, R5 ;  /* 0x000000050c0c7220 */ /* 0x000fe20000410000 */
[----:B------:R-:W-:Y:S01]  /*6d20*/  FFMA.FTZ R5, -R200, R200, 1 ;  /* 0x3f800000c8057423 */ /* 0x000fe200000101c8 */
[----:B------:R-:W-:Y:S01]  /*6d30*/  F2FP.F16.F32.PACK_AB R3, R9, R8 ;  /* 0x000000080903723e */ /* 0x000fe200000000ff */
[----:B------:R-:W-:Y:S01]  /*6d40*/  FMUL.FTZ R6, R6, UR17 ;  /* 0x0000001106067c20 */ /* 0x000fe20008410000 */
[----:B------:R-:W-:Y:S01]  /*6d50*/  F2FP.F16.F32.PACK_AB R23, R23, R18 ;  /* 0x000000121717723e */ /* 0x000fe200000000ff */
[----:B------:R-:W-:Y:S01]  /*6d60*/  FMUL.FTZ R5, R5, UR17 ;  /* 0x0000001105057c20 */ /* 0x000fe20008410000 */
[----:B--2---:R-:W-:Y:S01]  /*6d70*/  FFMA.FTZ R4, -R166, R166, 1 ;  /* 0x3f800000a6047423 */ /* 0x004fe200000101a6 */
[----:B------:R1:W-:Y:S01]  /*6d80*/  STS [R137+0x16000], R3 ;  /* 0x0160000389007388 */ /* 0x0003e20000000800 */
[----:B------:R-:W-:Y:S01]  /*6d90*/  FMUL.FTZ R18, R25, R6 ;  /* 0x0000000619127220 */ /* 0x000fe20000410000 */
[----:B------:R-:W-:Y:S01]  /*6da0*/  FFMA.FTZ R6, -R182, R182, 1 ;  /* 0x3f800000b6067423 */ /* 0x000fe200000101b6 */
[----:B------:R-:W-:Y:S01]  /*6db0*/  FMUL.FTZ R28, R28, R5 ;  /* 0x000000051c1c7220 */ /* 0x000fe20000410000 */
[----:B------:R-:W-:Y:S01]  /*6dc0*/  FFMA.FTZ R5, -R167, R167, 1 ;  /* 0x3f800000a7057423 */ /* 0x000fe200000101a7 */
[----:B------:R-:W-:Y:S01]  /*6dd0*/  F2FP.F16.F32.PACK_AB R19, R13, R12 ;  /* 0x0000000c0d13723e */ /* 0x000fe200000000ff */
[----:B------:R-:W-:Y:S01]  /*6de0*/  FMUL.FTZ R6, R6, UR17 ;  /* 0x0000001106067c20 */ /* 0x000fe20008410000 */
[----:B------:R-:W-:Y:S01]  /*6df0*/  FMUL.FTZ R4, R4, UR17 ;  /* 0x0000001104047c20 */ /* 0x000fe20008410000 */
[----:B------:R-:W-:Y:S01]  /*6e00*/  FMUL.FTZ R5, R5, UR17 ;  /* 0x0000001105057c20 */ /* 0x000fe20008410000 */
[----:B------:R-:W-:Y:S01]  /*6e10*/  FFMA.FTZ R7, -R204, R204, 1 ;  /* 0x3f800000cc077423 */ /* 0x000fe200000101cc */
[----:B------:R-:W-:Y:S01]  /*6e20*/  FMUL.FTZ R13, R41, R6 ;  /* 0x00000006290d7220 */ /* 0x000fe20000410000 */
[----:B------:R-:W-:Y:S01]  /*6e30*/  FMUL.FTZ R6, R2, UR17 ;  /* 0x0000001102067c20 */ /* 0x000fe20008410000 */
[----:B------:R-:W-:Y:S01]  /*6e40*/  FFMA.FTZ R2, -R156, R156, 1 ;  /* 0x3f8000009c027423 */ /* 0x000fe2000001019c */
[----:B------:R-:W-:Y:S01]  /*6e50*/  FMUL.FTZ R44, R44, R5 ;  /* 0x000000052c2c7220 */ /* 0x000fe20000410000 */
[----:B------:R-:W-:Y:S01]  /*6e60*/  FMUL.FTZ R12, R45, R4 ;  /* 0x000000042d0c7220 */ /* 0x000fe20000410000 */
[----:B------:R-:W-:Y:S01]  /*6e70*/  FFMA.FTZ R5, -R161, R161, 1 ;  /* 0x3f800000a1057423 */ /* 0x000fe200000101a1 */
[----:B------:R-:W-:Y:S01]  /*6e80*/  FMUL.FTZ R2, R2, UR17 ;  /* 0x0000001102027c20 */ /* 0x000fe20008410000 */
[----:B------:R-:W-:Y:S01]  /*6e90*/  FFMA.FTZ R4, -R157, R157, 1 ;  /* 0x3f8000009d047423 */ /* 0x000fe2000001019d */
[----:B------:R-:W-:Y:S01]  /*6ea0*/  FMUL.FTZ R7, R7, UR17 ;  /* 0x0000001107077c20 */ /* 0x000fe20008410000 */
[----:B------:R-:W-:Y:S01]  /*6eb0*/  FMUL.FTZ R5, R5, UR17 ;  /* 0x0000001105057c20 */ /* 0x000fe20008410000 */
[----:B------:R-:W-:Y:S01]  /*6ec0*/  FMUL.FTZ R9, R61, R2 ;  /* 0x000000023d097220 */ /* 0x000fe20000410000 */
[----:B------:R-:W-:Y:S01]  /*6ed0*/  FMUL.FTZ R4, R4, UR17 ;  /* 0x0000001104047c20 */ /* 0x000fe20008410000 */
[----:B------:R-:W-:Y:S01]  /*6ee0*/  FFMA.FTZ R2, -R228, R228, 1 ;  /* 0x3f800000e4027423 */ /* 0x000fe200000101e4 */
[----:B------:R-:W-:Y:S01]  /*6ef0*/  FMUL.FTZ R24, R24, R7 ;  /* 0x0000000718187220 */ /* 0x000fe20000410000 */
[----:B------:R-:W-:Y:S01]  /*6f00*/  FFMA.FTZ R7, -R183, R183, 1 ;  /* 0x3f800000b7077423 */ /* 0x000fe200000101b7 */
[----:B-1----:R-:W-:Y:S01]  /*6f10*/  FFMA.FTZ R3, -R230, R230, 1 ;  /* 0x3f800000e6037423 */ /* 0x002fe200000101e6 */
[----:B------:R-:W-:Y:S01]  /*6f20*/  FMUL.FTZ R16, R57, R5 ;  /* 0x0000000539107220 */ /* 0x000fe20000410000 */
[----:B------:R-:W-:Y:S01]  /*6f30*/  FMUL.FTZ R60, R60, R4 ;  /* 0x000000043c3c7220 */ /* 0x000fe20000410000 */
[----:B------:R-:W-:Y:S01]  /*6f40*/  FMUL.FTZ R4, R2, UR17 ;  /* 0x0000001102047c20 */ /* 0x000fe20008410000 */
[----:B------:R-:W-:Y:S01]  /*6f50*/  FMUL.FTZ R5, R3, UR17 ;  /* 0x0000001103057c20 */ /* 0x000fe20008410000 */
[----:B------:R-:W-:Y:S01]  /*6f60*/  FMUL.FTZ R7, R7, UR17 ;  /* 0x0000001107077c20 */ /* 0x000fe20008410000 */
[----:B------:R-:W-:Y:S01]  /*6f70*/  FFMA.FTZ R3, -R227, R227, 1 ;  /* 0x3f800000e3037423 */ /* 0x000fe200000101e3 */
[----:B------:R-:W-:Y:S01]  /*6f80*/  FMUL.FTZ R8, R11, R4 ;  /* 0x000000040b087220 */ /* 0x000fe20000410000 */
[----:B------:R-:W-:Y:S01]  /*6f90*/  FMUL.FTZ R5, R10, R5 ;  /* 0x000000050a057220 */ /* 0x000fe20000410000 */
[----:B------:R-:W-:Y:S01]  /*6fa0*/  FFMA.FTZ R2, -R226, R226, 1 ;  /* 0x3f800000e2027423 */ /* 0x000fe200000101e2 */
[----:B------:R-:W-:Y:S01]  /*6fb0*/  FMUL.FTZ R7, R40, R7 ;  /* 0x0000000728077220 */ /* 0x000fe20000410000 */
[----:B------:R-:W-:Y:S01]  /*6fc0*/  FMUL.FTZ R3, R3, UR17 ;  /* 0x0000001103037c20 */ /* 0x000fe20008410000 */
[----:B------:R-:W-:Y:S01]  /*6fd0*/  FMUL.FTZ R56, R56, R6 ;  /* 0x0000000638387220 */ /* 0x000fe20000410000 */
[----:B------:R-:W-:Y:S01]  /*6fe0*/  FMUL.FTZ R2, R2, UR17 ;  /* 0x0000001102027c20 */ /* 0x000fe20008410000 */
[----:B------:R-:W-:Y:S01]  /*6ff0*/  F2FP.F16.F32.PACK_AB R8, R8, R5 ;  /* 0x000000050808723e */ /* 0x000fe200000000ff */
[----:B------:R-:W-:Y:S01]  /*7000*/  FMUL.FTZ R14, R14, R3 ;  /* 0x000000030e0e7220 */ /* 0x000fe20000410000 */
[----:B------:R-:W-:Y:S01]  /*7010*/  F2FP.F16.F32.PACK_AB R13, R13, R7 ;  /* 0x000000070d0d723e */ /* 0x000fe200000000ff */
[----:B------:R-:W-:Y:S01]  /*7020*/  FMUL.FTZ R7, R15, R2 ;  /* 0x000000020f077220 */ /* 0x000fe20000410000 */
[----:B------:R-:W-:Y:S01]  /*7030*/  FFMA.FTZ R3, -R220, R220, 1 ;  /* 0x3f800000dc037423 */ /* 0x000fe200000101dc */
[----:B------:R-:W-:Y:S01]  /*7040*/  STS [R137+0x16400], R8 ;  /* 0x0164000889007388 */ /* 0x000fe20000000800 */
[----:B------:R-:W-:Y:S01]  /*7050*/  FFMA.FTZ R2, -R218, R218, 1 ;  /* 0x3f800000da027423 */ /* 0x000fe200000101da */
[----:B------:R-:W-:Y:S01]  /*7060*/  F2FP.F16.F32.PACK_AB R18, R18, R24 ;  /* 0x000000181212723e */ /* 0x000fe200000000ff */
[----:B------:R-:W-:Y:S01]  /*7070*/  FMUL.FTZ R4, R3, UR17 ;  /* 0x0000001103047c20 */ /* 0x000fe20008410000 */
[----:B------:R-:W-:Y:S01]  /*7080*/  F2FP.F16.F32.PACK_AB R7, R7, R14 ;  /* 0x0000000e0707723e */ /* 0x000fe200000000ff */
[----:B------:R-:W-:Y:S01]  /*7090*/  STS [R136+0x16000], R19 ;  /* 0x0160001388007388 */ /* 0x000fe20000000800 */
[----:B------:R-:W-:Y:S01]  /*70a0*/  FFMA.FTZ R3, -R216, R216, 1 ;  /* 0x3f800000d8037423 */ /* 0x000fe200000101d8 */
[----:B------:R-:W-:Y:S01]  /*70b0*/  FMUL.FTZ R26, R26, R4 ;  /* 0x000000041a1a7220 */ /* 0x000fe20000410000 */
[----:B------:R-:W-:Y:S01]  /*70c0*/  FFMA.FTZ R4, -R207, R207, 1 ;  /* 0x3f800000cf047423 */ /* 0x000fe200000101cf */
[----:B------:R-:W-:Y:S01]  /*70d0*/  STS [R136+0x16400], R7 ;  /* 0x0164000788007388 */ /* 0x000fe20000000800 */
[----:B------:R-:W-:Y:S01]  /*70e0*/  FMUL.FTZ R3, R3, UR17 ;  /* 0x0000001103037c20 */ /* 0x000fe20008410000 */
[----:B------:R-:W-:Y:S01]  /*70f0*/  FMUL.FTZ R6, R2, UR17 ;  /* 0x0000001102067c20 */ /* 0x000fe20008410000 */
[----:B------:R-:W-:Y:S01]  /*7100*/  FMUL.FTZ R4, R4, UR17 ;  /* 0x0000001104047c20 */ /* 0x000fe20008410000 */
[----:B------:R-:W-:Y:S01]  /*7110*/  STS [R135+0x14000], R134 ;  /* 0x0140008687007388 */ /* 0x000fe20000000800 */
[----:B------:R-:W-:Y:S01]  /*7120*/  FMUL.FTZ R30, R30, R3 ;  /* 0x000000031e1e7220 */ /* 0x000fe20000410000 */
[----:B------:R-:W-:Y:S01]  /*7130*/  FFMA.FTZ R3, -R202, R202, 1 ;  /* 0x3f800000ca037423 */ /* 0x000fe200000101ca */
[----:B------:R-:W-:Y:S01]  /*7140*/  FMUL.FTZ R6, R27, R6 ;  /* 0x000000061b067220 */ /* 0x000fe20000410000 */
[----:B------:R-:W-:Y:S01]  /*7150*/  STS [R135+0x14400], R33 ;  /* 0x0144002187007388 */ /* 0x000fe20000000800 */
[----:B------:R-:W-:Y:S01]  /*7160*/  FFMA.FTZ R2, -R215, R215, 1 ;  /* 0x3f800000d7027423 */ /* 0x000fe200000101d7 */
[----:B------:R-:W-:Y:S01]  /*7170*/  FMUL.FTZ R3, R3, UR17 ;  /* 0x0000001103037c20 */ /* 0x000fe20008410000 */
[----:B------:R-:W-:Y:S01]  /*7180*/  FMUL.FTZ R43, R43, R4 ;  /* 0x000000042b2b7220 */ /* 0x000fe20000410000 */
[----:B------:R-:W-:Y:S01]  /*7190*/  STS [R133+0x14000], R132 ;  /* 0x0140008485007388 */ /* 0x000fe20000000800 */
[----:B------:R-:W-:Y:S01]  /*71a0*/  FFMA.FTZ R4, -R198, R198, 1 ;  /* 0x3f800000c6047423 */ /* 0x000fe200000101c6 */
[----:B------:R-:W-:Y:S01]  /*71b0*/  FMUL.FTZ R46, R46, R3 ;  /* 0x000000032e2e7220 */ /* 0x000fe20000410000 */
[----:B------:R-:W-:Y:S01]  /*71c0*/  FMUL.FTZ R2, R2, UR17 ;  /* 0x0000001102027c20 */ /* 0x000fe20008410000 */
[----:B------:R-:W-:Y:S01]  /*71d0*/  STS [R133+0x14400], R23 ;  /* 0x0144001785007388 */ /* 0x000fe20000000800 */
[----:B------:R-:W-:Y:S01]  /*71e0*/  FFMA.FTZ R3, -R195, R195, 1 ;  /* 0x3f800000c3037423 */ /* 0x000fe200000101c3 */
[----:B------:R-:W-:Y:S01]  /*71f0*/  F2FP.F16.F32.PACK_AB R6, R6, R26 ;  /* 0x0000001a0606723e */ /* 0x000fe200000000ff */
        /* <DEDUP_REMOVED lines=9> */
[----:B------:R-:W-:Y:S01]  /*7290*/  STS [R133+0x16000], R17 ;  /* 0x0160001185007388 */ /* 0x000fe20000000800 */
[----:B------:R-:W-:Y:S01]  /*72a0*/  FFMA.FTZ R2, -R201, R201, 1 ;  /* 0x3f800000c9027423 */ /* 0x000fe200000101c9 */
[----:B------:R-:W-:Y:S01]  /*72b0*/  F2FP.F16.F32.PACK_AB R22, R22, R38 ;  /* 0x000000261616723e */ /* 0x000fe200000000ff */
[----:B------:R-:W-:Y:S01]  /*72c0*/  FFMA.FTZ R5, -R208, R208, 1 ;  /* 0x3f800000d0057423 */ /* 0x000fe200000101d0 */
[----:B------:R1:W-:Y:S01]  /*72d0*/  STS [R133+0x16400], R3 ;  /* 0x0164000385007388 */ /* 0x0003e20000000800 */
[----:B------:R-:W-:Y:S01]  /*72e0*/  FMUL.FTZ R2, R2, UR17 ;  /* 0x0000001102027c20 */ /* 0x000fe20008410000 */
[----:B------:R-:W-:Y:S01]  /*72f0*/  F2FP.F16.F32.PACK_AB R21, R21, R50 ;  /* 0x000000321515723e */ /* 0x000fe200000000ff */
[----:B------:R-:W-:Y:S01]  /*7300*/  FMUL.FTZ R5, R5, UR17 ;  /* 0x0000001105057c20 */ /* 0x000fe20008410000 */
[----:B------:R-:W-:Y:S01]  /*7310*/  STS [R65+0x14000], R49 ;  /* 0x0140003141007388 */ /* 0x000fe20000000800 */
[----:B------:R-:W-:Y:S01]  /*7320*/  FMUL.FTZ R47, R47, R2 ;  /* 0x000000022f2f7220 */ /* 0x000fe20000410000 */
[----:B------:R-:W-:Y:S01]  /*7330*/  FFMA.FTZ R2, -R173, R173, 1 ;  /* 0x3f800000ad027423 */ /* 0x000fe200000101ad */
[----:B------:R-:W-:Y:S01]  /*7340*/  FMUL.FTZ R42, R42, R5 ;  /* 0x000000052a2a7220 */ /* 0x000fe20000410000 */
[----:B------:R-:W-:Y:S01]  /*7350*/  STS [R65+0x14400], R22 ;  /* 0x0144001641007388 */ /* 0x000fe20000000800 */
[----:B------:R-:W-:Y:S01]  /*7360*/  F2FP.F16.F32.PACK_AB R12, R12, R44 ;  /* 0x0000002c0c0c723e */ /* 0x000fe200000000ff */
[----:B------:R-:W-:Y:S01]  /*7370*/  FMUL.FTZ R2, R2, UR17 ;  /* 0x0000001102027c20 */ /* 0x000fe20008410000 */
[----:B------:R-:W-:Y:S01]  /*7380*/  FMUL.FTZ R5, R63, R0 ;  /* 0x000000003f057220 */ /* 0x000fe20000410000 */
[----:B------:R-:W-:Y:S01]  /*7390*/  STS [R64+0x14000], R48 ;  /* 0x0140003040007388 */ /* 0x000fe20000000800 */
[----:B------:R-:W-:Y:S01]  /*73a0*/  F2FP.F16.F32.PACK_AB R0, R47, R46 ;  /* 0x0000002e2f00723e */ /* 0x000fe200000000ff */
[----:B------:R-:W-:Y:S01]  /*73b0*/  FMUL.FTZ R62, R62, R2 ;  /* 0x000000023e3e7220 */ /* 0x000fe20000410000 */
[----:B------:R-:W-:Y:S01]  /*73c0*/  F2FP.F16.F32.PACK_AB R2, R43, R42 ;  /* 0x0000002a2b02723e */ /* 0x000fe200000000ff */
[----:B------:R-:W-:Y:S01]  /*73d0*/  STS [R64+0x14400], R21 ;  /* 0x0144001540007388 */ /* 0x000fe20000000800 */
[----:B------:R-:W-:Y:S02]  /*73e0*/  F2FP.F16.F32.PACK_AB R20, R20, R54 ;  /* 0x000000361414723e */ /* 0x000fe400000000ff */
[----:B------:R-:W-:Y:S01]  /*73f0*/  F2FP.F16.F32.PACK_AB R32, R32, R66 ;  /* 0x000000422020723e */ /* 0x000fe200000000ff */
[----:B------:R-:W-:Y:S01]  /*7400*/  STS [R65+0x16000], R13 ;  /* 0x0160000d41007388 */ /* 0x000fe20000000800 */
[----:B------:R-:W-:Y:S02]  /*7410*/  F2FP.F16.F32.PACK_AB R16, R16, R56 ;  /* 0x000000381010723e */ /* 0x000fe400000000ff */
[----:B------:R-:W-:Y:S01]  /*7420*/  F2FP.F16.F32.PACK_AB R4, R4, R58 ;  /* 0x0000003a0404723e */ /* 0x000fe200000000ff */
[----:B------:R2:W-:Y:S01]  /*7430*/  STS [R65+0x16400], R2 ;  /* 0x0164000241007388 */ /* 0x0005e20000000800 */
[----:B------:R-:W-:Y:S01]  /*7440*/  F2FP.F16.F32.PACK_AB R9, R9, R60 ;  /* 0x0000003c0909723e */ /* 0x000fe200000000ff */
[----:B-1----:R-:W1:Y:S01]  /*7450*/  LDC R3, c[0x0][0x2dc] ;  /* 0x0000b700ff037b82 */ /* 0x002e620000000800 */
[----:B------:R-:W-:Y:S01]  /*7460*/  F2FP.F16.F32.PACK_AB R5, R5, R62 ;  /* 0x0000003e0505723e */ /* 0x000fe200000000ff */
[----:B------:R-:W-:Y:S04]  /*7470*/  STS [R64+0x16000], R12 ;  /* 0x0160000c40007388 */ /* 0x000fe80000000800 */
[----:B------:R1:W-:Y:S01]  /*7480*/  STS [R64+0x16400], R0 ;  /* 0x0164000040007388 */ /* 0x0003e20000000800 */
[----:B--2---:R-:W-:Y:S01]  /*7490*/  LEA R2, R194, UR4, 0x1 ;  /* 0x00000004c2027c11 */ /* 0x004fe2000f8e08ff */
[----:B-1----:R-:W-:Y:S03]  /*74a0*/  IMAD R147, R3, UR13, RZ ;  /* 0x0000000d03937c24 */ /* 0x002fe6000f8e02ff */
[----:B------:R-:W-:Y:S01]  /*74b0*/  IADD3 R0, R2, R186, RZ ;  /* 0x000000ba02007210 */ /* 0x000fe20007ffe0ff */
[----:B---3--:R-:W-:Y:S04]  /*74c0*/  STS [R53+0x14000], R37 ;  /* 0x0140002535007388 */ /* 0x008fe80000000800 */
[----:B------:R-:W-:Y:S04]  /*74d0*/  STS [R53+0x14400], R20 ;  /* 0x0144001435007388 */ /* 0x000fe80000000800 */
[----:B----4-:R-:W-:Y:S04]  /*74e0*/  STS [R52+0x14000], R36 ;  /* 0x0140002434007388 */ /* 0x010fe80000000800 */
        /* <DEDUP_REMOVED lines=109> */
[----:B------:R-:W2:Y:S01]  /*7bc0*/  LDL.LU.64 R38, [R1+0x30] ;  /* 0x0000300001267983 */ /* 0x000ea20000300a00 */
[----:B------:R-:W1:Y:S03]  /*7bd0*/  LDC.64 R4, c[0x0][0x420] ;  /* 0x00010800ff047b82 */ /* 0x000e660000000a00 */
[----:B------:R-:W3:Y:S01]  /*7be0*/  LDL R36, [R1+0x4c] ;  /* 0x00004c0001247983 */ /* 0x000ee20000100800 */
[C---:B-1----:R-:W-:Y:S02]  /*7bf0*/  IMAD.U32 R0, R4.reuse, -0x80, RZ ;  /* 0xffffff8004007824 */ /* 0x042fe400078e00ff */
[----:B------:R-:W-:Y:S03]  /*7c00*/  IMAD.SHL.U32 R8, R4, 0x40, RZ ;  /* 0x0000004004087824 */ /* 0x000fe600078e00ff */
[C---:B--2---:R-:W-:Y:S04]  /*7c10*/  LEA R3, P1, R0.reuse, R38, 0x1 ;  /* 0x0000002600037211 */ /* 0x044fe800078208ff */
[----:B------:R-:W-:Y:S01]  /*7c20*/  LEA.HI.X.SX32 R0, R0, R39, 0x1, P1 ;  /* 0x0000002700007211 */ /* 0x000fe200008f0eff */
[----:B------:R-:W-:Y:S01]  /*7c30*/  IMAD.MOV.U32 R10, RZ, RZ, R3 ;  /* 0x000000ffff0a7224 */ /* 0x000fe200078e0003 */
[----:B------:R-:W-:Y:S03]  /*7c40*/  SHF.L.U64.HI R3, R4, 0x6, R5 ;  /* 0x0000000604037819 */ /* 0x000fe60000010205 */
[----:B------:R-:W-:Y:S01]  /*7c50*/  IMAD.MOV.U32 R11, RZ, RZ, R0 ;  /* 0x000000ffff0b7224 */ /* 0x000fe200078e0000 */
[-C--:B------:R-:W-:Y:S02]  /*7c60*/  IADD3 R6, P1, R10, R8.reuse, RZ ;  /* 0x000000080a067210 */ /* 0x080fe40007f3e0ff */
[----:B---3--:R-:W-:Y:S02]  /*7c70*/  LEA R0, R36, UR4, 0x1 ;  /* 0x0000000424007c11 */ /* 0x008fe4000f8e08ff */
[----:B------:R1:W-:Y:S01]  /*7c80*/  STL.64 [R1+0x30], R10 ;  /* 0x0000300a01007387 */ /* 0x0003e20000100a00 */
        /* <DEDUP_REMOVED lines=13> */
.L_x_995:
[----:B------:R-:W-:Y:S01]  /*7d60*/  LEA R3, R193, UR4, 0x1 ;  /* 0x00000004c1037c11 */ /* 0x000fe2000f8e08ff */
[----:B------:R-:W-:Y:S01]  /*7d70*/  LDSM.16.MT88.4 R16, [R2+0xc000] ;  /* 0x00c000000210783b */ /* 0x000fe20000004200 */
[----:B-1----:R-:W-:Y:S01]  /*7d80*/  VIADD R0, R2, 0xc000 ;  /* 0x0000c00002007836 */ /* 0x002fe20000000000 */
[----:B------:R-:W-:Y:S01]  /*7d90*/  ULOP3.LUT UR5, UR16, 0x1, URZ, 0xc0, !UPT ;  /* 0x0000000110057892 */ /* 0x000fe2000f8ec03f */
[----:B------:R-:W-:Y:S01]  /*7da0*/  IMAD.IADD R144, R186, 0x1, R146 ;  /* 0x00000001ba907824 */ /* 0x000fe200078e0292 */
[----:B------:R-:W1:Y:S01]  /*7db0*/  LDSM.16.M88.4 R32, [R3+0x14000] ;  /* 0x014000000320783b */ /* 0x000e620000000200 */
[----:B------:R-:W-:Y:S01]  /*7dc0*/  IMAD.IADD R0, R0, 0x1, R186 ;  /* 0x0000000100007824 */ /* 0x000fe200078e02ba */
[----:B------:R-:W-:Y:S02]  /*7dd0*/  UISETP.NE.U32.AND UP0, UPT, UR5, 0x1, UPT ;  /* 0x000000010500788c */ /* 0x000fe4000bf05070 */
[----:B------:R-:W2:Y:S01]  /*7de0*/  LDSM.16.M88.4 R28, [R3+0x16000] ;  /* 0x01600000031c783b */ /* 0x000ea20000000200 */
[----:B------:R-:W-:Y:S02]  /*7df0*/  UISETP.GT.AND UP2, UPT, UR16, UR8, UPT ;  /* 0x000000081000728c */ /* 0x000fe4000bf44270 */
[----:B------:R-:W-:Y:S01]  /*7e00*/  UIADD3 UR16, UR16, -0x1, URZ ;  /* 0xffffffff10107890 */ /* 0x000fe2000fffe03f */
[----:B------:R-:W3:Y:S04]  /*7e10*/  LDL R153, [R1+0x54] ;  /* 0x0000540001997983 */ /* 0x000ee80000100800 */
[----:B------:R-:W4:Y:S04]  /*7e20*/  LDSM.16.MT88.4 R36, [R0] ;  /* 0x000000000024783b */ /* 0x000f280000004200 */
[----:B------:R-:W5:Y:S04]  /*7e30*/  LDL R152, [R1+0x64] ;  /* 0x0000640001987983 */ /* 0x000f680000100800 */
[----:B------:R-:W5:Y:S04]  /*7e40*/  LDL R148, [R1+0x3c] ;  /* 0x00003c0001947983 */ /* 0x000f680000100800 */
[----:B------:R-:W5:Y:S04]  /*7e50*/  LDL R149, [R1+0x40] ;  /* 0x0000400001957983 */ /* 0x000f680000100800 */
[----:B------:R-:W5:Y:S04]  /*7e60*/  LDL R150, [R1+0x44] ;  /* 0x0000440001967983 */ /* 0x000f680000100800 */
[----:B------:R-:W-:Y:S04]  /*7e70*/  LDSM.16.M88.4 R40, [R146+0x14000] ;  /* 0x014000009228783b */ /* 0x000fe80000000200 */
[----:B------:R-:W5:Y:S01]  /*7e80*/  LDL R151, [R1+0x48] ;  /* 0x0000480001977983 */ /* 0x000f620000100800 */
[-C--:B-1----:R-:W-:Y:S03]  /*7e90*/  HMMA.16816.F32 R4, R32, R16.reuse, RZ ;  /* 0x000000102004723c */ /* 0x082fe600000018ff */
[----:B------:R-:W1:Y:S04]  /*7ea0*/  LDSM.16.MT88.4 R44, [R2+0xc800] ;  /* 0x00c80000022c783b */ /* 0x000e680000004200 */
[----:B------:R-:W1:Y:S01]  /*7eb0*/  LDSM.16.M88.4 R48, [R146+0x16000] ;  /* 0x016000009230783b */ /* 0x000e620000000200 */
[C---:B--2---:R-:W-:Y:S03]  /*7ec0*/  HMMA.16816.F32 R8, R28.reuse, R16, RZ ;  /* 0x000000101c08723c */ /* 0x044fe600000018ff */
[----:B------:R-:W2:Y:S03]  /*7ed0*/  LDSM.16.MT88.4 R52, [R0+0x800] ;  /* 0x000800000034783b */ /* 0x000ea60000004200 */
[-C--:B------:R-:W-:Y:S01]  /*7ee0*/  HMMA.16816.F32 R12, R28, R18.reuse, RZ ;  /* 0x000000121c0c723c */ /* 0x080fe200000018ff */
[----:B------:R-:W-:Y:S04]  /*7ef0*/  LDSM.16.M88.4 R56, [R145+0x14000] ;  /* 0x014000009138783b */ /* 0x000fe80000000200 */
[----:B------:R-:W2:Y:S01]  /*7f00*/  LDSM.16.MT88.4 R60, [R2+0xd000] ;  /* 0x00d00000023c783b */ /* 0x000ea20000004200 */
[C---:B------:R-:W-:Y:S03]  /*7f10*/  HMMA.16816.F32 R16, R32.reuse, R18, RZ ;  /* 0x000000122010723c */ /* 0x040fe600000018ff */
[----:B------:R-:W2:Y:S03]  /*7f20*/  LDSM.16.M88.4 R64, [R145+0x16000] ;  /* 0x016000009140783b */ /* 0x000ea60000000200 */
[-C--:B----4-:R-:W-:Y:S01]  /*7f30*/  HMMA.16816.F32 R20, R32, R36.reuse, RZ ;  /* 0x000000242014723c */ /* 0x090fe200000018ff */
[----:B------:R-:W4:Y:S04]  /*7f40*/  LDSM.16.MT88.4 R132, [R0+0x1000] ;  /* 0x001000000084783b */ /* 0x000f280000004200 */
[----:B------:R-:W-:Y:S01]  /*7f50*/  LDSM.16.M88.4 R136, [R144+0x16000] ;  /* 0x016000009088783b */ /* 0x000fe20000000200 */
[C---:B------:R-:W-:Y:S03]  /*7f60*/  HMMA.16816.F32 R24, R28.reuse, R36, RZ ;  /* 0x000000241c18723c */ /* 0x040fe600000018ff */
[----:B------:R-:W-:Y:S03]  /*7f70*/  LDSM.16.MT88.4 R140, [R0+0x1800] ;  /* 0x00180000008c783b */ /* 0x000fe60000004200 */
[-C--:B------:R-:W-:Y:S06]  /*7f80*/  HMMA.16816.F32 R28, R28, R38.reuse, RZ ;  /* 0x000000261c1c723c */ /* 0x080fec00000018ff */
[----:B------:R-:W-:Y:S01]  /*7f90*/  HMMA.16816.F32 R32, R32, R38, RZ ;  /* 0x000000262020723c */ /* 0x000fe200000018ff */
[----:B------:R-:W-:Y:S05]  /*7fa0*/  LDSM.16.M88.4 R36, [R144+0x14000] ;  /* 0x014000009024783b */ /* 0x000fea0000000200 */
        /* <DEDUP_REMOVED lines=8> */
[----:B------:R-:W-:Y:S05]  /*8030*/  LDSM.16.MT88.4 R48, [R2+0xe000] ;  /* 0x00e000000230783b */ /* 0x000fea0000004200 */
[----:B------:R-:W-:Y:S01]  /*8040*/  HMMA.16816.F32 R32, R40, R54, R32 ;  /* 0x000000362820723c */ /* 0x000fe20000001820 */
[----:B------:R-:W2:Y:S04]  /*8050*/  LDSM.16.M88.4 R40, [R3+0x18000] ;  /* 0x018000000328783b */ /* 0x000ea80000000200 */
[----:B------:R-:W2:Y:S01]  /*8060*/  LDSM.16.M88.4 R52, [R3+0x1a000] ;  /* 0x01a000000334783b */ /* 0x000ea20000000200 */
[-C--:B------:R-:W-:Y:S06]  /*8070*/  HMMA.16816.F32 R4, R56, R60.reuse, R4 ;  /* 0x0000003c3804723c */ /* 0x080fec0000001804 */
[C---:B------:R-:W-:Y:S06]  /*8080*/  HMMA.16816.F32 R8, R64.reuse, R60, R8 ;  /* 0x0000003c4008723c */ /* 0x040fec0000001808 */
[-C--:B------:R-:W-:Y:S06]  /*8090*/  HMMA.16816.F32 R12, R64, R62.reuse, R12 ;  /* 0x0000003e400c723c */ /* 0x080fec000000180c */
[C---:B------:R-:W-:Y:S01]  /*80a0*/  HMMA.16816.F32 R16, R56.reuse, R62, R16 ;  /* 0x0000003e3810723c */ /* 0x040fe20000001810 */
[----:B------:R-:W2:Y:S05]  /*80b0*/  LDSM.16.MT88.4 R60, [R0+0x2000] ;  /* 0x00200000003c783b */ /* 0x000eaa0000004200 */
[-C--:B----4-:R-:W-:Y:S06]  /*80c0*/  HMMA.16816.F32 R20, R56, R132.reuse, R20 ;  /* 0x000000843814723c */ /* 0x090fec0000001814 */
[C---:B------:R-:W-:Y:S06]  /*80d0*/  HMMA.16816.F32 R24, R64.reuse, R132, R24 ;  /* 0x000000844018723c */ /* 0x040fec0000001818 */
[-C--:B------:R-:W-:Y:S01]  /*80e0*/  HMMA.16816.F32 R28, R64, R134.reuse, R28 ;  /* 0x00000086401c723c */ /* 0x080fe2000000181c */
[----:B------:R-:W-:Y:S05]  /*80f0*/  LDSM.16.M88.4 R64, [R146+0x1a000] ;  /* 0x01a000009240783b */ /* 0x000fea0000000200 */
[----:B------:R-:W-:Y:S01]  /*8100*/  HMMA.16816.F32 R32, R56, R134, R32 ;  /* 0x000000863820723c */ /* 0x000fe20000001820 */
[----:B------:R-:W-:Y:S04]  /*8110*/  LDSM.16.MT88.4 R56, [R2+0xe800] ;  /* 0x00e800000238783b */ /* 0x000fe80000004200 */
[----:B------:R-:W-:Y:S01]  /*8120*/  LDSM.16.MT88.4 R132, [R0+0x2800] ;  /* 0x002800000084783b */ /* 0x000fe20000004200 */
[-C--:B-1----:R-:W-:Y:S06]  /*8130*/  HMMA.16816.F32 R4, R36, R44.reuse, R4 ;  /* 0x0000002c2404723c */ /* 0x082fec0000001804 */
        /* <DEDUP_REMOVED lines=10> */
[-C--:B--2---:R-:W-:Y:S06]  /*81e0*/  HMMA.16816.F32 R4, R40, R48.reuse, R4 ;  /* 0x000000302804723c */ /* 0x084fec0000001804 */
        /* <DEDUP_REMOVED lines=9> */
[----:B------:R-:W-:Y:S04]  /*8280*/  LDSM.16.M88.4 R40, [R144+0x18000] ;  /* 0x018000009028783b */ /* 0x000fe80000000200 */
[----:B------:R-:W-:Y:S01]  /*8290*/  LDSM.16.M88.4 R60, [R144+0x1a000] ;  /* 0x01a00000903c783b */ /* 0x000fe20000000200 */
[-C--:B-1----:R-:W-:Y:S06]  /*82a0*/  HMMA.16816.F32 R4, R44, R56.reuse, R4 ;  /* 0x000000382c04723c */ /* 0x082fec0000001804 */
[C---:B------:R-:W-:Y:S06]  /*82b0*/  HMMA.16816.F32 R8, R64.reuse, R56, R8 ;  /* 0x000000384008723c */ /* 0x040fec0000001808 */
[-C--:B------:R-:W-:Y:S06]  /*82c0*/  HMMA.16816.F32 R12, R64, R58.reuse, R12 ;  /* 0x0000003a400c723c */ /* 0x080fec000000180c */
[C---:B------:R-:W-:Y:S01]  /*82d0*/  HMMA.16816.F32 R16, R44.reuse, R58, R16 ;  /* 0x0000003a2c10723c */ /* 0x040fe20000001810 */
[----:B------:R3:W1:Y:S05]  /*82e0*/  LDSM.16.MT88.4 R56, [R2+0xf800] ;  /* 0x00f800000238783b */ /* 0x00066a0000004200 */
[-C--:B------:R-:W-:Y:S06]  /*82f0*/  HMMA.16816.F32 R20, R44, R132.reuse, R20 ;  /* 0x000000842c14723c */ /* 0x080fec0000001814 */
[C---:B------:R-:W-:Y:S06]  /*8300*/  HMMA.16816.F32 R24, R64.reuse, R132, R24 ;  /* 0x000000844018723c */ /* 0x040fec0000001818 */
[-C--:B------:R-:W-:Y:S01]  /*8310*/  HMMA.16816.F32 R28, R64, R134.reuse, R28 ;  /* 0x00000086401c723c */ /* 0x080fe2000000181c */
[----:B------:R1:W1:Y:S05]  /*8320*/  LDSM.16.MT88.4 R64, [R0+0x3800] ;  /* 0x003800000040783b */ /* 0x00026a0000004200 */
[----:B------:R-:W-:Y:S05]  /*8330*/  HMMA.16816.F32 R32, R44, R134, R32 ;  /* 0x000000862c20723c */ /* 0x000fea0000001820 */
[----:B---3--:R-:W-:Y:S01]  /*8340*/  @P0 IADD3 R2, P1, R153, UR10, RZ ;  /* 0x0000000a99020c10 */ /* 0x008fe2000ff3e0ff */
[-C--:B--2---:R-:W-:Y:S01]  /*8350*/  HMMA.16816.F32 R4, R36, R48.reuse, R4 ;  /* 0x000000302404723c */ /* 0x084fe20000001804 */
[----:B------:R-:W-:Y:S04]  /*8360*/  @UP3 UIADD3 UR10, UP1, UR10, -0x200, URZ ;  /* 0xfffffe000a0a3890 */ /* 0x000fe8000ff3e03f */
[----:B-----5:R-:W-:Y:S01]  /*8370*/  @P0 IADD3.X R3, R152, UR9, RZ, P1, !PT ;  /* 0x0000000998030c10 */ /* 0x020fe20008ffe4ff */
[C---:B------:R-:W-:Y:S01]  /*8380*/  HMMA.16816.F32 R8, R136.reuse, R48, R8 ;  /* 0x000000308808723c */ /* 0x040fe20000001808 */
[----:B------:R-:W-:Y:S03]  /*8390*/  @UP3 UIADD3.X UR9, UR9, -0x1, URZ, UP1, !UPT ;  /* 0xffffffff09093890 */ /* 0x000fe60008ffe43f */
[----:B------:R-:W2:Y:S01]  /*83a0*/  @P0 LDG.E R148, desc[UR40][R2.64+0x120] ;  /* 0x0001202802940981 */ /* 0x000ea2000c1e1900 */
[C---:B------:R-:W-:Y:S01]  /*83b0*/  IMAD.SHL.U32 R44, R147.reuse, 0x8, RZ ;  /* 0x00000008932c7824 */ /* 0x040fe200078e00ff */
[-C--:B------:R-:W-:Y:S02]  /*83c0*/  HMMA.16816.F32 R12, R136, R50.reuse, R12 ;  /* 0x00000032880c723c */ /* 0x080fe4000000180c */
[----:B------:R-:W3:Y:S03]  /*83d0*/  @P0 LDG.E R149, desc[UR40][R2.64+0x100] ;  /* 0x0001002802950981 */ /* 0x000ee6000c1e1900 */
[C---:B------:R-:W-:Y:S01]  /*83e0*/  IMAD.SHL.U32 R45, R147.reuse, 0x10, RZ ;  /* 0x00000010932d7824 */ /* 0x040fe200078e00ff */
[C---:B------:R-:W-:Y:S01]  /*83f0*/  HMMA.16816.F32 R16, R36.reuse, R50, R16 ;  /* 0x000000322410723c */ /* 0x040fe20000001810 */
[----:B------:R-:W5:Y:S04]  /*8400*/  @P0 LDG.E R150, desc[UR40][R2.64+0x20] ;  /* 0x0000202802960981 */ /* 0x000f68000c1e1900 */
[----:B------:R1:W5:Y:S01]  /*8410*/  @P0 LDG.E R151, desc[UR40][R2.64] ;  /* 0x0000002802970981 */ /* 0x000362000c1e1900 */
[-C--:B----4-:R-:W-:Y:S05]  /*8420*/  HMMA.16816.F32 R20, R36, R52.reuse, R20 ;  /* 0x000000342414723c */ /* 0x090fea0000001814 */
[----:B-1----:R-:W-:Y:S01]  /*8430*/  IMAD R0, R147, 0x18, RZ ;  /* 0x0000001893007824 */ /* 0x002fe200078e02ff */
[C---:B------:R-:W-:Y:S06]  /*8440*/  HMMA.16816.F32 R24, R136.reuse, R52, R24 ;  /* 0x000000348818723c */ /* 0x040fec0000001818 */
[-C--:B------:R-:W-:Y:S06]  /*8450*/  HMMA.16816.F32 R28, R136, R54.reuse, R28 ;  /* 0x00000036881c723c */ /* 0x080fec000000181c */
[----:B------:R-:W-:Y:S06]  /*8460*/  HMMA.16816.F32 R32, R36, R54, R32 ;  /* 0x000000362420723c */ /* 0x000fec0000001820 */
[-C--:B------:R-:W-:Y:S05]  /*8470*/  HMMA.16816.F32 R4, R40, R56.reuse, R4 ;  /* 0x000000382804723c */ /* 0x080fea0000001804 */
[CC--:B------:R-:W-:Y:S01]  /*8480*/  LEA R2, P1, R45.reuse, R196.reuse, 0x2 ;  /* 0x000000c42d027211 */ /* 0x0c0fe200078210ff */
[C---:B------:R-:W-:Y:S05]  /*8490*/  HMMA.16816.F32 R8, R60.reuse, R56, R8 ;  /* 0x000000383c08723c */ /* 0x040fea0000001808 */
[-C--:B------:R-:W-:Y:S01]  /*84a0*/  LEA.HI.X.SX32 R3, R45, R197.reuse, 0x2, P1 ;  /* 0x000000c52d037211 */ /* 0x080fe200008f16ff */
[-C--:B------:R-:W-:Y:S06]  /*84b0*/  HMMA.16816.F32 R12, R60, R58.reuse, R12 ;  /* 0x0000003a3c0c723c */ /* 0x080fec000000180c */
[C---:B------:R-:W-:Y:S05]  /*84c0*/  HMMA.16816.F32 R16, R40.reuse, R58, R16 ;  /* 0x0000003a2810723c */ /* 0x040fea0000001810 */
[----:B------:R1:W-:Y:S01]  /*84d0*/  REDG.E.ADD.F32.FTZ.RN.STRONG.GPU desc[UR40][R196.64], R4 ;  /* 0x00000004c40079a6 */ /* 0x0003e2000c10f3a8 */
[-C--:B------:R-:W-:Y:S06]  /*84e0*/  HMMA.16816.F32 R20, R40, R64.reuse, R20 ;  /* 0x000000402814723c */ /* 0x080fec0000001814 */
[C---:B------:R-:W-:Y:S06]  /*84f0*/  HMMA.16816.F32 R24, R60.reuse, R64, R24 ;  /* 0x000000403c18723c */ /* 0x040fec0000001818 */
[-C--:B------:R-:W-:Y:S06]  /*8500*/  HMMA.16816.F32 R28, R60, R66.reuse, R28 ;  /* 0x000000423c1c723c */ /* 0x080fec000000181c */
[----:B------:R-:W-:Y:S07]  /*8510*/  HMMA.16816.F32 R32, R40, R66, R32 ;  /* 0x000000422820723c */ /* 0x000fee0000001820 */
[C---:B------:R-:W-:Y:S04]  /*8520*/  IMAD.SHL.U32 R40, R147.reuse, 0x20, RZ ;  /* 0x0000002093287824 */ /* 0x040fe800078e00ff */
[C---:B------:R-:W-:Y:S01]  /*8530*/  IMAD R42, R147.reuse, 0x28, RZ ;  /* 0x00000028932a7824 */ /* 0x040fe200078e02ff */
[-C--:B-1----:R-:W-:Y:S01]  /*8540*/  LEA R4, P1, R40, R196.reuse, 0x2 ;  /* 0x000000c428047211 */ /* 0x082fe200078210ff */
[C---:B------:R-:W-:Y:S01]  /*8550*/  IMAD R41, R147.reuse, 0x30, RZ ;  /* 0x0000003093297824 */ /* 0x040fe200078e02ff */
[----:B--2---:R-:W-:Y:S04]  /*8560*/  @P0 STL [R1+0x3c], R148 ;  /* 0x00003c9401000387 */ /* 0x004fe80000100800 */
[----:B---3--:R-:W-:Y:S04]  /*8570*/  @P0 STL [R1+0x40], R149 ;  /* 0x0000409501000387 */ /* 0x008fe80000100800 */
[----:B-----5:R-:W-:Y:S04]  /*8580*/  @P0 STL [R1+0x44], R150 ;  /* 0x0000449601000387 */ /* 0x020fe80000100800 */
[----:B------:R-:W-:Y:S01]  /*8590*/  @P0 STL [R1+0x48], R151 ;  /* 0x0000489701000387 */ /* 0x000fe20000100800 */
[CC--:B------:R-:W-:Y:S03]  /*85a0*/  LEA R36, P0, R44.reuse, R196.reuse, 0x2 ;  /* 0x000000c42c247211 */ /* 0x0c0fe600078010ff */
[----:B------:R-:W2:Y:S01]  /*85b0*/  LDL R186, [R1+0x50] ;  /* 0x0000500001ba7983 */ /* 0x000ea20000100800 */
[-C--:B------:R-:W-:Y:S02]  /*85c0*/  LEA.HI.X.SX32 R37, R44, R197.reuse, 0x2, P0 ;  /* 0x000000c52c257211 */ /* 0x080fe400000f16ff */
[CC--:B------:R-:W-:Y:S03]  /*85d0*/  LEA R38, P0, R0.reuse, R196.reuse, 0x2 ;  /* 0x000000c400267211 */ /* 0x0c0fe600078010ff */
[----:B------:R1:W-:Y:S01]  /*85e0*/  REDG.E.ADD.F32.FTZ.RN.STRONG.GPU desc[UR40][R36.64], R5 ;  /* 0x00000005240079a6 */ /* 0x0003e2000c10f3a8 */
[-C--:B------:R-:W-:Y:S01]  /*85f0*/  LEA.HI.X.SX32 R39, R0, R197.reuse, 0x2, P0 ;  /* 0x000000c500277211 */ /* 0x080fe200000f16ff */
[----:B------:R-:W-:Y:S02]  /*8600*/  IMAD.SHL.U32 R0, R147, 0x40, RZ ;  /* 0x0000004093007824 */ /* 0x000fe400078e00ff */
[----:B------:R3:W-:Y:S04]  /*8610*/  REDG.E.ADD.F32.FTZ.RN.STRONG.GPU desc[UR40][R2.64], R6 ;  /* 0x00000006020079a6 */ /* 0x0007e8000c10f3a8 */
[----:B------:R4:W-:Y:S01]  /*8620*/  REDG.E.ADD.F32.FTZ.RN.STRONG.GPU desc[UR40][R38.64], R7 ;  /* 0x00000007260079a6 */ /* 0x0009e2000c10f3a8 */
[-C--:B-1----:R-:W-:Y:S02]  /*8630*/  LEA.HI.X.SX32 R5, R40, R197.reuse, 0x2, P1 ;  /* 0x000000c528057211 */ /* 0x082fe400008f16ff */
[CC--:B---3--:R-:W-:Y:S03]  /*8640*/  LEA R2, P0, R42.reuse, R196.reuse, 0x2 ;  /* 0x000000c42a027211 */ /* 0x0c8fe600078010ff */
[----:B------:R1:W-:Y:S01]  /*8650*/  REDG.E.ADD.F32.FTZ.RN.STRONG.GPU desc[UR40][R4.64], R8 ;  /* 0x00000008040079a6 */ /* 0x0003e2000c10f3a8 */
[-C--:B------:R-:W-:Y:S02]  /*8660*/  LEA R6, P1, R41, R196.reuse, 0x2 ;  /* 0x000000c429067211 */ /* 0x080fe400078210ff */
[-C--:B------:R-:W-:Y:S01]  /*8670*/  LEA.HI.X.SX32 R3, R42, R197.reuse, 0x2, P0 ;  /* 0x000000c52a037211 */ /* 0x080fe200000f16ff */
[----:B----4-:R-:W-:Y:S01]  /*8680*/  IMAD R38, R147, 0x38, RZ ;  /* 0x0000003893267824 */ /* 0x010fe200078e02ff */
[-C--:B------:R-:W-:Y:S02]  /*8690*/  LEA.HI.X.SX32 R7, R41, R197.reuse, 0x2, P1 ;  /* 0x000000c529077211 */ /* 0x080fe400008f16ff */
[----:B------:R-:W-:Y:S04]  /*86a0*/  LDSM.16.MT88.4 R40, [R184+0x19000] ;  /* 0x01900000b828783b */ /* 0x000fe80000004200 */
[----:B------:R3:W-:Y:S04]  /*86b0*/  REDG.E.ADD.F32.FTZ.RN.STRONG.GPU desc[UR40][R2.64], R9 ;  /* 0x00000009020079a6 */ /* 0x0007e8000c10f3a8 */
[----:B------:R4:W-:Y:S01]  /*86c0*/  REDG.E.ADD.F32.FTZ.RN.STRONG.GPU desc[UR40][R6.64], R10 ;  /* 0x0000000a060079a6 */ /* 0x0009e2000c10f3a8 */
[CC--:B-1----:R-:W-:Y:S01]  /*86d0*/  LEA R4, P0, R38.reuse, R196.reuse, 0x2 ;  /* 0x000000c426047211 */ /* 0x0c2fe200078010ff */
[C---:B------:R-:W-:Y:S03]  /*86e0*/  IMAD R8, R147.reuse, 0x50, RZ ;  /* 0x0000005093087824 */ /* 0x040fe600078e02ff */
[-C--:B------:R-:W-:Y:S05]  /*86f0*/  LEA.HI.X.SX32 R5, R38, R197.reuse, 0x2, P0 ;  /* 0x000000c526057211 */ /* 0x080fea00000f16ff */
[----:B------:R1:W-:Y:S01]  /*8700*/  REDG.E.ADD.F32.FTZ.RN.STRONG.GPU desc[UR40][R4.64], R11 ;  /* 0x0000000b040079a6 */ /* 0x0003e2000c10f3a8 */
[CC--:B---3--:R-:W-:Y:S01]  /*8710*/  LEA R2, P1, R0.reuse, R196.reuse, 0x2 ;  /* 0x000000c400027211 */ /* 0x0c8fe200078210ff */
[C---:B------:R-:W-:Y:S03]  /*8720*/  IMAD R9, R147.reuse, 0x48, RZ ;  /* 0x0000004893097824 */ /* 0x040fe600078e02ff */
[-C--:B------:R-:W-:Y:S01]  /*8730*/  LEA.HI.X.SX32 R3, R0, R197.reuse, 0x2, P1 ;  /* 0x000000c500037211 */ /* 0x080fe200008f16ff */
[----:B------:R-:W-:Y:S01]  /*8740*/  IMAD R0, R147, 0x58, RZ ;  /* 0x0000005893007824 */ /* 0x000fe200078e02ff */
[CC--:B----4-:R-:W-:Y:S03]  /*8750*/  LEA R6, P0, R9.reuse, R196.reuse, 0x2 ;  /* 0x000000c409067211 */ /* 0x0d0fe600078010ff */
[----:B------:R3:W-:Y:S01]  /*8760*/  REDG.E.ADD.F32.FTZ.RN.STRONG.GPU desc[UR40][R2.64], R16 ;  /* 0x00000010020079a6 */ /* 0x0007e2000c10f3a8 */
[-C--:B------:R-:W-:Y:S01]  /*8770*/  LEA.HI.X.SX32 R7, R9, R197.reuse, 0x2, P0 ;  /* 0x000000c509077211 */ /* 0x080fe200000f16ff */
[C---:B------:R-:W-:Y:S04]  /*8780*/  IMAD R9, R147.reuse, 0x60, RZ ;  /* 0x0000006093097824 */ /* 0x040fe800078e02ff */
[----:B------:R4:W-:Y:S01]  /*8790*/  REDG.E.ADD.F32.FTZ.RN.STRONG.GPU desc[UR40][R6.64], R17 ;  /* 0x00000011060079a6 */ /* 0x0009e2000c10f3a8 */
[CC--:B-1----:R-:W-:Y:S04]  /*87a0*/  LEA R4, P1, R8.reuse, R196.reuse, 0x2 ;  /* 0x000000c408047211 */ /* 0x0c2fe800078210ff */
[-C--:B------:R-:W-:Y:S01]  /*87b0*/  LEA.HI.X.SX32 R5, R8, R197.reuse, 0x2, P1 ;  /* 0x000000c508057211 */ /* 0x080fe200008f16ff */
[C---:B------:R-:W-:Y:S04]  /*87c0*/  IMAD R8, R147.reuse, 0x68, RZ ;  /* 0x0000006893087824 */ /* 0x040fe800078e02ff */
[----:B------:R1:W-:Y:S01]  /*87d0*/  REDG.E.ADD.F32.FTZ.RN.STRONG.GPU desc[UR40][R4.64], R18 ;  /* 0x00000012040079a6 */ /* 0x0003e2000c10f3a8 */
[CC--:B---3--:R-:W-:Y:S04]  /*87e0*/  LEA R2, P0, R0.reuse, R196.reuse, 0x2 ;  /* 0x000000c400027211 */ /* 0x0c8fe800078010ff */
[-C--:B------:R-:W-:Y:S01]  /*87f0*/  LEA.HI.X.SX32 R3, R0, R197.reuse, 0x2, P0 ;  /* 0x000000c500037211 */ /* 0x080fe200000f16ff */
[----:B------:R-:W-:Y:S01]  /*8800*/  IMAD R0, R147, 0x70, RZ ;  /* 0x0000007093007824 */ /* 0x000fe200078e02ff */
[-C--:B----4-:R-:W-:Y:S01]  /*8810*/  LEA R6, P1, R9, R196.reuse, 0x2 ;  /* 0x000000c409067211 */ /* 0x090fe200078210ff */
[----:B------:R-:W-:Y:S02]  /*8820*/  IMAD R147, R147, 0x78, RZ ;  /* 0x0000007893937824 */ /* 0x000fe400078e02ff */
[----:B------:R3:W-:Y:S01]  /*8830*/  REDG.E.ADD.F32.FTZ.RN.STRONG.GPU desc[UR40][R2.64], R19 ;  /* 0x00000013020079a6 */ /* 0x0007e2000c10f3a8 */
[-C--:B------:R-:W-:Y:S05]  /*8840*/  LEA.HI.X.SX32 R7, R9, R197.reuse, 0x2, P1 ;  /* 0x000000c509077211 */ /* 0x080fea00008f16ff */
[----:B------:R4:W-:Y:S01]  /*8850*/  REDG.E.ADD.F32.FTZ.RN.STRONG.GPU desc[UR40][R6.64], R12 ;  /* 0x0000000c060079a6 */ /* 0x0009e2000c10f3a8 */
[CC--:B-1----:R-:W-:Y:S04]  /*8860*/  LEA R4, P0, R8.reuse, R196.reuse, 0x2 ;  /* 0x000000c408047211 */ /* 0x0c2fe800078010ff */
[-C--:B------:R-:W-:Y:S05]  /*8870*/  LEA.HI.X.SX32 R5, R8, R197.reuse, 0x2, P0 ;  /* 0x000000c508057211 */ /* 0x080fea00000f16ff */
[----:B------:R-:W-:Y:S01]  /*8880*/  REDG.E.ADD.F32.FTZ.RN.STRONG.GPU desc[UR40][R4.64], R13 ;  /* 0x0000000d040079a6 */ /* 0x000fe2000c10f3a8 */
[CC--:B---3--:R-:W-:Y:S04]  /*8890*/  LEA R2, P1, R0.reuse, R196.reuse, 0x2 ;  /* 0x000000c400027211 */ /* 0x0c8fe800078210ff */
[-C--:B------:R-:W-:Y:S01]  /*88a0*/  LEA.HI.X.SX32 R3, R0, R197.reuse, 0x2, P1 ;  /* 0x000000c500037211 */ /* 0x080fe200008f16ff */
[----:B------:R-:W-:Y:S01]  /*88b0*/  VIADD R0, R45, 0x20 ;  /* 0x000000202d007836 */ /* 0x000fe20000000000 */
[CC--:B----4-:R-:W-:Y:S03]  /*88c0*/  LEA R6, P0, R147.reuse, R196.reuse, 0x2 ;  /* 0x000000c493067211 */ /* 0x0d0fe600078010ff */
        /* <DEDUP_REMOVED lines=11> */
[-C--:B---3--:R-:W-:Y:S03]  /*8980*/  LEA R6, P0, R2, R196.reuse, 0x2 ;  /* 0x000000c402067211 */ /* 0x088fe600078010ff */
        /* <DEDUP_REMOVED lines=8> */
[CC--:B----4-:R-:W-:Y:S01]  /*8a10*/  LEA R8, P0, R0.reuse, R196.reuse, 0x2 ;  /* 0x000000c400087211 */ /* 0x0d0fe200078010ff */
[----:B------:R3:W-:Y:S03]  /*8a20*/  REDG.E.ADD.F32.FTZ.RN.STRONG.GPU desc[UR40][R4.64], R24 ;  /* 0x00000018040079a6 */ /* 0x0007e6000c10f3a8 */
[-C--:B------:R-:W-:Y:S01]  /*8a30*/  LEA.HI.X.SX32 R9, R0, R197.reuse, 0x2, P0 ;  /* 0x000000c500097211 */ /* 0x080fe200000f16ff */
[C---:B------:R-:W-:Y:S01]  /*8a40*/  IMAD.IADD R0, R44.reuse, 0x1, R2 ;  /* 0x000000012c007824 */ /* 0x040fe200078e0202 */
[CC--:B-1----:R-:W-:Y:S04]  /*8a50*/  LEA R6, P1, R3.reuse, R196.reuse, 0x2 ;  /* 0x000000c403067211 */ /* 0x0c2fe800078210ff */
[-C--:B------:R-:W-:Y:S01]  /*8a60*/  LEA.HI.X.SX32 R7, R3, R197.reuse, 0x2, P1 ;  /* 0x000000c503077211 */ /* 0x080fe200008f16ff */
[----:B------:R-:W-:Y:S01]  /*8a70*/  IMAD.IADD R3, R44, 0x1, R0 ;  /* 0x000000012c037824 */ /* 0x000fe200078e0200 */
[CC--:B---3--:R-:W-:Y:S03]  /*8a80*/  LEA R4, P0, R2.reuse, R196.reuse, 0x2 ;  /* 0x000000c402047211 */ /* 0x0c8fe600078010ff */
        /* <DEDUP_REMOVED lines=9> */
[CC--:B---3--:R-:W-:Y:S02]  /*8b20*/  LEA R8, P0, R2.reuse, R196.reuse, 0x2 ;  /* 0x000000c402087211 */ /* 0x0c8fe400078010ff */
[CC--:B----4-:R-:W-:Y:S01]  /*8b30*/  LEA R4, P1, R3.reuse, R196.reuse, 0x2 ;  /* 0x000000c403047211 */ /* 0x0d0fe200078210ff */
        /* <DEDUP_REMOVED lines=20> */
[----:B---3--:R-:W-:Y:S02]  /*8c80*/  IMAD.IADD R5, R44, 0x1, R0 ;  /* 0x000000012c057824 */ /* 0x008fe400078e0200 */
[----:B--2---:R-:W-:Y:S01]  /*8c90*/  IMAD.IADD R0, R186, 0x1, R185 ;  /* 0x00000001ba007824 */ /* 0x004fe200078e02b9 */
[----:B------:R-:W-:Y:S01]  /*8ca0*/  @UP3 UIADD3.X UR11, UR11, -0x1, URZ, UP0, !UPT ;  /* 0xffffffff0b0b3890 */ /* 0x000fe200087fe43f */
[CC--:B----4-:R-:W-:Y:S02]  /*8cb0*/  LEA R8, P2, R2.reuse, R196.reuse, 0x2 ;  /* 0x000000c402087211 */ /* 0x0d0fe400078410ff */
        /* <DEDUP_REMOVED lines=27> */
[----:B------:R-:W5:Y:S05]  /*8e70*/  LDSM.16.MT88.4 R24, [R184+0x19800] ;  /* 0x01980000b818783b */ /* 0x000f6a0000004200 */
        /* <DEDUP_REMOVED lines=20> */
[C---:B-----5:R-:W-:Y:S06]  /*8fc0*/  HMMA.16816.F32 R104, R24.reuse, R16, R104 ;  /* 0x000000101868723c */ /* 0x060fec0000001868 */
        /* <DEDUP_REMOVED lines=30> */
[----:B------:R2:W5:Y:S05]  /*91b0*/  LDSM.16.MT88.4 R16, [R0+0x3800] ;  /* 0x003800000010783b */ /* 0x00056a0000004200 */
        /* <DEDUP_REMOVED lines=23> */
.L_x_993:
        /* <DEDUP_REMOVED lines=55> */
[----:B-1----:R-:W-:Y:S01]  /*96a0*/  SHF.R.S32.HI R9, RZ, 0x1f, R19 ;  /* 0x0000001fff097819 */ /* 0x002fe20000011413 */
[----:B------:R-:W-:Y:S01]  /*96b0*/  FMUL.FTZ R125, R125, UR5 ;  /* 0x000000057d7d7c20 */ /* 0x000fe20008410000 */
[----:B------:R-:W-:Y:S01]  /*96c0*/  F2FP.F16.F32.PACK_AB R18, R18, R118 ;  /* 0x000000761212723e */ /* 0x000fe200000000ff */
[----:B------:R-:W-:Y:S01]  /*96d0*/  FMUL.FTZ R126, R126, UR5 ;  /* 0x000000057e7e7c20 */ /* 0x000fe20008410000 */
[----:B------:R-:W-:Y:S01]  /*96e0*/  FMUL.FTZ R127, R127, UR5 ;  /* 0x000000057f7f7c20 */ /* 0x000fe20008410000 */
[----:B------:R-:W-:Y:S01]  /*96f0*/  F2FP.F16.F32.PACK_AB R15, R15, R128 ;  /* 0x000000800f0f723e */ /* 0x000fe200000000ff */
[----:B------:R-:W-:Y:S01]  /*9700*/  ULDC.64 UR12, c[0x0][0x450] ;  /* 0x00011400000c7ab9 */ /* 0x000fe20000000a00 */
[----:B------:R-:W-:Y:S01]  /*9710*/  F2FP.F16.F32.PACK_AB R130, R131, R130 ;  /* 0x000000828382723e */ /* 0x000fe200000000ff */
[----:B------:R-:W-:Y:S01]  /*9720*/  ULDC.64 UR8, c[0x0][0x458] ;  /* 0x0001160000087ab9 */ /* 0x000fe20000000a00 */
[----:B------:R-:W-:Y:S01]  /*9730*/  F2FP.F16.F32.PACK_AB R17, R17, R120 ;  /* 0x000000781111723e */ /* 0x000fe200000000ff */
[----:B------:R-:W1:Y:S01]  /*9740*/  LDC.64 R12, c[0x0][0x438] ;  /* 0x00010e00ff0c7b82 */ /* 0x000e620000000a00 */
[----:B------:R-:W-:Y:S01]  /*9750*/  LEA.HI R9, R9, R19, RZ, 0x3 ;  /* 0x0000001309097211 */ /* 0x000fe200078f18ff */
[----:B------:R-:W-:Y:S01]  /*9760*/  ULDC.64 UR10, c[0x0][0x3f0] ;  /* 0x0000fc00000a7ab9 */ /* 0x000fe20000000a00 */
[----:B------:R-:W-:-:S02]  /*9770*/  F2FP.F16.F32.PACK_AB R16, R16, R122 ;  /* 0x0000007a1010723e */ /* 0x000fc400000000ff */
[----:B------:R-:W-:Y:S02]  /*9780*/  F2FP.F16.F32.PACK_AB R124, R125, R124 ;  /* 0x0000007c7d7c723e */ /* 0x000fe400000000ff */
[----:B------:R-:W-:Y:S02]  /*9790*/  F2FP.F16.F32.PACK_AB R126, R127, R126 ;  /* 0x0000007e7f7e723e */ /* 0x000fe400000000ff */
[----:B------:R-:W-:Y:S02]  /*97a0*/  F2FP.F16.F32.PACK_AB R68, R69, R68 ;  /* 0x000000444544723e */ /* 0x000fe400000000ff */
[----:B------:R-:W-:Y:S02]  /*97b0*/  SHF.R.S32.HI R0, RZ, 0x3, R9 ;  /* 0x00000003ff007819 */ /* 0x000fe40000011409 */
        /* <DEDUP_REMOVED lines=15> */
[----:B------:R-:W-:-:S04]  /*98b0*/  UIMAD UR5, UR44, UR12, URZ ;  /* 0x0000000c2c0572a4 */ /* 0x000fc8000f8e023f */
[----:B------:R-:W-:Y:S02]  /*98c0*/  UIMAD UR5, UR33, UR13, UR5 ;  /* 0x0000000d210572a4 */ /* 0x000fe4000f8e0205 */
[----:B------:R-:W-:Y:S01]  /*98d0*/  UIMAD UR44, UR44, UR8, URZ ;  /* 0x000000082c2c72a4 */ /* 0x000fe2000f8e023f */
[----:B--2---:R2:W-:Y:S04]  /*98e0*/  STS [R31], R5 ;  /* 0x000000051f007388 */ /* 0x0045e80000000800 */
[----:B------:R1:W-:Y:S04]  /*98f0*/  STS [R31+0x400], R4 ;  /* 0x000400041f007388 */ /* 0x0003e80000000800 */
        /* <DEDUP_REMOVED lines=8> */
[----:B------:R3:W-:Y:S01]  /*9980*/  STS [R26], R15 ;  /* 0x0000000f1a007388 */ /* 0x0007e20000000800 */
[----:B--2---:R-:W-:-:S03]  /*9990*/  LOP3.LUT R5, R9, 0xfffffff8, RZ, 0xc0, !PT ;  /* 0xfffffff809057812 */ /* 0x004fc600078ec0ff */
[----:B------:R-:W-:Y:S01]  /*99a0*/  STS [R25], R130 ;  /* 0x0000008219007388 */ /* 0x000fe20000000800 */
[----:B-1----:R-:W-:-:S03]  /*99b0*/  SHF.R.S32.HI R4, RZ, 0x1f, R0 ;  /* 0x0000001fff047819 */ /* 0x002fc60000011400 */
[----:B------:R-:W-:Y:S04]  /*99c0*/  STS [R24], R17 ;  /* 0x0000001118007388 */ /* 0x000fe80000000800 */
[----:B------:R1:W-:Y:S04]  /*99d0*/  STS [R23], R16 ;  /* 0x0000001017007388 */ /* 0x0003e80000000800 */
[----:B------:R-:W-:Y:S04]  /*99e0*/  STS [R22], R124 ;  /* 0x0000007c16007388 */ /* 0x000fe80000000800 */
[----:B------:R-:W-:Y:S01]  /*99f0*/  STS [R20], R126 ;  /* 0x0000007e14007388 */ /* 0x000fe20000000800 */
[----:B------:R-:W-:-:S03]  /*9a00*/  IMAD.IADD R19, R19, 0x1, -R5 ;  /* 0x0000000113137824 */ /* 0x000fc600078e0a05 */
[----:B------:R-:W-:Y:S01]  /*9a10*/  STS [R31+0x4000], R68 ;  /* 0x004000441f007388 */ /* 0x000fe20000000800 */
[C---:B------:R-:W-:Y:S01]  /*9a20*/  IMAD R5, R4.reuse, UR12, RZ ;  /* 0x0000000c04057c24 */ /* 0x040fe2000f8e02ff */
[----:B---3--:R-:W2:Y:S02]  /*9a30*/  LDC.64 R14, c[0x0][0x440] ;  /* 0x00011000ff0e7b82 */ /* 0x008ea40000000a00 */
[----:B------:R-:W-:Y:S01]  /*9a40*/  STS [R31+0x4400], R70 ;  /* 0x004400461f007388 */ /* 0x000fe20000000800 */
[----:B------:R-:W-:-:S03]  /*9a50*/  IMAD R4, R4, UR8, RZ ;  /* 0x0000000804047c24 */ /* 0x000fc6000f8e02ff */
[----:B------:R-:W-:Y:S04]  /*9a60*/  STS [R33+0x4000], R80 ;  /* 0x0040005021007388 */ /* 0x000fe80000000800 */
[----:B------:R-:W-:Y:S01]  /*9a70*/  STS [R32+0x4000], R82 ;  /* 0x0040005220007388 */ /* 0x000fe20000000800 */
[C---:B------:R-:W-:Y:S01]  /*9a80*/  IMAD.WIDE.U32 R2, R0.reuse, UR12, RZ ;  /* 0x0000000c00027c25 */ /* 0x040fe2000f8e00ff */
[----:B------:R-:W-:Y:S01]  /*9a90*/  MOV R8, UR12 ;  /* 0x0000000c00087c02 */ /* 0x000fe20008000f00 */
[----:B-1----:R-:W1:Y:S01]  /*9aa0*/  LDC.64 R16, c[0x0][0x470] ;  /* 0x00011c00ff107b82 */ /* 0x002e620000000a00 */
[----:B------:R-:W-:Y:S04]  /*9ab0*/  STS [R31+0x6000], R72 ;  /* 0x006000481f007388 */ /* 0x000fe80000000800 */
[----:B------:R-:W-:Y:S01]  /*9ac0*/  STS [R31+0x6400], R74 ;  /* 0x0064004a1f007388 */ /* 0x000fe20000000800 */
[----:B------:R-:W-:-:S03]  /*9ad0*/  IMAD R9, R0, UR13, R5 ;  /* 0x0000000d00097c24 */ /* 0x000fc6000f8e0205 */
[----:B------:R-:W-:Y:S01]  /*9ae0*/  STS [R30+0x4000], R76 ;  /* 0x0040004c1e007388 */ /* 0x000fe20000000800 */
[----:B------:R-:W-:-:S03]  /*9af0*/  IMAD R10, R0, UR9, R4 ;  /* 0x00000009000a7c24 */ /* 0x000fc6000f8e0204 */
[----:B------:R-:W-:Y:S01]  /*9b00*/  STS [R29+0x4000], R78 ;  /* 0x0040004e1d007388 */ /* 0x000fe20000000800 */
[----:B------:R-:W-:-:S03]  /*9b10*/  IMAD.WIDE.U32 R4, R0, UR8, RZ ;  /* 0x0000000800047c25 */ /* 0x000fc6000f8e00ff */
[----:B------:R-:W-:Y:S04]  /*9b20*/  STS [R28+0x4000], R84 ;  /* 0x004000541c007388 */ /* 0x000fe80000000800 */
[----:B------:R-:W-:Y:S04]  /*9b30*/  STS [R27+0x4000], R86 ;  /* 0x004000561b007388 */ /* 0x000fe80000000800 */
[----:B------:R-:W-:Y:S01]  /*9b40*/  STS [R26+0x4000], R96 ;  /* 0x004000601a007388 */ /* 0x000fe20000000800 */
[----:B------:R-:W-:Y:S02]  /*9b50*/  IMAD.IADD R7, R5, 0x1, R10 ;  /* 0x0000000105077824 */ /* 0x000fe400078e020a */
[----:B------:R-:W3:Y:S01]  /*9b60*/  LDC.64 R10, c[0x0][0x468] ;  /* 0x00011a00ff0a7b82 */ /* 0x000ee20000000a00 */
[----:B------:R-:W-:Y:S04]  /*9b70*/  STS [R25+0x4000], R98 ;  /* 0x0040006219007388 */ /* 0x000fe80000000800 */
[----:B------:R-:W-:Y:S04]  /*9b80*/  STS [R24+0x4000], R88 ;  /* 0x0040005818007388 */ /* 0x000fe80000000800 */
[----:B------:R-:W-:Y:S04]  /*9b90*/  STS [R23+0x4000], R90 ;  /* 0x0040005a17007388 */ /* 0x000fe80000000800 */
[----:B------:R-:W-:Y:S01]  /*9ba0*/  STS [R22+0x4000], R92 ;  /* 0x0040005c16007388 */ /* 0x000fe20000000800 */
[----:B------:R-:W-:-:S03]  /*9bb0*/  IMAD.IADD R3, R3, 0x1, R9 ;  /* 0x0000000103037824 */ /* 0x000fc600078e0209 */
[----:B------:R-:W-:Y:S01]  /*9bc0*/  STS [R20+0x4000], R94 ;  /* 0x0040005e14007388 */ /* 0x000fe20000000800 */
[----:B------:R-:W-:-:S04]  /*9bd0*/  IMAD.WIDE.U32 R8, R8, UR33, R2 ;  /* 0x0000002108087c25 */ /* 0x000fc8000f8e0002 */
[----:B------:R-:W-:Y:S02]  /*9be0*/  IMAD.SHL.U32 R2, R19, 0x8, RZ ;  /* 0x0000000813027824 */ /* 0x000fe400078e00ff */
[----:B------:R-:W-:-:S03]  /*9bf0*/  IMAD R0, R12, UR29, RZ ;  /* 0x0000001d0c007c24 */ /* 0x000fc6000f8e02ff */
[----:B------:R-:W-:Y:S01]  /*9c00*/  SHF.R.S32.HI R3, RZ, 0x1f, R2 ;  /* 0x0000001fff037819 */ /* 0x000fe20000011402 */
[----:B------:R-:W-:Y:S02]  /*9c10*/  IMAD.MOV.U32 R6, RZ, RZ, R4 ;  /* 0x000000ffff067224 */ /* 0x000fe400078e0004 */
        /* <DEDUP_REMOVED lines=11> */
[----:B------:R-:W-:Y:S01]  /*9cd0*/  IADD3 R8, P0, R4, R8, RZ ;  /* 0x0000000804087210 */ /* 0x000fe20007f1e0ff */
[----:B------:R-:W2:Y:S02]  /*9ce0*/  LDS.128 R44, [R0+0xc000] ;  /* 0x00c00000002c7984 */ /* 0x000ea40000000c00 */
[----:B------:R-:W-:Y:S02]  /*9cf0*/  IMAD.IADD R5, R5, 0x1, R11 ;  /* 0x0000000105057824 */ /* 0x000fe400078e020b */
[----:B------:R-:W3:Y:S04]  /*9d00*/  LDS.128 R40, [R0+0xd000] ;  /* 0x00d0000000287984 */ /* 0x000ee80000000c00 */
[----:B------:R-:W4:Y:S01]  /*9d10*/  LDS.128 R36, [R0+0xe000] ;  /* 0x00e0000000247984 */ /* 0x000f220000000c00 */
[----:B------:R-:W-:Y:S01]  /*9d20*/  IADD3 R3, R3, R10, RZ ;  /* 0x0000000a03037210 */ /* 0x000fe20007ffe0ff */
[----:B-1----:R-:W-:Y:S01]  /*9d30*/  IMAD R4, R16, UR32, RZ ;  /* 0x0000002010047c24 */ /* 0x002fe2000f8e02ff */
[----:B------:R-:W-:Y:S01]  /*9d40*/  IADD3.X R10, R5, UR5, R9, P0, !PT ;  /* 0x00000005050a7c10 */ /* 0x000fe200087fe409 */
[----:B------:R-:W1:Y:S02]  /*9d50*/  LDS.128 R32, [R0+0xf000] ;  /* 0x00f0000000207984 */ /* 0x000e640000000c00 */
[----:B------:R-:W-:-:S02]  /*9d60*/  IMAD R9, R17, UR23, R4 ;  /* 0x0000001711097c24 */ /* 0x000fc4000f8e0204 */
[----:B------:R-:W5:Y:S01]  /*9d70*/  LDS.128 R28, [R0+0x10000] ;  /* 0x01000000001c7984 */ /* 0x000f620000000c00 */
[----:B------:R-:W-:-:S03]  /*9d80*/  IMAD.WIDE.U32 R4, R16, UR23, R2 ;  /* 0x0000001710047c25 */ /* 0x000fc6000f8e0002 */
[----:B------:R-:W5:Y:S01]  /*9d90*/  LDS.128 R24, [R0+0x11000] ;  /* 0x0110000000187984 */ /* 0x000f620000000c00 */
[----:B------:R-:W-:-:S03]  /*9da0*/  IMAD.U32 R12, RZ, RZ, UR8 ;  /* 0x00000008ff0c7e24 */ /* 0x000fc6000f8e00ff */
[----:B------:R-:W5:Y:S04]  /*9db0*/  LDS.128 R20, [R0+0x12000] ;  /* 0x0120000000147984 */ /* 0x000f680000000c00 */
[----:B------:R2:W5:Y:S01]  /*9dc0*/  LDS.128 R16, [R0+0x13000] ;  /* 0x0130000000107984 */ /* 0x0005620000000c00 */
[----:B------:R-:W-:Y:S01]  /*9dd0*/  IMAD.WIDE.U32 R6, R12, UR33, R6 ;  /* 0x000000210c067c25 */ /* 0x000fe2000f8e0006 */
[----:B------:R-:W-:Y:S01]  /*9de0*/  UIMAD UR33, UR33, UR9, UR44 ;  /* 0x00000009212172a4 */ /* 0x000fe2000f8e022c */
[C---:B------:R-:W-:Y:S01]  /*9df0*/  LEA R2, P1, R8.reuse, UR10, 0x1 ;  /* 0x0000000a08027c11 */ /* 0x040fe2000f8208ff */
[----:B------:R-:W-:Y:S01]  /*9e00*/  USHF.L.U32 UR5, UR12, 0x6, URZ ;  /* 0x000000060c057899 */ /* 0x000fe2000800063f */
[----:B------:R-:W-:Y:S01]  /*9e10*/  IMAD.IADD R5, R5, 0x1, R9 ;  /* 0x0000000105057824 */ /* 0x000fe200078e0209 */
[----:B------:R-:W-:Y:S01]  /*9e20*/  USHF.L.U64.HI UR12, UR12, 0x6, UR13 ;  /* 0x000000060c0c7899 */ /* 0x000fe2000801020d */
[----:B------:R-:W-:Y:S01]  /*9e30*/  LEA.HI.X R3, R8, UR11, R10, 0x1, P1 ;  /* 0x0000000b08037c11 */ /* 0x000fe200088f0c0a */
[----:B------:R-:W-:Y:S01]  /*9e40*/  ULDC.64 UR10, c[0x0][0x3f8] ;  /* 0x0000fe00000a7ab9 */ /* 0x000fe20000000a00 */
[----:B------:R-:W-:Y:S01]  /*9e50*/  USHF.L.U32 UR13, UR8, 0x6, URZ ;  /* 0x00000006080d7899 */ /* 0x000fe2000800063f */
[----:B------:R-:W-:Y:S01]  /*9e60*/  IADD3 R8, P1, R2, UR5, RZ ;  /* 0x0000000502087c10 */ /* 0x000fe2000ff3e0ff */
[----:B------:R-:W-:-:S03]  /*9e70*/  USHF.L.U64.HI UR8, UR8, 0x6, UR9 ;  /* 0x0000000608087899 */ /* 0x000fc60008010209 */
[----:B------:R-:W-:Y:S02]  /*9e80*/  IADD3.X R9, R3, UR12, RZ, P1, !PT ;  /* 0x0000000c03097c10 */ /* 0x000fe40008ffe4ff */
[----:B--2---:R-:W-:-:S04]  /*9e90*/  IADD3 R0, P0, R4, R6, RZ ;  /* 0x0000000604007210 */ /* 0x004fc80007f1e0ff */
[----:B------:R-:W-:Y:S02]  /*9ea0*/  IADD3.X R6, R5, UR33, R7, P0, !PT ;  /* 0x0000002105067c10 */ /* 0x000fe400087fe407 */
[----:B------:R-:W-:-:S04]  /*9eb0*/  LEA R10, P0, R0, UR10, 0x1 ;  /* 0x0000000a000a7c11 */ /* 0x000fc8000f8008ff */
[----:B------:R-:W-:Y:S02]  /*9ec0*/  LEA.HI.X R11, R0, UR11, R6, 0x1, P0 ;  /* 0x0000000b000b7c11 */ /* 0x000fe400080f0c06 */
[----:B------:R-:W-:Y:S02]  /*9ed0*/  IADD3 R6, P1, R8, UR5, RZ ;  /* 0x0000000508067c10 */ /* 0x000fe4000ff3e0ff */
[----:B------:R-:W-:Y:S01]  /*9ee0*/  IADD3 R4, P0, R10, UR13, RZ ;  /* 0x0000000d0a047c10 */ /* 0x000fe2000ff1e0ff */
[----:B------:R2:W-:Y:S01]  /*9ef0*/  STG.E.128 desc[UR40][R2.64], R44 ;  /* 0x0000002c02007986 */ /* 0x0005e2000c101d28 */
[----:B------:R-:W-:Y:S02]  /*9f00*/  IADD3.X R7, R9, UR12, RZ, P1, !PT ;  /* 0x0000000c09077c10 */ /* 0x000fe40008ffe4ff */
[----:B------:R-:W-:Y:S02]  /*9f10*/  IADD3.X R5, R11, UR8, RZ, P0, !PT ;  /* 0x000000080b057c10 */ /* 0x000fe400087fe4ff */
[----:B------:R-:W-:Y:S01]  /*9f20*/  IADD3 R12, P1, R6, UR5, RZ ;  /* 0x00000005060c7c10 */ /* 0x000fe2000ff3e0ff */
[----:B---3--:R-:W-:Y:S03]  /*9f30*/  STG.E.128 desc[UR40][R8.64], R40 ;  /* 0x0000002808007986 */ /* 0x008fe6000c101d28 */
[----:B------:R-:W-:Y:S01]  /*9f40*/  IADD3.X R13, R7, UR12, RZ, P1, !PT ;  /* 0x0000000c070d7c10 */ /* 0x000fe20008ffe4ff */
[----:B----4-:R3:W-:Y:S04]  /*9f50*/  STG.E.128 desc[UR40][R6.64], R36 ;  /* 0x0000002406007986 */ /* 0x0107e8000c101d28 */
[----:B-1----:R1:W-:Y:S04]  /*9f60*/  STG.E.128 desc[UR40][R12.64], R32 ;  /* 0x000000200c007986 */ /* 0x0023e8000c101d28 */
[----:B-----5:R1:W-:Y:S01]  /*9f70*/  STG.E.128 desc[UR40][R10.64], R28 ;  /* 0x0000001c0a007986 */ /* 0x0203e2000c101d28 */
[----:B--2---:R-:W-:-:S04]  /*9f80*/  IADD3 R2, P0, R4, UR13, RZ ;  /* 0x0000000d04027c10 */ /* 0x004fc8000ff1e0ff */
[----:B------:R-:W-:Y:S02]  /*9f90*/  IADD3.X R3, R5, UR8, RZ, P0, !PT ;  /* 0x0000000805037c10 */ /* 0x000fe400087fe4ff */
[----:B---3--:R-:W-:Y:S01]  /*9fa0*/  IADD3 R6, P0, R2, UR13, RZ ;  /* 0x0000000d02067c10 */ /* 0x008fe2000ff1e0ff */
[----:B------:R1:W-:Y:S03]  /*9fb0*/  STG.E.128 desc[UR40][R4.64], R24 ;  /* 0x0000001804007986 */ /* 0x0003e6000c101d28 */
[----:B------:R-:W-:Y:S01]  /*9fc0*/  IADD3.X R7, R3, UR8, RZ, P0, !PT ;  /* 0x0000000803077c10 */ /* 0x000fe200087fe4ff */
[----:B------:R1:W-:Y:S04]  /*9fd0*/  STG.E.128 desc[UR40][R2.64], R20 ;  /* 0x0000001402007986 */ /* 0x0003e8000c101d28 */
[----:B------:R1:W-:Y:S04]  /*9fe0*/  STG.E.128 desc[UR40][R6.64], R16 ;  /* 0x0000001006007986 */ /* 0x0003e8000c101d28 */
.L_x_990:
        /* <DEDUP_REMOVED lines=11> */
.L_x_997:
[----:B------:R-:W-:Y:S05]  /*a0a0*/  EXIT ;  /* 0x000000000000794d */ /* 0x000fea0003800000 */
.L_x_999:
        /* <DEDUP_REMOVED lines=13> */
.L_x_1278:


//--------------------- .text._ZN5flash44flash_bwd_dq_dk_dv_loop_seqk_parallel_kernelI23Flash_bwd_kernel_traitsILi64ELi128ELi128ELi8ELi4ELi4ELi4ELb0ELb0EN7cutlass6half_tE19Flash_kernel_traitsILi64ELi128ELi128ELi8ES3_EELb1ELb1ELb0ELb0ELb0ELb1ELb0EEEvNS_16Flash_bwd_paramsE --------------------------
	.section	.text._ZN5flash44flash_bwd_dq_dk_dv_loop_seqk_parallel_kernelI23Flash_bwd_kernel_traitsILi64ELi128ELi128ELi8ELi4ELi4ELi4ELb0ELb0EN7cutlass6half_tE19Flash_kernel_traitsILi64ELi128ELi128ELi8ES3_EELb1ELb1ELb0ELb0ELb0ELb1ELb0EEEvNS_16Flash_bwd_paramsE,"ax",@progbits
	.align	128
        .global         _ZN5flash44flash_bwd_dq_dk_dv_loop_seqk_parallel_kernelI23Flash_bwd_kernel_traitsILi64ELi128ELi128ELi8ELi4ELi4ELi4ELb0ELb0EN7cutlass6half_tE19Flash_kernel_traitsILi64ELi128ELi128ELi8ES3_EELb1ELb1ELb0ELb0ELb0ELb1ELb0EEEvNS_16Flash_bwd_paramsE
        .type           _ZN5flash44flash_bwd_dq_dk_dv_loop_seqk_parallel_kernelI23Flash_bwd_kernel_traitsILi64ELi128ELi128ELi8ELi4ELi4ELi4ELb0ELb0EN7cutlass6half_tE19Flash_kernel_traitsILi64ELi128ELi128ELi8ES3_EELb1ELb1ELb0ELb0ELb0ELb1ELb0EEEvNS_16Flash_bwd_paramsE,@function
        .size           _ZN5flash44flash_bwd_dq_dk_dv_loop_seqk_parallel_kernelI23Flash_bwd_kernel_traitsILi64ELi128ELi128ELi8ELi4ELi4ELi4ELb0ELb0EN7cutlass6half_tE19Flash_kernel_traitsILi64ELi128ELi128ELi8ES3_EELb1ELb1ELb0ELb0ELb0ELb1ELb0EEEvNS_16Flash_bwd_paramsE,(.L_x_1279 - _ZN5flash44flash_bwd_dq_dk_dv_loop_seqk_parallel_kernelI23Flash_bwd_kernel_traitsILi64ELi128ELi128ELi8ELi4ELi4ELi4ELb0ELb0EN7cutlass6half_tE19Flash_kernel_traitsILi64ELi128ELi128ELi8ES3_EELb1ELb1ELb0ELb0ELb0ELb1ELb0EEEvNS_16Flash_bwd_paramsE)
        .other          _ZN5flash44flash_bwd_dq_dk_dv_loop_seqk_parallel_kernelI23Flash_bwd_kernel_traitsILi64ELi128ELi128ELi8ELi4ELi4ELi4ELb0ELb0EN7cutlass6half_tE19Flash_kernel_traitsILi64ELi128ELi128ELi8ES3_EELb1ELb1ELb0ELb0ELb0ELb1ELb0EEEvNS_16Flash_bwd_paramsE,@"STO_CUDA_ENTRY STV_DEFAULT"
_ZN5flash44flash_bwd_dq_dk_dv_loop_seqk_parallel_kernelI23Flash_bwd_kernel_traitsILi64ELi128ELi128ELi8ELi4ELi4ELi4ELb0ELb0EN7cutlass6half_tE19Flash_kernel_traitsILi64ELi128ELi128ELi8ES3_EELb1ELb1ELb0ELb0ELb0ELb1ELb0EEEvNS_16Flash_bwd_paramsE:
.text._ZN5flash44flash_bwd_dq_dk_dv_loop_seqk_parallel_kernelI23Flash_bwd_kernel_traitsILi64ELi128ELi128ELi8ELi4ELi4ELi4ELb0ELb0EN7cutlass6half_tE19Flash_kernel_traitsILi64ELi128ELi128ELi8ES3_EELb1ELb1ELb0ELb0ELb0ELb1ELb0EEEvNS_16Flash_bwd_paramsE:
        /* <DEDUP_REMOVED lines=16> */
[----:B------:R-:W-:Y:S01]  /*0100*/  IMAD.MOV.U32 R230, RZ, RZ, 0x20 ;  /* 0x00000020ffe67424 */ /* 0x000fe200078e00ff */
[----:B------:R-:W-:Y:S01]  /*0110*/  ULDC.64 UR8, c[0x0][0x208] ;  /* 0x0000820000087ab9 */ /* 0x000fe20000000a00 */
[----:B------:R-:W-:-:S04]  /*0120*/  IMAD.MOV.U32 R228, RZ, RZ, -0x10 ;  /* 0xfffffff0ffe47424 */ /* 0x000fc800078e00ff */
[----:B------:R-:W4:Y:S08]  /*0130*/  S2UR UR4, SR_CgaCtaId ;  /* 0x00000000000479c3 */ /* 0x000f300000008800 */
[----:B------:R-:W5:Y:S01]  /*0140*/  S2UR UR49, SR_CTAID.Y ;  /* 0x00000000003179c3 */ /* 0x000f620000002600 */
[----:B---3--:R-:W-:Y:S01]  /*0150*/  USHF.R.S32.HI UR6, URZ, 0x1f, UR59 ;  /* 0x0000001f3f067899 */ /* 0x008fe2000801143b */
[----:B--2---:R-:W-:Y:S01]  /*0160*/  SHF.R.S32.HI R4, RZ, 0x1f, R11 ;  /* 0x0000001fff047819 */ /* 0x004fe2000001140b */
[----:B----4-:R-:W-:-:S03]  /*0170*/  ULEA UR4, UR4, UR5, 0x18 ;  /* 0x0000000504047291 */ /* 0x010fc6000f8ec03f */
[CC--:B------:R-:W-:Y:S02]  /*0180*/  LEA.HI R2, R4.reuse, R11.reuse, RZ, 0x5 ;  /* 0x0000000b04027211 */ /* 0x0c0fe400078f28ff */
[----:B------:R-:W-:Y:S02]  /*0190*/  LEA.HI R10, R4, R11, RZ, 0x3 ;  /* 0x0000000b040a7211 */ /* 0x000fe400078f18ff */
[--C-:B------:R-:W-:Y:S01]  /*01a0*/  SHF.R.S32.HI R3, RZ, 0x5, R2.reuse ;  /* 0x00000005ff037819 */ /* 0x100fe20000011402 */
[----:B-----5:R-:W-:Y:S01]  /*01b0*/  USHF.L.U32 UR5, UR49, 0x7, URZ ;  /* 0x0000000731057899 */ /* 0x020fe2000800063f */
[----:B-1----:R-:W-:Y:S02]  /*01c0*/  SHF.R.S32.HI R0, RZ, 0x1f, R2 ;  /* 0x0000001fff007819 */ /* 0x002fe40000011402 */
[----:B------:R-:W-:Y:S02]  /*01d0*/  LOP3.LUT R5, R10, 0xfffffff8, RZ, 0xc0, !PT ;  /* 0xfffffff80a057812 */ /* 0x000fe400078ec0ff */
[----:B------:R-:W-:-:S02]  /*01e0*/  LOP3.LUT R7, R2, 0xffffffe0, RZ, 0xc0, !PT ;  /* 0xffffffe002077812 */ /* 0x000fc400078ec0ff */
[CC--:B------:R-:W-:Y:S02]  /*01f0*/  LEA.HI R8, R4.reuse, R11.reuse, RZ, 0x4 ;  /* 0x0000000b04087211 */ /* 0x0c0fe400078f20ff */
[CC--:B------:R-:W-:Y:S02]  /*0200*/  LEA.HI R245, R4.reuse, R11.reuse, RZ, 0x7 ;  /* 0x0000000b04f57211 */ /* 0x0c0fe400078f38ff */
[----:B------:R-:W-:Y:S02]  /*0210*/  LEA.HI R13, R4, R11, RZ, 0x6 ;  /* 0x0000000b040d7211 */ /* 0x000fe400078f30ff */
[----:B------:R-:W-:Y:S01]  /*0220*/  LEA.HI R2, R0, R3, RZ, 0x2 ;  /* 0x0000000300027211 */ /* 0x000fe200078f10ff */
[C---:B------:R-:W-:Y:S01]  /*0230*/  IMAD.IADD R0, R11.reuse, 0x1, -R5 ;  /* 0x000000010b007824 */ /* 0x040fe200078e0a05 */
[----:B------:R-:W-:Y:S02]  /*0240*/  LEA.HI R4, R4, R11, RZ, 0x2 ;  /* 0x0000000b04047211 */ /* 0x000fe400078f10ff */
[----:B------:R-:W-:Y:S01]  /*0250*/  LOP3.LUT R5, R2, 0xfffffffc, RZ, 0xc0, !PT ;  /* 0xfffffffc02057812 */ /* 0x000fe200078ec0ff */
[----:B------:R-:W-:Y:S01]  /*0260*/  IMAD.IADD R2, R11, 0x1, -R7 ;  /* 0x000000010b027824 */ /* 0x000fe200078e0a07 */
[----:B------:R-:W-:-:S02]  /*0270*/  LOP3.LUT R9, R8, 0xfffffff0, RZ, 0xc0, !PT ;  /* 0xfffffff008097812 */ /* 0x000fc400078ec0ff */
[----:B------:R-:W-:Y:S01]  /*0280*/  LOP3.LUT R12, R4, 0x7ffffffc, RZ, 0xc0, !PT ;  /* 0x7ffffffc040c7812 */ /* 0x000fe200078ec0ff */
[----:B------:R-:W-:Y:S01]  /*0290*/  IMAD.IADD R251, R3, 0x1, -R5 ;  /* 0x0000000103fb7824 */ /* 0x000fe200078e0a05 */
[----:B------:R-:W-:Y:S01]  /*02a0*/  SHF.R.S32.HI R6, RZ, 0x4, R8 ;  /* 0x00000004ff067819 */ /* 0x000fe20000011408 */
[C---:B------:R-:W-:Y:S01]  /*02b0*/  IMAD.IADD R9, R11.reuse, 0x1, -R9 ;  /* 0x000000010b097824 */ /* 0x040fe200078e0a09 */
[----:B------:R-:W-:Y:S01]  /*02c0*/  SHF.R.S32.HI R7, RZ, 0x2, R4 ;  /* 0x00000002ff077819 */ /* 0x000fe20000011404 */
[----:B------:R-:W-:Y:S01]  /*02d0*/  IMAD.IADD R12, R11, 0x1, -R12 ;  /* 0x000000010b0c7824 */ /* 0x000fe200078e0a0c */
[----:B------:R-:W-:Y:S02]  /*02e0*/  LEA.HI R3, R8, R6, RZ, 0x1 ;  /* 0x0000000608037211 */ /* 0x000fe400078f08ff */
[----:B------:R-:W-:Y:S02]  /*02f0*/  SHF.R.S32.HI R11, RZ, 0x3, R10 ;  /* 0x00000003ff0b7819 */ /* 0x000fe4000001140a */
[----:B------:R-:W-:-:S02]  /*0300*/  SHF.R.S32.HI R8, RZ, 0x1f, R2 ;  /* 0x0000001fff087819 */ /* 0x000fc40000011402 */
[----:B------:R-:W-:Y:S02]  /*0310*/  LOP3.LUT R5, R3, 0xfffffffe, RZ, 0xc0, !PT ;  /* 0xfffffffe03057812 */ /* 0x000fe400078ec0ff */
[----:B------:R-:W-:Y:S01]  /*0320*/  LEA.HI R8, R8, R2, RZ, 0x2 ;  /* 0x0000000208087211 */ /* 0x000fe200078f10ff */
[----:B------:R-:W-:Y:S01]  /*0330*/  IMAD.SHL.U32 R2, R11, 0x40, RZ ;  /* 0x000000400b027824 */ /* 0x000fe200078e00ff */
[----:B------:R-:W-:Y:S01]  /*0340*/  SHF.R.S32.HI R3, RZ, 0x1f, R4 ;  /* 0x0000001fff037819 */ /* 0x000fe20000011404 */
[----:B------:R-:W-:Y:S01]  /*0350*/  IMAD.IADD R188, R6, 0x1, -R5 ;  /* 0x0000000106bc7824 */ /* 0x000fe200078e0a05 */
[C---:B------:R-:W-:Y:S01]  /*0360*/  LOP3.LUT P4, RZ, R0.reuse, 0x2, RZ, 0xc0, !PT ;  /* 0x0000000200ff7812 */ /* 0x040fe2000788c0ff */
[----:B------:R-:W-:Y:S01]  /*0370*/  IMAD.SHL.U32 R5, R0, 0x8, RZ ;  /* 0x0000000800057824 */ /* 0x000fe200078e00ff */
[----:B------:R-:W-:Y:S01]  /*0380*/  LEA.HI R3, R3, R7, RZ, 0x3 ;  /* 0x0000000703037211 */ /* 0x000fe200078f18ff */
[----:B------:R-:W-:Y:S01]  /*0390*/  IMAD.SHL.U32 R176, R188, 0x200, RZ ;  /* 0x00000200bcb07824 */ /* 0x000fe200078e00ff */
[----:B------:R-:W-:-:S02]  /*03a0*/  LOP3.LUT R2, R2, 0x1c0, RZ, 0xc0, !PT ;  /* 0x000001c002027812 */ /* 0x000fc400078ec0ff */
[----:B------:R-:W-:Y:S02]  /*03b0*/  LOP3.LUT R3, R3, 0xfffffff8, RZ, 0xc0, !PT ;  /* 0xfffffff803037812 */ /* 0x000fe400078ec0ff */
[----:B------:R-:W-:Y:S02]  /*03c0*/  LOP3.LUT R5, R2, 0x38, R5, 0xf8, !PT ;  /* 0x0000003802057812 */ /* 0x000fe400078ef805 */
[C---:B------:R-:W-:Y:S01]  /*03d0*/  LOP3.LUT P3, RZ, R0.reuse, 0x4, RZ, 0xc0, !PT ;  /* 0x0000000400ff7812 */ /* 0x040fe2000786c0ff */
[----:B------:R-:W-:Y:S01]  /*03e0*/  IMAD.SHL.U32 R0, R0, 0x40, RZ ;  /* 0x0000004000007824 */ /* 0x000fe200078e00ff */
[----:B------:R-:W-:Y:S01]  /*03f0*/  SHF.R.U32.HI R2, RZ, 0x3, R2 ;  /* 0x00000003ff027819 */ /* 0x000fe20000011602 */
[----:B------:R-:W-:Y:S01]  /*0400*/  IMAD.IADD R3, R7, 0x1, -R3 ;  /* 0x0000000107037824 */ /* 0x000fe200078e0a03 */
[----:B------:R-:W-:Y:S02]  /*0410*/  SHF.R.S32.HI R4, RZ, 0x1f, R9 ;  /* 0x0000001fff047819 */ /* 0x000fe40000011409 */
[----:B------:R-:W-:Y:S01]  /*0420*/  LOP3.LUT R7, R5, R2, RZ, 0x3c, !PT ;  /* 0x0000000205077212 */ /* 0x000fe200078e3cff */
[----:B------:R-:W-:Y:S01]  /*0430*/  IMAD.SHL.U32 R2, R251, 0x10, RZ ;  /* 0x00000010fb027824 */ /* 0x000fe200078e00ff */
[----:B------:R-:W-:Y:S01]  /*0440*/  LOP3.LUT R0, R0, 0x1c0, RZ, 0xc0, !PT ;  /* 0x000001c000007812 */ /* 0x000fe200078ec0ff */
[----:B------:R-:W-:Y:S01]  /*0450*/  IMAD.SHL.U32 R5, R13, 0x8, RZ ;  /* 0x000000080d057824 */ /* 0x000fe200078e00ff */
[----:B------:R-:W-:-:S02]  /*0460*/  LEA.HI R11, R4, R9, RZ, 0x3 ;  /* 0x00000009040b7211 */ /* 0x000fc400078f18ff */
[----:B------:R-:W-:Y:S02]  /*0470*/  LEA.HI.SX32 R236, R8, R2, 0x1e ;  /* 0x0000000208ec7211 */ /* 0x000fe400078ff2ff */
[----:B------:R-:W-:Y:S02]  /*0480*/  LOP3.LUT R6, R0, 0x30, R2, 0xf8, !PT ;  /* 0x0000003000067812 */ /* 0x000fe400078ef802 */
[----:B------:R-:W-:Y:S02]  /*0490*/  LOP3.LUT R2, R3, 0x1, RZ, 0xc0, !PT ;  /* 0x0000000103027812 */ /* 0x000fe400078ec0ff */
[----:B------:R-:W-:Y:S02]  /*04a0*/  LOP3.LUT R4, R11, 0xfffffff8, RZ, 0xc0, !PT ;  /* 0xfffffff80b047812 */ /* 0x000fe400078ec0ff */
[----:B------:R-:W-:Y:S02]  /*04b0*/  ISETP.NE.U32.AND P0, PT, R2, 0x1, PT ;  /* 0x000000010200780c */ /* 0x000fe40003f05070 */
[----:B------:R-:W-:Y:S01]  /*04c0*/  SHF.R.S32.HI R245, RZ, 0x7, R245 ;  /* 0x00000007fff57819 */ /* 0x000fe200000114f5 */
[----:B------:R-:W-:Y:S01]  /*04d0*/  IMAD.IADD R14, R9, 0x1, -R4 ;  /* 0x00000001090e7824 */ /* 0x000fe200078e0a04 */
[----:B------:R-:W-:-:S02]  /*04e0*/  LOP3.LUT R180, R0, 0x8, R10, 0xf8, !PT ;  /* 0x0000000800b47812 */ /* 0x000fc400078ef80a */
[----:B------:R-:W-:Y:S01]  /*04f0*/  SHF.R.U32.HI R0, RZ, 0x3, R0 ;  /* 0x00000003ff007819 */ /* 0x000fe20000011600 */
[----:B------:R-:W-:Y:S01]  /*0500*/  IMAD R4, R245, 0x1000, R176 ;  /* 0x00001000f5047824 */ /* 0x000fe200078e02b0 */
[----:B------:R-:W-:Y:S01]  /*0510*/  LOP3.LUT R2, R6, 0x8, R10, 0xf8, !PT ;  /* 0x0000000806027812 */ /* 0x000fe200078ef80a */
[----:B------:R-:W-:Y:S01]  /*0520*/  STL [R1], R14 ;  /* 0x0000000e01007387 */ /* 0x000fe20000100800 */
[C---:B------:R-:W-:Y:S01]  /*0530*/  R2P PR, R3.reuse, 0x6 ;  /* 0x0000000603007804 */ /* 0x040fe20000000000 */
[----:B------:R-:W-:Y:S01]  /*0540*/  IMAD.SHL.U32 R3, R3, 0x40, RZ ;  /* 0x0000004003037824 */ /* 0x000fe200078e00ff */
[----:B------:R-:W-:Y:S01]  /*0550*/  LOP3.LUT R176, R176, R2, R0, 0xf6, !PT ;  /* 0x00000002b0b07212 */ /* 0x000fe200078ef600 */
[----:B------:R-:W-:Y:S01]  /*0560*/  IMAD.SHL.U32 R2, R245, 0x8, RZ ;  /* 0x00000008f5027824 */ /* 0x000fe200078e00ff */
[----:B------:R-:W-:Y:S02]  /*0570*/  LOP3.LUT R180, R180, R0, RZ, 0x3c, !PT ;  /* 0x00000000b4b47212 */ /* 0x000fe400078e3cff */
[----:B------:R-:W-:-:S02]  /*0580*/  LOP3.LUT R0, R3, 0x1c0, RZ, 0xc0, !PT ;  /* 0x000001c003007812 */ /* 0x000fc400078ec0ff */
[----:B------:R-:W-:Y:S01]  /*0590*/  LOP3.LUT R250, R7, 0xfffffe00, R5, 0xf8, !PT ;  /* 0xfffffe0007fa7812 */ /* 0x000fe200078ef805 */
[----:B------:R-:W-:Y:S01]  /*05a0*/  IMAD.SHL.U32 R5, R188, 0x10, RZ ;  /* 0x00000010bc057824 */ /* 0x000fe200078e00ff */
[----:B------:R-:W-:Y:S01]  /*05b0*/  LOP3.LUT R2, R2, 0x8, RZ, 0xc0, !PT ;  /* 0x0000000802027812 */ /* 0x000fe200078ec0ff */
[----:B------:R-:W-:Y:S01]  /*05c0*/  IMAD.IADD R180, R4, 0x1, R180 ;  /* 0x0000000104b47824 */ /* 0x000fe200078e02b4 */
[----:B------:R-:W-:Y:S01]  /*05d0*/  SHF.R.U32.HI R3, RZ, 0x3, R0 ;  /* 0x00000003ff037819 */ /* 0x000fe20000011600 */
[----:B------:R-:W-:Y:S01]  /*05e0*/  IMAD.SHL.U32 R4, R12, 0x2, RZ ;  /* 0x000000020c047824 */ /* 0x000fe200078e00ff */
[----:B------:R-:W-:Y:S01]  /*05f0*/  LOP3.LUT R8, R2, 0x10, R5, 0xf8, !PT ;  /* 0x0000001002087812 */ /* 0x000fe200078ef805 */
[----:B------:R-:W-:Y:S01]  /*0600*/  IMAD.SHL.U32 R188, R188, 0x8, RZ ;  /* 0x00000008bcbc7824 */ /* 0x000fe200078e00ff */
[CC--:B------:R-:W-:Y:S01]  /*0610*/  LOP3.LUT R7, R3.reuse, R0.reuse, R2, 0x1e, !PT ;  /* 0x0000000003077212 */ /* 0x0c0fe200078e1e02 */
[----:B------:R-:W-:Y:S01]  /*0620*/  IMAD.SHL.U32 R2, R14, 0x40, RZ ;  /* 0x000000400e027824 */ /* 0x000fe200078e00ff */
[----:B------:R-:W-:Y:S01]  /*0630*/  LOP3.LUT R6, R3, R0, RZ, 0xfc, !PT ;  /* 0x0000000003067212 */ /* 0x000fe200078efcff */
[----:B------:R-:W-:Y:S01]  /*0640*/  IMAD R0, R245, 0x2000, R4 ;  /* 0x00002000f5007824 */ /* 0x000fe200078e0204 */
[----:B------:R-:W-:Y:S01]  /*0650*/  SEL R181, R230, 0xffffffe0, !P4 ;  /* 0xffffffe0e6b57807 */ /* 0x000fe20006000000 */
[----:B------:R-:W-:Y:S01]  /*0660*/  IMAD.SHL.U32 R3, R11, 0x40, RZ ;  /* 0x000000400b037824 */ /* 0x000fe200078e00ff */
[----:B------:R-:W-:Y:S01]  /*0670*/  LOP3.LUT R2, R2, 0x1c0, RZ, 0xc0, !PT ;  /* 0x000001c002027812 */ /* 0x000fe200078ec0ff */
[C---:B------:R-:W-:Y:S01]  /*0680*/  IMAD R5, R251.reuse, 0x400, R0 ;  /* 0x00000400fb057824 */ /* 0x040fe200078e0200 */
[----:B------:R-:W-:Y:S01]  /*0690*/  SEL R230, R230, 0xffffffe0, !P1 ;  /* 0xffffffe0e6e67807 */ /* 0x000fe20004800000 */
[----:B------:R-:W-:Y:S01]  /*06a0*/  IMAD R4, R251, 0x400, R4 ;  /* 0x00000400fb047824 */ /* 0x000fe200078e0204 */
[----:B------:R-:W-:Y:S01]  /*06b0*/  LOP3.LUT R0, R3, 0xfffffe00, RZ, 0xc0, !PT ;  /* 0xfffffe0003007812 */ /* 0x000fe200078ec0ff */
[----:B------:R-:W-:Y:S01]  /*06c0*/  IMAD.IADD R5, R6, 0x1, R5 ;  /* 0x0000000106057824 */ /* 0x000fe200078e0205 */
[----:B------:R-:W-:Y:S01]  /*06d0*/  SHF.R.U32.HI R3, RZ, 0x3, R2 ;  /* 0x00000003ff037819 */ /* 0x000fe20000011602 */
[----:B------:R-:W-:Y:S01]  /*06e0*/  IMAD.IADD R7, R4, 0x1, R7 ;  /* 0x0000000104077824 */ /* 0x000fe200078e0207 */
[----:B------:R-:W-:Y:S01]  /*06f0*/  LOP3.LUT R188, R2, 0x8, R188, 0xf8, !PT ;  /* 0x0000000802bc7812 */ /* 0x000fe200078ef8bc */
[----:B------:R-:W-:Y:S01]  /*0700*/  IMAD R4, R251, 0x400, R0 ;  /* 0x00000400fb047824 */ /* 0x000fe200078e0200 */
[----:B------:R-:W-:Y:S01]  /*0710*/  LOP3.LUT R2, R3, R8, R2, 0x1e, !PT ;  /* 0x0000000803027212 */ /* 0x000fe200078e1e02 */
[----:B------:R-:W-:Y:S01]  /*0720*/  IMAD.SHL.U32 R180, R180, 0x2, RZ ;  /* 0x00000002b4b47824 */ /* 0x000fe200078e00ff */
[----:B------:R-:W-:-:S02]  /*0730*/  LOP3.LUT R188, R188, R3, RZ, 0x3c, !PT ;  /* 0x00000003bcbc7212 */ /* 0x000fc400078e3cff */
        /* <DEDUP_REMOVED lines=15> */
[----:B------:R-:W-:Y:S01]  /*0830*/  IMAD.IADD R229, R227, 0x1, R228 ;  /* 0x00000001e3e57824 */ /* 0x000fe200078e02e4 */
[----:B------:R-:W-:Y:S01]  /*0840*/  LEA R252, R7, UR6, 0x1 ;  /* 0x0000000607fc7c11 */ /* 0x000fe2000f8e08ff */
[----:B------:R-:W-:Y:S01]  /*0850*/  VIADD R182, R180, UR6 ;  /* 0x00000006b4b67c36 */ /* 0x000fe20008000000 */
[----:B------:R-:W-:Y:S01]  /*0860*/  SEL R2, R2, 0x3c0, !P2 ;  /* 0x000003c002027807 */ /* 0x000fe20005000000 */
[----:B------:R-:W-:Y:S01]  /*0870*/  IMAD.IADD R226, R227, 0x1, R0 ;  /* 0x00000001e3e27824 */ /* 0x000fe200078e0200 */
[----:B------:R-:W-:Y:S01]  /*0880*/  LEA R176, R176, UR4, 0x1 ;  /* 0x00000004b0b07c11 */ /* 0x000fe2000f8e08ff */
[--C-:B------:R-:W-:Y:S01]  /*0890*/  IMAD.IADD R6, R0, 0x1, R252.reuse ;  /* 0x0000000100067824 */ /* 0x100fe200078e02fc */
[----:B------:R-:W-:Y:S01]  /*08a0*/  UIADD3 UR5, UR4, 0xc000, URZ ;  /* 0x0000c00004057890 */ /* 0x000fe2000fffe03f */
[----:B------:R-:W-:-:S02]  /*08b0*/  IMAD.IADD R5, R230, 0x1, R252 ;  /* 0x00000001e6057824 */ /* 0x000fc400078e02fc */
[C---:B------:R-:W-:Y:S01]  /*08c0*/  VIADD R9, R252.reuse, 0x420 ;  /* 0x00000420fc097836 */ /* 0x040fe20000000000 */
[----:B------:R1:W-:Y:S01]  /*08d0*/  STL [R1+0x14], R6 ;  /* 0x0000140601007387 */ /* 0x0003e20000100800 */
        /* <DEDUP_REMOVED lines=16> */
[----:B------:R-:W-:Y:S01]  /*09e0*/  IMAD.IADD R233, R227, 0x1, R230 ;  /* 0x00000001e3e97824 */ /* 0x000fe200078e02e6 */
[----:B------:R-:W-:Y:S01]  /*09f0*/  STL [R1+0xc], R7 ;  /* 0x00000c0701007387 */ /* 0x000fe20000100800 */
[----:B-1----:R-:W-:Y:S02]  /*0a00*/  IMAD.IADD R6, R230, 0x1, R6 ;  /* 0x00000001e6067824 */ /* 0x002fe400078e0206 */
[----:B------:R-:W-:Y:S02]  /*0a10*/  IMAD.IADD R232, R229, 0x1, R230 ;  /* 0x00000001e5e87824 */ /* 0x000fe400078e02e6 */
[C---:B--2---:R-:W-:Y:S02]  /*0a20*/  VIADD R5, R252.reuse, 0x2440 ;  /* 0x00002440fc057836 */ /* 0x044fe40000000000 */
[----:B------:R-:W-:Y:S02]  /*0a30*/  @P2 VIADD R5, R252, 0x23c0 ;  /* 0x000023c0fc052836 */ /* 0x000fe40000000000 */
[----:B------:R-:W-:-:S02]  /*0a40*/  IMAD.IADD R231, R230, 0x1, R226 ;  /* 0x00000001e6e77824 */ /* 0x000fc400078e02e2 */
[----:B------:R-:W-:Y:S01]  /*0a50*/  IMAD.IADD R181, R181, 0x1, R179 ;  /* 0x00000001b5b57824 */ /* 0x000fe200078e02b3 */
[----:B------:R1:W-:Y:S04]  /*0a60*/  STL [R1+0x8], R5 ;  /* 0x0000080501007387 */ /* 0x0003e80000100800 */
[----:B------:R2:W-:Y:S01]  /*0a70*/  STL [R1+0x2c], R6 ;  /* 0x00002c0601007387 */ /* 0x0005e20000100800 */
[----:B-1----:R-:W-:Y:S02]  /*0a80*/  IMAD.IADD R5, R230, 0x1, R4 ;  /* 0x00000001e6057824 */ /* 0x002fe400078e0204 */
[--C-:B------:R-:W-:Y:S02]  /*0a90*/  IMAD.IADD R4, R0, 0x1, R3.reuse ;  /* 0x0000000100047824 */ /* 0x100fe400078e0203 */
[----:B------:R-:W-:Y:S01]  /*0aa0*/  IMAD.IADD R0, R2, 0x1, R3 ;  /* 0x0000000102007824 */ /* 0x000fe200078e0203 */
[----:B------:R2:W-:Y:S01]  /*0ab0*/  STL [R1+0x28], R5 ;  /* 0x0000280501007387 */ /* 0x0005e20000100800 */
[----:B------:R-:W-:-:S03]  /*0ac0*/  IMAD.IADD R230, R230, 0x1, R228 ;  /* 0x00000001e6e67824 */ /* 0x000fc600078e02e4 */
[----:B------:R2:W-:Y:S04]  /*0ad0*/  STL [R1+0x24], R4 ;  /* 0x0000240401007387 */ /* 0x0005e80000100800 */
[----:B------:R2:W-:Y:S02]  /*0ae0*/  STL [R1+0x20], R0 ;  /* 0x0000200001007387 */ /* 0x0005e40000100800 */
.L_x_1044:
        /* <DEDUP_REMOVED lines=30> */
[----:B---3--:R-:W2:Y:S05]  /*0cd0*/  @P1 LDG.E R7, desc[UR8][R4.64] ;  /* 0x0000000804071981 */ /* 0x008eaa000c1e1900 */
        /* <DEDUP_REMOVED lines=36> */
.L_x_1000:
        /* <DEDUP_REMOVED lines=18> */
[----:B------:R-:W-:Y:S01]  /*1040*/  USEL UR43, UR15, URZ, UP2 ;  /* 0x0000003f0f2b7287 */ /* 0x000fe20009000000 */
[----:B------:R-:W-:Y:S01]  /*1050*/  ULDC.U8 UR24, c[0x0][0x480] ;  /* 0x0001200000187ab9 */ /* 0x000fe20000000000 */
[----:B------:R-:W-:Y:S02]  /*1060*/  USHF.R.S32.HI UR26, URZ, 0x1f, UR61 ;  /* 0x0000001f3f1a7899 */ /* 0x000fe4000801143d */
[----:B------:R-:W-:Y:S01]  /*1070*/  UISETP.NE.AND UP4, UPT, UR24, URZ, UPT ;  /* 0x0000003f1800728c */ /* 0x000fe2000bf85270 */
[----:B------:R-:W-:Y:S01]  /*1080*/  ULDC UR27, c[0x0][0x2dc] ;  /* 0x0000b700001b7ab9 */ /* 0x000fe20000000800 */
[----:B------:R-:W-:Y:S01]  /*1090*/  ULDC UR47, c[0x0][0x270] ;  /* 0x00009c00002f7ab9 */ /* 0x000fe20000000800 */
[----:B-1----:R-:W-:Y:S01]  /*10a0*/  IABS R5, R6 ;  /* 0x0000000600057213 */ /* 0x002fe20000000000 */
[----:B------:R-:W-:Y:S01]  /*10b0*/  @!UP0 UIMAD.WIDE.U32 UR38, UR49, UR10, URZ ;  /* 0x0000000a312682a5 */ /* 0x000fe2000f8e003f */
[----:B------:R-:W-:Y:S01]  /*10c0*/  ISETP.NE.AND P3, PT, R6, RZ, PT ;  /* 0x000000ff0600720c */ /* 0x000fe20003f65270 */
[----:B------:R-:W-:Y:S01]  /*10d0*/  UIMAD.WIDE.U32 UR18, UR49, UR61, URZ ;  /* 0x0000003d311272a5 */ /* 0x000fe2000f8e003f */
[----:B------:R-:W1:Y:S01]  /*10e0*/  I2F.RP R2, R5 ;  /* 0x0000000500027306 */ /* 0x000e620000209400 */
[----:B------:R-:W-:Y:S01]  /*10f0*/  UIMAD UR52, UR59, UR27, URZ ;  /* 0x0000001b3b3472a4 */ /* 0x000fe2000f8e023f */
[----:B------:R-:W-:Y:S01]  /*1100*/  ULDC UR46, c[0x0][0x2c4] ;  /* 0x0000b100002e7ab9 */ /* 0x000fe20000000800 */
[----:B--2---:R-:W-:Y:S01]  /*1110*/  UIMAD.WIDE.U32 UR34, UR7, UR12, URZ ;  /* 0x0000000c072272a5 */ /* 0x004fe2000f8e003f */
[----:B------:R-:W-:Y:S01]  /*1120*/  ULDC.64 UR32, c[0x0][0x240] ;  /* 0x0000900000207ab9 */ /* 0x000fe20000000a00 */
[----:B------:R-:W-:-:S02]  /*1130*/  UISETP.NE.AND UP1, UPT, UR31, -0x1, UPT ;  /* 0xffffffff1f00788c */ /* 0x000fc4000bf25270 */
[----:B------:R-:W-:Y:S02]  /*1140*/  UIMAD UR45, UR7, UR13, UR35 ;  /* 0x0000000d072d72a4 */ /* 0x000fe4000f8e0223 */
[----:B------:R-:W-:Y:S01]  /*1150*/  @!UP0 UIMAD UR7, UR60, UR10, URZ ;  /* 0x0000000a3c0782a4 */ /* 0x000fe2000f8e023f */
[----:B------:R-:W-:Y:S01]  /*1160*/  @UP0 ULDC.64 UR12, c[0x0][0x420] ;  /* 0x00010800000c0ab9 */ /* 0x000fe20000000a00 */
[----:B------:R-:W-:Y:S01]  /*1170*/  UIMAD.WIDE.U32 UR28, UR6, UR32, URZ ;  /* 0x00000020061c72a5 */ /* 0x000fe2000f8e003f */
[----:B-1----:R-:W1:Y:S01]  /*1180*/  MUFU.RCP R2, R2 ;  /* 0x0000000200027308 */ /* 0x002e620000001000 */
[----:B------:R-:W-:Y:S02]  /*1190*/  @!UP0 UIMAD UR37, UR49, UR11, UR7 ;  /* 0x0000000b312582a4 */ /* 0x000fe4000f8e0207 */
[----:B------:R-:W-:Y:S02]  /*11a0*/  UIADD3 UR7, UR23, 0x7f, URZ ;  /* 0x0000007f17077890 */ /* 0x000fe4000fffe03f */
[----:B------:R-:W-:-:S02]  /*11b0*/  @UP0 UIMAD.WIDE.U32 UR40, UR6, UR12, URZ ;  /* 0x0000000c062802a5 */ /* 0x000fc4000f8e003f */
[----:B------:R-:W-:Y:S02]  /*11c0*/  USHF.R.S32.HI UR15, URZ, 0x1f, UR7 ;  /* 0x0000001f3f0f7899 */ /* 0x000fe40008011407 */
[----:B------:R-:W-:Y:S02]  /*11d0*/  @UP0 UIMAD UR51, UR6, UR13, UR41 ;  /* 0x0000000d063302a4 */ /* 0x000fe4000f8e0229 */
[----:B------:R-:W-:Y:S02]  /*11e0*/  ULEA.HI UR24, UR15, UR7, URZ, 0x7 ;  /* 0x000000070f187291 */ /* 0x000fe4000f8f383f */
[----:B------:R-:W-:Y:S01]  /*11f0*/  UIMAD UR7, UR26, UR49, URZ ;  /* 0x000000311a0772a4 */ /* 0x000fe2000f8e023f */
[----:B------:R-:W-:Y:S01]  /*1200*/  ULDC.U8 UR13, c[0x0][0x3d8] ;  /* 0x0000f600000d7ab9 */ /* 0x000fe20000000000 */
[----:B------:R-:W-:Y:S01]  /*1210*/  UIMAD.WIDE UR10, UR27, UR47, URZ ;  /* 0x0000002f1b0a72a5 */ /* 0x000fe2000f8e023f */
[----:B-1----:R-:W-:Y:S01]  /*1220*/  VIADD R2, R2, 0xffffffe ;  /* 0x0ffffffe02027836 */ /* 0x002fe20000000000 */
[----:B------:R-:W-:-:S02]  /*1230*/  UIMAD UR7, UR60, UR61, UR7 ;  /* 0x0000003d3c0772a4 */ /* 0x000fc4000f8e0207 */
[----:B------:R-:W-:Y:S01]  /*1240*/  UISETP.NE.AND UP3, UPT, UR13, URZ, UPT ;  /* 0x0000003f0d00728c */ /* 0x000fe2000bf65270 */
[----:B------:R-:W1:Y:S01]  /*1250*/  F2I.FTZ.U32.TRUNC.NTZ R3, R2 ;  /* 0x0000000200037305 */ /* 0x000e62000021f000 */
[----:B------:R-:W-:Y:S02]  /*1260*/  UIMAD UR15, UR11, UR18, URZ ;  /* 0x000000120b0f72a4 */ /* 0x000fe4000f8e023f */
[----:B------:R-:W-:Y:S02]  /*1270*/  UIADD3 UR7, UR19, UR7, URZ ;  /* 0x0000000713077290 */ /* 0x000fe4000fffe03f */
[----:B------:R-:W-:Y:S02]  /*1280*/  UIMAD.WIDE.U32 UR26, UR10, UR18, URZ ;  /* 0x000000120a1a72a5 */ /* 0x000fe4000f8e003f */
[----:B------:R-:W-:Y:S02]  /*1290*/  UIMAD UR7, UR10, UR7, UR15 ;  /* 0x000000070a0772a4 */ /* 0x000fe4000f8e020f */
[----:B------:R-:W-:-:S02]  /*12a0*/  UIMAD.WIDE.U32 UR18, UR10, UR6, URZ ;  /* 0x000000060a1272a5 */ /* 0x000fc4000f8e003f */
[----:B------:R-:W-:Y:S02]  /*12b0*/  UIMAD UR15, UR11, UR6, URZ ;  /* 0x000000060b0f72a4 */ /* 0x000fe4000f8e023f */
[----:B------:R-:W-:Y:S01]  /*12c0*/  UIADD3 UR50, UR27, UR7, URZ ;  /* 0x000000071b327290 */ /* 0x000fe2000fffe03f */
[--C-:B-1----:R-:W-:Y:S01]  /*12d0*/  IMAD.MOV R0, RZ, RZ, -R3.reuse ;  /* 0x000000ffff007224 */ /* 0x102fe200078e0a03 */
[----:B------:R-:W-:Y:S01]  /*12e0*/  @UP0 UIADD3 UR50, UR19, UR15, URZ ;  /* 0x0000000f13320290 */ /* 0x000fe2000fffe03f */
[----:B------:R-:W-:Y:S01]  /*12f0*/  IMAD.MOV.U32 R2, RZ, RZ, RZ ;  /* 0x000000ffff027224 */ /* 0x000fe200078e00ff */
[----:B------:R-:W-:Y:S01]  /*1300*/  @UP3 UIMAD UR7, UR49, UR46, URZ ;  /* 0x0000002e310732a4 */ /* 0x000fe2000f8e023f */
[----:B------:R-:W-:Y:S01]  /*1310*/  IMAD R0, R0, R5, RZ ;  /* 0x0000000500007224 */ /* 0x000fe200078e02ff */
[----:B------:R-:W-:Y:S02]  /*1320*/  ULOP3.LUT UR15, UR24, 0xffffff80, URZ, 0xc0, !UPT ;  /* 0xffffff80180f7892 */ /* 0x000fe4000f8ec03f */
[----:B------:R-:W-:Y:S01]  /*1330*/  UIMAD UR36, UR6, UR33, URZ ;  /* 0x00000021062472a4 */ /* 0x000fe2000f8e023f */
[----:B------:R-:W-:Y:S01]  /*1340*/  IMAD.HI.U32 R0, R3, R0, R2 ;  /* 0x0000000003007227 */ /* 0x000fe200078e0002 */
[----:B------:R-:W-:Y:S01]  /*1350*/  MOV R2, R4 ;  /* 0x0000000400027202 */ /* 0x000fe20000000f00 */
[----:B------:R-:W-:-:S02]  /*1360*/  USHF.L.U64.HI UR12, UR49, 0x7, UR60 ;  /* 0x00000007310c7899 */ /* 0x000fc4000801023c */
[----:B------:R-:W-:Y:S02]  /*1370*/  @UP3 USEL UR19, UR7, UR6, !UP0 ;  /* 0x0000000607133287 */ /* 0x000fe4000c000000 */
[----:B------:R-:W-:Y:S01]  /*1380*/  IMAD.HI.U32 R0, R0, R2, RZ ;  /* 0x0000000200007227 */ /* 0x000fe200078e00ff */
[----:B------:R-:W-:Y:S02]  /*1390*/  UIADD3 UR48, UR17, UR21, URZ ;  /* 0x0000001511307290 */ /* 0x000fe4000fffe03f */
[----:B------:R-:W-:Y:S01]  /*13a0*/  UIADD3 UR7, UR15, -0x80, URZ ;  /* 0xffffff800f077890 */ /* 0x000fe2000fffe03f */
[----:B------:R-:W-:Y:S01]  /*13b0*/  IMAD.MOV R3, RZ, RZ, -R0 ;  /* 0x000000ffff037224 */ /* 0x000fe200078e0a00 */
[----:B------:R-:W-:Y:S01]  /*13c0*/  @UP3 ULDC UR21, c[0x0][0x2e4] ;  /* 0x0000b90000153ab9 */ /* 0x000fe20000000800 */
[----:B------:R-:W-:Y:S02]  /*13d0*/  @UP0 UIADD3 UR48, UR29, UR36, URZ ;  /* 0x000000241d300290 */ /* 0x000fe4000fffe03f */
[----:B------:R-:W-:Y:S01]  /*13e0*/  IMAD R2, R5, R3, R2 ;  /* 0x0000000305027224 */ /* 0x000fe200078e0202 */
[----:B------:R-:W-:-:S02]  /*13f0*/  USEL UR58, UR26, UR18, !UP0 ;  /* 0x000000121a3a7287 */ /* 0x000fc4000c000000 */
[----:B------:R-:W-:Y:S02]  /*1400*/  USEL UR42, UR12, URZ, UP2 ;  /* 0x0000003f0c2a7287 */ /* 0x000fe40009000000 */
[----:B------:R-:W-:Y:S01]  /*1410*/  ISETP.GT.U32.AND P1, PT, R5, R2, PT ;  /* 0x000000020500720c */ /* 0x000fe20003f24070 */
[----:B------:R-:W-:Y:S02]  /*1420*/  @!UP3 UIMAD UR18, UR49, UR47, UR59 ;  /* 0x0000002f3112b2a4 */ /* 0x000fe4000f8e023b */
[----:B------:R-:W-:Y:S02]  /*1430*/  @UP3 UIMAD UR36, UR59, UR21, UR19 ;  /* 0x000000153b2432a4 */ /* 0x000fe4000f8e0213 */
[----:B------:R-:W-:Y:S02]  /*1440*/  USHF.R.S32.HI UR21, URZ, 0x1f, UR7 ;  /* 0x0000001f3f157899 */ /* 0x000fe40008011407 */
[----:B------:R-:W-:Y:S02]  /*1450*/  UIADD3 UR15, UP2, UR7, UR43, URZ ;  /* 0x0000002b070f7290 */ /* 0x000fe4000ff5e03f */
[----:B------:R-:W-:-:S02]  /*1460*/  @!UP3 UIMAD UR36, UR18, UR46, URZ ;  /* 0x0000002e1224b2a4 */ /* 0x000fc4000f8e023f */
[----:B------:R-:W-:Y:S02]  /*1470*/  UIADD3.X UR18, UR21, UR42, URZ, UP2, !UPT ;  /* 0x0000002a15127290 */ /* 0x000fe400097fe43f */
[----:B------:R-:W-:Y:S01]  /*1480*/  @!P1 IMAD.IADD R2, R2, 0x1, -R5 ;  /* 0x0000000102029824 */ /* 0x000fe200078e0a05 */
[----:B------:R-:W-:Y:S01]  /*1490*/  @!P1 IADD3 R0, R0, 0x1, RZ ;  /* 0x0000000100009810 */ /* 0x000fe20007ffe0ff */
[----:B------:R-:W-:Y:S01]  /*14a0*/  UIMAD UR11, UR11, UR15, URZ ;  /* 0x0000000f0b0b72a4 */ /* 0x000fe2000f8e023f */
[----:B------:R-:W-:Y:S01]  /*14b0*/  PLOP3.LUT P1, PT, PT, PT, UP1, 0x80, 0x0 ;  /* 0x000000000000781c */ /* 0x000fe20003f2f018 */
[----:B------:R-:W-:Y:S01]  /*14c0*/  @UP1 UIADD3 UR22, UR25, UR31, URZ ;  /* 0x0000001f19161290 */ /* 0x000fe2000fffe03f */
[----:B------:R-:W-:Y:S01]  /*14d0*/  ISETP.GE.U32.AND P0, PT, R2, R5, PT ;  /* 0x000000050200720c */ /* 0x000fe20003f06070 */
[----:B------:R-:W-:Y:S01]  /*14e0*/  @UP1 UIADD3 UR35, UR25, UR31, URZ ;  /* 0x0000001f19231290 */ /* 0x000fe2000fffe03f */
        /* <DEDUP_REMOVED lines=40> */
.L_x_1002:
        /* <DEDUP_REMOVED lines=13> */
.L_x_1003:
        /* <DEDUP_REMOVED lines=11> */
.L_x_1004:
[----:B------:R-:W-:Y:S02]  /*18f0*/  ULDC UR6, c[0x0][0x270] ;  /* 0x00009c0000067ab9 */ /* 0x000fe40000000800 */
[----:B------:R-:W-:-:S04]  /*1900*/  UIMAD UR6, UR49, UR6, UR59 ;  /* 0x00000006310672a4 */ /* 0x000fc8000f8e023b */
[----:B------:R-:W-:-:S12]  /*1910*/  UIMAD UR6, UR6, UR61, URZ ;  /* 0x0000003d060672a4 */ /* 0x000fd8000f8e023f */
.L_x_1005:
[----:B------:R-:W1:Y:S01]  /*1920*/  S2R R46, SR_TID.X ;  /* 0x00000000002e7919 */ /* 0x000e620000002100 */
[----:B------:R-:W2:Y:S01]  /*1930*/  LDC.64 R6, c[0x0][0x420] ;  /* 0x00010800ff067b82 */ /* 0x000ea20000000a00 */
[----:B------:R-:W-:Y:S01]  /*1940*/  USHF.R.S32.HI UR11, URZ, 0x1f, UR59 ;  /* 0x0000001f3f0b7899 */ /* 0x000fe2000801143b */
[----:B------:R-:W-:Y:S01]  /*1950*/  BSSY B1, `(.L_x_1001) ;  /* 0x0000a9f000017945 */ /* 0x000fe20003800000 */
[----:B------:R-:W-:Y:S01]  /*1960*/  ULDC.64 UR18, c[0x0][0x428] ;  /* 0x00010a0000127ab9 */ /* 0x000fe20000000a00 */
[----:B------:R-:W-:Y:S01]  /*1970*/  UIADD3 UR37, UR7, UR6, URZ ;  /* 0x0000000607257290 */ /* 0x000fe2000fffe03f */
[----:B------:R-:W-:Y:S01]  /*1980*/  IMAD.U32 R12, RZ, RZ, UR18 ;  /* 0x00000012ff0c7e24 */ /* 0x000fe2000f8e00ff */
[----:B------:R-:W-:Y:S01]  /*1990*/  UIMAD UR6, UR11, UR18, URZ ;  /* 0x000000120b0672a4 */ /* 0x000fe2000f8e023f */
[----:B------:R-:W-:Y:S01]  /*19a0*/  ULDC UR15, c[0x0][0x2dc] ;  /* 0x0000b700000f7ab9 */ /* 0x000fe20000000800 */
[----:B------:R-:W-:Y:S02]  /*19b0*/  ULDC UR24, c[0x0][0x270] ;  /* 0x00009c0000187ab9 */ /* 0x000fe40000000800 */
[----:B------:R-:W-:-:S02]  /*19c0*/  UIMAD UR22, UR59, UR19, UR6 ;  /* 0x000000133b1672a4 */ /* 0x000fc4000f8e0206 */
[----:B------:R-:W-:Y:S01]  /*19d0*/  UIADD3 UR6, -UR14, UR23, UR30 ;  /* 0x000000170e067290 */ /* 0x000fe2000fffe11e */
[----:B------:R-:W-:Y:S01]  /*19e0*/  ULDC.64 UR18, c[0x0][0x258] ;  /* 0x0000960000127ab9 */ /* 0x000fe20000000a00 */
[----:B------:R-:W-:Y:S01]  /*19f0*/  UIMAD UR15, UR15, UR24, URZ ;  /* 0x000000180f0f72a4 */ /* 0x000fe2000f8e023f */
[----:B------:R-:W-:Y:S01]  /*1a00*/  IMAD.U32 R13, RZ, RZ, UR18 ;  /* 0x00000012ff0d7e24 */ /* 0x000fe2000f8e00ff */
[----:B------:R-:W-:Y:S02]  /*1a10*/  UIMAD UR11, UR11, UR18, URZ ;  /* 0x000000120b0b72a4 */ /* 0x000fe4000f8e023f */
[----:B------:R-:W-:Y:S02]  /*1a20*/  UIADD3 UR36, UR7, UR36, URZ ;  /* 0x0000002407247290 */ /* 0x000fe4000fffe03f */
[----:B------:R-:W-:Y:S02]  /*1a30*/  UIMAD UR19, UR59, UR19, UR11 ;  /* 0x000000133b1372a4 */ /* 0x000fe4000f8e020b */
[----:B------:R-:W-:Y:S01]  /*1a40*/  USHF.L.U32 UR11, UR15, 0x7, URZ ;  /* 0x000000070f0b7899 */ /* 0x000fe2000800063f */
[----:B--2---:R-:W-:Y:S01]  /*1a50*/  IMAD R10, R6, UR21, RZ ;  /* 0x00000015060a7c24 */ /* 0x004fe2000f8e02ff */
[----:B------:R-:W-:Y:S01]  /*1a60*/  ULDC.64 UR40, c[0x0][0x478] ;  /* 0x00011e0000287ab9 */ /* 0x000fe20000000a00 */
[----:B------:R-:W-:Y:S01]  /*1a70*/  ULDC.64 UR34, c[0x0][0x210] ;  /* 0x0000840000227ab9 */ /* 0x000fe20000000a00 */
[----:B------:R-:W-:Y:S01]  /*1a80*/  ULDC.64 UR26, c[0x0][0x400] ;  /* 0x00010000001a7ab9 */ /* 0x000fe20000000a00 */
[----:B------:R-:W-:Y:S01]  /*1a90*/  IMAD R11, R7, UR7, R10 ;  /* 0x00000007070b7c24 */ /* 0x000fe2000f8e020a */
[----:B------:R-:W-:Y:S01]  /*1aa0*/  USHF.L.U64.HI UR38, UR32, 0x5, UR33 ;  /* 0x0000000520267899 */ /* 0x000fe20008010221 */
[----:B-1----:R-:W-:Y:S01]  /*1ab0*/  SHF.R.S32.HI R15, RZ, 0x1f, R46 ;  /* 0x0000001fff0f7819 */ /* 0x002fe2000001142e */
[----:B------:R-:W-:-:S03]  /*1ac0*/  USHF.L.U32 UR39, UR32, 0x5, URZ ;  /* 0x0000000520277899 */ /* 0x000fc6000800063f */
[CC--:B------:R-:W-:Y:S02]  /*1ad0*/  LEA.HI R4, R15.reuse, R46.reuse, RZ, 0x3 ;  /* 0x0000002e0f047211 */ /* 0x0c0fe400078f18ff */
[----:B------:R-:W-:Y:S02]  /*1ae0*/  LEA.HI R10, R15, R46, RZ, 0x5 ;  /* 0x0000002e0f0a7211 */ /* 0x000fe400078f28ff */
[----:B------:R-:W-:Y:S02]  /*1af0*/  SHF.R.S32.HI R0, RZ, 0x3, R4 ;  /* 0x00000003ff007819 */ /* 0x000fe40000011404 */
[----:B------:R-:W-:Y:S02]  /*1b00*/  LOP3.LUT R4, R4, 0xfffffff8, RZ, 0xc0, !PT ;  /* 0xfffffff804047812 */ /* 0x000fe400078ec0ff */
[----:B------:R-:W-:Y:S02]  /*1b10*/  SHF.R.S32.HI R36, RZ, 0x1f, R0 ;  /* 0x0000001fff247819 */ /* 0x000fe40000011400 */
[----:B------:R-:W-:Y:S01]  /*1b20*/  IADD3 R2, P0, R0, UR7, RZ ;  /* 0x0000000700027c10 */ /* 0x000fe2000ff1e0ff */
[----:B------:R-:W-:Y:S01]  /*1b30*/  IMAD.IADD R4, R46, 0x1, -R4 ;  /* 0x000000012e047824 */ /* 0x000fe200078e0a04 */
[----:B------:R-:W-:-:S02]  /*1b40*/  LOP3.LUT R15, R10, 0xffffffe0, RZ, 0xc0, !PT ;  /* 0xffffffe00a0f7812 */ /* 0x000fc400078ec0ff */
[----:B------:R-:W-:Y:S01]  /*1b50*/  IADD3.X R3, R36, UR21, RZ, P0, !PT ;  /* 0x0000001524037c10 */ /* 0x000fe200087fe4ff */
[----:B------:R-:W-:Y:S01]  /*1b60*/  IMAD.SHL.U32 R4, R4, 0x8, RZ ;  /* 0x0000000804047824 */ /* 0x000fe200078e00ff */
[----:B------:R-:W-:Y:S01]  /*1b70*/  SHF.R.S32.HI R10, RZ, 0x5, R10 ;  /* 0x00000005ff0a7819 */ /* 0x000fe2000001140a */
[----:B------:R-:W-:Y:S02]  /*1b80*/  IMAD.IADD R46, R46, 0x1, -R15 ;  /* 0x000000012e2e7824 */ /* 0x000fe400078e0a0f */
[----:B------:R-:W-:Y:S01]  /*1b90*/  IMAD R3, R3, UR32, RZ ;  /* 0x0000002003037c24 */ /* 0x000fe2000f8e02ff */
[----:B------:R-:W-:Y:S01]  /*1ba0*/  SHF.R.S32.HI R5, RZ, 0x1f, R4 ;  /* 0x0000001fff057819 */ /* 0x000fe20000011404 */
[----:B------:R-:W-:Y:S02]  /*1bb0*/  IMAD R10, R10, UR15, R46 ;  /* 0x0000000f0a0a7c24 */ /* 0x000fe4000f8e022e */
[C---:B------:R-:W-:Y:S02]  /*1bc0*/  IMAD R9, R2.reuse, UR33, R3 ;  /* 0x0000002102097c24 */ /* 0x040fe4000f8e0203 */
[----:B------:R-:W-:-:S03]  /*1bd0*/  IMAD.WIDE.U32 R2, R2, UR32, R4 ;  /* 0x0000002002027c25 */ /* 0x000fc6000f8e0004 */
[----:B------:R-:W-:-:S04]  /*1be0*/  IADD3 R8, P0, R2, UR57, RZ ;  /* 0x0000003902087c10 */ /* 0x000fc8000ff1e0ff */
[----:B------:R-:W-:Y:S02]  /*1bf0*/  IADD3.X R9, R3, UR48, R9, P0, !PT ;  /* 0x0000003003097c10 */ /* 0x000fe400087fe409 */
[----:B------:R-:W-:Y:S01]  /*1c00*/  IADD3 R2, P0, R4, UR10, RZ ;  /* 0x0000000a04027c10 */ /* 0x000fe2000ff1e0ff */
[----:B------:R-:W-:Y:S02]  /*1c10*/  ULDC UR10, c[0x0][0x398] ;  /* 0x0000e600000a7ab9 */ /* 0x000fe40000000800 */
[----:B------:R-:W-:Y:S01]  /*1c20*/  UIADD3 UR6, UR6, -UR10, URZ ;  /* 0x8000000a06067290 */ /* 0x000fe2000fffe03f */
[----:B------:R-:W-:Y:S01]  /*1c30*/  IADD3.X R3, R5, UR51, RZ, P0, !PT ;  /* 0x0000003305037c10 */ /* 0x000fe200087fe4ff */
[----:B------:R-:W-:Y:S01]  /*1c40*/  IMAD.WIDE.U32 R8, R13, UR59, R8 ;  /* 0x0000003b0d087c25 */ /* 0x000fe2000f8e0008 */
[----:B------:R-:W-:Y:S01]  /*1c50*/  UIADD3 UR10, UR46, -0x1, URZ ;  /* 0xffffffff2e0a7890 */ /* 0x000fe2000fffe03f */
[C---:B------:R-:W-:Y:S01]  /*1c60*/  SHF.L.U64.HI R13, R6.reuse, 0x5, R7 ;  /* 0x00000005060d7819 */ /* 0x040fe20000010207 */
[----:B------:R-:W-:Y:S01]  /*1c70*/  USHF.R.S32.HI UR24, URZ, 0x1f, UR6 ;  /* 0x0000001f3f187899 */ /* 0x000fe20008011406 */
[----:B------:R-:W-:Y:S01]  /*1c80*/  IMAD.WIDE.U32 R2, R6, UR7, R2 ;  /* 0x0000000706027c25 */ /* 0x000fe2000f8e0002 */
[----:B------:R-:W-:Y:S01]  /*1c90*/  UIADD3 UR7, UP2, UP0, UR28, UR11, UR52 ;  /* 0x0000000b1c077290 */ /* 0x000fe2000f85e034 */
[----:B------:R-:W-:Y:S01]  /*1ca0*/  LEA R244, P4, R8, UR34, 0x1 ;  /* 0x0000002208f47c11 */ /* 0x000fe2000f8808ff */
[----:B------:R-:W-:Y:S01]  /*1cb0*/  ULEA.HI UR24, UR24, UR6, URZ, 0x7 ;  /* 0x0000000618187291 */ /* 0x000fe2000f8f383f */
[----:B------:R-:W-:Y:S01]  /*1cc0*/  IMAD.IADD R3, R3, 0x1, R11 ;  /* 0x0000000103037824 */ /* 0x000fe200078e020b */
[----:B------:R-:W-:Y:S01]  /*1cd0*/  USHF.R.S32.HI UR11, URZ, 0x1f, UR11 ;  /* 0x0000001f3f0b7899 */ /* 0x000fe2000801140b */
[----:B------:R-:W-:Y:S01]  /*1ce0*/  VIADD R9, R9, UR19 ;  /* 0x0000001309097c36 */ /* 0x000fe20008000000 */
[----:B------:R-:W-:Y:S01]  /*1cf0*/  USHF.R.S32.HI UR24, URZ, 0x7, UR24 ;  /* 0x000000073f187899 */ /* 0x000fe20008011418 */
[----:B------:R-:W-:Y:S01]  /*1d00*/  IMAD.WIDE.U32 R2, R12, UR59, R2 ;  /* 0x0000003b0c027c25 */ /* 0x000fe2000f8e0002 */
[----:B------:R-:W-:-:S02]  /*1d10*/  UIADD3.X UR11, UR53, UR11, UR55, UP2, UP0 ;  /* 0x0000000b350b7290 */ /* 0x000fc400097e0437 */
[----:B------:R-:W-:Y:S01]  /*1d20*/  UISETP.LT.AND UP0, UPT, URZ, UR24, UPT ;  /* 0x000000183f00728c */ /* 0x000fe2000bf01270 */
[----:B------:R-:W-:Y:S01]  /*1d30*/  VIADD R3, R3, UR22 ;  /* 0x0000001603037c36 */ /* 0x000fe20008000000 */
[----:B------:R-:W-:Y:S01]  /*1d40*/  UIADD3 UR6, UP3, UP2, UR56, UR7, UR58 ;  /* 0x0000000738067290 */ /* 0x000fe2000fa7e03a */
[-C--:B------:R-:W-:Y:S01]  /*1d50*/  IMAD R12, R36, R6.reuse, RZ ;  /* 0x00000006240c7224 */ /* 0x080fe200078e02ff */
[----:B------:R-:W-:Y:S01]  /*1d60*/  USEL UR24, URZ, UR24, !UP0 ;  /* 0x000000183f187287 */ /* 0x000fe2000c000000 */
[----:B------:R-:W-:Y:S01]  /*1d70*/  IMAD.WIDE.U32 R2, R0, R6, R2 ;  /* 0x0000000600027225 */ /* 0x000fe200078e0002 */
[----:B------:R-:W-:Y:S01]  /*1d80*/  UIADD3.X UR11, UR54, UR11, UR50, UP3, UP2 ;  /* 0x0000000b360b7290 */ /* 0x000fe20009fe4432 */
[----:B------:R-:W-:Y:S01]  /*1d90*/  LEA.HI.X R242, R8, UR35, R9, 0x1, P4 ;  /* 0x0000002308f27c11 */ /* 0x000fe2000a0f0c09 */
[----:B------:R-:W-:Y:S01]  /*1da0*/  UISETP.GT.AND UP0, UPT, UR46, UR24, UPT ;  /* 0x000000182e00728c */ /* 0x000fe2000bf04270 */
[----:B------:R-:W-:Y:S01]  /*1db0*/  IADD3 R11, P0, R10, UR6, RZ ;  /* 0x000000060a0b7c10 */ /* 0x000fe2000ff1e0ff */
[----:B------:R-:W-:Y:S01]  /*1dc0*/  IMAD R12, R0, R7, R12 ;  /* 0x00000007000c7224 */ /* 0x000fe200078e020c */
[----:B------:R-:W-:-:S02]  /*1dd0*/  UIMAD.WIDE UR6, UR37, 0x4, UR40 ;  /* 0x00000004250678a5 */ /* 0x000fc4000f8e0228 */
[----:B------:R-:W-:Y:S01]  /*1de0*/  LEA.HI.X.SX32 R10, R10, UR11, 0x1, P0 ;  /* 0x0000000b0a0a7c11 */ /* 0x000fe200080f0eff */
[----:B------:R-:W-:Y:S01]  /*1df0*/  ULDC.64 UR28, c[0x0][0x3e0] ;  /* 0x0000f800001c7ab9 */ /* 0x000fe20000000a00 */
[----:B------:R-:W-:Y:S01]  /*1e00*/  PLOP3.LUT P0, PT, PT, PT, UP0, 0x80, 0x0 ;  /* 0x000000000000781c */ /* 0x000fe20003f0f008 */
[----:B------:R-:W-:Y:S01]  /*1e10*/  IMAD.IADD R3, R3, 0x1, R12 ;  /* 0x0000000103037824 */ /* 0x000fe200078e020c */
[C---:B------:R-:W-:Y:S01]  /*1e20*/  LEA R235, P2, R11.reuse, UR26, 0x2 ;  /* 0x0000001a0beb7c11 */ /* 0x040fe2000f8410ff */
[----:B------:R-:W-:Y:S01]  /*1e30*/  ULDC.64 UR52, c[0x0][0x2b0] ;  /* 0x0000ac0000347ab9 */ /* 0x000fe20000000a00 */
[C---:B------:R-:W-:Y:S01]  /*1e40*/  LEA R243, P3, R2.reuse, UR28, 0x1 ;  /* 0x0000001c02f37c11 */ /* 0x040fe2000f8608ff */
[----:B------:R-:W-:Y:S01]  /*1e50*/  UIMAD.WIDE UR18, UR36, 0x4, UR52 ;  /* 0x00000004241278a5 */ /* 0x000fe2000f8e0234 */
[----:B------:R-:W-:Y:S01]  /*1e60*/  LEA.HI.X R234, R11, UR27, R10, 0x2, P2 ;  /* 0x0000001b0bea7c11 */ /* 0x000fe200090f140a */
[----:B------:R-:W-:Y:S01]  /*1e70*/  UMOV UR22, UR6 ;  /* 0x0000000600167c82 */ /* 0x000fe20008000000 */
[----:B------:R-:W-:Y:S01]  /*1e80*/  LEA.HI.X R237, R2, UR29, R3, 0x1, P3 ;  /* 0x0000001d02ed7c11 */ /* 0x000fe200098f0c03 */
[----:B------:R-:W-:Y:S01]  /*1e90*/  UMOV UR21, UR7 ;  /* 0x0000000700157c82 */ /* 0x000fe20008000000 */
[----:B------:R-:W-:-:S03]  /*1ea0*/  IMAD.SHL.U32 R11, R6, 0x20, RZ ;  /* 0x00000020060b7824 */ /* 0x000fc600078e00ff */
        /* <DEDUP_REMOVED lines=20> */
.L_x_1007:
        /* <DEDUP_REMOVED lines=19> */
.L_x_1008:
        /* <DEDUP_REMOVED lines=8> */
[----:B------:R-:W-:Y:S01]  /*21a0*/  BSSY B0, `(.L_x_1009) ;  /* 0x000001a000007945 */ /* 0x000fe20003800000 */
[----:B------:R-:W-:Y:S01]  /*21b0*/  ISETP.GE.AND P2, PT, R6, UR14, PT ;  /* 0x0000000e06007c0c */ /* 0x000fe2000bf46270 */
[----:B------:R-:W-:Y:S01]  /*21c0*/  IMAD.U32 R6, RZ, RZ, UR12 ;  /* 0x0000000cff067e24 */ /* 0x000fe2000f8e00ff */
[----:B------:R-:W-:Y:S01]  /*21d0*/  IADD3 R2, P0, R2, UR18, RZ ;  /* 0x0000001202027c10 */ /* 0x000fe2000ff1e0ff */
[----:B------:R-:W-:Y:S01]  /*21e0*/  ULDC.64 UR12, c[0x0][0x468] ;  /* 0x00011a00000c7ab9 */ /* 0x000fe20000000a00 */
[C---:B------:R-:W-:Y:S01]  /*21f0*/  ISETP.GE.AND P3, PT, R0.reuse, UR14, PT ;  /* 0x0000000e00007c0c */ /* 0x040fe2000bf66270 */
[----:B------:R-:W-:Y:S01]  /*2200*/  UIMAD UR15, UR15, UR12, URZ ;  /* 0x0000000c0f0f72a4 */ /* 0x000fe2000f8e023f */
[----:B------:R-:W-:Y:S01]  /*2210*/  IADD3.X R3, R3, UR19, R6, P0, !PT ;  /* 0x0000001303037c10 */ /* 0x000fe200087fe406 */
[----:B------:R-:W-:Y:S01]  /*2220*/  IMAD.U32 R6, RZ, RZ, UR12 ;  /* 0x0000000cff067e24 */ /* 0x000fe2000f8e00ff */
[----:B------:R-:W-:Y:S01]  /*2230*/  ISETP.GE.AND P1, PT, R7, UR14, PT ;  /* 0x0000000e07007c0c */ /* 0x000fe2000bf26270 */
[----:B------:R-:W-:Y:S01]  /*2240*/  UIMAD UR13, UR59, UR13, UR15 ;  /* 0x0000000d3b0d72a4 */ /* 0x000fe2000f8e020f */
[----:B------:R-:W-:Y:S01]  /*2250*/  IADD3 R7, R0, 0x60, RZ ;  /* 0x0000006000077810 */ /* 0x000fe20007ffe0ff */
[----:B------:R-:W-:-:S03]  /*2260*/  IMAD.WIDE.U32 R2, R6, UR59, R2 ;  /* 0x0000003b06027c25 */ /* 0x000fc6000f8e0002 */
[----:B------:R-:W-:Y:S02]  /*2270*/  ISETP.GE.AND P0, PT, R7, UR14, PT ;  /* 0x0000000e07007c0c */ /* 0x000fe4000bf06270 */
[----:B------:R-:W-:Y:S01]  /*2280*/  IADD3 R10, R3, UR13, RZ ;  /* 0x0000000d030a7c10 */ /* 0x000fe2000fffe0ff */
[----:B------:R-:W-:Y:S10]  /*2290*/  @P3 BRA `(.L_x_1010) ;  /* 0x0000000000283947 */ /* 0x000ff40003800000 */
        /* <DEDUP_REMOVED lines=10> */
.L_x_1010:
[----:B------:R-:W-:Y:S05]  /*2340*/  BSYNC B0 ;  /* 0x0000000000007941 */ /* 0x000fea0003800000 */
.L_x_1009:
        /* <DEDUP_REMOVED lines=14> */
.L_x_1012:
[----:B------:R-:W-:Y:S05]  /*2430*/  BSYNC B0 ;  /* 0x0000000000007941 */ /* 0x000fea0003800000 */
.L_x_1011:
        /* <DEDUP_REMOVED lines=14> */
.L_x_1014:
[----:B------:R-:W-:Y:S05]  /*2520*/  BSYNC B0 ;  /* 0x0000000000007941 */ /* 0x000fea0003800000 */
.L_x_1013:
        /* <DEDUP_REMOVED lines=14> */
.L_x_1016:
[----:B------:R-:W-:Y:S05]  /*2610*/  BSYNC B0 ;  /* 0x0000000000007941 */ /* 0x000fea0003800000 */
.L_x_1015:
        /* <DEDUP_REMOVED lines=26> */
.L_x_1018:
[----:B------:R-:W-:Y:S05]  /*27c0*/  BSYNC B0 ;  /* 0x0000000000007941 */ /* 0x000fea0003800000 */
.L_x_1017:
        /* <DEDUP_REMOVED lines=14> */
.L_x_1020:
[----:B------:R-:W-:Y:S05]  /*28b0*/  BSYNC B0 ;  /* 0x0000000000007941 */ /* 0x000fea0003800000 */
.L_x_1019:
        /* <DEDUP_REMOVED lines=14> */
.L_x_1022:
[----:B------:R-:W-:Y:S05]  /*29a0*/  BSYNC B0 ;  /* 0x0000000000007941 */ /* 0x000fea0003800000 */
.L_x_1021:
        /* <DEDUP_REMOVED lines=14> */
.L_x_1006:
[----:B------:R-:W-:Y:S01]  /*2a90*/  PLOP3.LUT P1, PT, PT, PT, UP4, 0x80, 0x0 ;  /* 0x000000000000781c */ /* 0x000fe20003f2f048 */
[----:B------:R-:W-:Y:S01]  /*2aa0*/  UIMAD UR6, UR10, -0x80, UR23 ;  /* 0xffffff800a0678a4 */ /* 0x000fe2000f8e0217 */
[C---:B------:R-:W-:Y:S01]  /*2ab0*/  VIADD R3, R0.reuse, 0x20 ;  /* 0x0000002000037836 */ /* 0x040fe20000000000 */
[----:B------:R-:W2:Y:S01]  /*2ac0*/  LDL R47, [R1] ;  /* 0x00000000012f7983 */ /* 0x000ea20000100800 */
[C---:B------:R-:W-:Y:S01]  /*2ad0*/  VIADD R16, R0.reuse, 0x40 ;  /* 0x0000004000107836 */ /* 0x040fe20000000000 */
[----:B------:R-:W-:Y:S01]  /*2ae0*/  ULEA.HI UR11, UR10, UR10, URZ, 0x1 ;  /* 0x0000000a0a0b7291 */ /* 0x000fe2000f8f083f */
[C---:B------:R-:W-:Y:S01]  /*2af0*/  VIADD R18, R0.reuse, 0x60 ;  /* 0x0000006000127836 */ /* 0x040fe20000000000 */
[----:B------:R-:W-:Y:S01]  /*2b00*/  ISETP.GE.AND P2, PT, R0, UR6, PT ;  /* 0x0000000600007c0c */ /* 0x000fe2000bf46270 */
[----:B------:R-:W-:Y:S01]  /*2b10*/  UIMAD UR7, UR20, -0x80, UR14 ;  /* 0xffffff80140778a4 */ /* 0x000fe2000f8e020e */
[----:B------:R-:W-:Y:S01]  /*2b20*/  ISETP.GE.AND P5, PT, R3, UR6, PT ;  /* 0x0000000603007c0c */ /* 0x000fe2000bfa6270 */
[----:B------:R-:W-:Y:S01]  /*2b30*/  ULOP3.LUT UR11, UR11, 0xfffffffe, URZ, 0xc0, !UPT ;  /* 0xfffffffe0b0b7892 */ /* 0x000fe2000f8ec03f */
[----:B------:R-:W-:Y:S01]  /*2b40*/  ISETP.GE.AND P0, PT, R16, UR6, PT ;  /* 0x0000000610007c0c */ /* 0x000fe2000bf06270 */
[----:B------:R-:W-:Y:S01]  /*2b50*/  ULDC.64 UR28, c[0x0][0x260] ;  /* 0x00009800001c7ab9 */ /* 0x000fe20000000a00 */
[----:B------:R-:W-:Y:S01]  /*2b60*/  @P1 BAR.SYNC.DEFER_BLOCKING 0x0 ;  /* 0x0000000000001b1d */ /* 0x000fe20000010000 */
[----:B------:R-:W-:Y:S01]  /*2b70*/  ISETP.GE.AND P6, PT, R18, UR6, PT ;  /* 0x0000000612007c0c */ /* 0x000fe2000bfc6270 */
[----:B------:R-:W-:Y:S01]  /*2b80*/  UIADD3 UR11, UR10, -UR11, URZ ;  /* 0x8000000b0a0b7290 */ /* 0x000fe2000fffe03f */
[----:B------:R-:W-:-:S02]  /*2b90*/  LEA R2, R250, UR4, 0x1 ;  /* 0x00000004fa027c11 */ /* 0x000fc4000f8e08ff */
[----:B------:R-:W-:Y:S01]  /*2ba0*/  ISETP.GE.AND P4, PT, R3, UR7, PT ;  /* 0x0000000703007c0c */ /* 0x000fe2000bf86270 */
[----:B------:R-:W-:Y:S01]  /*2bb0*/  UISETP.NE.AND UP0, UPT, UR11, 0x1, UPT ;  /* 0x000000010b00788c */ /* 0x000fe2000bf05270 */
[----:B------:R-:W-:Y:S01]  /*2bc0*/  @!P2 IMAD.MOV.U32 R8, RZ, RZ, R243 ;  /* 0x000000ffff08a224 */ /* 0x000fe200078e00f3 */
[----:B------:R-:W-:Y:S01]  /*2bd0*/  UIMAD UR11, UR44, UR12, URZ ;  /* 0x0000000c2c0b72a4 */ /* 0x000fe2000f8e023f */
[----:B------:R-:W-:Y:S01]  /*2be0*/  @!P2 IMAD.MOV.U32 R9, RZ, RZ, R237 ;  /* 0x000000ffff09a224 */ /* 0x000fe200078e00ed */
[CC--:B------:R-:W-:Y:S01]  /*2bf0*/  @!P5 LEA R12, P3, R11.reuse, R243.reuse, 0x1 ;  /* 0x000000f30b0cd211 */ /* 0x0c0fe200078608ff */
[----:B------:R-:W-:Y:S01]  /*2c00*/  VIADD R3, R250, 0x2000 ;  /* 0x00002000fa037836 */ /* 0x000fe20000000000 */
[C---:B------:R-:W-:Y:S01]  /*2c10*/  @!P0 LEA R10, P1, R6.reuse, R243, 0x7 ;  /* 0x000000f3060a8211 */ /* 0x040fe200078238ff */
[----:B------:R-:W-:Y:S01]  /*2c20*/  UIMAD UR11, UR30, UR13, UR11 ;  /* 0x0000000d1e0b72a4 */ /* 0x000fe2000f8e020b */
[-C--:B------:R-:W-:Y:S01]  /*2c30*/  @!P5 LEA.HI.X R13, R11, R237.reuse, R13, 0x1, P3 ;  /* 0x000000ed0b0dd211 */ /* 0x080fe200018f0c0d */
[----:B------:R-:W-:Y:S01]  /*2c40*/  @!P6 IMAD R15, R7, 0xc0, RZ ;  /* 0x000000c0070fe824 */ /* 0x000fe200078e02ff */
[----:B------:R-:W-:Y:S01]  /*2c50*/  @!P0 LEA.HI.X R11, R6, R237, R7, 0x7, P1 ;  /* 0x000000ed060b8211 */ /* 0x000fe200008f3c07 */
[----:B------:R-:W-:Y:S01]  /*2c60*/  ULDC.64 UR26, c[0x0][0x268] ;  /* 0x00009a00001a7ab9 */ /* 0x000fe20000000a00 */
[----:B------:R-:W-:Y:S01]  /*2c70*/  PLOP3.LUT P1, PT, PT, PT, UP0, 0x80, 0x0 ;  /* 0x000000000000781c */ /* 0x000fe20003f2f008 */
[----:B------:R-:W-:Y:S01]  /*2c80*/  ULDC UR15, c[0x0][0x270] ;  /* 0x00009c00000f7ab9 */ /* 0x000fe20000000800 */
[----:B------:R-:W-:Y:S01]  /*2c90*/  ISETP.GE.AND P3, PT, R16, UR7, PT ;  /* 0x0000000710007c0c */ /* 0x000fe2000bf66270 */
[----:B------:R-:W-:Y:S01]  /*2ca0*/  VOTEU.ALL UP0, P6 ;  /* 0x00000000003f7886 */ /* 0x000fe20003000000 */
[----:B------:R-:W-:Y:S01]  /*2cb0*/  SEL R3, R3, R250, !P1 ;  /* 0x000000fa03037207 */ /* 0x000fe20004800000 */
[----:B------:R-:W-:Y:S03]  /*2cc0*/  @P2 STS.128 [R2+0x8000], RZ ;  /* 0x008000ff02002388 */ /* 0x000fe60000000c00 */
[----:B------:R-:W-:Y:S01]  /*2cd0*/  LEA R225, R3, UR4, 0x1 ;  /* 0x0000000403e17c11 */ /* 0x000fe2000f8e08ff */
[----:B------:R-:W-:Y:S01]  /*2ce0*/  @!PT LDS RZ, [RZ] ;  /* 0x00000000fffff984 */ /* 0x000fe20000000800 */
[----:B------:R-:W-:Y:S01]  /*2cf0*/  @!PT LDS RZ, [RZ] ;  /* 0x00000000fffff984 */ /* 0x000fe20000000800 */
[----:B------:R-:W-:Y:S01]  /*2d00*/  @!PT LDS RZ, [RZ] ;  /* 0x00000000fffff984 */ /* 0x000fe20000000800 */
[----:B------:R1:W-:Y:S01]  /*2d10*/  @!P2 LDGSTS.E.BYPASS.LTC128B.128 [R2+0x8000], desc[UR8][R8.64] ;  /* 0x080000000802afae */ /* 0x0003e2000b901d48 */
[----:B------:R-:W-:-:S03]  /*2d20*/  MOV R3, UR38 ;  /* 0x0000002600037c02 */ /* 0x000fc60008000f00 */
[----:B------:R-:W-:Y:S02]  /*2d30*/  @P5 STS.128 [R2+0x9000], RZ ;  /* 0x009000ff02005388 */ /* 0x000fe40000000c00 */
[----:B------:R-:W3:Y:S02]  /*2d40*/  @!P3 LDC.64 R38, c[0x0][0x218] ;  /* 0x00008600ff26bb82 */ /* 0x000ee40000000a00 */
[----:B------:R-:W-:Y:S01]  /*2d50*/  @!PT LDS RZ, [RZ] ;  /* 0x00000000fffff984 */ /* 0x000fe20000000800 */
[----:B------:R-:W-:Y:S01]  /*2d60*/  @!PT LDS RZ, [RZ] ;  /* 0x00000000fffff984 */ /* 0x000fe20000000800 */
[----:B------:R-:W-:Y:S01]  /*2d70*/  @!PT LDS RZ, [RZ] ;  /* 0x00000000fffff984 */ /* 0x000fe20000000800 */
[----:B------:R-:W-:Y:S04]  /*2d80*/  @!P5 LDGSTS.E.BYPASS.LTC128B.128 [R2+0x9000], desc[UR8][R12.64] ;  /* 0x090000000c02dfae */ /* 0x000fe8000b901d48 */
        /* <DEDUP_REMOVED lines=9> */
[----:B------:R-:W-:Y:S02]  /*2e20*/  @!P6 IMAD.IADD R7, R9, 0x1, R15 ;  /* 0x000000010907e824 */ /* 0x000fe400078e020f */
[----:B------:R-:W-:Y:S02]  /*2e30*/  @!P6 IMAD.MOV.U32 R6, RZ, RZ, R8 ;  /* 0x000000ffff06e224 */ /* 0x000fe400078e0008 */
[----:B------:R-:W-:Y:S02]  /*2e40*/  IMAD.U32 R9, RZ, RZ, UR39 ;  /* 0x00000027ff097e24 */ /* 0x000fe4000f8e00ff */
[----:B----4-:R-:W-:Y:S01]  /*2e50*/  IMAD.U32 R11, RZ, RZ, UR32 ;  /* 0x00000020ff0b7e24 */ /* 0x010fe2000f8e00ff */
[----:B------:R-:W-:Y:S01]  /*2e60*/  @!PT LDS RZ, [RZ] ;  /* 0x00000000fffff984 */ /* 0x000fe20000000800 */
[----:B------:R-:W-:Y:S01]  /*2e70*/  @!PT LDS RZ, [RZ] ;  /* 0x00000000fffff984 */ /* 0x000fe20000000800 */
[----:B------:R-:W-:Y:S01]  /*2e80*/  @!PT LDS RZ, [RZ] ;  /* 0x00000000fffff984 */ /* 0x000fe20000000800 */
[----:B------:R1:W-:Y:S01]  /*2e90*/  @!P6 LDGSTS.E.BYPASS.LTC128B.128 [R2+0xb000], desc[UR8][R6.64] ;  /* 0x0b0000000602efae */ /* 0x0003e2000b901d48 */
[----:B------:R-:W-:Y:S02]  /*2ea0*/  IMAD.U32 R10, RZ, RZ, UR33 ;  /* 0x00000021ff0a7e24 */ /* 0x000fe4000f8e00ff */
[----:B------:R-:W-:Y:S01]  /*2eb0*/  IMAD R12, R19, UR26, RZ ;  /* 0x0000001a130c7c24 */ /* 0x000fe2000f8e02ff */
[----:B------:R-:W-:Y:S03]  /*2ec0*/  @P2 STS [R225], RZ ;  /* 0x000000ffe1002388 */ /* 0x000fe60000000800 */
[----:B------:R-:W-:Y:S01]  /*2ed0*/  IMAD R12, R14, UR27, R12 ;  /* 0x0000001b0e0c7c24 */ /* 0x000fe2000f8e020c */
[----:B------:R-:W-:Y:S04]  /*2ee0*/  @P2 STS [R225+0x4], RZ ;  /* 0x000004ffe1002388 */ /* 0x000fe80000000800 */
[----:B------:R-:W-:Y:S04]  /*2ef0*/  @P2 STS [R225+0x8], RZ ;  /* 0x000008ffe1002388 */ /* 0x000fe80000000800 */
[----:B------:R-:W-:Y:S01]  /*2f00*/  @P2 STS [R225+0xc], RZ ;  /* 0x00000cffe1002388 */ /* 0x000fe20000000800 */
[----:B-1----:R-:W-:-:S02]  /*2f10*/  @!P2 IMAD.MOV.U32 R6, RZ, RZ, R244 ;  /* 0x000000ffff06a224 */ /* 0x002fc400078e00f4 */
[----:B------:R-:W-:-:S05]  /*2f20*/  @!P2 IMAD.MOV.U32 R7, RZ, RZ, R242 ;  /* 0x000000ffff07a224 */ /* 0x000fca00078e00f2 */
[----:B------:R-:W-:Y:S01]  /*2f30*/  @!PT LDS RZ, [RZ] ;  /* 0x00000000fffff984 */ /* 0x000fe20000000800 */
[----:B------:R-:W-:Y:S01]  /*2f40*/  @!PT LDS RZ, [RZ] ;  /* 0x00000000fffff984 */ /* 0x000fe20000000800 */
[----:B------:R-:W-:Y:S01]  /*2f50*/  @!PT LDS RZ, [RZ] ;  /* 0x00000000fffff984 */ /* 0x000fe20000000800 */
[----:B------:R1:W-:Y:S01]  /*2f60*/  @!P2 LDGSTS.E.BYPASS.LTC128B.128 [R225], desc[UR8][R6.64] ;  /* 0x0000000006e1afae */ /* 0x0003e2000b901d48 */
[----:B------:R-:W-:-:S03]  /*2f70*/  @!P5 LEA R8, P2, R9, R244, 0x1 ;  /* 0x000000f40908d211 */ /* 0x000fc600078408ff */
[----:B------:R-:W-:Y:S01]  /*2f80*/  @P5 STS [R225+0x1000], RZ ;  /* 0x001000ffe1005388 */ /* 0x000fe20000000800 */
[----:B------:R-:W-:Y:S01]  /*2f90*/  @!P5 LEA.HI.X R9, R9, R242, R3, 0x1, P2 ;  /* 0x000000f20909d211 */ /* 0x000fe200010f0c03 */
[----:B------:R-:W-:Y:S01]  /*2fa0*/  IMAD.U32 R3, RZ, RZ, UR11 ;  /* 0x0000000bff037e24 */ /* 0x000fe2000f8e00ff */
[C---:B------:R-:W-:Y:S01]  /*2fb0*/  @!P0 LEA R16, P2, R11.reuse, R244, 0x7 ;  /* 0x000000f40b108211 */ /* 0x040fe200078438ff */
[----:B------:R-:W-:Y:S01]  /*2fc0*/  @P5 STS [R225+0x1004], RZ ;  /* 0x001004ffe1005388 */ /* 0x000fe20000000800 */
[----:B------:R-:W-:Y:S02]  /*2fd0*/  UIMAD UR11, UR44, UR16, URZ ;  /* 0x000000102c0b72a4 */ /* 0x000fe4000f8e023f */
[----:B------:R-:W-:Y:S01]  /*2fe0*/  @!P0 LEA.HI.X R17, R11, R242, R10, 0x7, P2 ;  /* 0x000000f20b118211 */ /* 0x000fe200010f3c0a */
[----:B------:R-:W-:Y:S01]  /*2ff0*/  @P5 STS [R225+0x1008], RZ ;  /* 0x001008ffe1005388 */ /* 0x000fe20000000800 */
[----:B------:R-:W-:Y:S01]  /*3000*/  ISETP.GE.AND P2, PT, R18, UR7, PT ;  /* 0x0000000712007c0c */ /* 0x000fe2000bf46270 */
[----:B------:R-:W-:-:S02]  /*3010*/  UIMAD UR11, UR30, UR17, UR11 ;  /* 0x000000111e0b72a4 */ /* 0x000fc4000f8e020b */
[----:B------:R-:W-:Y:S04]  /*3020*/  @P5 STS [R225+0x100c], RZ ;  /* 0x00100cffe1005388 */ /* 0x000fe80000000800 */
[----:B------:R-:W-:Y:S01]  /*3030*/  @!PT LDS RZ, [RZ] ;  /* 0x00000000fffff984 */ /* 0x000fe20000000800 */
[----:B------:R-:W-:Y:S01]  /*3040*/  @!PT LDS RZ, [RZ] ;  /* 0x00000000fffff984 */ /* 0x000fe20000000800 */
[----:B------:R-:W-:Y:S01]  /*3050*/  @!PT LDS RZ, [RZ] ;  /* 0x00000000fffff984 */ /* 0x000fe20000000800 */
[----:B------:R4:W-:Y:S04]  /*3060*/  @!P5 LDGSTS.E.BYPASS.LTC128B.128 [R225+0x1000], desc[UR8][R8.64] ;  /* 0x0100000008e1dfae */ /* 0x0009e8000b901d48 */
[----:B------:R-:W-:Y:S02]  /*3070*/  @P0 STS [R225+0x2000], RZ ;  /* 0x002000ffe1000388 */ /* 0x000fe40000000800 */
[----:B------:R-:W3:Y:S01]  /*3080*/  @!P2 LDC.64 R34, c[0x0][0x218] ;  /* 0x00008600ff22ab82 */ /* 0x000ee20000000a00 */
[----:B-1----:R-:W-:Y:S01]  /*3090*/  IMAD.U32 R6, RZ, RZ, UR12 ;  /* 0x0000000cff067e24 */ /* 0x002fe2000f8e00ff */
[----:B------:R-:W-:Y:S03]  /*30a0*/  @P0 STS [R225+0x2004], RZ ;  /* 0x002004ffe1000388 */ /* 0x000fe60000000800 */
[----:B------:R-:W-:Y:S01]  /*30b0*/  IMAD.WIDE.U32 R6, R6, UR30, R4 ;  /* 0x0000001e06067c25 */ /* 0x000fe2000f8e0004 */
[----:B------:R-:W-:Y:S04]  /*30c0*/  @P0 STS [R225+0x2008], RZ ;  /* 0x002008ffe1000388 */ /* 0x000fe80000000800 */
[----:B------:R-:W-:Y:S04]  /*30d0*/  @P0 STS [R225+0x200c], RZ ;  /* 0x00200cffe1000388 */ /* 0x000fe80000000800 */
[----:B------:R-:W-:Y:S01]  /*30e0*/  @!PT LDS RZ, [RZ] ;  /* 0x00000000fffff984 */ /* 0x000fe20000000800 */
[----:B------:R-:W-:Y:S01]  /*30f0*/  @!PT LDS RZ, [RZ] ;  /* 0x00000000fffff984 */ /* 0x000fe20000000800 */
[----:B------:R-:W-:Y:S01]  /*3100*/  @!PT LDS RZ, [RZ] ;  /* 0x00000000fffff984 */ /* 0x000fe20000000800 */
[----:B------:R1:W-:Y:S04]  /*3110*/  @!P0 LDGSTS.E.BYPASS.LTC128B.128 [R225+0x2000], desc[UR8][R16.64] ;  /* 0x0200000010e18fae */ /* 0x0003e8000b901d48 */
[----:B------:R-:W-:Y:S01]  /*3120*/  @P6 STS [R225+0x3000], RZ ;  /* 0x003000ffe1006388 */ /* 0x000fe20000000800 */
[----:B----4-:R-:W-:-:S03]  /*3130*/  IADD3 R8, P5, R6, UR42, RZ ;  /* 0x0000002a06087c10 */ /* 0x010fc6000ffbe0ff */
[----:B------:R-:W-:Y:S01]  /*3140*/  @P6 STS [R225+0x3004], RZ ;  /* 0x003004ffe1006388 */ /* 0x000fe20000000800 */
[----:B------:R-:W-:Y:S01]  /*3150*/  IADD3.X R9, R7, UR45, R3, P5, !PT ;  /* 0x0000002d07097c10 */ /* 0x000fe2000affe403 */
[----:B------:R-:W-:Y:S01]  /*3160*/  IMAD.U32 R3, RZ, RZ, UR16 ;  /* 0x00000010ff037e24 */ /* 0x000fe2000f8e00ff */
[C---:B------:R-:W-:Y:S01]  /*3170*/  @!P4 IADD3 R23, P5, R0.reuse, 0x20, RZ ;  /* 0x000000200017c810 */ /* 0x040fe20007fbe0ff */
[----:B------:R-:W-:Y:S02]  /*3180*/  @P6 STS [R225+0x3008], RZ ;  /* 0x003008ffe1006388 */ /* 0x000fe40000000800 */
[----:B------:R-:W-:Y:S02]  /*3190*/  IMAD.WIDE.U32 R4, R3, UR30, R4 ;  /* 0x0000001e03047c25 */ /* 0x000fe4000f8e0004 */
[----:B------:R-:W-:Y:S02]  /*31a0*/  @P6 STS [R225+0x300c], RZ ;  /* 0x00300cffe1006388 */ /* 0x000fe40000000800 */
[----:B------:R-:W-:Y:S01]  /*31b0*/  @!P4 IMAD.X R18, RZ, RZ, R36, P5 ;  /* 0x000000ffff12c224 */ /* 0x000fe200028e0624 */
[----:B------:R-:W-:Y:S01]  /*31c0*/  @!P3 IADD3 R28, P5, R0, 0x40, RZ ;  /* 0x00000040001cb810 */ /* 0x000fe20007fbe0ff */
[----:B------:R-:W-:Y:S01]  /*31d0*/  IMAD.U32 R3, RZ, RZ, UR11 ;  /* 0x0000000bff037e24 */ /* 0x000fe2000f8e00ff */
[----:B------:R-:W-:-:S03]  /*31e0*/  @!UP0 UIMAD UR11, UR33, 0xc0, URZ ;  /* 0x000000c0210b88a4 */ /* 0x000fc6000f8e023f */
[--C-:B------:R-:W-:Y:S01]  /*31f0*/  @!P3 IMAD.X R22, RZ, RZ, R36.reuse, P5 ;  /* 0x000000ffff16b224 */ /* 0x100fe200028e0624 */
[C---:B------:R-:W-:Y:S02]  /*3200*/  @!P2 IADD3 R27, P5, R0.reuse, 0x60, RZ ;  /* 0x00000060001ba810 */ /* 0x040fe40007fbe0ff */
[----:B-1----:R-:W-:Y:S01]  /*3210*/  @!P3 IADD3 R16, P0, R0, 0x40, RZ ;  /* 0x000000400010b810 */ /* 0x002fe20007f1e0ff */
[----:B------:R-:W-:Y:S02]  /*3220*/  @!P3 IMAD R22, R22, UR12, RZ ;  /* 0x0000000c1616bc24 */ /* 0x000fe4000f8e02ff */
[----:B------:R-:W-:Y:S01]  /*3230*/  @!P2 IMAD.X R32, RZ, RZ, R36, P5 ;  /* 0x000000ffff20a224 */ /* 0x000fe200028e0624 */
[----:B------:R-:W-:Y:S01]  /*3240*/  IADD3 R6, P5, R4, UR43, RZ ;  /* 0x0000002b04067c10 */ /* 0x000fe2000ffbe0ff */
[----:B------:R-:W-:Y:S02]  /*3250*/  @!P6 IMAD.MOV.U32 R4, RZ, RZ, R244 ;  /* 0x000000ffff04e224 */ /* 0x000fe400078e00f4 */
[----:B------:R-:W-:Y:S01]  /*3260*/  @!P3 IMAD R43, R28, UR13, R22 ;  /* 0x0000000d1c2bbc24 */ /* 0x000fe2000f8e0216 */
[----:B------:R-:W-:Y:S01]  /*3270*/  IADD3.X R7, R5, UR47, R3, P5, !PT ;  /* 0x0000002f05077c10 */ /* 0x000fe2000affe403 */
[----:B------:R-:W-:Y:S01]  /*3280*/  @!P6 IMAD.MOV.U32 R5, RZ, RZ, R242 ;  /* 0x000000ffff05e224 */ /* 0x000fe200078e00f2 */
[----:B------:R-:W-:Y:S01]  /*3290*/  @!P4 IADD3 R26, P5, R0, 0x20, RZ ;  /* 0x00000020001ac810 */ /* 0x000fe20007fbe0ff */
[----:B------:R-:W-:-:S02]  /*32a0*/  IMAD R3, R19, UR28, RZ ;  /* 0x0000001c13037c24 */ /* 0x000fc4000f8e02ff */
[----:B------:R-:W-:Y:S01]  /*32b0*/  @!P6 IMAD.WIDE.U32 R10, R11, 0xc0, R4 ;  /* 0x000000c00b0ae825 */ /* 0x000fe200078e0004 */
[----:B------:R-:W-:Y:S02]  /*32c0*/  @!P4 IADD3.X R29, RZ, R36, RZ, P5, !PT ;  /* 0x00000024ff1dc210 */ /* 0x000fe40002ffe4ff */
[----:B------:R-:W-:Y:S01]  /*32d0*/  ISETP.GE.AND P5, PT, R0, UR7, PT ;  /* 0x0000000700007c0c */ /* 0x000fe2000bfa6270 */
[C---:B------:R-:W-:Y:S02]  /*32e0*/  IMAD R3, R14.reuse, UR29, R3 ;  /* 0x0000001d0e037c24 */ /* 0x040fe4000f8e0203 */
[----:B------:R-:W-:-:S04]  /*32f0*/  IMAD.WIDE.U32 R4, R14, UR28, R8 ;  /* 0x0000001c0e047c25 */ /* 0x000fc8000f8e0008 */
[----:B------:R-:W-:Y:S02]  /*3300*/  IMAD.IADD R5, R5, 0x1, R3 ;  /* 0x0000000105057824 */ /* 0x000fe400078e0203 */
[----:B------:R-:W-:Y:S01]  /*3310*/  IMAD.WIDE.U32 R6, R14, UR26, R6 ;  /* 0x0000001a0e067c25 */ /* 0x000fe2000f8e0006 */
[----:B------:R-:W-:-:S03]  /*3320*/  MOV R241, 0x7f800000 ;  /* 0x7f80000000f17802 */ /* 0x000fc60000000f00 */
[----:B------:R-:W-:Y:S02]  /*3330*/  IMAD.MOV.U32 R240, RZ, RZ, 0x7f800000 ;  /* 0x7f800000fff07424 */ /* 0x000fe400078e00ff */
[----:B------:R-:W-:Y:S02]  /*3340*/  IMAD.MOV.U32 R238, RZ, RZ, 0x7f800000 ;  /* 0x7f800000ffee7424 */ /* 0x000fe400078e00ff */
[----:B------:R-:W-:Y:S02]  /*3350*/  IMAD.MOV.U32 R239, RZ, RZ, 0x7f800000 ;  /* 0x7f800000ffef7424 */ /* 0x000fe400078e00ff */
[----:B------:R-:W-:Y:S02]  /*3360*/  VIADD R183, R188, 0x2000 ;  /* 0x00002000bcb77836 */ /* 0x000fe40000000000 */
[----:B------:R-:W-:Y:S02]  /*3370*/  VIADD R177, R187, 0x2000 ;  /* 0x00002000bbb17836 */ /* 0x000fe40000000000 */
[----:B------:R-:W-:-:S02]  /*3380*/  IMAD.MOV.U32 R185, RZ, RZ, 0x20 ;  /* 0x00000020ffb97424 */ /* 0x000fc400078e00ff */
[----:B------:R-:W-:Y:S02]  /*3390*/  IMAD.MOV.U32 R178, RZ, RZ, 0x40 ;  /* 0x00000040ffb27424 */ /* 0x000fe400078e00ff */
[----:B------:R-:W-:Y:S01]  /*33a0*/  IMAD.MOV.U32 R248, RZ, RZ, 0x40 ;  /* 0x00000040fff87424 */ /* 0x000fe200078e00ff */
[----:B------:R-:W-:Y:S01]  /*33b0*/  CS2R R126, SRZ ;  /* 0x00000000007e7805 */ /* 0x000fe2000001ff00 */
[----:B------:R-:W-:Y:S01]  /*33c0*/  @!P6 VIADD R15, R11, UR11 ;  /* 0x0000000b0b0fec36 */ /* 0x000fe20008000000 */
[----:B------:R-:W-:Y:S01]  /*33d0*/  CS2R R124, SRZ ;  /* 0x00000000007c7805 */ /* 0x000fe2000001ff00 */
[----:B------:R-:W-:Y:S01]  /*33e0*/  @!P6 IMAD.MOV.U32 R14, RZ, RZ, R10 ;  /* 0x000000ffff0ee224 */ /* 0x000fe200078e000a */
[----:B------:R-:W-:Y:S01]  /*33f0*/  CS2R R130, SRZ ;  /* 0x0000000000827805 */ /* 0x000fe2000001ff00 */
[----:B------:R-:W-:Y:S01]  /*3400*/  @!P4 IMAD R3, R18, UR12, RZ ;  /* 0x0000000c1203cc24 */ /* 0x000fe2000f8e02ff */
[----:B------:R-:W-:Y:S01]  /*3410*/  @!P4 MOV R18, R6 ;  /* 0x000000060012c202 */ /* 0x000fe20000000f00 */
[----:B------:R-:W-:Y:S01]  /*3420*/  @!P3 IMAD.MOV.U32 R10, RZ, RZ, R4 ;  /* 0x000000ffff0ab224 */ /* 0x000fe200078e0004 */
[----:B------:R-:W-:Y:S01]  /*3430*/  @!PT LDS RZ, [RZ] ;  /* 0x00000000fffff984 */ /* 0x000fe20000000800 */
[----:B------:R-:W-:Y:S01]  /*3440*/  @!PT LDS RZ, [RZ] ;  /* 0x00000000fffff984 */ /* 0x000fe20000000800 */
[----:B------:R-:W-:Y:S01]  /*3450*/  @!PT LDS RZ, [RZ] ;  /* 0x00000000fffff984 */ /* 0x000fe20000000800 */
[----:B------:R1:W-:Y:S01]  /*3460*/  @!P6 LDGSTS.E.BYPASS.LTC128B.128 [R225+0x3000], desc[UR8][R14.64] ;  /* 0x030000000ee1efae */ /* 0x0003e2000b901d48 */
[--C-:B------:R-:W-:Y:S01]  /*3470*/  @!P3 IMAD.MOV.U32 R11, RZ, RZ, R5.reuse ;  /* 0x000000ffff0bb224 */ /* 0x100fe200078e0005 */
[----:B------:R-:W-:Y:S01]  /*3480*/  CS2R R128, SRZ ;  /* 0x0000000000807805 */ /* 0x000fe2000001ff00 */
[----:B------:R-:W-:Y:S01]  /*3490*/  IMAD.IADD R7, R7, 0x1, R12 ;  /* 0x0000000107077824 */ /* 0x000fe200078e020c */
[----:B------:R-:W-:Y:S01]  /*34a0*/  @P5 STS.128 [R2+0xc000], RZ ;  /* 0x00c000ff02005388 */ /* 0x000fe20000000c00 */
[--C-:B------:R-:W-:Y:S01]  /*34b0*/  @!P5 IMAD.MOV.U32 R20, RZ, RZ, R4.reuse ;  /* 0x000000ffff14d224 */ /* 0x100fe200078e0004 */
[----:B------:R-:W-:Y:S01]  /*34c0*/  CS2R R122, SRZ ;  /* 0x00000000007a7805 */ /* 0x000fe2000001ff00 */
[--C-:B------:R-:W-:Y:S01]  /*34d0*/  @!P5 IMAD.MOV.U32 R21, RZ, RZ, R5.reuse ;  /* 0x000000ffff15d224 */ /* 0x100fe200078e0005 */
[----:B------:R-:W-:Y:S01]  /*34e0*/  CS2R R120, SRZ ;  /* 0x0000000000787805 */ /* 0x000fe2000001ff00 */
[--C-:B------:R-:W-:Y:S01]  /*34f0*/  @!P2 IMAD.MOV.U32 R12, RZ, RZ, R4.reuse ;  /* 0x000000ffff0ca224 */ /* 0x100fe200078e0004 */
[----:B------:R-:W-:Y:S01]  /*3500*/  CS2R R118, SRZ ;  /* 0x0000000000767805 */ /* 0x000fe2000001ff00 */
[----:B------:R-:W-:Y:S01]  /*3510*/  @!P2 IMAD.MOV.U32 R13, RZ, RZ, R5 ;  /* 0x000000ffff0da224 */ /* 0x000fe200078e0005 */
[----:B------:R-:W-:Y:S01]  /*3520*/  CS2R R116, SRZ ;  /* 0x0000000000747805 */ /* 0x000fe2000001ff00 */
[C---:B------:R-:W-:Y:S01]  /*3530*/  @!P4 IMAD R42, R23.reuse, UR13, R3 ;  /* 0x0000000d172acc24 */ /* 0x040fe2000f8e0203 */
[----:B------:R-:W-:Y:S01]  /*3540*/  CS2R R110, SRZ ;  /* 0x00000000006e7805 */ /* 0x000fe2000001ff00 */
[----:B------:R-:W-:Y:S01]  /*3550*/  @!P4 IMAD.WIDE.U32 R8, R23, UR12, R4 ;  /* 0x0000000c1708cc25 */ /* 0x000fe2000f8e0004 */
[----:B------:R-:W-:-:S02]  /*3560*/  CS2R R108, SRZ ;  /* 0x00000000006c7805 */ /* 0x000fc4000001ff00 */
[----:B------:R-:W-:Y:S02]  /*3570*/  CS2R R114, SRZ ;  /* 0x0000000000727805 */ /* 0x000fe4000001ff00 */
[----:B------:R-:W-:Y:S01]  /*3580*/  CS2R R112, SRZ ;  /* 0x0000000000707805 */ /* 0x000fe2000001ff00 */
[----:B------:R-:W-:Y:S01]  /*3590*/  @!P4 IMAD R23, R29, UR16, RZ ;  /* 0x000000101d17cc24 */ /* 0x000fe2000f8e02ff */
[----:B------:R-:W-:Y:S01]  /*35a0*/  CS2R R106, SRZ ;  /* 0x00000000006a7805 */ /* 0x000fe2000001ff00 */
[----:B------:R-:W-:Y:S01]  /*35b0*/  @!P3 IMAD.WIDE.U32 R4, R28, UR12, R10 ;  /* 0x0000000c1c04bc25 */ /* 0x000fe2000f8e000a */
[----:B------:R-:W-:Y:S01]  /*35c0*/  CS2R R104, SRZ ;  /* 0x0000000000687805 */ /* 0x000fe2000001ff00 */
[----:B------:R-:W4:Y:S01]  /*35d0*/  @!P5 LDC.64 R28, c[0x0][0x218] ;  /* 0x00008600ff1cdb82 */ /* 0x000f220000000a00 */
[----:B------:R-:W-:Y:S01]  /*35e0*/  CS2R R102, SRZ ;  /* 0x0000000000667805 */ /* 0x000fe2000001ff00 */
[----:B------:R-:W-:Y:S01]  /*35f0*/  @!P2 IMAD R3, R32, UR12, RZ ;  /* 0x0000000c2003ac24 */ /* 0x000fe2000f8e02ff */
[----:B------:R-:W-:Y:S01]  /*3600*/  CS2R R100, SRZ ;  /* 0x0000000000647805 */ /* 0x000fe2000001ff00 */
[----:B------:R-:W-:Y:S01]  /*3610*/  @!P4 IMAD.MOV.U32 R19, RZ, RZ, R7 ;  /* 0x000000ffff13c224 */ /* 0x000fe200078e0007 */
[----:B------:R-:W-:Y:S01]  /*3620*/  CS2R R94, SRZ ;  /* 0x00000000005e7805 */ /* 0x000fe2000001ff00 */
[----:B------:R-:W-:Y:S01]  /*3630*/  @!P2 IMAD R44, R27, UR13, R3 ;  /* 0x0000000d1b2cac24 */ /* 0x000fe2000f8e0203 */
[----:B------:R-:W-:Y:S01]  /*3640*/  CS2R R92, SRZ ;  /* 0x00000000005c7805 */ /* 0x000fe2000001ff00 */
[----:B------:R-:W3:Y:S01]  /*3650*/  @!P4 LDC.64 R32, c[0x0][0x218] ;  /* 0x00008600ff20cb82 */ /* 0x000ee20000000a00 */
[C---:B------:R-:W-:Y:S01]  /*3660*/  @!P5 IMAD R3, R36.reuse, UR12, RZ ;  /* 0x0000000c2403dc24 */ /* 0x040fe2000f8e02ff */
[----:B------:R-:W-:Y:S01]  /*3670*/  CS2R R98, SRZ ;  /* 0x0000000000627805 */ /* 0x000fe2000001ff00 */
[----:B------:R-:W-:Y:S01]  /*3680*/  @!P5 IMAD R22, R36, UR16, RZ ;  /* 0x000000102416dc24 */ /* 0x000fe2000f8e02ff */
[----:B------:R-:W-:Y:S01]  /*3690*/  CS2R R96, SRZ ;  /* 0x0000000000607805 */ /* 0x000fe2000001ff00 */
[--C-:B------:R-:W-:Y:S01]  /*36a0*/  @!P3 IMAD.MOV.U32 R24, RZ, RZ, R6.reuse ;  /* 0x000000ffff18b224 */ /* 0x100fe200078e0006 */
[----:B------:R-:W-:Y:S01]  /*36b0*/  CS2R R90, SRZ ;  /* 0x00000000005a7805 */ /* 0x000fe2000001ff00 */
[--C-:B------:R-:W-:Y:S01]  /*36c0*/  @!P3 IMAD.MOV.U32 R25, RZ, RZ, R7.reuse ;  /* 0x000000ffff19b224 */ /* 0x100fe200078e0007 */
[----:B------:R-:W-:Y:S01]  /*36d0*/  CS2R R88, SRZ ;  /* 0x0000000000587805 */ /* 0x000fe2000001ff00 */
[----:B------:R-:W-:Y:S01]  /*36e0*/  @!P2 IMAD.MOV.U32 R30, RZ, RZ, R6 ;  /* 0x000000ffff1ea224 */ /* 0x000fe200078e0006 */
        /* <DEDUP_REMOVED lines=9> */
[----:B------:R-:W-:Y:S01]  /*3780*/  @!P3 IMAD.X R17, RZ, RZ, R36, P0 ;  /* 0x000000ffff11b224 */ /* 0x000fe200000e0624 */
[----:B------:R-:W-:Y:S01]  /*3790*/  CS2R R74, SRZ ;  /* 0x00000000004a7805 */ /* 0x000fe2000001ff00 */
[C---:B------:R-:W-:Y:S01]  /*37a0*/  @!P5 IMAD R26, R0.reuse, UR13, R3 ;  /* 0x0000000d001adc24 */ /* 0x040fe2000f8e0203 */
[----:B------:R-:W-:Y:S01]  /*37b0*/  CS2R R72, SRZ ;  /* 0x0000000000487805 */ /* 0x000fe2000001ff00 */
[C---:B------:R-:W-:Y:S01]  /*37c0*/  @!P5 IMAD.WIDE.U32 R10, R0.reuse, UR12, R20 ;  /* 0x0000000c000adc25 */ /* 0x040fe2000f8e0014 */
[----:B------:R-:W-:Y:S02]  /*37d0*/  CS2R R70, SRZ ;  /* 0x0000000000467805 */ /* 0x000fe4000001ff00 */
[----:B------:R-:W-:Y:S01]  /*37e0*/  CS2R R68, SRZ ;  /* 0x0000000000447805 */ /* 0x000fe2000001ff00 */
[----:B------:R-:W-:Y:S01]  /*37f0*/  ULDC UR26, c[0x0][0x2dc] ;  /* 0x0000b700001a7ab9 */ /* 0x000fe20000000800 */
[----:B------:R-:W-:Y:S01]  /*3800*/  @!P5 IMAD R40, R0, UR17, R22 ;  /* 0x000000110028dc24 */ /* 0x000fe2000f8e0216 */
[----:B----4-:R-:W-:Y:S01]  /*3810*/  @!P5 LEA R20, P6, R10, R28, 0x1 ;  /* 0x0000001c0a14d211 */ /* 0x010fe200078c08ff */
[C---:B------:R-:W-:Y:S01]  /*3820*/  @!P5 IMAD.WIDE.U32 R6, R0.reuse, UR16, R6 ;  /* 0x000000100006dc25 */ /* 0x040fe2000f8e0006 */
[----:B------:R-:W-:-:S03]  /*3830*/  @!P2 IADD3 R0, P0, R0, 0x60, RZ ;  /* 0x000000600000a810 */ /* 0x000fc60007f1e0ff */
[----:B------:R-:W-:Y:S02]  /*3840*/  @!P3 IMAD R17, R17, UR16, RZ ;  /* 0x000000101111bc24 */ /* 0x000fe4000f8e02ff */
[----:B------:R-:W-:Y:S01]  /*3850*/  @!P2 IMAD.X R3, RZ, RZ, R36, P0 ;  /* 0x000000ffff03a224 */ /* 0x000fe200000e0624 */
[----:B---3--:R-:W-:Y:S01]  /*3860*/  @!P4 LEA R22, P0, R8, R32, 0x1 ;  /* 0x000000200816c211 */ /* 0x008fe200078008ff */
[----:B------:R-:W3:Y:S01]  /*3870*/  @!P5 LDC.64 R36, c[0x0][0x220] ;  /* 0x00008800ff24db82 */ /* 0x000ee20000000a00 */
[----:B------:R-:W-:Y:S02]  /*3880*/  @!P4 IMAD.IADD R23, R9, 0x1, R42 ;  /* 0x000000010917c824 */ /* 0x000fe400078e022a */
[----:B------:R-:W-:Y:S02]  /*3890*/  @!P5 IMAD.IADD R9, R11, 0x1, R26 ;  /* 0x000000010b09d824 */ /* 0x000fe400078e021a */
[----:B------:R-:W-:Y:S01]  /*38a0*/  @!P3 IMAD R41, R16, UR17, R17 ;  /* 0x000000111029bc24 */ /* 0x000fe2000f8e0211 */
[----:B------:R-:W-:Y:S01]  /*38b0*/  @!P4 LEA.HI.X R23, R8, R33, R23, 0x1, P0 ;  /* 0x000000210817c211 */ /* 0x000fe200000f0c17 */
[----:B------:R-:W-:Y:S01]  /*38c0*/  @!P3 IMAD.WIDE.U32 R16, R16, UR16, R24 ;  /* 0x000000101010bc25 */ /* 0x000fe2000f8e0018 */
[----:B------:R-:W-:Y:S01]  /*38d0*/  @!P5 LEA.HI.X R21, R10, R29, R9, 0x1, P6 ;  /* 0x0000001d0a15d211 */ /* 0x000fe200030f0c09 */
[----:B------:R-:W4:Y:S01]  /*38e0*/  @!P4 LDC.64 R24, c[0x0][0x220] ;  /* 0x00008800ff18cb82 */ /* 0x000f220000000a00 */
[----:B------:R-:W-:Y:S01]  /*38f0*/  @!P3 LEA R8, P0, R4, R38, 0x1 ;  /* 0x000000260408b211 */ /* 0x000fe200078008ff */
[----:B------:R-:W-:-:S02]  /*3900*/  @!P2 IMAD R3, R3, UR16, RZ ;  /* 0x000000100303ac24 */ /* 0x000fc4000f8e02ff */
[C---:B-1----:R-:W-:Y:S01]  /*3910*/  @!P2 IMAD.WIDE.U32 R14, R0.reuse, UR16, R30 ;  /* 0x00000010000eac25 */ /* 0x042fe2000f8e001e */
[----:B------:R-:W-:Y:S01]  /*3920*/  @!PT LDS RZ, [RZ] ;  /* 0x00000000fffff984 */ /* 0x000fe20000000800 */
[----:B------:R-:W-:Y:S01]  /*3930*/  @!PT LDS RZ, [RZ] ;  /* 0x00000000fffff984 */ /* 0x000fe20000000800 */
[----:B------:R-:W-:Y:S01]  /*3940*/  @!PT LDS RZ, [RZ] ;  /* 0x00000000fffff984 */ /* 0x000fe20000000800 */
[----:B------:R1:W-:Y:S03]  /*3950*/  @!P5 LDGSTS.E.BYPASS.LTC128B.128 [R2+0xc000], desc[UR8][R20.64] ;  /* 0x0c0000001402dfae */ /* 0x0003e6000b901d48 */
[----:B------:R-:W-:Y:S01]  /*3960*/  @!P2 IMAD R3, R0, UR17, R3 ;  /* 0x000000110003ac24 */ /* 0x000fe2000f8e0203 */
[----:B------:R-:W-:Y:S01]  /*3970*/  @P4 STS.128 [R2+0xd000], RZ ;  /* 0x00d000ff02004388 */ /* 0x000fe20000000c00 */
[----:B------:R-:W-:Y:S02]  /*3980*/  @!P3 IMAD.IADD R0, R5, 0x1, R43 ;  /* 0x000000010500b824 */ /* 0x000fe400078e022b */
[----:B------:R-:W-:Y:S01]  /*3990*/  @!P2 IMAD.WIDE.U32 R12, R27, UR12, R12 ;  /* 0x0000000c1b0cac25 */ /* 0x000fe2000f8e000c */
[----:B------:R-:W-:Y:S01]  /*39a0*/  @!PT LDS RZ, [RZ] ;  /* 0x00000000fffff984 */ /* 0x000fe20000000800 */
[----:B------:R-:W-:Y:S01]  /*39b0*/  @!PT LDS RZ, [RZ] ;  /* 0x00000000fffff984 */ /* 0x000fe20000000800 */
[----:B------:R-:W-:Y:S01]  /*39c0*/  @!PT LDS RZ, [RZ] ;  /* 0x00000000fffff984 */ /* 0x000fe20000000800 */
[----:B------:R-:W-:Y:S01]  /*39d0*/  @!P4 LDGSTS.E.BYPASS.LTC128B.128 [R2+0xd000], desc[UR8][R22.64] ;  /* 0x0d0000001602cfae */ /* 0x000fe2000b901d48 */
[----:B------:R-:W2:Y:S01]  /*39e0*/  @!P2 LDC.64 R26, c[0x0][0x220] ;  /* 0x00008800ff1aab82 */ /* 0x000ea20000000a00 */
[----:B------:R-:W-:Y:S01]  /*39f0*/  @!P3 LEA.HI.X R9, R4, R39, R0, 0x1, P0 ;  /* 0x000000270409b211 */ /* 0x000fe200000f0c00 */
[----:B------:R-:W-:Y:S01]  /*3a00*/  @!P2 IMAD.IADD R3, R15, 0x1, R3 ;  /* 0x000000010f03a824 */ /* 0x000fe200078e0203 */
[----:B------:R-:W-:Y:S01]  /*3a10*/  @!P2 IADD3 R0, R13, R44, RZ ;  /* 0x0000002c0d00a210 */ /* 0x000fe20007ffe0ff */
[----:B------:R-:W-:Y:S01]  /*3a20*/  @P3 STS.128 [R2+0xe000], RZ ;  /* 0x00e000ff02003388 */ /* 0x000fe20000000c00 */
[----:B------:R-:W-:-:S03]  /*3a30*/  @!P2 LEA R4, P0, R12, R34, 0x1 ;  /* 0x000000220c04a211 */ /* 0x000fc600078008ff */
[----:B------:R-:W-:Y:S01]  /*3a40*/  @!PT LDS RZ, [RZ] ;  /* 0x00000000fffff984 */ /* 0x000fe20000000800 */
[----:B------:R-:W-:Y:S01]  /*3a50*/  @!PT LDS RZ, [RZ] ;  /* 0x00000000fffff984 */ /* 0x000fe20000000800 */
[----:B------:R-:W-:Y:S01]  /*3a60*/  @!PT LDS RZ, [RZ] ;  /* 0x00000000fffff984 */ /* 0x000fe20000000800 */
[----:B------:R4:W-:Y:S01]  /*3a70*/  @!P3 LDGSTS.E.BYPASS.LTC128B.128 [R2+0xe000], desc[UR8][R8.64] ;  /* 0x0e0000000802bfae */ /* 0x0009e2000b901d48 */
[----:B------:R-:W-:Y:S01]  /*3a80*/  @!P2 LEA.HI.X R5, R12, R35, R0, 0x1, P0 ;  /* 0x000000230c05a211 */ /* 0x000fe200000f0c00 */
[----:B------:R-:W-:Y:S01]  /*3a90*/  @!P5 IMAD.IADD R0, R7, 0x1, R40 ;  /* 0x000000010700d824 */ /* 0x000fe200078e0228 */
[C---:B---3--:R-:W-:Y:S01]  /*3aa0*/  @!P5 LEA R10, P0, R6.reuse, R36, 0x1 ;  /* 0x00000024060ad211 */ /* 0x048fe200078008ff */
[----:B------:R-:W3:Y:S01]  /*3ab0*/  LDC.64 R12, c[0x0][0x3b8] ;  /* 0x0000ee00ff0c7b82 */ /* 0x000ee20000000a00 */
[----:B------:R-:W-:Y:S02]  /*3ac0*/  @P2 STS.128 [R2+0xf000], RZ ;  /* 0x00f000ff02002388 */ /* 0x000fe40000000c00 */
[----:B------:R-:W-:Y:S01]  /*3ad0*/  @!P5 LEA.HI.X R11, R6, R37, R0, 0x1, P0 ;  /* 0x00000025060bd211 */ /* 0x000fe200000f0c00 */
[----:B------:R-:W-:Y:S01]  /*3ae0*/  @!P4 IMAD.IADD R0, R19, 0x1, R45 ;  /* 0x000000011300c824 */ /* 0x000fe200078e022d */
[----:B------:R-:W-:Y:S01]  /*3af0*/  @!PT LDS RZ, [RZ] ;  /* 0x00000000fffff984 */ /* 0x000fe20000000800 */
[----:B------:R-:W-:Y:S01]  /*3b00*/  @!PT LDS RZ, [RZ] ;  /* 0x00000000fffff984 */ /* 0x000fe20000000800 */
[----:B------:R-:W-:Y:S01]  /*3b10*/  @!PT LDS RZ, [RZ] ;  /* 0x00000000fffff984 */ /* 0x000fe20000000800 */
[----:B------:R2:W-:Y:S03]  /*3b20*/  @!P2 LDGSTS.E.BYPASS.LTC128B.128 [R2+0xf000], desc[UR8][R4.64] ;  /* 0x0f0000000402afae */ /* 0x0005e6000b901d48 */
[----:B-1----:R-:W1:Y:S01]  /*3b30*/  @!P3 LDC.64 R20, c[0x0][0x220] ;  /* 0x00008800ff14bb82 */ /* 0x002e620000000a00 */
[----:B------:R-:W-:Y:S04]  /*3b40*/  @P5 STS.128 [R2+0x10000], RZ ;  /* 0x010000ff02005388 */ /* 0x000fe80000000c00 */
[----:B------:R-:W-:Y:S01]  /*3b50*/  @!PT LDS RZ, [RZ] ;  /* 0x00000000fffff984 */ /* 0x000fe20000000800 */
[----:B------:R-:W-:Y:S01]  /*3b60*/  @!PT LDS RZ, [RZ] ;  /* 0x00000000fffff984 */ /* 0x000fe20000000800 */
[----:B------:R-:W-:Y:S01]  /*3b70*/  @!PT LDS RZ, [RZ] ;  /* 0x00000000fffff984 */ /* 0x000fe20000000800 */
[----:B------:R-:W-:Y:S04]  /*3b80*/  @!P5 LDGSTS.E.BYPASS.LTC128B.128 [R2+0x10000], desc[UR8][R10.64] ;  /* 0x100000000a02dfae */ /* 0x000fe8000b901d48 */
[----:B------:R-:W-:Y:S01]  /*3b90*/  @P4 STS.128 [R2+0x11000], RZ ;  /* 0x011000ff02004388 */ /* 0x000fe20000000c00 */
[----:B----4-:R-:W-:-:S04]  /*3ba0*/  @!P4 LEA R8, P0, R18, R24, 0x1 ;  /* 0x000000181208c211 */ /* 0x010fc800078008ff */
[----:B------:R-:W-:Y:S01]  /*3bb0*/  @!P4 LEA.HI.X R9, R18, R25, R0, 0x1, P0 ;  /* 0x000000191209c211 */ /* 0x000fe200000f0c00 */
[----:B------:R-:W-:Y:S01]  /*3bc0*/  @!P3 IMAD.IADD R0, R17, 0x1, R41 ;  /* 0x000000011100b824 */ /* 0x000fe200078e0229 */
[----:B-1----:R-:W-:-:S03]  /*3bd0*/  @!P3 LEA R6, P5, R16, R20, 0x1 ;  /* 0x000000141006b211 */ /* 0x002fc600078a08ff */
[----:B------:R-:W-:Y:S01]  /*3be0*/  @!PT LDS RZ, [RZ] ;  /* 0x00000000fffff984 */ /* 0x000fe20000000800 */
[----:B------:R-:W-:Y:S01]  /*3bf0*/  @!PT LDS RZ, [RZ] ;  /* 0x00000000fffff984 */ /* 0x000fe20000000800 */
[----:B------:R-:W-:Y:S01]  /*3c00*/  @!PT LDS RZ, [RZ] ;  /* 0x00000000fffff984 */ /* 0x000fe20000000800 */
[----:B------:R-:W-:Y:S01]  /*3c10*/  @!P4 LDGSTS.E.BYPASS.LTC128B.128 [R2+0x11000], desc[UR8][R8.64] ;  /* 0x110000000802cfae */ /* 0x000fe2000b901d48 */
[----:B--2---:R-:W-:Y:S02]  /*3c20*/  @!P2 LEA R4, P0, R14, R26, 0x1 ;  /* 0x0000001a0e04a211 */ /* 0x004fe400078008ff */
[----:B------:R-:W-:Y:S01]  /*3c30*/  @!P3 LEA.HI.X R7, R16, R21, R0, 0x1, P5 ;  /* 0x000000151007b211 */ /* 0x000fe200028f0c00 */
[----:B------:R-:W-:Y:S01]  /*3c40*/  @P3 STS.128 [R2+0x12000], RZ ;  /* 0x012000ff02003388 */ /* 0x000fe20000000c00 */
[----:B------:R-:W-:-:S03]  /*3c50*/  @!P2 LEA.HI.X R5, R14, R27, R3, 0x1, P0 ;  /* 0x0000001b0e05a211 */ /* 0x000fc600000f0c03 */
        /* <DEDUP_REMOVED lines=10> */
[----:B---3--:R-:W2:Y:S04]  /*3d00*/  LDG.E.64 R8, desc[UR8][R12.64] ;  /* 0x000000080c087981 */ /* 0x008ea8000c1e1b00 */
[----:B------:R-:W3:Y:S01]  /*3d10*/  LDG.E.64 R4, desc[UR8][R12.64+0x8] ;  /* 0x000008080c047981 */ /* 0x000ee2000c1e1b00 */
[----:B------:R-:W-:-:S02]  /*3d20*/  VIADD R0, R236, 0x48 ;  /* 0x00000048ec007836 */ /* 0x000fc40000000000 */
[C---:B------:R-:W-:Y:S02]  /*3d30*/  VIADD R3, R236.reuse, 0x8 ;  /* 0x00000008ec037836 */ /* 0x040fe40000000000 */
[----:B-1----:R-:W-:Y:S01]  /*3d40*/  VIADD R2, R236, 0x40 ;  /* 0x00000040ec027836 */ /* 0x002fe20000000000 */
[----:B------:R-:W-:Y:S02]  /*3d50*/  ISETP.GE.AND P0, PT, R0, UR6, PT ;  /* 0x0000000600007c0c */ /* 0x000fe4000bf06270 */
[----:B------:R-:W-:Y:S02]  /*3d60*/  ISETP.GE.AND P4, PT, R236, UR6, PT ;  /* 0x00000006ec007c0c */ /* 0x000fe4000bf86270 */
[----:B------:R-:W-:Y:S02]  /*3d70*/  ISETP.GE.AND P3, PT, R3, UR6, PT ;  /* 0x0000000603007c0c */ /* 0x000fe4000bf66270 */
[----:B------:R-:W-:Y:S01]  /*3d80*/  ISETP.GE.AND P2, PT, R2, UR6, PT ;  /* 0x0000000602007c0c */ /* 0x000fe2000bf46270 */
[----:B------:R-:W-:Y:S01]  /*3d90*/  IMAD.MOV.U32 R2, RZ, RZ, 0x4 ;  /* 0x00000004ff027424 */ /* 0x000fe200078e00ff */
[----:B------:R-:W-:Y:S01]  /*3da0*/  UIMAD UR6, UR49, UR15, UR59 ;  /* 0x0000000f310672a4 */ /* 0x000fe2000f8e023b */
[----:B------:R-:W-:-:S02]  /*3db0*/  IMAD.MOV.U32 R6, RZ, RZ, 0x4 ;  /* 0x00000004ff067424 */ /* 0x000fc400078e00ff */
[----:B------:R-:W-:Y:S01]  /*3dc0*/  IMAD.WIDE R2, R236, R2, UR18 ;  /* 0x00000012ec027e25 */ /* 0x000fe2000f8e0202 */
[----:B------:R-:W-:-:S03]  /*3dd0*/  USHF.L.U32 UR6, UR6, 0x5, URZ ;  /* 0x0000000506067899 */ /* 0x000fc6000800063f */
[----:B------:R-:W-:Y:S01]  /*3de0*/  @!P0 IMAD.WIDE R6, R0, R6, UR18 ;  /* 0x0000001200068e25 */ /* 0x000fe2000f8e0206 */
[----:B------:R-:W-:Y:S01]  /*3df0*/  USHF.R.S32.HI UR7, URZ, 0x1f, UR6 ;  /* 0x0000001f3f077899 */ /* 0x000fe20008011406 */
[----:B------:R-:W5:Y:S01]  /*3e00*/  @!P4 LDG.E R240, desc[UR8][R2.64] ;  /* 0x0000000802f0c981 */ /* 0x000f62000c1e1900 */
[----:B------:R-:W-:-:S03]  /*3e10*/  SHF.R.S32.HI R0, RZ, 0x1f, R46 ;  /* 0x0000001fff007819 */ /* 0x000fc6000001142e */
[----:B------:R-:W5:Y:S04]  /*3e20*/  @!P3 LDG.E R241, desc[UR8][R2.64+0x20] ;  /* 0x0000200802f1b981 */ /* 0x000f68000c1e1900 */
[----:B------:R3:W5:Y:S04]  /*3e30*/  @!P2 LDG.E R238, desc[UR8][R2.64+0x100] ;  /* 0x0001000802eea981 */ /* 0x000768000c1e1900 */
[----:B------:R1:W5:Y:S01]  /*3e40*/  @!P0 LDG.E R239, desc[UR8][R6.64] ;  /* 0x0000000806ef8981 */ /* 0x000362000c1e1900 */
[----:B------:R-:W-:Y:S02]  /*3e50*/  LOP3.LUT P3, RZ, R47, 0x4, RZ, 0xc0, !PT ;  /* 0x000000042fff7812 */ /* 0x000fe4000786c0ff */
[----:B------:R-:W-:-:S02]  /*3e60*/  SEL R183, R183, R188, !P1 ;  /* 0x000000bcb7b77207 */ /* 0x000fc40004800000 */
[----:B------:R-:W-:Y:S01]  /*3e70*/  SEL R177, R177, R187, !P1 ;  /* 0x000000bbb1b17207 */ /* 0x000fe20004800000 */
[----:B------:R-:W-:Y:S01]  /*3e80*/  IMAD.SHL.U32 R186, R188, 0x2, RZ ;  /* 0x00000002bcba7824 */ /* 0x000fe200078e00ff */
[----:B------:R-:W-:Y:S01]  /*3e90*/  SEL R178, R178, 0xffffffc0, !P3 ;  /* 0xffffffc0b2b27807 */ /* 0x000fe20005800000 */
[----:B------:R-:W-:Y:S01]  /*3ea0*/  IMAD.SHL.U32 R184, R188, 0x2, RZ ;  /* 0x00000002bcb87824 */ /* 0x000fe200078e00ff */
[----:B------:R-:W-:Y:S02]  /*3eb0*/  LEA R183, R183, UR4, 0x1 ;  /* 0x00000004b7b77c11 */ /* 0x000fe4000f8e08ff */
[----:B------:R-:W-:Y:S02]  /*3ec0*/  LEA R177, R177, UR4, 0x1 ;  /* 0x00000004b1b17c11 */ /* 0x000fe4000f8e08ff */
[----:B--2---:R-:W-:Y:S02]  /*3ed0*/  R2UR UR12, R9 ;  /* 0x00000000090c72ca */ /* 0x004fe400000e0000 */
[----:B------:R-:W-:-:S02]  /*3ee0*/  R2UR UR16, R8 ;  /* 0x00000000081072ca */ /* 0x000fc400000e0000 */
[----:B---3--:R-:W-:Y:S01]  /*3ef0*/  IADD3 R2, P2, P0, R4, UR6, R46 ;  /* 0x0000000604027c10 */ /* 0x008fe2000f85e02e */
[----:B------:R-:W-:-:S03]  /*3f00*/  ULDC UR6, c[0x0][0x2ec] ;  /* 0x0000bb0000067ab9 */ /* 0x000fc60000000800 */
[----:B------:R-:W-:Y:S01]  /*3f10*/  IADD3.X R249, R5, UR7, R0, P2, P0 ;  /* 0x0000000705f97c10 */ /* 0x000fe200097e0400 */
[----:B------:R-:W-:Y:S01]  /*3f20*/  IMAD.WIDE.U32 R246, R2, -0x2daee0ad, RZ ;  /* 0xd2511f5302f67825 */ /* 0x000fe200078e00ff */
[C---:B------:R-:W-:Y:S01]  /*3f30*/  LOP3.LUT P0, RZ, R47.reuse, 0x2, RZ, 0xc0, !PT ;  /* 0x000000022fff7812 */ /* 0x040fe2000780c0ff */
[----:B------:R-:W-:Y:S01]  /*3f40*/  ULDC.U8 UR7, c[0x0][0x388] ;  /* 0x0000e20000077ab9 */ /* 0x000fe20000000000 */
[----:B------:R-:W-:Y:S02]  /*3f50*/  LOP3.LUT P2, RZ, R47, 0x4, RZ, 0xc0, !PT ;  /* 0x000000042fff7812 */ /* 0x000fe4000784c0ff */
[----:B------:R-:W-:Y:S02]  /*3f60*/  SEL R185, R185, 0xffffffe0, !P0 ;  /* 0xffffffe0b9b97807 */ /* 0x000fe40004000000 */
[----:B-1----:R-:W-:-:S09]  /*3f70*/  SEL R248, R248, 0xffffffc0, !P2 ;  /* 0xffffffc0f8f87807 */ /* 0x002fd20005000000 */
.L_x_1026:
[----:B-----5:R-:W-:Y:S01]  /*3f80*/  FSETP.NEU.FTZ.AND P0, PT, R240, -INF , PT ;  /* 0xff800000f000780b */ /* 0x020fe20003f1d000 */
[----:B------:R-:W0:Y:S01]  /*3f90*/  LDGDEPBAR ;  /* 0x00000000000079af */ /* 0x000e220000000000 */
[----:B------:R-:W-:Y:S01]  /*3fa0*/  FSETP.NEU.FTZ.AND P2, PT, R241, -INF , PT ;  /* 0xff800000f100780b */ /* 0x000fe20003f5d000 */
[C---:B------:R-:W-:Y:S01]  /*3fb0*/  IMAD.IADD R0, R183.reuse, 0x1, R185 ;  /* 0x00000001b7007824 */ /* 0x040fe200078e02b9 */
[----:B------:R-:W-:Y:S01]  /*3fc0*/  USHF.L.U32 UR11, UR20, 0x7, URZ ;  /* 0x00000007140b7899 */ /* 0x000fe2000800063f */
[----:B------:R-:W-:Y:S01]  /*3fd0*/  IMAD.IADD R168, R183, 0x1, R178 ;  /* 0x00000001b7a87824 */ /* 0x000fe200078e02b2 */
[----:B------:R-:W-:Y:S01]  /*3fe0*/  USHF.L.U32 UR13, UR10, 0x7, URZ ;  /* 0x000000070a0d7899 */ /* 0x000fe2000800063f */
[----:B------:R-:W-:Y:S01]  /*3ff0*/  IMAD.U32 R2, RZ, RZ, UR20 ;  /* 0x00000014ff027e24 */ /* 0x000fe2000f8e00ff */
[----:B------:R-:W-:Y:S01]  /*4000*/  UIADD3 UR15, UR23, 0x80, UR11 ;  /* 0x00000080170f7890 */ /* 0x000fe2000fffe00b */
[----:B------:R-:W-:Y:S01]  /*4010*/  IMAD.U32 R3, RZ, RZ, UR10 ;  /* 0x0000000aff037e24 */ /* 0x000fe2000f8e00ff */
[----:B------:R-:W-:Y:S01]  /*4020*/  UIADD3 UR17, UR11, 0x80, URZ ;  /* 0x000000800b117890 */ /* 0x000fe2000fffe03f */
[----:B------:R-:W-:Y:S01]  /*4030*/  IMAD R2, R2, 0x2, R245 ;  /* 0x0000000202027824 */ /* 0x000fe200078e02f5 */
[----:B------:R-:W-:Y:S01]  /*4040*/  UIADD3 UR15, UR15, -UR14, URZ ;  /* 0x8000000e0f0f7290 */ /* 0x000fe2000fffe03f */
[----:B------:R-:W-:Y:S01]  /*4050*/  IMAD R3, R3, 0x8, R251 ;  /* 0x0000000803037824 */ /* 0x000fe200078e02fb */
[----:B------:R-:W-:Y:S01]  /*4060*/  UIADD3 UR11, UR16, -0x61c88647, URZ ;  /* 0x9e3779b9100b7890 */ /* 0x000fe2000fffe03f */
[----:B------:R-:W-:Y:S01]  /*4070*/  IMAD.SHL.U32 R2, R2, 0x2, RZ ;  /* 0x0000000202027824 */ /* 0x000fe200078e00ff */
[----:B------:R-:W-:Y:S01]  /*4080*/  UISETP.GE.AND UP0, UPT, UR13, UR15, UPT ;  /* 0x0000000f0d00728c */ /* 0x000fe2000bf06270 */
[----:B------:R-:W-:Y:S01]  /*4090*/  IMAD.MOV.U32 R192, RZ, RZ, 0x8 ;  /* 0x00000008ffc07424 */ /* 0x000fe200078e00ff */
[----:B------:R-:W-:Y:S01]  /*40a0*/  UIADD3 UR15, UR12, -0x4498517b, URZ ;  /* 0xbb67ae850c0f7890 */ /* 0x000fe2000fffe03f */
[----:B------:R-:W-:Y:S01]  /*40b0*/  IMAD.MOV.U32 R193, RZ, RZ, 0x40 ;  /* 0x00000040ffc17424 */ /* 0x000fe200078e00ff */
[----:B------:R-:W-:Y:S02]  /*40c0*/  UISETP.LT.AND UP0, UPT, UR17, UR14, UP0 ;  /* 0x0000000e1100728c */ /* 0x000fe40008701270 */
[----:B------:R-:W-:Y:S01]  /*40d0*/  UISETP.GT.AND UP3, UPT, UR10, UR24, UPT ;  /* 0x000000180a00728c */ /* 0x000fe2000bf64270 */
[----:B------:R-:W-:Y:S04]  /*40e0*/  DEPBAR.LE SB0, 0x0 ;  /* 0x000080000000791a */ /* 0x000fe80000000000 */
[----:B------:R-:W-:Y:S01]  /*40f0*/  BAR.SYNC.DEFER_BLOCKING 0x0 ;  /* 0x0000000000007b1d */ /* 0x000fe20000010000 */
[----:B------:R-:W-:Y:S05]  /*4100*/  PLOP3.LUT P3, PT, PT, PT, UP0, 0x80, 0x0 ;  /* 0x000000000000781c */ /* 0x000fea0003f6f008 */
        /* <DEDUP_REMOVED lines=11> */
[----:B------:R-:W2:Y:S01]  /*41c0*/  LDSM.16.M88.4 R144, [R0+0x2000] ;  /* 0x002000000090783b */ /* 0x000ea20000000200 */
[C---:B------:R-:W-:Y:S07]  /*41d0*/  HMMA.16816.F32 R16, R64.reuse, R18, RZ ;  /* 0x000000124010723c */ /* 0x040fee00000018ff */
[----:B------:R-:W2:Y:S01]  /*41e0*/  LDSM.16.M88.4 R148, [R182+0x800] ;  /* 0x00080000b694783b */ /* 0x000ea20000000200 */
[-C--:B---3--:R-:W-:Y:S06]  /*41f0*/  HMMA.16816.F32 R20, R64, R32.reuse, RZ ;  /* 0x000000204014723c */ /* 0x088fec00000018ff */
[C---:B------:R-:W-:Y:S01]  /*4200*/  HMMA.16816.F32 R24, R60.reuse, R32, RZ ;  /* 0x000000203c18723c */ /* 0x040fe200000018ff */
[----:B------:R-:W3:Y:S05]  /*4210*/  LDSM.16.M88.4 R152, [R182+0x1000] ;  /* 0x00100000b698783b */ /* 0x000eea0000000200 */
[-C--:B------:R-:W-:Y:S03]  /*4220*/  HMMA.16816.F32 R28, R60, R34.reuse, RZ ;  /* 0x000000223c1c723c */ /* 0x080fe600000018ff */
[----:B------:R-:W3:Y:S03]  /*4230*/  LDSM.16.M88.4 R156, [R182+0x1800] ;  /* 0x00180000b69c783b */ /* 0x000ee60000000200 */
[C---:B------:R-:W-:Y:S05]  /*4240*/  HMMA.16816.F32 R32, R64.reuse, R34, RZ ;  /* 0x000000224020723c */ /* 0x040fea00000018ff */
[----:B------:R-:W-:Y:S01]  /*4250*/  LDSM.16.M88.4 R160, [R168] ;  /* 0x00000000a8a0783b */ /* 0x000fe20000000200 */
[-C--:B----4-:R-:W-:Y:S06]  /*4260*/  HMMA.16816.F32 R36, R64, R48.reuse, RZ ;  /* 0x000000304024723c */ /* 0x090fec00000018ff */
[C---:B------:R-:W-:Y:S01]  /*4270*/  HMMA.16816.F32 R40, R60.reuse, R48, RZ ;  /* 0x000000303c28723c */ /* 0x040fe200000018ff */
[----:B------:R-:W4:Y:S05]  /*4280*/  LDSM.16.M88.4 R164, [R179] ;  /* 0x00000000b3a4783b */ /* 0x000f2a0000000200 */
[-C--:B------:R-:W-:Y:S03]  /*4290*/  HMMA.16816.F32 R44, R60, R50.reuse, RZ ;  /* 0x000000323c2c723c */ /* 0x080fe600000018ff */
[----:B------:R-:W4:Y:S03]  /*42a0*/  LDSM.16.M88.4 R168, [R168+0x2000] ;  /* 0x00200000a8a8783b */ /* 0x000f260000000200 */
[C---:B------:R-:W-:Y:S05]  /*42b0*/  HMMA.16816.F32 R48, R64.reuse, R50, RZ ;  /* 0x000000324030723c */ /* 0x040fea00000018ff */
[----:B------:R-:W4:Y:S01]  /*42c0*/  LDSM.16.M88.4 R172, [R179+0x800] ;  /* 0x00080000b3ac783b */ /* 0x000f220000000200 */
[-C--:B------:R-:W-:Y:S06]  /*42d0*/  HMMA.16816.F32 R52, R64, R132.reuse, RZ ;  /* 0x000000844034723c */ /* 0x080fec00000018ff */
[C---:B------:R-:W-:Y:S06]  /*42e0*/  HMMA.16816.F32 R56, R60.reuse, R132, RZ ;  /* 0x000000843c38723c */ /* 0x040fec00000018ff */
[-C--:B------:R-:W-:Y:S06]  /*42f0*/  HMMA.16816.F32 R60, R60, R134.reuse, RZ ;  /* 0x000000863c3c723c */ /* 0x080fec00000018ff */
[----:B------:R-:W-:Y:S01]  /*4300*/  HMMA.16816.F32 R64, R64, R134, RZ ;  /* 0x000000864040723c */ /* 0x000fe200000018ff */
[----:B------:R-:W4:Y:S05]  /*4310*/  LDSM.16.M88.4 R132, [R179+0x1000] ;  /* 0x00100000b384783b */ /* 0x000f2a0000000200 */
[-C--:B-1----:R-:W-:Y:S06]  /*4320*/  HMMA.16816.F32 R4, R136, R140.reuse, R4 ;  /* 0x0000008c8804723c */ /* 0x082fec0000001804 */
[C---:B--2---:R-:W-:Y:S06]  /*4330*/  HMMA.16816.F32 R8, R144.reuse, R140, R8 ;  /* 0x0000008c9008723c */ /* 0x044fec0000001808 */
[-C--:B------:R-:W-:Y:S05]  /*4340*/  HMMA.16816.F32 R12, R144, R142.reuse, R12 ;  /* 0x0000008e900c723c */ /* 0x080fea000000180c */
[----:B------:R-:W-:Y:S01]  /*4350*/  VIADD R140, R3, 0x4 ;  /* 0x00000004038c7836 */ /* 0x000fe20000000000 */
[C---:B------:R-:W-:Y:S05]  /*4360*/  HMMA.16816.F32 R16, R136.reuse, R142, R16 ;  /* 0x0000008e8810723c */ /* 0x040fea0000001810 */
[----:B------:R-:W-:Y:S01]  /*4370*/  IMAD.WIDE.U32 R140, R140, -0x326172a9, RZ ;  /* 0xcd9e8d578c8c7825 */ /* 0x000fe200078e00ff */
[-C--:B------:R-:W-:Y:S05]  /*4380*/  HMMA.16816.F32 R20, R136, R148.reuse, R20 ;  /* 0x000000948814723c */ /* 0x080fea0000001814 */
[----:B------:R-:W-:Y:S01]  /*4390*/  IMAD.U32 R142, RZ, RZ, UR23 ;  /* 0x00000017ff8e7e24 */ /* 0x000fe2000f8e00ff */
[C---:B------:R-:W-:Y:S01]  /*43a0*/  HMMA.16816.F32 R24, R144.reuse, R148, R24 ;  /* 0x000000949018723c */ /* 0x040fe20000001818 */
[----:B------:R-:W-:Y:S01]  /*43b0*/  IMAD.U32 R143, RZ, RZ, UR13 ;  /* 0x0000000dff8f7e24 */ /* 0x000fe2000f8e00ff */
[----:B------:R-:W-:Y:S03]  /*43c0*/  UIADD3 UR13, UR12, 0x76cf5d0a, URZ ;  /* 0x76cf5d0a0c0d7890 */ /* 0x000fe6000fffe03f */
[----:B------:R-:W-:Y:S01]  /*43d0*/  @!P3 IADD3 R142, -R142, 0x1, R236 ;  /* 0x000000018e8eb810 */ /* 0x000fe20007ffe1ec */
[-C--:B------:R-:W-:Y:S06]  /*43e0*/  HMMA.16816.F32 R28, R144, R150.reuse, R28 ;  /* 0x00000096901c723c */ /* 0x080fec000000181c */
[C---:B------:R-:W-:Y:S06]  /*43f0*/  HMMA.16816.F32 R32, R136.reuse, R150, R32 ;  /* 0x000000968820723c */ /* 0x040fec0000001820 */
[-C--:B---3--:R-:W-:Y:S06]  /*4400*/  HMMA.16816.F32 R36, R136, R152.reuse, R36 ;  /* 0x000000988824723c */ /* 0x088fec0000001824 */
        /* <DEDUP_REMOVED lines=9> */
[-C--:B----4-:R-:W-:Y:S05]  /*44a0*/  HMMA.16816.F32 R4, R160, R164.reuse, R4 ;  /* 0x000000a4a004723c */ /* 0x090fea0000001804 */
[----:B------:R-:W-:Y:S01]  /*44b0*/  LOP3.LUT R138, R247, UR12, R2, 0x96, !PT ;  /* 0x0000000cf78a7c12 */ /* 0x000fe2000f8e9602 */
[C---:B------:R-:W-:Y:S05]  /*44c0*/  HMMA.16816.F32 R8, R168.reuse, R164, R8 ;  /* 0x000000a4a808723c */ /* 0x040fea0000001808 */
[----:B------:R-:W-:Y:S01]  /*44d0*/  LOP3.LUT R136, R249, UR16, RZ, 0x3c, !PT ;  /* 0x00000010f9887c12 */ /* 0x000fe2000f8e3cff */
[-C--:B------:R-:W-:Y:S05]  /*44e0*/  HMMA.16816.F32 R12, R168, R166.reuse, R12 ;  /* 0x000000a6a80c723c */ /* 0x080fea000000180c */
[-C--:B------:R-:W-:Y:S01]  /*44f0*/  LOP3.LUT R146, R141, R136.reuse, RZ, 0x3c, !PT ;  /* 0x000000888d927212 */ /* 0x080fe200078e3cff */
[C---:B------:R-:W-:Y:S05]  /*4500*/  HMMA.16816.F32 R16, R160.reuse, R166, R16 ;  /* 0x000000a6a010723c */ /* 0x040fea0000001810 */
[----:B------:R-:W-:Y:S01]  /*4510*/  LOP3.LUT R141, R246, UR15, RZ, 0x3c, !PT ;  /* 0x0000000ff68d7c12 */ /* 0x000fe2000f8e3cff */
[-C--:B------:R-:W-:Y:S01]  /*4520*/  HMMA.16816.F32 R20, R160, R172.reuse, R20 ;  /* 0x000000aca014723c */ /* 0x080fe20000001814 */
[----:B------:R-:W-:Y:S04]  /*4530*/  UIADD3 UR15, UR16, -0x255992d5, URZ ;  /* 0xdaa66d2b100f7890 */ /* 0x000fe8000fffe03f */
[----:B------:R-:W-:Y:S01]  /*4540*/  VIADD R137, R2, 0x1 ;  /* 0x0000000102897836 */ /* 0x000fe20000000000 */
[C---:B------:R-:W-:Y:S05]  /*4550*/  HMMA.16816.F32 R24, R168.reuse, R172, R24 ;  /* 0x000000aca818723c */ /* 0x040fea0000001818 */
[----:B------:R-:W-:Y:S01]  /*4560*/  LOP3.LUT R137, R247, UR12, R137, 0x96, !PT ;  /* 0x0000000cf7897c12 */ /* 0x000fe2000f8e9689 */
[----:B------:R-:W-:Y:S01]  /*4570*/  IMAD.WIDE.U32 R2, R3, -0x326172a9, RZ ;  /* 0xcd9e8d5703027825 */ /* 0x000fe200078e00ff */
[-C--:B------:R-:W-:Y:S04]  /*4580*/  HMMA.16816.F32 R28, R168, R174.reuse, R28 ;  /* 0x000000aea81c723c */ /* 0x080fe8000000181c */
[----:B------:R-:W-:Y:S01]  /*4590*/  LOP3.LUT R3, R3, R136, RZ, 0x3c, !PT ;  /* 0x0000008803037212 */ /* 0x000fe200078e3cff */
[----:B------:R-:W-:Y:S01]  /*45a0*/  IMAD.WIDE.U32 R166, R138, -0x326172a9, RZ ;  /* 0xcd9e8d578aa67825 */ /* 0x000fe200078e00ff */
[C---:B------:R-:W-:Y:S05]  /*45b0*/  HMMA.16816.F32 R32, R160.reuse, R174, R32 ;  /* 0x000000aea020723c */ /* 0x040fea0000001820 */
[----:B------:R-:W-:Y:S01]  /*45c0*/  LOP3.LUT R154, R167, UR11, R2, 0x96, !PT ;  /* 0x0000000ba79a7c12 */ /* 0x000fe2000f8e9602 */
[----:B------:R-:W-:Y:S01]  /*45d0*/  IMAD.WIDE.U32 R172, R137, -0x326172a9, RZ ;  /* 0xcd9e8d5789ac7825 */ /* 0x000fe200078e00ff */
[----:B------:R-:W-:Y:S01]  /*45e0*/  LOP3.LUT R158, R167, UR11, R140, 0x96, !PT ;  /* 0x0000000ba79e7c12 */ /* 0x000fe2000f8e968c */
[----:B------:R-:W2:Y:S01]  /*45f0*/  LDSM.16.M88.4 R136, [R179+0x1800] ;  /* 0x00180000b388783b */ /* 0x000ea20000000200 */
[-C--:B------:R-:W-:Y:S03]  /*4600*/  HMMA.16816.F32 R36, R160, R132.reuse, R36 ;  /* 0x00000084a024723c */ /* 0x080fe60000001824 */
[----:B------:R-:W-:Y:S01]  /*4610*/  LOP3.LUT R152, R173, UR11, R2, 0x96, !PT ;  /* 0x0000000bad987c12 */ /* 0x000fe2000f8e9602 */
[----:B------:R-:W-:Y:S01]  /*4620*/  IMAD.WIDE.U32 R2, R3, -0x2daee0ad, RZ ;  /* 0xd2511f5303027825 */ /* 0x000fe200078e00ff */
[----:B------:R-:W-:Y:S01]  /*4630*/  LOP3.LUT R157, R173, UR11, R140, 0x96, !PT ;  /* 0x0000000bad9d7c12 */ /* 0x000fe2000f8e968c */
[C---:B------:R-:W-:Y:S01]  /*4640*/  HMMA.16816.F32 R40, R168.reuse, R132, R40 ;  /* 0x00000084a828723c */ /* 0x040fe20000001828 */
[----:B------:R-:W-:Y:S04]  /*4650*/  UIADD3 UR11, UR16, 0x3c6ef372, URZ ;  /* 0x3c6ef372100b7890 */ /* 0x000fe8000fffe03f */
[----:B------:R-:W-:Y:S01]  /*4660*/  LOP3.LUT R148, R141, R3, RZ, 0x3c, !PT ;  /* 0x000000038d947212 */ /* 0x000fe200078e3cff */
[-C--:B------:R-:W-:Y:S05]  /*4670*/  HMMA.16816.F32 R44, R168, R134.reuse, R44 ;  /* 0x00000086a82c723c */ /* 0x080fea000000182c */
[----:B------:R-:W-:Y:S01]  /*4680*/  @!P3 IADD3 R3, R143, UR14, R142 ;  /* 0x0000000e8f03bc10 */ /* 0x000fe2000fffe08e */
[----:B------:R-:W-:Y:S01]  /*4690*/  IMAD.WIDE.U32 R146, R146, -0x2daee0ad, RZ ;  /* 0xd2511f5392927825 */ /* 0x000fe200078e00ff */
        /* <DEDUP_REMOVED lines=11> */
[-C--:B--2---:R-:W-:Y:S01]  /*4750*/  HMMA.16816.F32 R52, R160, R136.reuse, R52 ;  /* 0x00000088a034723c */ /* 0x084fe20000001834 */
[----:B------:R-:W-:Y:S02]  /*4760*/  UIADD3 UR11, UR12, 0x32370b8f, URZ ;  /* 0x32370b8f0c0b7890 */ /* 0x000fe4000fffe03f */
[--C-:B------:R-:W-:Y:S01]  /*4770*/  LOP3.LUT R159, R159, UR13, R146.reuse, 0x96, !PT ;  /* 0x0000000d9f9f7c12 */ /* 0x100fe2000f8e9692 */
[----:B-1----:R-:W-:Y:S02]  /*4780*/  @!P3 IMAD.SHL.U32 R0, R156, 0x2, RZ ;  /* 0x000000029c00b824 */ /* 0x002fe400078e00ff */
[C---:B------:R-:W-:Y:S05]  /*4790*/  HMMA.16816.F32 R56, R168.reuse, R136, R56 ;  /* 0x00000088a838723c */ /* 0x040fea0000001838 */
[----:B------:R-:W-:Y:S01]  /*47a0*/  @!P3 LOP3.LUT R0, R0, 0x6, RZ, 0xc0, !PT ;  /* 0x000000060000b812 */ /* 0x000fe200078ec0ff */
[----:B------:R-:W-:Y:S01]  /*47b0*/  IMAD.WIDE.U32 R156, R157, -0x2daee0ad, RZ ;  /* 0xd2511f539d9c7825 */ /* 0x000fe200078e00ff */
[-C--:B------:R-:W-:Y:S04]  /*47c0*/  HMMA.16816.F32 R60, R168, R138.reuse, R60 ;  /* 0x0000008aa83c723c */ /* 0x080fe8000000183c */
[----:B------:R-:W-:Y:S01]  /*47d0*/  LOP3.LUT R157, R157, UR13, R146, 0x96, !PT ;  /* 0x0000000d9d9d7c12 */ /* 0x000fe2000f8e9692 */
[----:B------:R-:W-:Y:S01]  /*47e0*/  IMAD.WIDE.U32 R154, R154, -0x2daee0ad, RZ ;  /* 0xd2511f539a9a7825 */ /* 0x000fe200078e00ff */
[----:B------:R-:W-:Y:S05]  /*47f0*/  HMMA.16816.F32 R64, R160, R138, R64 ;  /* 0x0000008aa040723c */ /* 0x000fea0000001840 */
[----:B------:R-:W-:Y:S01]  /*4800*/  LOP3.LUT R151, R155, UR13, R2, 0x96, !PT ;  /* 0x0000000d9b977c12 */ /* 0x000fe2000f8e9602 */
[----:B------:R-:W-:Y:S01]  /*4810*/  IMAD.WIDE.U32 R136, R166, -0x2daee0ad, RZ ;  /* 0xd2511f53a6887825 */ /* 0x000fe200078e00ff */
[-C--:B---3--:R-:W-:Y:S05]  /*4820*/  HMMA.16816.F32 R4, R132, R140.reuse, R4 ;  /* 0x0000008c8404723c */ /* 0x088fea0000001804 */
[----:B------:R-:W-:Y:S01]  /*4830*/  LOP3.LUT R189, R137, UR11, R158, 0x96, !PT ;  /* 0x0000000b89bd7c12 */ /* 0x000fe2000f8e969e */
[----:B------:R-:W-:Y:S05]  /*4840*/  IMAD.WIDE.U32 R152, R152, -0x2daee0ad, RZ ;  /* 0xd2511f5398987825 */ /* 0x000fea00078e00ff */
[----:B------:R-:W-:Y:S01]  /*4850*/  LOP3.LUT R155, R153, UR13, R2, 0x96, !PT ;  /* 0x0000000d999b7c12 */ /* 0x000fe2000f8e9602 */
[----:B------:R-:W-:Y:S01]  /*4860*/  IMAD.WIDE.U32 R190, R145, -0x2daee0ad, RZ ;  /* 0xd2511f5391be7825 */ /* 0x000fe200078e00ff */
[----:B------:R-:W-:Y:S01]  /*4870*/  UIADD3 UR13, UR16, 0x78dde6e4, URZ ;  /* 0x78dde6e4100d7890 */ /* 0x000fe2000fffe03f */
[----:B------:R-:W1:Y:S02]  /*4880*/  LDSM.16.M88.4 R144, [R144+0x2000] ;  /* 0x002000009090783b */ /* 0x000e640000000200 */
[----:B------:R-:W-:Y:S01]  /*4890*/  IMAD.U32 R2, RZ, RZ, UR20 ;  /* 0x00000014ff027e24 */ /* 0x000fe2000f8e00ff */
[----:B------:R-:W-:Y:S01]  /*48a0*/  LOP3.LUT R174, R191, UR11, R152, 0x96, !PT ;  /* 0x0000000bbfae7c12 */ /* 0x000fe2000f8e9698 */
[----:B------:R-:W-:Y:S02]  /*48b0*/  @!P3 IMAD R0, R245, 0x40, R0 ;  /* 0x00000040f500b824 */ /* 0x000fe400078e0200 */
        /* <DEDUP_REMOVED lines=20> */
[----:B------:R-:W-:Y:S02]  /*4a00*/  FSETP.NEU.FTZ.AND P0, PT, R238, -INF , PT ;  /* 0xff800000ee00780b */ /* 0x000fe40003f1d000 */
[----:B------:R-:W-:Y:S01]  /*4a10*/  LOP3.LUT R164, R167, UR11, R164, 0x96, !PT ;  /* 0x0000000ba7a47c12 */ /* 0x000fe2000f8e96a4 */
[C---:B-1----:R-:W-:Y:S04]  /*4a20*/  HMMA.16816.F32 R8, R144.reuse, R140, R8 ;  /* 0x0000008c9008723c */ /* 0x042fe80000001808 */
[----:B------:R-:W-:Y:S01]  /*4a30*/  LOP3.LUT R159, R157, UR15, R150, 0x96, !PT ;  /* 0x0000000f9d9f7c12 */ /* 0x000fe2000f8e9696 */
[----:B------:R-:W-:Y:S01]  /*4a40*/  IMAD.WIDE.U32 R174, R174, -0x326172a9, RZ ;  /* 0xcd9e8d57aeae7825 */ /* 0x000fe200078e00ff */
[----:B------:R-:W-:Y:S01]  /*4a50*/  LOP3.LUT R157, R169, UR13, R152, 0x96, !PT ;  /* 0x0000000da99d7c12 */ /* 0x000fe2000f8e9698 */
[-C--:B------:R-:W-:Y:S04]  /*4a60*/  HMMA.16816.F32 R12, R144, R142.reuse, R12 ;  /* 0x0000008e900c723c */ /* 0x080fe8000000180c */
[----:B------:R-:W-:Y:S01]  /*4a70*/  @!P3 VIADDMNMX R152, R3, R192, UR14, PT ;  /* 0x0000000e0398be46 */ /* 0x000fe2000b8001c0 */
[----:B------:R-:W-:Y:S01]  /*4a80*/  IMAD.WIDE.U32 R154, R155, -0x326172a9, RZ ;  /* 0xcd9e8d579b9a7825 */ /* 0x000fe200078e00ff */
[C---:B------:R-:W-:Y:S05]  /*4a90*/  HMMA.16816.F32 R16, R132.reuse, R142, R16 ;  /* 0x0000008e8410723c */ /* 0x040fea0000001810 */
[----:B------:R-:W-:Y:S01]  /*4aa0*/  LOP3.LUT R191, R155, UR15, R148, 0x96, !PT ;  /* 0x0000000f9bbf7c12 */ /* 0x000fe2000f8e9694 */
[----:B------:R-:W-:Y:S01]  /*4ab0*/  IMAD.MOV.U32 R192, RZ, RZ, 0x48 ;  /* 0x00000048ffc07424 */ /* 0x000fe200078e00ff */
[----:B------:R-:W-:Y:S01]  /*4ac0*/  LOP3.LUT R155, R175, UR13, R154, 0x96, !PT ;  /* 0x0000000daf9b7c12 */ /* 0x000fe2000f8e969a */
[C---:B------:R-:W-:Y:S01]  /*4ad0*/  @!P3 VIADD R140, R2.reuse, 0x8 ;  /* 0x00000008028cb836 */ /* 0x040fe20000000000 */
[----:B------:R-:W-:Y:S02]  /*4ae0*/  UIADD3 UR15, UR12, -0x56f99767, URZ ;  /* 0xa90668990c0f7890 */ /* 0x000fe4000fffe03f */
[----:B------:R-:W-:Y:S01]  /*4af0*/  @!P3 VIADDMNMX R150, R3, R192, UR14, PT ;  /* 0x0000000e0396be46 */ /* 0x000fe2000b8001c0 */
[----:B------:R-:W-:Y:S02]  /*4b00*/  @!P3 VIADD R0, R2, 0x1 ;  /* 0x000000010200b836 */ /* 0x000fe40000000000 */
[----:B------:R-:W-:Y:S01]  /*4b10*/  FMUL.FTZ R148, R241, 1.4426950216293334961 ;  /* 0x3fb8aa3bf1947820 */ /* 0x000fe20000410000 */
[----:B------:R-:W-:Y:S01]  /*4b20*/  FMUL.FTZ R3, R238, 1.4426950216293334961 ;  /* 0x3fb8aa3bee037820 */ /* 0x000fe20000410000 */
[----:B------:R-:W-:Y:S01]  /*4b30*/  @!P3 VIADD R154, R2, 0x9 ;  /* 0x00000009029ab836 */ /* 0x000fe20000000000 */
[C---:B------:R-:W-:Y:S02]  /*4b40*/  @!P3 ISETP.GE.AND P4, PT, R0.reuse, R153, PT ;  /* 0x000000990000b20c */ /* 0x040fe40003f86270 */
[C---:B------:R-:W-:Y:S01]  /*4b50*/  @!P3 ISETP.GE.AND P1, PT, R0.reuse, R152, PT ;  /* 0x000000980000b20c */ /* 0x040fe20003f26270 */
[-C--:B--2---:R-:W-:Y:S03]  /*4b60*/  HMMA.16816.F32 R20, R132, R136.reuse, R20 ;  /* 0x000000888414723c */ /* 0x084fe60000001814 */
[C---:B------:R-:W-:Y:S02]  /*4b70*/  @!P3 ISETP.GE.AND P5, PT, R0.reuse, R151, PT ;  /* 0x000000970000b20c */ /* 0x040fe40003fa6270 */
[----:B------:R-:W-:Y:S01]  /*4b80*/  @!P3 ISETP.GE.AND P6, PT, R0, R150, PT ;  /* 0x000000960000b20c */ /* 0x000fe20003fc6270 */
[C---:B------:R-:W-:Y:S05]  /*4b90*/  HMMA.16816.F32 R24, R144.reuse, R136, R24 ;  /* 0x000000889018723c */ /* 0x040fea0000001818 */
[----:B------:R-:W-:Y:S01]  /*4ba0*/  FSEL R148, R148, RZ, P2 ;  /* 0x000000ff94947208 */ /* 0x000fe20001000000 */
[-C--:B------:R-:W-:Y:S03]  /*4bb0*/  HMMA.16816.F32 R28, R144, R138.reuse, R28 ;  /* 0x0000008a901c723c */ /* 0x080fe6000000181c */
[----:B------:R-:W-:Y:S02]  /*4bc0*/  FSETP.NEU.FTZ.AND P2, PT, R239, -INF , PT ;  /* 0xff800000ef00780b */ /* 0x000fe40003f5d000 */
[----:B------:R-:W-:Y:S01]  /*4bd0*/  FSEL R3, R3, RZ, P0 ;  /* 0x000000ff03037208 */ /* 0x000fe20000000000 */
[----:B------:R-:W-:Y:S01]  /*4be0*/  FMUL.FTZ R0, R239, 1.4426950216293334961 ;  /* 0x3fb8aa3bef007820 */ /* 0x000fe20000410000 */
[C---:B------:R-:W-:Y:S01]  /*4bf0*/  @!P3 ISETP.GE.AND P0, PT, R2.reuse, R153, PT ;  /* 0x000000990200b20c */ /* 0x040fe20003f06270 */
[----:B------:R-:W-:Y:S01]  /*4c00*/  @!P3 VIADD R137, R2, 0x18 ;  /* 0x000000180289b836 */ /* 0x000fe20000000000 */
[C---:B------:R-:W-:Y:S04]  /*4c10*/  HMMA.16816.F32 R32, R132.reuse, R138, R32 ;  /* 0x0000008a8420723c */ /* 0x040fe80000001820 */
        /* <DEDUP_REMOVED lines=56> */
[----:B-1----:R-:W-:Y:S01]  /*4fa0*/  IMAD.WIDE.U32 R8, R159, -0x2daee0ad, RZ ;  /* 0xd2511f539f087825 */ /* 0x002fe200078e00ff */
[----:B------:R-:W-:Y:S01]  /*4fb0*/  @!P3 ISETP.GE.AND P5, PT, R136, R150, PT ;  /* 0x000000968800b20c */ /* 0x000fe20003fa6270 */
[----:B------:R-:W-:Y:S01]  /*4fc0*/  MUFU.EX2 R215, R7 ;  /* 0x0000000700d77308 */ /* 0x000fe20000000800 */
[----:B------:R-:W-:Y:S01]  /*4fd0*/  @!P3 ISETP.GE.AND P6, PT, R154, R152, PT ;  /* 0x000000989a00b20c */ /* 0x000fe20003fc6270 */
[----:B------:R-:W-:Y:S01]  /*4fe0*/  @!P3 VIADD R136, R2, 0x19 ;  /* 0x000000190288b836 */ /* 0x000fe20000000000 */
[-C--:B------:R-:W-:Y:S01]  /*4ff0*/  @!P3 ISETP.GE.AND P2, PT, R154, R150.reuse, PT ;  /* 0x000000969a00b20c */ /* 0x080fe20003f46270 */
[-C--:B--2---:R-:W-:Y:S03]  /*5000*/  HMMA.16816.F32 R36, R132, R140.reuse, R36 ;  /* 0x0000008c8424723c */ /* 0x084fe60000001824 */
[----:B------:R-:W-:Y:S03]  /*5010*/  @!P3 FSEL R16, R16, -INF , !P0 ;  /* 0xff8000001010b808 */ /* 0x000fe60004000000 */
[----:B------:R-:W-:Y:S01]  /*5020*/  MUFU.EX2 R224, R10 ;  /* 0x0000000a00e07308 */ /* 0x000fe20000000800 */
[----:B------:R-:W-:Y:S01]  /*5030*/  @!P3 FSEL R22, R22, -INF , !P6 ;  /* 0xff8000001616b808 */ /* 0x000fe20007000000 */
[C---:B------:R-:W-:Y:S04]  /*5040*/  HMMA.16816.F32 R40, R144.reuse, R140, R40 ;  /* 0x0000008c9028723c */ /* 0x040fe80000001828 */
[-C--:B------:R-:W-:Y:S01]  /*5050*/  @!P3 ISETP.GE.AND P0, PT, R154, R151.reuse, PT ;  /* 0x000000979a00b20c */ /* 0x080fe20003f06270 */
[--C-:B------:R-:W-:Y:S01]  /*5060*/  FFMA.FTZ R16, R16, UR6, -R149.reuse ;  /* 0x0000000610107c23 */ /* 0x100fe20008010895 */
[----:B------:R-:W-:Y:S01]  /*5070*/  @!P3 FSEL R26, R26, -INF , !P2 ;  /* 0xff8000001a1ab808 */ /* 0x000fe20005000000 */
[-C--:B------:R-:W-:Y:S01]  /*5080*/  HMMA.16816.F32 R44, R144, R142.reuse, R44 ;  /* 0x0000008e902c723c */ /* 0x080fe2000000182c */
[----:B------:R1:W-:Y:S02]  /*5090*/  MUFU.EX2 R223, R11 ;  /* 0x0000000b00df7308 */ /* 0x0003e40000000800 */
[-C--:B------:R-:W-:Y:S01]  /*50a0*/  @!P3 ISETP.GE.AND P6, PT, R137, R151.reuse, PT ;  /* 0x000000978900b20c */ /* 0x080fe20003fc6270 */
[----:B------:R-:W-:Y:S01]  /*50b0*/  FFMA.FTZ R141, R4, UR6, -R149 ;  /* 0x00000006048d7c23 */ /* 0x000fe20008010895 */
[----:B------:R-:W-:Y:S01]  /*50c0*/  @!P3 ISETP.GE.AND P2, PT, R136, R151, PT ;  /* 0x000000978800b20c */ /* 0x000fe20003f46270 */
[C---:B------:R-:W-:Y:S05]  /*50d0*/  HMMA.16816.F32 R48, R132.reuse, R142, R48 ;  /* 0x0000008e8430723c */ /* 0x040fea0000001830 */
[----:B------:R2:W3:Y:S01]  /*50e0*/  MUFU.EX2 R195, R141 ;  /* 0x0000008d00c37308 */ /* 0x0004e20000000800 */
[----:B------:R-:W-:Y:S01]  /*50f0*/  @!P3 FSEL R23, R23, -INF , !P4 ;  /* 0xff8000001717b808 */ /* 0x000fe20006000000 */
[----:B------:R-:W-:Y:S01]  /*5100*/  @!P3 VIADD R140, R2, 0x21 ;  /* 0x00000021028cb836 */ /* 0x000fe20000000000 */
[----:B------:R-:W-:Y:S03]  /*5110*/  @!P3 FSEL R24, R24, -INF , !P0 ;  /* 0xff8000001818b808 */ /* 0x000fe60004000000 */
[--C-:B------:R-:W-:Y:S01]  /*5120*/  FFMA.FTZ R22, R22, UR6, -R148.reuse ;  /* 0x0000000616167c23 */ /* 0x100fe20008010894 */
[----:B------:R-:W-:Y:S02]  /*5130*/  @!P3 ISETP.GE.AND P4, PT, R137, R150, PT ;  /* 0x000000968900b20c */ /* 0x000fe40003f86270 */
[----:B------:R-:W-:Y:S01]  /*5140*/  @!P3 FSEL R25, R25, -INF , !P1 ;  /* 0xff8000001919b808 */ /* 0x000fe20004800000 */
[----:B------:R-:W-:Y:S01]  /*5150*/  IMAD.WIDE.U32 R142, R155, -0x2daee0ad, RZ ;  /* 0xd2511f539b8e7825 */ /* 0x000fe200078e00ff */
[----:B------:R-:W-:Y:S01]  /*5160*/  @!P3 FSEL R27, R27, -INF , !P5 ;  /* 0xff8000001b1bb808 */ /* 0x000fe20006800000 */
[----:B------:R-:W4:Y:S01]  /*5170*/  MUFU.EX2 R197, R16 ;  /* 0x0000001000c57308 */ /* 0x000f220000000800 */
[----:B------:R-:W-:Y:S01]  /*5180*/  @!P3 FSEL R28, R28, -INF , !P6 ;  /* 0xff8000001c1cb808 */ /* 0x000fe20007000000 */
[----:B-1----:R-:W-:Y:S01]  /*5190*/  IMAD.WIDE.U32 R10, R173, -0x326172a9, RZ ;  /* 0xcd9e8d57ad0a7825 */ /* 0x002fe200078e00ff */
[----:B------:R-:W-:Y:S02]  /*51a0*/  @!P3 FSEL R29, R29, -INF , !P2 ;  /* 0xff8000001d1db808 */ /* 0x000fe40005000000 */
[-C--:B------:R-:W-:Y:S01]  /*51b0*/  @!P3 ISETP.GE.AND P0, PT, R137, R153.reuse, PT ;  /* 0x000000998900b20c */ /* 0x080fe20003f06270 */
[----:B------:R-:W-:Y:S01]  /*51c0*/  FFMA.FTZ R23, R23, UR6, -R148 ;  /* 0x0000000617177c23 */ /* 0x000fe20008010894 */
[----:B------:R-:W-:Y:S01]  /*51d0*/  @!P3 ISETP.GE.AND P1, PT, R137, R152, PT ;  /* 0x000000988900b20c */ /* 0x000fe20003f26270 */
[--C-:B------:R-:W-:Y:S01]  /*51e0*/  FFMA.FTZ R24, R24, UR6, -R3.reuse ;  /* 0x0000000618187c23 */ /* 0x100fe20008010803 */
[C---:B------:R-:W-:Y:S01]  /*51f0*/  @!P3 ISETP.GE.AND P5, PT, R136.reuse, R150, PT ;  /* 0x000000968800b20c */ /* 0x040fe20003fa6270 */
[--C-:B------:R-:W-:Y:S01]  /*5200*/  FFMA.FTZ R27, R27, UR6, -R0.reuse ;  /* 0x000000061b1b7c23 */ /* 0x100fe20008010800 */
[-C--:B------:R-:W-:Y:S01]  /*5210*/  @!P3 ISETP.GE.AND P6, PT, R136, R153.reuse, PT ;  /* 0x000000998800b20c */ /* 0x080fe20003fc6270 */
[--C-:B------:R-:W-:Y:S01]  /*5220*/  FFMA.FTZ R28, R28, UR6, -R3.reuse ;  /* 0x000000061c1c7c23 */ /* 0x100fe20008010803 */
[-C--:B------:R-:W-:Y:S01]  /*5230*/  @!P3 ISETP.GE.AND P2, PT, R136, R152.reuse, PT ;  /* 0x000000988800b20c */ /* 0x080fe20003f46270 */
[----:B------:R-:W-:Y:S01]  /*5240*/  @!P3 VIADD R4, R2, 0x20 ;  /* 0x000000200204b836 */ /* 0x000fe20000000000 */
[----:B------:R-:W-:Y:S01]  /*5250*/  @!P3 FSEL R30, R30, -INF , !P4 ;  /* 0xff8000001e1eb808 */ /* 0x000fe20006000000 */
[----:B------:R-:W1:Y:S01]  /*5260*/  LDSM.16.M88.4 R136, [R181+0x1800] ;  /* 0x00180000b588783b */ /* 0x000e620000000200 */
[----:B------:R-:W-:Y:S01]  /*5270*/  @!P3 FSEL R31, R31, -INF , !P5 ;  /* 0xff8000001f1fb808 */ /* 0x000fe20006800000 */
[--C-:B------:R-:W-:Y:S01]  /*5280*/  FFMA.FTZ R25, R25, UR6, -R3.reuse ;  /* 0x0000000619197c23 */ /* 0x100fe20008010803 */
[----:B------:R-:W-:Y:S01]  /*5290*/  @!P3 FSEL R32, R32, -INF , !P0 ;  /* 0xff8000002020b808 */ /* 0x000fe20004000000 */
[----:B------:R-:W-:Y:S01]  /*52a0*/  FFMA.FTZ R29, R29, UR6, -R3 ;  /* 0x000000061d1d7c23 */ /* 0x000fe20008010803 */
[----:B------:R-:W-:Y:S01]  /*52b0*/  @!P3 FSEL R33, R33, -INF , !P6 ;  /* 0xff8000002121b808 */ /* 0x000fe20007000000 */
[--C-:B------:R-:W-:Y:S01]  /*52c0*/  FFMA.FTZ R30, R30, UR6, -R0.reuse ;  /* 0x000000061e1e7c23 */ /* 0x100fe20008010800 */
[----:B------:R-:W-:Y:S01]  /*52d0*/  @!P3 ISETP.GE.AND P4, PT, R4, R153, PT ;  /* 0x000000990400b20c */ /* 0x000fe20003f86270 */
[--C-:B------:R-:W-:Y:S01]  /*52e0*/  FFMA.FTZ R32, R32, UR6, -R149.reuse ;  /* 0x0000000620207c23 */ /* 0x100fe20008010895 */
[C---:B------:R-:W-:Y:S01]  /*52f0*/  @!P3 ISETP.GE.AND P5, PT, R4.reuse, R152, PT ;  /* 0x000000980400b20c */ /* 0x040fe20003fa6270 */
[--C-:B------:R-:W-:Y:S01]  /*5300*/  FFMA.FTZ R33, R33, UR6, -R149.reuse ;  /* 0x0000000621217c23 */ /* 0x100fe20008010895 */
[C---:B------:R-:W-:Y:S01]  /*5310*/  @!P3 ISETP.GE.AND P0, PT, R4.reuse, R151, PT ;  /* 0x000000970400b20c */ /* 0x040fe20003f06270 */
[--C-:B------:R-:W-:Y:S01]  /*5320*/  FFMA.FTZ R31, R31, UR6, -R0.reuse ;  /* 0x000000061f1f7c23 */ /* 0x100fe20008010800 */
[----:B------:R-:W-:Y:S01]  /*5330*/  @!P3 ISETP.GE.AND P6, PT, R4, R150, PT ;  /* 0x000000960400b20c */ /* 0x000fe20003fc6270 */
[----:B------:R-:W-:Y:S01]  /*5340*/  FFMA.FTZ R26, R26, UR6, -R0 ;  /* 0x000000061a1a7c23 */ /* 0x000fe20008010800 */
[----:B------:R-:W-:Y:S01]  /*5350*/  @!P3 FSEL R34, R34, -INF , !P1 ;  /* 0xff8000002222b808 */ /* 0x000fe20004800000 */
[----:B------:R-:W-:Y:S01]  /*5360*/  @!P3 VIADD R4, R2, 0x28 ;  /* 0x000000280204b836 */ /* 0x000fe20000000000 */
[----:B------:R-:W-:Y:S01]  /*5370*/  @!P3 ISETP.GE.AND P1, PT, R140, R153, PT ;  /* 0x000000998c00b20c */ /* 0x000fe20003f26270 */
[----:B------:R-:W-:Y:S01]  /*5380*/  MUFU.EX2 R222, R14 ;  /* 0x0000000e00de7308 */ /* 0x000fe20000000800 */
[----:B------:R-:W-:Y:S01]  /*5390*/  @!P3 FSEL R35, R35, -INF , !P2 ;  /* 0xff8000002323b808 */ /* 0x000fe20005000000 */
[--C-:B------:R-:W-:Y:S01]  /*53a0*/  FFMA.FTZ R34, R34, UR6, -R148.reuse ;  /* 0x0000000622227c23 */ /* 0x100fe20008010894 */
[----:B------:R-:W-:Y:S01]  /*53b0*/  @!P3 FSEL R36, R36, -INF , !P4 ;  /* 0xff8000002424b808 */ /* 0x000fe20006000000 */
[----:B------:R-:W-:Y:S01]  /*53c0*/  IMAD.WIDE.U32 R6, R189, -0x326172a9, RZ ;  /* 0xcd9e8d57bd067825 */ /* 0x000fe200078e00ff */
[C---:B------:R-:W-:Y:S02]  /*53d0*/  @!P3 ISETP.GE.AND P2, PT, R140.reuse, R152, PT ;  /* 0x000000988c00b20c */ /* 0x040fe40003f46270 */
[-C--:B------:R-:W-:Y:S01]  /*53e0*/  @!P3 ISETP.GE.AND P4, PT, R140, R151.reuse, PT ;  /* 0x000000978c00b20c */ /* 0x080fe20003f86270 */
[--C-:B------:R-:W-:Y:S01]  /*53f0*/  FFMA.FTZ R35, R35, UR6, -R148.reuse ;  /* 0x0000000623237c23 */ /* 0x100fe20008010894 */
[----:B------:R-:W-:Y:S01]  /*5400*/  @!P3 FSEL R37, R37, -INF , !P1 ;  /* 0xff8000002525b808 */ /* 0x000fe20004800000 */
[--C-:B------:R-:W-:Y:S01]  /*5410*/  FFMA.FTZ R36, R36, UR6, -R149.reuse ;  /* 0x0000000624247c23 */ /* 0x100fe20008010895 */
[----:B------:R-:W-:Y:S01]  /*5420*/  @!P3 FSEL R38, R38, -INF , !P5 ;  /* 0xff8000002626b808 */ /* 0x000fe20006800000 */
[----:B------:R-:W-:Y:S01]  /*5430*/  MUFU.EX2 R173, R35 ;  /* 0x0000002300ad7308 */ /* 0x000fe20000000800 */
[-C--:B------:R-:W-:Y:S01]  /*5440*/  @!P3 ISETP.GE.AND P1, PT, R140, R150.reuse, PT ;  /* 0x000000968c00b20c */ /* 0x080fe20003f26270 */
[----:B--2---:R-:W-:Y:S01]  /*5450*/  IMAD.WIDE.U32 R140, R165, -0x326172a9, RZ ;  /* 0xcd9e8d57a58c7825 */ /* 0x004fe200078e00ff */
[----:B------:R-:W-:Y:S02]  /*5460*/  @!P3 ISETP.GE.AND P5, PT, R4, R151, PT ;  /* 0x000000970400b20c */ /* 0x000fe40003fa6270 */
[----:B------:R-:W-:Y:S01]  /*5470*/  @!P3 FSEL R39, R39, -INF , !P2 ;  /* 0xff8000002727b808 */ /* 0x000fe20005000000 */
[----:B------:R-:W-:Y:S01]  /*5480*/  FFMA.FTZ R37, R37, UR6, -R149 ;  /* 0x0000000625257c23 */ /* 0x000fe20008010895 */
[----:B------:R-:W-:Y:S03]  /*5490*/  @!P3 FSEL R40, R40, -INF , !P0 ;  /* 0xff8000002828b808 */ /* 0x000fe60004000000 */
[----:B------:R-:W-:Y:S01]  /*54a0*/  MUFU.EX2 R165, R33 ;  /* 0x0000002100a57308 */ /* 0x000fe20000000800 */
[----:B------:R-:W-:Y:S01]  /*54b0*/  @!P3 FSEL R41, R41, -INF , !P4 ;  /* 0xff8000002929b808 */ /* 0x000fe20006000000 */
[-C--:B-1----:R-:W-:Y:S03]  /*54c0*/  HMMA.16816.F32 R52, R132, R136.reuse, R52 ;  /* 0x000000888434723c */ /* 0x082fe60000001834 */
[----:B------:R-:W-:Y:S01]  /*54d0*/  @!P3 ISETP.GE.AND P2, PT, R4, R150, PT ;  /* 0x000000960400b20c */ /* 0x000fe20003f46270 */
[--C-:B------:R-:W-:Y:S01]  /*54e0*/  FFMA.FTZ R38, R38, UR6, -R148.reuse ;  /* 0x0000000626267c23 */ /* 0x100fe20008010894 */
[CC--:B------:R-:W-:Y:S01]  /*54f0*/  @!P3 ISETP.GE.AND P0, PT, R4.reuse, R153.reuse, PT ;  /* 0x000000990400b20c */ /* 0x0c0fe20003f06270 */
[C---:B------:R-:W-:Y:S02]  /*5500*/  HMMA.16816.F32 R56, R144.reuse, R136, R56 ;  /* 0x000000889038723c */ /* 0x040fe40000001838 */
[----:B------:R-:W-:Y:S02]  /*5510*/  MUFU.EX2 R218, R12 ;  /* 0x0000000c00da7308 */ /* 0x000fe40000000800 */
[----:B------:R-:W-:Y:S01]  /*5520*/  @!P3 ISETP.GE.AND P4, PT, R4, R152, PT ;  /* 0x000000980400b20c */ /* 0x000fe20003f86270 */
[----:B------:R-:W-:Y:S01]  /*5530*/  FFMA.FTZ R39, R39, UR6, -R148 ;  /* 0x0000000627277c23 */ /* 0x000fe20008010894 */
[----:B------:R-:W-:Y:S01]  /*5540*/  @!P3 FSEL R43, R43, -INF , !P1 ;  /* 0xff8000002b2bb808 */ /* 0x000fe20004800000 */
[-C--:B------:R-:W-:Y:S05]  /*5550*/  HMMA.16816.F32 R60, R144, R138.reuse, R60 ;  /* 0x0000008a903c723c */ /* 0x080fea000000183c */
[----:B------:R1:W2:Y:S01]  /*5560*/  MUFU.EX2 R217, R13 ;  /* 0x0000000d00d97308 */ /* 0x0002a20000000800 */
[----:B------:R-:W-:Y:S01]  /*5570*/  @!P3 ISETP.GE.AND P1, PT, R5, R150, PT ;  /* 0x000000960500b20c */ /* 0x000fe20003f26270 */
[--C-:B------:R-:W-:Y:S01]  /*5580*/  FFMA.FTZ R41, R41, UR6, -R3.reuse ;  /* 0x0000000629297c23 */ /* 0x100fe20008010803 */
[----:B------:R-:W-:Y:S01]  /*5590*/  @!P3 FSEL R44, R44, -INF , !P5 ;  /* 0xff8000002c2cb808 */ /* 0x000fe20006800000 */
[----:B------:R-:W-:Y:S04]  /*55a0*/  HMMA.16816.F32 R64, R132, R138, R64 ;  /* 0x0000008a8440723c */ /* 0x000fe80000001840 */
[-C--:B------:R-:W-:Y:S01]  /*55b0*/  @!P3 ISETP.GE.AND P5, PT, R5, R153.reuse, PT ;  /* 0x000000990500b20c */ /* 0x080fe20003fa6270 */
[----:B------:R-:W-:Y:S01]  /*55c0*/  @!P3 VIADD R4, R2, 0x30 ;  /* 0x000000300204b836 */ /* 0x000fe20000000000 */
[----:B------:R-:W-:Y:S01]  /*55d0*/  LOP3.LUT R144, R11, UR13, R156, 0x96, !PT ;  /* 0x0000000d0b907c12 */ /* 0x000fe2000f8e969c */
[----:B------:R-:W-:Y:S01]  /*55e0*/  FFMA.FTZ R40, R40, UR6, -R3 ;  /* 0x0000000628287c23 */ /* 0x000fe20008010803 */
[----:B------:R-:W-:Y:S01]  /*55f0*/  @!P3 FSEL R46, R46, -INF , !P2 ;  /* 0xff8000002e2eb808 */ /* 0x000fe20005000000 */
[----:B------:R-:W-:Y:S01]  /*5600*/  MUFU.EX2 R210, R18 ;  /* 0x0000001200d27308 */ /* 0x000fe20000000800 */
[----:B------:R-:W-:Y:S01]  /*5610*/  @!P3 ISETP.GE.AND P2, PT, R4, R153, PT ;  /* 0x000000990400b20c */ /* 0x000fe20003f46270 */
[----:B------:R-:W-:Y:S01]  /*5620*/  IMAD.WIDE.U32 R144, R144, -0x2daee0ad, RZ ;  /* 0xd2511f5390907825 */ /* 0x000fe200078e00ff */
[----:B------:R-:W-:Y:S02]  /*5630*/  @!P3 FSEL R47, R47, -INF , !P1 ;  /* 0xff8000002f2fb808 */ /* 0x000fe40004800000 */
[----:B------:R-:W-:Y:S01]  /*5640*/  @!P3 FSEL R48, R48, -INF , !P0 ;  /* 0xff8000003030b808 */ /* 0x000fe20004000000 */
[----:B------:R-:W-:Y:S01]  /*5650*/  FFMA.FTZ R43, R43, UR6, -R0 ;  /* 0x000000062b2b7c23 */ /* 0x000fe20008010800 */
[----:B------:R-:W-:Y:S01]  /*5660*/  LOP3.LUT R145, R145, UR15, R8, 0x96, !PT ;  /* 0x0000000f91917c12 */ /* 0x000fe2000f8e9608 */
[--C-:B------:R-:W-:Y:S01]  /*5670*/  FFMA.FTZ R46, R46, UR6, -R0.reuse ;  /* 0x000000062e2e7c23 */ /* 0x100fe20008010800 */
[----:B------:R-:W-:Y:S01]  /*5680*/  @!P3 FSEL R49, R49, -INF , !P5 ;  /* 0xff8000003131b808 */ /* 0x000fe20006800000 */
[--C-:B------:R-:W-:Y:S01]  /*5690*/  FFMA.FTZ R48, R48, UR6, -R149.reuse ;  /* 0x0000000630307c23 */ /* 0x100fe20008010895 */
[----:B------:R-:W-:Y:S01]  /*56a0*/  @!P3 FSEL R42, R42, -INF , !P6 ;  /* 0xff8000002a2ab808 */ /* 0x000fe20007000000 */
[--C-:B------:R-:W-:Y:S01]  /*56b0*/  FFMA.FTZ R47, R47, UR6, -R0.reuse ;  /* 0x000000062f2f7c23 */ /* 0x100fe20008010800 */
[C---:B------:R-:W-:Y:S01]  /*56c0*/  @!P3 ISETP.GE.AND P1, PT, R4.reuse, R152, PT ;  /* 0x000000980400b20c */ /* 0x040fe20003f26270 */
[----:B------:R-:W-:Y:S01]  /*56d0*/  MUFU.EX2 R155, R48 ;  /* 0x00000030009b7308 */ /* 0x000fe20000000800 */
[CC--:B------:R-:W-:Y:S01]  /*56e0*/  @!P3 ISETP.GE.AND P0, PT, R4.reuse, R151.reuse, PT ;  /* 0x000000970400b20c */ /* 0x0c0fe20003f06270 */
[----:B------:R-:W-:Y:S01]  /*56f0*/  FFMA.FTZ R49, R49, UR6, -R149 ;  /* 0x0000000631317c23 */ /* 0x000fe20008010895 */
[----:B------:R-:W-:Y:S01]  /*5700*/  @!P3 ISETP.GE.AND P5, PT, R4, R150, PT ;  /* 0x000000960400b20c */ /* 0x000fe20003fa6270 */
[----:B------:R-:W-:Y:S01]  /*5710*/  FFMA.FTZ R42, R42, UR6, -R0 ;  /* 0x000000062a2a7c23 */ /* 0x000fe20008010800 */
[----:B------:R-:W-:Y:S01]  /*5720*/  @!P3 ISETP.GE.AND P6, PT, R5, R151, PT ;  /* 0x000000970500b20c */ /* 0x000fe20003fc6270 */
[----:B------:R-:W-:Y:S01]  /*5730*/  @!P3 VIADD R4, R2, 0x31 ;  /* 0x000000310204b836 */ /* 0x000fe20000000000 */
[----:B------:R-:W-:Y:S03]  /*5740*/  @!P3 FSEL R50, R50, -INF , !P4 ;  /* 0xff8000003232b808 */ /* 0x000fe60006000000 */
[----:B------:R-:W-:Y:S01]  /*5750*/  MUFU.EX2 R154, R49 ;  /* 0x00000031009a7308 */ /* 0x000fe20000000800 */
[----:B------:R-:W-:Y:S01]  /*5760*/  @!P3 FSEL R45, R45, -INF , !P6 ;  /* 0xff8000002d2db808 */ /* 0x000fe20007000000 */
[--C-:B------:R-:W-:Y:S01]  /*5770*/  FFMA.FTZ R44, R44, UR6, -R3.reuse ;  /* 0x000000062c2c7c23 */ /* 0x100fe20008010803 */
[-C--:B------:R-:W-:Y:S01]  /*5780*/  @!P3 ISETP.GE.AND P6, PT, R5, R152.reuse, PT ;  /* 0x000000980500b20c */ /* 0x080fe20003fc6270 */
[--C-:B------:R-:W-:Y:S01]  /*5790*/  FFMA.FTZ R50, R50, UR6, -R148.reuse ;  /* 0x0000000632327c23 */ /* 0x100fe20008010894 */
[----:B------:R-:W-:Y:S01]  /*57a0*/  @!P3 ISETP.GE.AND P4, PT, R4, R153, PT ;  /* 0x000000990400b20c */ /* 0x000fe20003f86270 */
[----:B------:R-:W-:Y:S01]  /*57b0*/  FFMA.FTZ R45, R45, UR6, -R3 ;  /* 0x000000062d2d7c23 */ /* 0x000fe20008010803 */
[----:B------:R-:W-:Y:S03]  /*57c0*/  @!P3 FSEL R51, R51, -INF , !P6 ;  /* 0xff8000003333b808 */ /* 0x000fe60007000000 */
[----:B------:R-:W-:Y:S01]  /*57d0*/  MUFU.EX2 R163, R50 ;  /* 0x0000003200a37308 */ /* 0x000fe20000000800 */
[----:B------:R-:W-:Y:S01]  /*57e0*/  @!P3 FSEL R52, R52, -INF , !P2 ;  /* 0xff8000003434b808 */ /* 0x000fe20005000000 */
[----:B-1----:R-:W-:Y:S01]  /*57f0*/  IMAD.WIDE.U32 R12, R164, -0x326172a9, RZ ;  /* 0xcd9e8d57a40c7825 */ /* 0x002fe200078e00ff */
[----:B------:R-:W-:Y:S02]  /*5800*/  @!P3 FSEL R53, R53, -INF , !P4 ;  /* 0xff8000003535b808 */ /* 0x000fe40006000000 */
[C---:B------:R-:W-:Y:S01]  /*5810*/  @!P3 ISETP.GE.AND P6, PT, R4.reuse, R152, PT ;  /* 0x000000980400b20c */ /* 0x040fe20003fc6270 */
[--C-:B------:R-:W-:Y:S01]  /*5820*/  FFMA.FTZ R51, R51, UR6, -R148.reuse ;  /* 0x0000000633337c23 */ /* 0x100fe20008010894 */
[-C--:B------:R-:W-:Y:S01]  /*5830*/  @!P3 ISETP.GE.AND P2, PT, R4, R151.reuse, PT ;  /* 0x000000970400b20c */ /* 0x080fe20003f46270 */
[--C-:B------:R-:W-:Y:S01]  /*5840*/  FFMA.FTZ R52, R52, UR6, -R149.reuse ;  /* 0x0000000634347c23 */ /* 0x100fe20008010895 */
        /* <DEDUP_REMOVED lines=12> */
[----:B------:R-:W-:Y:S01]  /*5910*/  @!P3 FSEL R61, R61, -INF , !P6 ;  /* 0xff8000003d3db808 */ /* 0x000fe20007000000 */
[----:B------:R-:W-:Y:S01]  /*5920*/  FFMA.FTZ R59, R59, UR6, -R0 ;  /* 0x000000063b3b7c23 */ /* 0x000fe20008010800 */
[C---:B------:R-:W-:Y:S01]  /*5930*/  @!P3 ISETP.GE.AND P4, PT, R2.reuse, R153, PT ;  /* 0x000000990200b20c */ /* 0x040fe20003f86270 */
[----:B------:R-:W-:Y:S01]  /*5940*/  MUFU.EX2 R167, R57 ;  /* 0x0000003900a77308 */ /* 0x000fe20000000800 */
[----:B------:R-:W-:Y:S01]  /*5950*/  @!P3 ISETP.GE.AND P6, PT, R2, R152, PT ;  /* 0x000000980200b20c */ /* 0x000fe20003fc6270 */
[----:B------:R-:W-:Y:S01]  /*5960*/  FFMA.FTZ R2, R17, UR6, -R149 ;  /* 0x0000000611027c23 */ /* 0x000fe20008010895 */
[----:B------:R-:W-:Y:S01]  /*5970*/  @!P3 FSEL R54, R54, -INF , !P1 ;  /* 0xff8000003636b808 */ /* 0x000fe20004800000 */
[----:B------:R-:W-:Y:S01]  /*5980*/  IMAD.WIDE.U32 R16, R157, -0x2daee0ad, RZ ;  /* 0xd2511f539d107825 */ /* 0x000fe200078e00ff */
[----:B------:R-:W-:Y:S02]  /*5990*/  @!P3 ISETP.GE.AND P1, PT, R4, R151, PT ;  /* 0x000000970400b20c */ /* 0x000fe40003f26270 */
[----:B------:R-:W-:Y:S03]  /*59a0*/  @!P3 FSEL R56, R56, -INF , !P0 ;  /* 0xff8000003838b808 */ /* 0x000fe60004000000 */
[----:B------:R1:W-:Y:S01]  /*59b0*/  MUFU.EX2 R196, R2 ;  /* 0x0000000200c47308 */ /* 0x0003e20000000800 */
[----:B------:R-:W-:Y:S01]  /*59c0*/  @!P3 FSEL R58, R58, -INF , !P5 ;  /* 0xff8000003a3ab808 */ /* 0x000fe20006800000 */
[----:B------:R-:W-:Y:S01]  /*59d0*/  FFMA.FTZ R54, R54, UR6, -R148 ;  /* 0x0000000636367c23 */ /* 0x000fe20008010894 */
[----:B------:R-:W-:Y:S01]  /*59e0*/  @!P3 FSEL R60, R60, -INF , !P1 ;  /* 0xff8000003c3cb808 */ /* 0x000fe20004800000 */
[--C-:B------:R-:W-:Y:S01]  /*59f0*/  FFMA.FTZ R56, R56, UR6, -R3.reuse ;  /* 0x0000000638387c23 */ /* 0x100fe20008010803 */
[----:B------:R-:W-:Y:S01]  /*5a00*/  @!P3 ISETP.GE.AND P0, PT, R4, R150, PT ;  /* 0x000000960400b20c */ /* 0x000fe20003f06270 */
[----:B------:R-:W-:Y:S01]  /*5a10*/  FFMA.FTZ R58, R58, UR6, -R0 ;  /* 0x000000063a3a7c23 */ /* 0x000fe20008010800 */
[C---:B------:R-:W-:Y:S03]  /*5a20*/  @!P3 ISETP.GE.AND P5, PT, R4.reuse, R153, PT ;  /* 0x000000990400b20c */ /* 0x040fe60003fa6270 */
[----:B------:R3:W2:Y:S01]  /*5a30*/  MUFU.EX2 R207, R19 ;  /* 0x0000001300cf7308 */ /* 0x0006a20000000800 */
[----:B------:R-:W-:Y:S01]  /*5a40*/  @!P3 ISETP.GE.AND P1, PT, R4, R152, PT ;  /* 0x000000980400b20c */ /* 0x000fe20003f26270 */
[----:B------:R-:W-:Y:S01]  /*5a50*/  IMAD.WIDE.U32 R4, R191, -0x2daee0ad, RZ ;  /* 0xd2511f53bf047825 */ /* 0x000fe200078e00ff */
[----:B------:R-:W-:Y:S02]  /*5a60*/  LOP3.LUT R136, R9, UR11, R172, 0x96, !PT ;  /* 0x0000000b09887c12 */ /* 0x000fe4000f8e96ac */
[----:B------:R-:W-:Y:S01]  /*5a70*/  LOP3.LUT R14, R7, UR13, R158, 0x96, !PT ;  /* 0x0000000d070e7c12 */ /* 0x000fe2000f8e969e */
[--C-:B------:R-:W-:Y:S01]  /*5a80*/  FFMA.FTZ R60, R60, UR6, -R3.reuse ;  /* 0x000000063c3c7c23 */ /* 0x100fe20008010803 */
[----:B------:R-:W-:Y:S03]  /*5a90*/  LOP3.LUT R7, R17, UR15, R166, 0x96, !PT ;  /* 0x0000000f11077c12 */ /* 0x000fe6000f8e96a6 */
[----:B------:R4:W-:Y:S01]  /*5aa0*/  MUFU.EX2 R221, R15 ;  /* 0x0000000f00dd7308 */ /* 0x0009e20000000800 */
[----:B-1----:R-:W-:Y:S01]  /*5ab0*/  LOP3.LUT R2, R5, UR11, R190, 0x96, !PT ;  /* 0x0000000b05027c12 */ /* 0x002fe2000f8e96be */
[----:B------:R-:W-:Y:S01]  /*5ac0*/  UIADD3 UR11, UR16, 0x1715609d, URZ ;  /* 0x1715609d100b7890 */ /* 0x000fe2000fffe03f */
[----:B------:R-:W-:Y:S01]  /*5ad0*/  @!P3 FSEL R65, R65, -INF , !P4 ;  /* 0xff8000004141b808 */ /* 0x000fe20006000000 */
[----:B------:R-:W-:Y:S01]  /*5ae0*/  IMAD.WIDE.U32 R136, R136, -0x326172a9, RZ ;  /* 0xcd9e8d5788887825 */ /* 0x000fe200078e00ff */
[----:B------:R-:W-:Y:S01]  /*5af0*/  @!P3 FSEL R66, R66, -INF , !P1 ;  /* 0xff8000004242b808 */ /* 0x000fe20004800000 */
[----:B------:R-:W-:Y:S01]  /*5b00*/  UIADD3 UR13, UR16, -0x4ab325aa, URZ ;  /* 0xb54cda56100d7890 */ /* 0x000fe2000fffe03f */
[----:B------:R-:W-:Y:S03]  /*5b10*/  @!P3 FSEL R62, R62, -INF , !P0 ;  /* 0xff8000003e3eb808 */ /* 0x000fe60004000000 */
[----:B------:R1:W2:Y:S01]  /*5b20*/  MUFU.EX2 R191, R21 ;  /* 0x0000001500bf7308 */ /* 0x0002a20000000800 */
[----:B------:R-:W-:Y:S01]  /*5b30*/  LOP3.LUT R5, R141, UR11, R6, 0x96, !PT ;  /* 0x0000000b8d057c12 */ /* 0x000fe2000f8e9606 */
[----:B---3--:R-:W-:Y:S01]  /*5b40*/  IMAD.WIDE.U32 R18, R2, -0x326172a9, RZ ;  /* 0xcd9e8d5702127825 */ /* 0x008fe200078e00ff */
[----:B------:R-:W-:Y:S02]  /*5b50*/  LOP3.LUT R9, R13, UR11, R168, 0x96, !PT ;  /* 0x0000000b0d097c12 */ /* 0x000fe4000f8e96a8 */
[----:B------:R-:W-:Y:S01]  /*5b60*/  LOP3.LUT R150, R137, UR11, R10, 0x96, !PT ;  /* 0x0000000b89967c12 */ /* 0x000fe2000f8e960a */
[----:B------:R-:W-:Y:S01]  /*5b70*/  FFMA.FTZ R3, R61, UR6, -R3 ;  /* 0x000000063d037c23 */ /* 0x000fe20008010803 */
[----:B------:R-:W-:Y:S03]  /*5b80*/  LOP3.LUT R175, R19, UR11, R174, 0x96, !PT ;  /* 0x0000000b13af7c12 */ /* 0x000fe6000f8e96ae */
[----:B------:R3:W-:Y:S01]  /*5b90*/  MUFU.EX2 R193, R20 ;  /* 0x0000001400c17308 */ /* 0x0007e20000000800 */
[----:B------:R-:W-:Y:S01]  /*5ba0*/  LOP3.LUT R141, R143, UR15, R4, 0x96, !PT ;  /* 0x0000000f8f8d7c12 */ /* 0x000fe2000f8e9604 */
[----:B----4-:R-:W-:Y:S01]  /*5bb0*/  IMAD.WIDE.U32 R14, R14, -0x2daee0ad, RZ ;  /* 0xd2511f530e0e7825 */ /* 0x010fe200078e00ff */
[----:B------:R-:W-:Y:S01]  /*5bc0*/  @!P3 FSEL R63, R63, -INF , !P2 ;  /* 0xff8000003f3fb808 */ /* 0x000fe20005000000 */
[----:B------:R-:W-:Y:S01]  /*5bd0*/  UIADD3 UR11, UR12, 0x646e171e, URZ ;  /* 0x646e171e0c0b7890 */ /* 0x000fe2000fffe03f */
[----:B------:R-:W-:Y:S01]  /*5be0*/  @!P3 FSEL R64, R64, -INF , !P5 ;  /* 0xff8000004040b808 */ /* 0x000fe20006800000 */
[----:B------:R-:W-:Y:S01]  /*5bf0*/  IMAD.WIDE.U32 R6, R7, -0x326172a9, RZ ;  /* 0xcd9e8d5707067825 */ /* 0x000fe200078e00ff */
[----:B------:R-:W-:Y:S03]  /*5c00*/  LOP3.LUT R143, R15, UR15, R170, 0x96, !PT ;  /* 0x0000000f0f8f7c12 */ /* 0x000fe6000f8e96aa */
[----:B------:R-:W-:Y:S01]  /*5c10*/  MUFU.EX2 R203, R22 ;  /* 0x0000001600cb7308 */ /* 0x000fe20000000800 */
[----:B------:R-:W-:Y:S01]  /*5c20*/  @!P3 FSEL R67, R67, -INF , !P6 ;  /* 0xff8000004343b808 */ /* 0x000fe20007000000 */
[----:B------:R-:W-:Y:S01]  /*5c30*/  IMAD.WIDE.U32 R4, R5, -0x2daee0ad, RZ ;  /* 0xd2511f5305047825 */ /* 0x000fe200078e00ff */
[----:B------:R-:W-:Y:S02]  /*5c40*/  LOP3.LUT R12, R7, UR13, R12, 0x96, !PT ;  /* 0x0000000d070c7c12 */ /* 0x000fe4000f8e960c */
[----:B------:R-:W-:Y:S01]  /*5c50*/  LOP3.LUT R17, R6, 0xff, RZ, 0xc0, !PT ;  /* 0x000000ff06117812 */ /* 0x000fe200078ec0ff */
[--C-:B------:R-:W-:Y:S01]  /*5c60*/  FFMA.FTZ R64, R64, UR6, -R149.reuse ;  /* 0x0000000640407c23 */ /* 0x100fe20008010895 */
[----:B------:R-:W-:Y:S03]  /*5c70*/  LOP3.LUT R146, R4, 0xffff, RZ, 0xc0, !PT ;  /* 0x0000ffff04927812 */ /* 0x000fe600078ec0ff */
[----:B------:R4:W-:Y:S01]  /*5c80*/  MUFU.EX2 R200, R23 ;  /* 0x0000001700c87308 */ /* 0x0009e20000000800 */
[----:B------:R-:W-:Y:S01]  /*5c90*/  SHF.R.U32.HI R15, RZ, 0x18, R6 ;  /* 0x00000018ff0f7819 */ /* 0x000fe20000011606 */
[----:B------:R-:W-:Y:S01]  /*5ca0*/  FFMA.FTZ R149, R65, UR6, -R149 ;  /* 0x0000000641957c23 */ /* 0x000fe20008010895 */
[----:B------:R-:W-:Y:S01]  /*5cb0*/  SHF.R.U32.HI R147, RZ, 0x10, R4 ;  /* 0x00000010ff937819 */ /* 0x000fe20000011604 */
[--C-:B------:R-:W-:Y:S01]  /*5cc0*/  FFMA.FTZ R62, R62, UR6, -R0.reuse ;  /* 0x000000063e3e7c23 */ /* 0x100fe20008010800 */
[----:B-1----:R-:W-:Y:S01]  /*5cd0*/  LOP3.LUT R21, R6, 0xffff, RZ, 0xc0, !PT ;  /* 0x0000ffff06157812 */ /* 0x002fe200078ec0ff */
[----:B------:R-:W-:Y:S01]  /*5ce0*/  FFMA.FTZ R0, R63, UR6, -R0 ;  /* 0x000000063f007c23 */ /* 0x000fe20008010800 */
[----:B------:R-:W-:Y:S03]  /*5cf0*/  SHF.R.U32.HI R137, RZ, 0x10, R6 ;  /* 0x00000010ff897819 */ /* 0x000fe60000011606 */
[----:B------:R1:W-:Y:S01]  /*5d00*/  MUFU.EX2 R208, R24 ;  /* 0x0000001800d07308 */ /* 0x0003e20000000800 */
[----:B------:R-:W-:Y:S01]  /*5d10*/  LOP3.LUT R13, R5, UR11, R14, 0x96, !PT ;  /* 0x0000000b050d7c12 */ /* 0x000fe2000f8e960e */
[----:B------:R-:W-:Y:S01]  /*5d20*/  IMAD.WIDE.U32 R6, R141, -0x326172a9, RZ ;  /* 0xcd9e8d578d067825 */ /* 0x000fe200078e00ff */
[----:B------:R-:W-:Y:S02]  /*5d30*/  LOP3.LUT R14, R4, 0xff, RZ, 0xc0, !PT ;  /* 0x000000ff040e7812 */ /* 0x000fe400078ec0ff */
[----:B---3--:R-:W-:Y:S01]  /*5d40*/  SHF.R.U32.HI R20, RZ, 0x18, R4 ;  /* 0x00000018ff147819 */ /* 0x008fe20000011604 */
[----:B------:R-:W-:Y:S01]  /*5d50*/  IMAD.WIDE.U32 R8, R9, -0x2daee0ad, RZ ;  /* 0xd2511f5309087825 */ /* 0x000fe200078e00ff */
[----:B------:R-:W-:Y:S03]  /*5d60*/  LOP3.LUT R10, R7, UR13, R18, 0x96, !PT ;  /* 0x0000000d070a7c12 */ /* 0x000fe6000f8e9612 */
[----:B------:R-:W-:Y:S01]  /*5d70*/  MUFU.EX2 R166, R32 ;  /* 0x0000002000a67308 */ /* 0x000fe20000000800 */
[----:B------:R-:W-:Y:S01]  /*5d80*/  LOP3.LUT R18, R6, 0xff, RZ, 0xc0, !PT ;  /* 0x000000ff06127812 */ /* 0x000fe200078ec0ff */
[----:B------:R-:W-:Y:S01]  /*5d90*/  IMAD.WIDE.U32 R4, R143, -0x326172a9, RZ ;  /* 0xcd9e8d578f047825 */ /* 0x000fe200078e00ff */
[----:B------:R-:W-:Y:S02]  /*5da0*/  LOP3.LUT R11, R9, UR11, R16, 0x96, !PT ;  /* 0x0000000b090b7c12 */ /* 0x000fe4000f8e9610 */
[----:B------:R-:W-:Y:S01]  /*5db0*/  LOP3.LUT R16, R8, 0xff, RZ, 0xc0, !PT ;  /* 0x000000ff08107812 */ /* 0x000fe200078ec0ff */
[----:B------:R-:W-:Y:S01]  /*5dc0*/  FFMA.FTZ R66, R66, UR6, -R148 ;  /* 0x0000000642427c23 */ /* 0x000fe20008010894 */
[----:B------:R-:W-:Y:S03]  /*5dd0*/  SHF.R.U32.HI R19, RZ, 0x18, R8 ;  /* 0x00000018ff137819 */ /* 0x000fe60000011608 */
[----:B------:R-:W-:Y:S01]  /*5de0*/  MUFU.EX2 R174, R34 ;  /* 0x0000002200ae7308 */ /* 0x000fe20000000800 */
[----:B----4-:R-:W-:Y:S01]  /*5df0*/  LOP3.LUT R23, R8, 0xffff, RZ, 0xc0, !PT ;  /* 0x0000ffff08177812 */ /* 0x010fe200078ec0ff */
[----:B------:R-:W-:Y:S01]  /*5e00*/  FFMA.FTZ R148, R67, UR6, -R148 ;  /* 0x0000000643947c23 */ /* 0x000fe20008010894 */
[----:B------:R-:W-:Y:S02]  /*5e10*/  SHF.R.U32.HI R132, RZ, 0x10, R8 ;  /* 0x00000010ff847819 */ /* 0x000fe40000011608 */
[--C-:B------:R-:W-:Y:S02]  /*5e20*/  SHF.R.U32.HI R22, RZ, 0x18, R6.reuse ;  /* 0x00000018ff167819 */ /* 0x100fe40000011606 */
[----:B-1----:R-:W-:Y:S03]  /*5e30*/  SHF.R.U32.HI R24, RZ, 0x10, R6 ;  /* 0x00000010ff187819 */ /* 0x002fe60000011606 */
[----:B------:R-:W-:Y:S01]  /*5e40*/  MUFU.EX2 R151, R66 ;  /* 0x0000004200977308 */ /* 0x000fe20000000800 */
[----:B------:R-:W-:Y:S02]  /*5e50*/  LOP3.LUT R133, R6, 0xffff, RZ, 0xc0, !PT ;  /* 0x0000ffff06857812 */ /* 0x000fe400078ec0ff */
[----:B------:R-:W-:Y:S02]  /*5e60*/  LOP3.LUT R2, R5, UR13, R140, 0x96, !PT ;  /* 0x0000000d05027c12 */ /* 0x000fe4000f8e968c */
[C---:B------:R-:W-:Y:S02]  /*5e70*/  LOP3.LUT R6, R4.reuse, 0xffff, RZ, 0xc0, !PT ;  /* 0x0000ffff04067812 */ /* 0x040fe400078ec0ff */
[----:B------:R-:W-:Y:S03]  /*5e80*/  LOP3.LUT R8, R4, 0xff, RZ, 0xc0, !PT ;  /* 0x000000ff04087812 */ /* 0x000fe600078ec0ff */
[----:B------:R-:W-:Y:S01]  /*5e90*/  MUFU.EX2 R159, R60 ;  /* 0x0000003c009f7308 */ /* 0x000fe20000000800 */
[--C-:B------:R-:W-:Y:S02]  /*5ea0*/  SHF.R.U32.HI R9, RZ, 0x10, R4.reuse ;  /* 0x00000010ff097819 */ /* 0x100fe40000011604 */
[----:B------:R-:W-:Y:S02]  /*5eb0*/  SHF.R.U32.HI R7, RZ, 0x18, R4 ;  /* 0x00000018ff077819 */ /* 0x000fe40000011604 */
[C---:B------:R-:W-:Y:S02]  /*5ec0*/  LOP3.LUT R4, R12.reuse, 0xffff, RZ, 0xc0, !PT ;  /* 0x0000ffff0c047812 */ /* 0x040fe400078ec0ff */
[----:B------:R-:W-:Y:S03]  /*5ed0*/  LOP3.LUT R5, R12, 0xff, RZ, 0xc0, !PT ;  /* 0x000000ff0c057812 */ /* 0x000fe600078ec0ff */
[----:B------:R-:W-:Y:S01]  /*5ee0*/  MUFU.EX2 R168, R62 ;  /* 0x0000003e00a87308 */ /* 0x000fe20000000800 */
[----:B------:R-:W-:Y:S02]  /*5ef0*/  SHF.R.U32.HI R4, RZ, 0x8, R4 ;  /* 0x00000008ff047819 */ /* 0x000fe40000011604 */
[----:B------:R-:W-:Y:S02]  /*5f00*/  ISETP.LE.U32.AND P4, PT, R5, UR7, PT ;  /* 0x0000000705007c0c */ /* 0x000fe4000bf83070 */
[----:B------:R-:W-:Y:S02]  /*5f10*/  LOP3.LUT R4, R4, 0xffff, RZ, 0xc0, !PT ;  /* 0x0000ffff04047812 */ /* 0x000fe400078ec0ff */
[--C-:B------:R-:W-:Y:S03]  /*5f20*/  SHF.R.U32.HI R5, RZ, 0x10, R12.reuse ;  /* 0x00000010ff057819 */ /* 0x100fe6000001160c */
[----:B------:R-:W-:Y:S01]  /*5f30*/  MUFU.EX2 R164, R0 ;  /* 0x0000000000a47308 */ /* 0x000fe20000000800 */
[----:B------:R-:W-:Y:S02]  /*5f40*/  ISETP.LE.U32.AND P1, PT, R4, UR7, PT ;  /* 0x0000000704007c0c */ /* 0x000fe4000bf23070 */
[----:B------:R-:W-:Y:S02]  /*5f50*/  LOP3.LUT R5, R5, 0xff, RZ, 0xc0, !PT ;  /* 0x000000ff05057812 */ /* 0x000fe400078ec0ff */
[----:B------:R-:W-:Y:S02]  /*5f60*/  SHF.R.U32.HI R12, RZ, 0x18, R12 ;  /* 0x00000018ff0c7819 */ /* 0x000fe4000001160c */
[----:B------:R-:W-:Y:S03]  /*5f70*/  ISETP.LE.U32.AND P3, PT, R5, UR7, PT ;  /* 0x0000000705007c0c */ /* 0x000fe6000bf63070 */
[----:B------:R-:W-:Y:S01]  /*5f80*/  MUFU.EX2 R153, R52 ;  /* 0x0000003400997308 */ /* 0x000fe20000000800 */
[C---:B------:R-:W-:Y:S01]  /*5f90*/  LOP3.LUT R4, R2.reuse, 0xffff, RZ, 0xc0, !PT ;  /* 0x0000ffff02047812 */ /* 0x040fe200078ec0ff */
[----:B------:R-:W-:Y:S01]  /*5fa0*/  @!P4 FADD.FTZ R195, -R195, -RZ ;  /* 0x800000ffc3c3c221 */ /* 0x000fe20000010100 */
[----:B------:R-:W-:Y:S02]  /*5fb0*/  LOP3.LUT R5, R2, 0xff, RZ, 0xc0, !PT ;  /* 0x000000ff02057812 */ /* 0x000fe400078ec0ff */
[----:B------:R-:W-:Y:S01]  /*5fc0*/  ISETP.LE.U32.AND P6, PT, R12, UR7, PT ;  /* 0x000000070c007c0c */ /* 0x000fe2000bfc3070 */
[----:B------:R-:W-:Y:S01]  /*5fd0*/  @!P1 FADD.FTZ R205, -R205, -RZ ;  /* 0x800000ffcdcd9221 */ /* 0x000fe20000010100 */
[----:B------:R-:W-:Y:S03]  /*5fe0*/  SHF.R.U32.HI R4, RZ, 0x8, R4 ;  /* 0x00000008ff047819 */ /* 0x000fe60000011604 */
        /* <DEDUP_REMOVED lines=31> */
[----:B--2---:R-:W-:Y:S01]  /*61e0*/  @!P1 FADD.FTZ R217, -R217, -RZ ;  /* 0x800000ffd9d99221 */ /* 0x004fe20000010100 */
        /* <DEDUP_REMOVED lines=18> */
[----:B------:R-:W-:Y:S02]  /*6310*/  SHF.R.U32.HI R2, RZ, 0x10, R11 ;  /* 0x00000010ff027819 */ /* 0x000fe4000001160b */
[C---:B------:R-:W-:Y:S02]  /*6320*/  LOP3.LUT R14, R4.reuse, 0xff, RZ, 0xc0, !PT ;  /* 0x000000ff040e7812 */ /* 0x040fe400078ec0ff */
[----:B------:R-:W-:Y:S02]  /*6330*/  LOP3.LUT R19, R4, 0xffff, RZ, 0xc0, !PT ;  /* 0x0000ffff04137812 */ /* 0x000fe400078ec0ff */
[--C-:B------:R-:W-:Y:S03]  /*6340*/  SHF.R.U32.HI R21, RZ, 0x18, R4.reuse ;  /* 0x00000018ff157819 */ /* 0x100fe60000011604 */
[----:B------:R-:W1:Y:S01]  /*6350*/  MUFU.EX2 R206, R28 ;  /* 0x0000001c00ce7308 */ /* 0x000e620000000800 */
[----:B------:R-:W-:Y:S01]  /*6360*/  SHF.R.U32.HI R20, RZ, 0x10, R4 ;  /* 0x00000010ff147819 */ /* 0x000fe20000011604 */
[----:B------:R-:W-:Y:S01]  /*6370*/  @!P0 FADD.FTZ R173, -R173, -RZ ;  /* 0x800000ffadad8221 */ /* 0x000fe20000010100 */
[----:B------:R-:W-:Y:S01]  /*6380*/  LOP3.LUT R4, R13, 0xff, RZ, 0xc0, !PT ;  /* 0x000000ff0d047812 */ /* 0x000fe200078ec0ff */
[----:B------:R-:W-:Y:S01]  /*6390*/  @!P1 FADD.FTZ R191, -R191, -RZ ;  /* 0x800000ffbfbf9221 */ /* 0x000fe20000010100 */
[----:B------:R-:W-:Y:S02]  /*63a0*/  LOP3.LUT R6, R11, 0xff, RZ, 0xc0, !PT ;  /* 0x000000ff0b067812 */ /* 0x000fe400078ec0ff */
[----:B------:R-:W-:Y:S03]  /*63b0*/  ISETP.LE.U32.AND P1, PT, R4, UR7, PT ;  /* 0x0000000704007c0c */ /* 0x000fe6000bf23070 */
[----:B------:R-:W2:Y:S01]  /*63c0*/  MUFU.EX2 R209, R25 ;  /* 0x0000001900d17308 */ /* 0x000ea20000000800 */
[----:B------:R-:W-:Y:S02]  /*63d0*/  LOP3.LUT R2, R2, 0xff, RZ, 0xc0, !PT ;  /* 0x000000ff02027812 */ /* 0x000fe400078ec0ff */
[----:B------:R-:W-:Y:S02]  /*63e0*/  ISETP.LE.U32.AND P3, PT, R6, UR7, PT ;  /* 0x0000000706007c0c */ /* 0x000fe4000bf63070 */
[----:B------:R-:W-:Y:S02]  /*63f0*/  ISETP.LE.U32.AND P2, PT, R2, UR7, PT ;  /* 0x0000000702007c0c */ /* 0x000fe4000bf43070 */
[--C-:B------:R-:W-:Y:S03]  /*6400*/  SHF.R.U32.HI R4, RZ, 0x10, R13.reuse ;  /* 0x00000010ff047819 */ /* 0x100fe6000001160d */
[----:B------:R-:W3:Y:S01]  /*6410*/  MUFU.EX2 R204, R29 ;  /* 0x0000001d00cc7308 */ /* 0x000ee20000000800 */
[----:B------:R-:W-:Y:S01]  /*6420*/  LOP3.LUT R2, R13, 0xffff, RZ, 0xc0, !PT ;  /* 0x0000ffff0d027812 */ /* 0x000fe200078ec0ff */
[----:B-1----:R-:W-:Y:S01]  /*6430*/  @!P5 FADD.FTZ R206, -R206, -RZ ;  /* 0x800000ffceced221 */ /* 0x002fe20000010100 */
        /* <DEDUP_REMOVED lines=8> */
[----:B------:R-:W1:Y:S01]  /*64c0*/  MUFU.EX2 R212, R30 ;  /* 0x0000001e00d47308 */ /* 0x000e620000000800 */
[----:B------:R-:W-:Y:S02]  /*64d0*/  ISETP.LE.U32.AND P3, PT, R11, UR7, PT ;  /* 0x000000070b007c0c */ /* 0x000fe4000bf63070 */
[----:B------:R-:W-:Y:S02]  /*64e0*/  SHF.R.U32.HI R11, RZ, 0x8, R146 ;  /* 0x00000008ff0b7819 */ /* 0x000fe40000011692 */
[----:B------:R-:W-:Y:S02]  /*64f0*/  ISETP.LE.U32.AND P2, PT, R2, UR7, PT ;  /* 0x0000000702007c0c */ /* 0x000fe4000bf43070 */
[----:B------:R-:W-:Y:S01]  /*6500*/  LOP3.LUT R11, R11, 0xffff, RZ, 0xc0, !PT ;  /* 0x0000ffff0b0b7812 */ /* 0x000fe200078ec0ff */
[----:B------:R-:W-:Y:S01]  /*6510*/  @!P1 FADD.FTZ R213, -R213, -RZ ;  /* 0x800000ffd5d59221 */ /* 0x000fe20000010100 */
[----:B------:R-:W-:Y:S01]  /*6520*/  ISETP.LE.U32.AND P6, PT, R7, UR7, PT ;  /* 0x0000000707007c0c */ /* 0x000fe2000bfc3070 */
[----:B------:R-:W-:Y:S01]  /*6530*/  IMAD.WIDE.U32 R6, R175, -0x2daee0ad, RZ ;  /* 0xd2511f53af067825 */ /* 0x000fe200078e00ff */
[----:B------:R-:W-:Y:S01]  /*6540*/  ISETP.LE.U32.AND P1, PT, R11, UR7, PT ;  /* 0x000000070b007c0c */ /* 0x000fe2000bf23070 */
[----:B------:R-:W4:Y:S01]  /*6550*/  MUFU.EX2 R211, R31 ;  /* 0x0000001f00d37308 */ /* 0x000f220000000800 */
[----:B------:R-:W-:Y:S01]  /*6560*/  LOP3.LUT R11, R147, 0xff, RZ, 0xc0, !PT ;  /* 0x000000ff930b7812 */ /* 0x000fe200078ec0ff */
[----:B------:R-:W-:Y:S01]  /*6570*/  @!P3 FADD.FTZ R200, -R200, -RZ ;  /* 0x800000ffc8c8b221 */ /* 0x000fe20000010100 */
[----:B------:R-:W-:Y:S02]  /*6580*/  LOP3.LUT R9, R5, UR13, R136, 0x96, !PT ;  /* 0x0000000d05097c12 */ /* 0x000fe4000f8e9688 */
[----:B------:R-:W-:Y:S01]  /*6590*/  ISETP.LE.U32.AND P5, PT, R11, UR7, PT ;  /* 0x000000070b007c0c */ /* 0x000fe2000bfa3070 */
[----:B--2---:R-:W-:Y:S01]  /*65a0*/  @!P2 FADD.FTZ R209, -R209, -RZ ;  /* 0x800000ffd1d1a221 */ /* 0x004fe20000010100 */
[----:B------:R-:W-:Y:S01]  /*65b0*/  LOP3.LUT R2, R4, 0xff, RZ, 0xc0, !PT ;  /* 0x000000ff04027812 */ /* 0x000fe200078ec0ff */
[----:B------:R-:W-:Y:S01]  /*65c0*/  IMAD.WIDE.U32 R4, R150, -0x2daee0ad, RZ ;  /* 0xd2511f5396047825 */ /* 0x000fe200078e00ff */
[----:B------:R-:W-:Y:S01]  /*65d0*/  ISETP.LE.U32.AND P2, PT, R18, UR7, PT ;  /* 0x0000000712007c0c */ /* 0x000fe2000bf43070 */
[----:B------:R-:W2:Y:S01]  /*65e0*/  MUFU.EX2 R162, R36 ;  /* 0x0000002400a27308 */ /* 0x000ea20000000800 */
[----:B------:R-:W-:Y:S01]  /*65f0*/  LOP3.LUT R17, R6, 0xffff, RZ, 0xc0, !PT ;  /* 0x0000ffff06117812 */ /* 0x000fe200078ec0ff */
[----:B------:R-:W-:Y:S01]  /*6600*/  @!P6 FADD.FTZ R221, -R221, -RZ ;  /* 0x800000ffdddde221 */ /* 0x000fe20000010100 */
[--C-:B------:R-:W-:Y:S01]  /*6610*/  SHF.R.U32.HI R18, RZ, 0x10, R6.reuse ;  /* 0x00000010ff127819 */ /* 0x100fe20000011606 */
[----:B---3--:R-:W-:Y:S01]  /*6620*/  @!P1 FADD.FTZ R204, -R204, -RZ ;  /* 0x800000ffcccc9221 */ /* 0x008fe20000010100 */
[----:B------:R-:W-:Y:S02]  /*6630*/  LOP3.LUT R13, R6, 0xff, RZ, 0xc0, !PT ;  /* 0x000000ff060d7812 */ /* 0x000fe400078ec0ff */
[----:B------:R-:W-:Y:S01]  /*6640*/  SHF.R.U32.HI R12, RZ, 0x18, R6 ;  /* 0x00000018ff0c7819 */ /* 0x000fe20000011606 */
[----:B-1----:R-:W-:Y:S01]  /*6650*/  @!P5 FADD.FTZ R212, -R212, -RZ ;  /* 0x800000ffd4d4d221 */ /* 0x002fe20000010100 */
[----:B------:R-:W-:Y:S01]  /*6660*/  SHF.R.U32.HI R6, RZ, 0x8, R23 ;  /* 0x00000008ff067819 */ /* 0x000fe20000011617 */
[----:B----4-:R-:W-:Y:S01]  /*6670*/  @!P4 FADD.FTZ R211, -R211, -RZ ;  /* 0x800000ffd3d3c221 */ /* 0x010fe20000010100 */
[----:B------:R-:W-:Y:S01]  /*6680*/  ISETP.LE.U32.AND P6, PT, R16, UR7, PT ;  /* 0x0000000710007c0c */ /* 0x000fe2000bfc3070 */
[----:B------:R-:W-:Y:S01]  /*6690*/  MUFU.EX2 R160, R37 ;  /* 0x0000002500a07308 */ /* 0x000fe20000000800 */
[----:B------:R-:W-:Y:S01]  /*66a0*/  ISETP.LE.U32.AND P3, PT, R2, UR7, PT ;  /* 0x0000000702007c0c */ /* 0x000fe2000bf63070 */
[----:B------:R-:W-:Y:S01]  /*66b0*/  @!P2 FADD.FTZ R155, -R155, -RZ ;  /* 0x800000ff9b9ba221 */ /* 0x000fe20000010100 */
[----:B------:R-:W-:Y:S02]  /*66c0*/  LOP3.LUT R8, R7, UR11, R142, 0x96, !PT ;  /* 0x0000000b07087c12 */ /* 0x000fe4000f8e968e */
[C---:B------:R-:W-:Y:S02]  /*66d0*/  LOP3.LUT R16, R4.reuse, 0xffff, RZ, 0xc0, !PT ;  /* 0x0000ffff04107812 */ /* 0x040fe400078ec0ff */
[----:B------:R-:W-:Y:S03]  /*66e0*/  LOP3.LUT R2, R5, UR11, R144, 0x96, !PT ;  /* 0x0000000b05027c12 */ /* 0x000fe6000f8e9690 */
[----:B------:R-:W-:Y:S01]  /*66f0*/  MUFU.EX2 R172, R38 ;  /* 0x0000002600ac7308 */ /* 0x000fe20000000800 */
[----:B------:R-:W-:Y:S01]  /*6700*/  LOP3.LUT R11, R4, 0xff, RZ, 0xc0, !PT ;  /* 0x000000ff040b7812 */ /* 0x000fe200078ec0ff */
[----:B------:R-:W-:Y:S01]  /*6710*/  IMAD.U32 R144, RZ, RZ, UR22 ;  /* 0x00000016ff907e24 */ /* 0x000fe2000f8e00ff */
[--C-:B------:R-:W-:Y:S01]  /*6720*/  SHF.R.U32.HI R15, RZ, 0x18, R4.reuse ;  /* 0x00000018ff0f7819 */ /* 0x100fe20000011604 */
[----:B------:R-:W-:Y:S01]  /*6730*/  @!P6 FADD.FTZ R166, -R166, -RZ ;  /* 0x800000ffa6a6e221 */ /* 0x000fe20000010100 */
[----:B------:R-:W-:Y:S02]  /*6740*/  SHF.R.U32.HI R7, RZ, 0x10, R4 ;  /* 0x00000010ff077819 */ /* 0x000fe40000011604 */
        /* <DEDUP_REMOVED lines=13> */
[----:B------:R-:W-:Y:S01]  /*6820*/  @!P1 FADD.FTZ R165, -R165, -RZ ;  /* 0x800000ffa5a59221 */ /* 0x000fe20000010100 */
[----:B------:R-:W-:Y:S01]  /*6830*/  SHF.R.U32.HI R5, RZ, 0x10, R10 ;  /* 0x00000010ff057819 */ /* 0x000fe2000001160a */
[----:B------:R-:W-:Y:S01]  /*6840*/  @!P5 FADD.FTZ R174, -R174, -RZ ;  /* 0x800000ffaeaed221 */ /* 0x000fe20000010100 */
[----:B------:R-:W-:Y:S02]  /*6850*/  LOP3.LUT R4, R4, 0xffff, RZ, 0xc0, !PT ;  /* 0x0000ffff04047812 */ /* 0x000fe400078ec0ff */
[----:B------:R-:W-:Y:S01]  /*6860*/  LOP3.LUT R5, R5, 0xff, RZ, 0xc0, !PT ;  /* 0x000000ff05057812 */ /* 0x000fe200078ec0ff */
[----:B--2---:R-:W-:Y:S01]  /*6870*/  @!P4 FADD.FTZ R162, -R162, -RZ ;  /* 0x800000ffa2a2c221 */ /* 0x004fe20000010100 */
[----:B------:R-:W-:Y:S01]  /*6880*/  ISETP.LE.U32.AND P5, PT, R4, UR7, PT ;  /* 0x0000000704007c0c */ /* 0x000fe2000bfa3070 */
[----:B------:R-:W2:Y:S01]  /*6890*/  MUFU.EX2 R194, R40 ;  /* 0x0000002800c27308 */ /* 0x000ea20000000800 */
[----:B------:R-:W-:Y:S02]  /*68a0*/  LOP3.LUT R4, R9, 0xffff, RZ, 0xc0, !PT ;  /* 0x0000ffff09047812 */ /* 0x000fe400078ec0ff */
[----:B------:R-:W-:Y:S01]  /*68b0*/  ISETP.LE.U32.AND P0, PT, R5, UR7, PT ;  /* 0x0000000705007c0c */ /* 0x000fe2000bf03070 */
[----:B-1----:R-:W-:Y:S01]  /*68c0*/  @!P6 FADD.FTZ R171, -R171, -RZ ;  /* 0x800000ffababe221 */ /* 0x002fe20000010100 */
[----:B------:R-:W-:Y:S02]  /*68d0*/  LOP3.LUT R5, R9, 0xff, RZ, 0xc0, !PT ;  /* 0x000000ff09057812 */ /* 0x000fe400078ec0ff */
[----:B------:R-:W-:Y:S03]  /*68e0*/  SHF.R.U32.HI R4, RZ, 0x8, R4 ;  /* 0x00000008ff047819 */ /* 0x000fe60000011604 */
[----:B------:R-:W1:Y:S01]  /*68f0*/  MUFU.EX2 R201, R43 ;  /* 0x0000002b00c97308 */ /* 0x000e620000000800 */
[----:B------:R-:W-:Y:S02]  /*6900*/  ISETP.LE.U32.AND P4, PT, R5, UR7, PT ;  /* 0x0000000705007c0c */ /* 0x000fe4000bf83070 */
[----:B------:R-:W-:Y:S01]  /*6910*/  LOP3.LUT R5, R4, 0xffff, RZ, 0xc0, !PT ;  /* 0x0000ffff04057812 */ /* 0x000fe200078ec0ff */
[----:B------:R-:W-:Y:S01]  /*6920*/  @!P5 FADD.FTZ R160, -R160, -RZ ;  /* 0x800000ffa0a0d221 */ /* 0x000fe20000010100 */
[--C-:B------:R-:W-:Y:S02]  /*6930*/  SHF.R.U32.HI R6, RZ, 0x10, R9.reuse ;  /* 0x00000010ff067819 */ /* 0x100fe40000011609 */
[----:B------:R-:W-:Y:S01]  /*6940*/  ISETP.LE.U32.AND P5, PT, R5, UR7, PT ;  /* 0x0000000705007c0c */ /* 0x000fe2000bfa3070 */
[----:B------:R-:W-:Y:S01]  /*6950*/  @!P0 FADD.FTZ R172, -R172, -RZ ;  /* 0x800000ffacac8221 */ /* 0x000fe20000010100 */
[----:B------:R-:W-:Y:S01]  /*6960*/  LOP3.LUT R4, R6, 0xff, RZ, 0xc0, !PT ;  /* 0x000000ff06047812 */ /* 0x000fe200078ec0ff */
[----:B------:R-:W-:Y:S01]  /*6970*/  MUFU.EX2 R199, R46 ;  /* 0x0000002e00c77308 */ /* 0x000fe20000000800 */
[----:B------:R-:W-:Y:S02]  /*6980*/  SHF.R.U32.HI R9, RZ, 0x18, R9 ;  /* 0x00000018ff097819 */ /* 0x000fe40000011609 */
[----:B------:R-:W-:Y:S01]  /*6990*/  ISETP.LE.U32.AND P0, PT, R4, UR7, PT ;  /* 0x0000000704007c0c */ /* 0x000fe2000bf03070 */
[----:B--2---:R-:W-:Y:S01]  /*69a0*/  @!P4 FADD.FTZ R194, -R194, -RZ ;  /* 0x800000ffc2c2c221 */ /* 0x004fe20000010100 */
        /* <DEDUP_REMOVED lines=9> */
[----:B------:R-:W-:Y:S01]  /*6a40*/  LOP3.LUT R5, R24, 0xff, RZ, 0xc0, !PT ;  /* 0x000000ff18057812 */ /* 0x000fe200078ec0ff */
[----:B------:R-:W3:Y:S01]  /*6a50*/  MUFU.EX2 R214, R26 ;  /* 0x0000001a00d67308 */ /* 0x000ee20000000800 */
[----:B------:R-:W-:Y:S01]  /*6a60*/  ISETP.LE.U32.AND P0, PT, R4, UR7, PT ;  /* 0x0000000704007c0c */ /* 0x000fe2000bf03070 */
[----:B-1----:R-:W-:Y:S01]  /*6a70*/  @!P6 FADD.FTZ R201, -R201, -RZ ;  /* 0x800000ffc9c9e221 */ /* 0x002fe20000010100 */
[----:B------:R-:W-:Y:S02]  /*6a80*/  SHF.R.U32.HI R4, RZ, 0x8, R133 ;  /* 0x00000008ff047819 */ /* 0x000fe40000011685 */
[----:B------:R-:W-:Y:S02]  /*6a90*/  ISETP.LE.U32.AND P6, PT, R5, UR7, PT ;  /* 0x0000000705007c0c */ /* 0x000fe4000bfc3070 */
[----:B------:R-:W-:Y:S01]  /*6aa0*/  LOP3.LUT R5, R4, 0xffff, RZ, 0xc0, !PT ;  /* 0x0000ffff04057812 */ /* 0x000fe200078ec0ff */
[----:B--2---:R-:W-:Y:S01]  /*6ab0*/  @!P4 FADD.FTZ R198, -R198, -RZ ;  /* 0x800000ffc6c6c221 */ /* 0x004fe20000010100 */
[----:B------:R-:W-:Y:S01]  /*6ac0*/  LOP3.LUT R4, R8, 0xff, RZ, 0xc0, !PT ;  /* 0x000000ff08047812 */ /* 0x000fe200078ec0ff */
[----:B------:R-:W-:Y:S01]  /*6ad0*/  MUFU.EX2 R175, R58 ;  /* 0x0000003a00af7308 */ /* 0x000fe20000000800 */
[----:B------:R-:W-:Y:S02]  /*6ae0*/  ISETP.LE.U32.AND P1, PT, R14, UR7, PT ;  /* 0x000000070e007c0c */ /* 0x000fe4000bf23070 */
[----:B------:R-:W-:Y:S01]  /*6af0*/  ISETP.LE.U32.AND P4, PT, R4, UR7, PT ;  /* 0x0000000704007c0c */ /* 0x000fe2000bf83070 */
[----:B------:R-:W-:Y:S01]  /*6b00*/  @!P0 FADD.FTZ R199, -R199, -RZ ;  /* 0x800000ffc7c78221 */ /* 0x000fe20000010100 */
[----:B------:R-:W-:Y:S02]  /*6b10*/  ISETP.LE.U32.AND P0, PT, R5, UR7, PT ;  /* 0x0000000705007c0c */ /* 0x000fe4000bf03070 */
[--C-:B------:R-:W-:Y:S01]  /*6b20*/  SHF.R.U32.HI R4, RZ, 0x18, R8.reuse ;  /* 0x00000018ff047819 */ /* 0x100fe20000011608 */
[----:B---3--:R-:W-:Y:S01]  /*6b30*/  @!P3 FADD.FTZ R214, -R214, -RZ ;  /* 0x800000ffd6d6b221 */ /* 0x008fe20000010100 */
[----:B------:R-:W-:Y:S01]  /*6b40*/  LOP3.LUT R5, R8, 0xffff, RZ, 0xc0, !PT ;  /* 0x0000ffff08057812 */ /* 0x000fe200078ec0ff */
[----:B------:R-:W-:Y:S01]  /*6b50*/  @!P6 FADD.FTZ R163, -R163, -RZ ;  /* 0x800000ffa3a3e221 */ /* 0x000fe20000010100 */
[----:B------:R-:W-:Y:S01]  /*6b60*/  ISETP.LE.U32.AND P2, PT, R4, UR7, PT ;  /* 0x0000000704007c0c */ /* 0x000fe2000bf43070 */
[----:B------:R-:W1:Y:S01]  /*6b70*/  MUFU.EX2 R190, R44 ;  /* 0x0000002c00be7308 */ /* 0x000e620000000800 */
[----:B------:R-:W-:Y:S02]  /*6b80*/  ISETP.LE.U32.AND P3, PT, R22, UR7, PT ;  /* 0x0000000716007c0c */ /* 0x000fe4000bf63070 */
[----:B------:R-:W-:Y:S01]  /*6b90*/  LOP3.LUT R4, R2, 0xff, RZ, 0xc0, !PT ;  /* 0x000000ff02047812 */ /* 0x000fe200078ec0ff */
[----:B------:R-:W-:Y:S01]  /*6ba0*/  @!P4 FADD.FTZ R153, -R153, -RZ ;  /* 0x800000ff9999c221 */ /* 0x000fe20000010100 */
[----:B------:R-:W-:Y:S01]  /*6bb0*/  SHF.R.U32.HI R6, RZ, 0x8, R5 ;  /* 0x00000008ff067819 */ /* 0x000fe20000011605 */
[----:B------:R-:W-:Y:S01]  /*6bc0*/  @!P0 FADD.FTZ R154, -R154, -RZ ;  /* 0x800000ff9a9a8221 */ /* 0x000fe20000010100 */
[----:B------:R-:W-:Y:S03]  /*6bd0*/  ISETP.LE.U32.AND P0, PT, R4, UR7, PT ;  /* 0x0000000704007c0c */ /* 0x000fe6000bf03070 */
[----:B------:R-:W-:Y:S01]  /*6be0*/  MUFU.EX2 R150, R64 ;  /* 0x0000004000967308 */ /* 0x000fe20000000800 */
[----:B------:R-:W-:Y:S02]  /*6bf0*/  LOP3.LUT R4, R6, 0xffff, RZ, 0xc0, !PT ;  /* 0x0000ffff06047812 */ /* 0x000fe400078ec0ff */
[----:B------:R-:W-:Y:S01]  /*6c00*/  LOP3.LUT R6, R2, 0xffff, RZ, 0xc0, !PT ;  /* 0x0000ffff02067812 */ /* 0x000fe200078ec0ff */
[----:B------:R-:W-:Y:S01]  /*6c10*/  @!P2 FADD.FTZ R157, -R157, -RZ ;  /* 0x800000ff9d9da221 */ /* 0x000fe20000010100 */
[----:B------:R-:W-:Y:S01]  /*6c20*/  SHF.R.U32.HI R5, RZ, 0x10, R8 ;  /* 0x00000010ff057819 */ /* 0x000fe20000011608 */
[----:B------:R-:W-:Y:S01]  /*6c30*/  @!P3 FADD.FTZ R161, -R161, -RZ ;  /* 0x800000ffa1a1b221 */ /* 0x000fe20000010100 */
[----:B------:R-:W-:Y:S03]  /*6c40*/  ISETP.LE.U32.AND P6, PT, R4, UR7, PT ;  /* 0x0000000704007c0c */ /* 0x000fe6000bfc3070 */
[----:B------:R-:W-:Y:S01]  /*6c50*/  MUFU.EX2 R149, R149 ;  /* 0x0000009500957308 */ /* 0x000fe20000000800 */
[----:B------:R-:W-:Y:S01]  /*6c60*/  SHF.R.U32.HI R4, RZ, 0x8, R6 ;  /* 0x00000008ff047819 */ /* 0x000fe20000011606 */
[----:B-1----:R-:W-:Y:S01]  /*6c70*/  @!P1 FADD.FTZ R190, -R190, -RZ ;  /* 0x800000ffbebe9221 */ /* 0x002fe20000010100 */
[----:B------:R-:W-:Y:S01]  /*6c80*/  LOP3.LUT R5, R5, 0xff, RZ, 0xc0, !PT ;  /* 0x000000ff05057812 */ /* 0x000fe200078ec0ff */
[----:B------:R-:W-:Y:S01]  /*6c90*/  @!P0 FADD.FTZ R169, -R169, -RZ ;  /* 0x800000ffa9a98221 */ /* 0x000fe20000010100 */
[----:B------:R-:W-:Y:S02]  /*6ca0*/  LOP3.LUT R4, R4, 0xffff, RZ, 0xc0, !PT ;  /* 0x0000ffff04047812 */ /* 0x000fe400078ec0ff */
[----:B------:R-:W-:Y:S03]  /*6cb0*/  ISETP.LE.U32.AND P3, PT, R5, UR7, PT ;  /* 0x0000000705007c0c */ /* 0x000fe6000bf63070 */
[----:B------:R-:W1:Y:S01]  /*6cc0*/  MUFU.EX2 R189, R45 ;  /* 0x0000002d00bd7308 */ /* 0x000e620000000800 */
[--C-:B------:R-:W-:Y:S02]  /*6cd0*/  SHF.R.U32.HI R5, RZ, 0x10, R2.reuse ;  /* 0x00000010ff057819 */ /* 0x100fe40000011602 */
[----:B------:R-:W-:Y:S01]  /*6ce0*/  ISETP.LE.U32.AND P4, PT, R4, UR7, PT ;  /* 0x0000000704007c0c */ /* 0x000fe2000bf83070 */
[----:B------:R-:W-:Y:S01]  /*6cf0*/  @!P6 FADD.FTZ R152, -R152, -RZ ;  /* 0x800000ff9898e221 */ /* 0x000fe20000010100 */
[----:B------:R-:W-:Y:S02]  /*6d00*/  LOP3.LUT R4, R5, 0xff, RZ, 0xc0, !PT ;  /* 0x000000ff05047812 */ /* 0x000fe400078ec0ff */
[----:B------:R-:W-:Y:S03]  /*6d10*/  SHF.R.U32.HI R5, RZ, 0x8, R17 ;  /* 0x00000008ff057819 */ /* 0x000fe60000011611 */
[----:B------:R-:W2:Y:S01]  /*6d20*/  MUFU.EX2 R148, R148 ;  /* 0x0000009400947308 */ /* 0x000ea20000000800 */
[----:B------:R-:W-:Y:S02]  /*6d30*/  ISETP.LE.U32.AND P6, PT, R4, UR7, PT ;  /* 0x0000000704007c0c */ /* 0x000fe4000bfc3070 */
[----:B------:R-:W-:Y:S01]  /*6d40*/  LOP3.LUT R4, R5, 0xffff, RZ, 0xc0, !PT ;  /* 0x0000ffff05047812 */ /* 0x000fe200078ec0ff */
[----:B------:R-:W-:Y:S01]  /*6d50*/  @!P3 FADD.FTZ R158, -R158, -RZ ;  /* 0x800000ff9e9eb221 */ /* 0x000fe20000010100 */
[----:B------:R-:W-:Y:S02]  /*6d60*/  SHF.R.U32.HI R2, RZ, 0x18, R2 ;  /* 0x00000018ff027819 */ /* 0x000fe40000011602 */
[----:B------:R-:W-:Y:S01]  /*6d70*/  ISETP.LE.U32.AND P2, PT, R4, UR7, PT ;  /* 0x0000000704007c0c */ /* 0x000fe2000bf43070 */
[----:B------:R-:W-:Y:S01]  /*6d80*/  @!P4 FADD.FTZ R167, -R167, -RZ ;  /* 0x800000ffa7a7c221 */ /* 0x000fe20000010100 */
[----:B------:R-:W-:Y:S01]  /*6d90*/  LOP3.LUT R4, R18, 0xff, RZ, 0xc0, !PT ;  /* 0x000000ff12047812 */ /* 0x000fe200078ec0ff */
[----:B-1----:R-:W-:Y:S01]  /*6da0*/  @!P5 FADD.FTZ R189, -R189, -RZ ;  /* 0x800000ffbdbdd221 */ /* 0x002fe20000010100 */
[----:B------:R-:W-:Y:S02]  /*6db0*/  ISETP.LE.U32.AND P4, PT, R2, UR7, PT ;  /* 0x0000000702007c0c */ /* 0x000fe4000bf83070 */
[----:B------:R-:W-:Y:S01]  /*6dc0*/  SHF.R.U32.HI R2, RZ, 0x8, R16 ;  /* 0x00000008ff027819 */ /* 0x000fe20000011610 */
[----:B------:R-:W-:Y:S01]  /*6dd0*/  @!P6 FADD.FTZ R175, -R175, -RZ ;  /* 0x800000ffafafe221 */ /* 0x000fe20000010100 */
[----:B------:R-:W-:Y:S02]  /*6de0*/  ISETP.LE.U32.AND P6, PT, R4, UR7, PT ;  /* 0x0000000704007c0c */ /* 0x000fe4000bfc3070 */
[----:B------:R-:W-:Y:S02]  /*6df0*/  LOP3.LUT R4, R2, 0xffff, RZ, 0xc0, !PT ;  /* 0x0000ffff02047812 */ /* 0x000fe400078ec0ff */
[----:B------:R-:W-:Y:S01]  /*6e00*/  F2FP.RELU.F16.F32.PACK_AB R2, R205, R195 ;  /* 0x000000c3cd02723e */ /* 0x000fe200000008ff */
[----:B------:R-:W-:Y:S01]  /*6e10*/  @!P2 FADD.FTZ R149, -R149, -RZ ;  /* 0x800000ff9595a221 */ /* 0x000fe20000010100 */
[----:B------:R-:W-:Y:S02]  /*6e20*/  ISETP.LE.U32.AND P1, PT, R13, UR7, PT ;  /* 0x000000070d007c0c */ /* 0x000fe4000bf23070 */
[----:B------:R-:W-:Y:S01]  /*6e30*/  LOP3.LUT R5, R7, 0xff, RZ, 0xc0, !PT ;  /* 0x000000ff07057812 */ /* 0x000fe200078ec0ff */
[----:B------:R1:W-:Y:S01]  /*6e40*/  STS [R227+0x1c000], R2 ;  /* 0x01c00002e3007388 */ /* 0x0003e20000000800 */
[----:B------:R-:W-:Y:S01]  /*6e50*/  ISETP.LE.U32.AND P2, PT, R4, UR7, PT ;  /* 0x0000000704007c0c */ /* 0x000fe2000bf43070 */
[----:B------:R-:W-:Y:S01]  /*6e60*/  @!P4 FADD.FTZ R170, -R170, -RZ ;  /* 0x800000ffaaaac221 */ /* 0x000fe20000010100 */
[----:B------:R-:W-:Y:S01]  /*6e70*/  F2FP.RELU.F16.F32.PACK_AB R4, R196, R197 ;  /* 0x000000c5c404723e */ /* 0x000fe200000008ff */
[----:B------:R-:W-:Y:S01]  /*6e80*/  @!P6 FADD.FTZ R151, -R151, -RZ ;  /* 0x800000ff9797e221 */ /* 0x000fe20000010100 */
[----:B------:R-:W-:Y:S02]  /*6e90*/  F2FP.RELU.F16.F32.PACK_AB R6, R220, R219 ;  /* 0x000000dbdc06723e */ /* 0x000fe400000008ff */
[----:B------:R-:W-:Y:S02]  /*6ea0*/  F2FP.RELU.F16.F32.PACK_AB R3, R209, R208 ;  /* 0x000000d0d103723e */ /* 0x000fe400000008ff */
[----:B------:R-:W-:Y:S01]  /*6eb0*/  ISETP.LE.U32.AND P5, PT, R12, UR7, PT ;  /* 0x000000070c007c0c */ /* 0x000fe2000bfa3070 */
[----:B------:R-:W-:Y:S01]  /*6ec0*/  @!P1 FADD.FTZ R150, -R150, -RZ ;  /* 0x800000ff96969221 */ /* 0x000fe20000010100 */
[----:B------:R-:W-:Y:S02]  /*6ed0*/  ISETP.LE.U32.AND P1, PT, R5, UR7, PT ;  /* 0x0000000705007c0c */ /* 0x000fe4000bf23070 */
[----:B------:R-:W-:Y:S01]  /*6ee0*/  F2FP.RELU.F16.F32.PACK_AB R5, R215, R216 ;  /* 0x000000d8d705723e */ /* 0x000fe200000008ff */
[----:B------:R-:W-:Y:S01]  /*6ef0*/  @!P2 FADD.FTZ R156, -R156, -RZ ;  /* 0x800000ff9c9ca221 */ /* 0x000fe20000010100 */
[----:B------:R-:W-:Y:S02]  /*6f00*/  F2FP.RELU.F16.F32.PACK_AB R0, R149, R150 ;  /* 0x000000969500723e */ /* 0x000fe400000008ff */
[----:B------:R-:W-:Y:S01]  /*6f10*/  ISETP.LE.U32.AND P0, PT, R15, UR7, PT ;  /* 0x000000070f007c0c */ /* 0x000fe2000bf03070 */
[----:B------:R3:W-:Y:S01]  /*6f20*/  STS [R227+0x1c400], R5 ;  /* 0x01c40005e3007388 */ /* 0x0007e20000000800 */
[----:B------:R-:W-:Y:S02]  /*6f30*/  ISETP.LE.U32.AND P3, PT, R11, UR7, PT ;  /* 0x000000070b007c0c */ /* 0x000fe4000bf63070 */
[----:B------:R-:W-:Y:S01]  /*6f40*/  FSETP.GE.FTZ.AND P2, PT, R196, RZ, PT ;  /* 0x000000ffc400720b */ /* 0x000fe20003f56000 */
[----:B------:R4:W-:Y:S01]  /*6f50*/  STS [R229+0x1c000], R4 ;  /* 0x01c00004e5007388 */ /* 0x0009e20000000800 */
[----:B--2---:R-:W-:Y:S01]  /*6f60*/  @!P5 FADD.FTZ R148, -R148, -RZ ;  /* 0x800000ff9494d221 */ /* 0x004fe20000010100 */
[----:B------:R-:W-:Y:S01]  /*6f70*/  @!P1 FADD.FTZ R168, -R168, -RZ ;  /* 0x800000ffa8a89221 */ /* 0x000fe20000010100 */
[----:B-1----:R-:W-:Y:S02]  /*6f80*/  F2FP.RELU.F16.F32.PACK_AB R2, R207, R210 ;  /* 0x000000d2cf02723e */ /* 0x002fe400000008ff */
[----:B------:R-:W-:Y:S02]  /*6f90*/  FSETP.GE.FTZ.AND P1, PT, R193, RZ, PT ;  /* 0x000000ffc100720b */ /* 0x000fe40003f36000 */
[----:B------:R-:W-:Y:S01]  /*6fa0*/  FSETP.GE.FTZ.AND P4, PT, R155, RZ, PT ;  /* 0x000000ff9b00720b */ /* 0x000fe20003f96000 */
[----:B------:R1:W-:Y:S01]  /*6fb0*/  STS [R229+0x1c400], R2 ;  /* 0x01c40002e5007388 */ /* 0x0003e20000000800 */
[----:B------:R-:W-:Y:S01]  /*6fc0*/  @!P0 FADD.FTZ R164, -R164, -RZ ;  /* 0x800000ffa4a48221 */ /* 0x000fe20000010100 */
[----:B------:R-:W-:Y:S01]  /*6fd0*/  @!P3 FADD.FTZ R159, -R159, -RZ ;  /* 0x800000ff9f9fb221 */ /* 0x000fe20000010100 */
[C---:B------:R-:W-:Y:S01]  /*6fe0*/  LEA R146, P0, R236.reuse, R144, 0x2 ;  /* 0x00000090ec927211 */ /* 0x040fe200078010ff */
[----:B------:R2:W-:Y:S01]  /*6ff0*/  STS [R227+0x1e000], R6 ;  /* 0x01e00006e3007388 */ /* 0x0005e20000000800 */
[----:B------:R-:W-:Y:S02]  /*7000*/  FSETP.GE.FTZ.AND P3, PT, R197, RZ, PT ;  /* 0x000000ffc500720b */ /* 0x000fe40003f76000 */
[----:B------:R-:W-:Y:S02]  /*7010*/  LEA.HI.X.SX32 R147, R236, R145, 0x2, P0 ;  /* 0x00000091ec937211 */ /* 0x000fe400000f16ff */
[----:B------:R-:W-:Y:S03]  /*7020*/  FSETP.GE.FTZ.AND P0, PT, R195, RZ, PT ;  /* 0x000000ffc300720b */ /* 0x000fe60003f16000 */
[----:B------:R-:W2:Y:S01]  /*7030*/  LDG.E R144, desc[UR8][R146.64] ;  /* 0x0000000892907981 */ /* 0x000ea2000c1e1900 */
[----:B---3--:R-:W-:Y:S02]  /*7040*/  F2FP.RELU.F16.F32.PACK_AB R5, R223, R224 ;  /* 0x000000e0df05723e */ /* 0x008fe400000008ff */
[----:B----4-:R-:W-:Y:S03]  /*7050*/  F2FP.RELU.F16.F32.PACK_AB R4, R217, R218 ;  /* 0x000000dad904723e */ /* 0x010fe600000008ff */
[----:B------:R3:W-:Y:S04]  /*7060*/  STS [R227+0x1e400], R5 ;  /* 0x01e40005e3007388 */ /* 0x0007e80000000800 */
[----:B------:R4:W-:Y:S01]  /*7070*/  STS [R229+0x1e000], R4 ;  /* 0x01e00004e5007388 */ /* 0x0009e20000000800 */
[----:B-1----:R-:W-:Y:S02]  /*7080*/  F2FP.RELU.F16.F32.PACK_AB R2, R221, R222 ;  /* 0x000000dedd02723e */ /* 0x002fe400000008ff */
[----:B--2---:R-:W-:Y:S03]  /*7090*/  F2FP.RELU.F16.F32.PACK_AB R6, R191, R193 ;  /* 0x000000c1bf06723e */ /* 0x004fe600000008ff */
[----:B------:R1:W-:Y:S04]  /*70a0*/  STS [R229+0x1e400], R2 ;  /* 0x01e40002e5007388 */ /* 0x0003e80000000800 */
[----:B------:R2:W-:Y:S01]  /*70b0*/  STS [R233+0x1c000], R6 ;  /* 0x01c00006e9007388 */ /* 0x0005e20000000800 */
        /* <DEDUP_REMOVED lines=9> */
[----:B----4-:R-:W-:Y:S02]  /*7150*/  F2FP.RELU.F16.F32.PACK_AB R4, R204, R206 ;  /* 0x000000cecc04723e */ /* 0x010fe400000008ff */
[----:B-1----:R-:W-:Y:S02]  /*7160*/  F2FP.RELU.F16.F32.PACK_AB R2, R213, R214 ;  /* 0x000000d6d502723e */ /* 0x002fe400000008ff */
[----:B--2---:R-:W-:Y:S03]  /*7170*/  F2FP.RELU.F16.F32.PACK_AB R3, R211, R212 ;  /* 0x000000d4d303723e */ /* 0x004fe600000008ff */
        /* <DEDUP_REMOVED lines=130> */
[----:B------:R-:W-:Y:S01]  /*79a0*/  F2FP.F16.F32.PACK_AB R5, R145, R195 ;  /* 0x000000c39105723e */ /* 0x000fe200000000ff */
        /* <DEDUP_REMOVED lines=8> */
[----:B------:R-:W-:Y:S02]  /*7a30*/  FSEL R21, R21, R144, P0 ;  /* 0x0000009015157208 */ /* 0x000fe40000000000 */
[----:B------:R-:W-:Y:S02]  /*7a40*/  FSETP.GE.FTZ.AND P0, PT, R160, RZ, PT ;  /* 0x000000ffa000720b */ /* 0x000fe40003f16000 */
        /* <DEDUP_REMOVED lines=9> */
[----:B------:R-:W-:Y:S01]  /*7ae0*/  FMUL.FTZ R133, R193, R20 ;  /* 0x00000014c1857220 */ /* 0x000fe20000410000 */
[----:B------:R-:W-:Y:S05]  /*7af0*/  HMMA.16816.F32 R64, R140, R134, R64 ;  /* 0x000000868c40723c */ /* 0x000fea0000001840 */
[----:B------:R-:W-:Y:S01]  /*7b00*/  FMUL.FTZ R132, R191, R21 ;  /* 0x00000015bf847220 */ /* 0x000fe20000410000 */
[----:B------:R-:W-:Y:S01]  /*7b10*/  FADD.FTZ R21, -R144, R32 ;  /* 0x0000002090157221 */ /* 0x000fe20000010100 */
[----:B------:R-:W-:Y:S01]  /*7b20*/  F2FP.F16.F32.PACK_AB R134, R16, R17 ;  /* 0x000000111086723e */ /* 0x000fe200000000ff */
[C---:B------:R-:W-:Y:S03]  /*7b30*/  FADD.FTZ R16, -R144.reuse, R37 ;  /* 0x0000002590107221 */ /* 0x040fe60000010100 */
        /* <DEDUP_REMOVED lines=14> */
[-C--:B------:R-:W-:Y:S01]  /*7c20*/  FSEL R16, R16, R144.reuse, P1 ;  /* 0x0000009010107208 */ /* 0x080fe20000800000 */
[C---:B------:R-:W-:Y:S01]  /*7c30*/  FADD.FTZ R21, -R144.reuse, R48 ;  /* 0x0000003090157221 */ /* 0x040fe20000010100 */
[----:B------:R-:W-:Y:S01]  /*7c40*/  FSETP.GE.FTZ.AND P2, PT, R153, RZ, PT ;  /* 0x000000ff9900720b */ /* 0x000fe20003f56000 */
[----:B------:R-:W-:Y:S01]  /*7c50*/  FADD.FTZ R20, -R144, R49 ;  /* 0x0000003190147221 */ /* 0x000fe20000010100 */
[----:B------:R-:W-:Y:S01]  /*7c60*/  FSETP.GE.FTZ.AND P1, PT, R150, RZ, PT ;  /* 0x000000ff9600720b */ /* 0x000fe20003f36000 */
[C---:B------:R-:W-:Y:S01]  /*7c70*/  FADD.FTZ R17, -R144.reuse, R52 ;  /* 0x0000003490117221 */ /* 0x040fe20000010100 */
[-C--:B------:R-:W-:Y:S01]  /*7c80*/  FSEL R21, R21, R144.reuse, P4 ;  /* 0x0000009015157208 */ /* 0x080fe20002000000 */
[----:B------:R-:W-:Y:S01]  /*7c90*/  FADD.FTZ R64, -R144, R64 ;  /* 0x0000004090407221 */ /* 0x000fe20000010100 */
[----:B------:R-:W-:Y:S01]  /*7ca0*/  FSEL R20, R20, R144, P3 ;  /* 0x0000009014147208 */ /* 0x000fe20001800000 */
[----:B------:R-:W-:Y:S01]  /*7cb0*/  FMUL.FTZ R16, R152, R16 ;  /* 0x0000001098107220 */ /* 0x000fe20000410000 */
[-C--:B------:R-:W-:Y:S01]  /*7cc0*/  FSEL R17, R17, R144.reuse, P2 ;  /* 0x0000009011117208 */ /* 0x080fe20001000000 */
        /* <DEDUP_REMOVED lines=13> */
[----:B------:R-:W-:Y:S02]  /*7da0*/  F2FP.F16.F32.PACK_AB R49, R20, R21 ;  /* 0x000000151431723e */ /* 0x000fe400000000ff */
[----:B------:R-:W-:Y:S01]  /*7db0*/  F2FP.F16.F32.PACK_AB R48, R16, R17 ;  /* 0x000000111030723e */ /* 0x000fe200000000ff */
[C---:B--2---:R-:W-:Y:S01]  /*7dc0*/  FADD.FTZ R6, -R4.reuse, R6 ;  /* 0x0000000604067221 */ /* 0x044fe20000010100 */
[----:B------:R-:W-:Y:S04]  /*7dd0*/  FADD.FTZ R7, -R4, R7 ;  /* 0x0000000704077221 */ /* 0x000fe80000010100 */
[-C--:B------:R-:W-:Y:S02]  /*7de0*/  FSEL R37, R6, R4.reuse, P2 ;  /* 0x0000000406257208 */ /* 0x080fe40001000000 */
[----:B------:R-:W-:Y:S01]  /*7df0*/  FSEL R36, R7, R4, P1 ;  /* 0x0000000407247208 */ /* 0x000fe20000800000 */
[----:B---3--:R-:W-:Y:S06]  /*7e00*/  @!P0 BRA `(.L_x_1024) ;  /* 0x00000000007c8947 */ /* 0x008fec0003800000 */
        /* <DEDUP_REMOVED lines=31> */
.L_x_1024:
[----:B------:R2:W-:Y:S01]  /*8000*/  STS [R227+0x14000], R5 ;  /* 0x01400005e3007388 */ /* 0x0005e20000000800 */
[----:B-1----:R-:W-:Y:S01]  /*8010*/  FMUL.FTZ R6, R215, R36 ;  /* 0x00000024d7067220 */ /* 0x002fe20000410000 */
[C---:B------:R-:W-:Y:S01]  /*8020*/  FADD.FTZ R22, -R4.reuse, R22 ;  /* 0x0000001604167221 */ /* 0x040fe20000010100 */
[C---:B------:R-:W-:Y:S01]  /*8030*/  FADD.FTZ R19, -R4.reuse, R19 ;  /* 0x0000001304137221 */ /* 0x040fe20000010100 */
[----:B------:R-:W-:Y:S01]  /*8040*/  FSETP.GE.FTZ.AND P1, PT, R203, RZ, PT ;  /* 0x000000ffcb00720b */ /* 0x000fe20003f36000 */
[C---:B------:R-:W-:Y:S01]  /*8050*/  FADD.FTZ R18, -R4.reuse, R18 ;  /* 0x0000001204127221 */ /* 0x040fe20000010100 */
[----:B------:R-:W-:Y:S01]  /*8060*/  FSETP.GE.FTZ.AND P2, PT, R207, RZ, PT ;  /* 0x000000ffcf00720b */ /* 0x000fe20003f56000 */
[----:B------:R-:W-:Y:S01]  /*8070*/  FADD.FTZ R7, -R4, R23 ;  /* 0x0000001704077221 */ /* 0x000fe20000010100 */
[----:B------:R-:W-:Y:S01]  /*8080*/  FSETP.GE.FTZ.AND P3, PT, R210, RZ, PT ;  /* 0x000000ffd200720b */ /* 0x000fe20003f76000 */
[----:B------:R-:W-:Y:S01]  /*8090*/  FADD.FTZ R35, -R4, R35 ;  /* 0x0000002304237221 */ /* 0x000fe20000010100 */
[-C--:B------:R-:W-:Y:S01]  /*80a0*/  FSEL R22, R22, R4.reuse, P1 ;  /* 0x0000000416167208 */ /* 0x080fe20000800000 */
[C---:B------:R-:W-:Y:S01]  /*80b0*/  FADD.FTZ R17, -R4.reuse, R39 ;  /* 0x0000002704117221 */ /* 0x040fe20000010100 */
[----:B------:R-:W-:Y:S01]  /*80c0*/  FSEL R19, R19, R4, P2 ;  /* 0x0000000413137208 */ /* 0x000fe20001000000 */
[----:B------:R-:W-:Y:S01]  /*80d0*/  FADD.FTZ R50, -R4, R50 ;  /* 0x0000003204327221 */ /* 0x000fe20000010100 */
        /* <DEDUP_REMOVED lines=8> */
[-C--:B------:R-:W-:Y:S01]  /*8160*/  FSEL R7, R7, R4.reuse, P2 ;  /* 0x0000000407077208 */ /* 0x080fe20001000000 */
[----:B------:R-:W-:Y:S01]  /*8170*/  FADD.FTZ R18, -R4, R38 ;  /* 0x0000002604127221 */ /* 0x000fe20000010100 */
[-C--:B------:R-:W-:Y:S01]  /*8180*/  FSEL R35, R35, R4.reuse, P3 ;  /* 0x0000000423237208 */ /* 0x080fe20001800000 */
[----:B--2---:R-:W-:Y:S01]  /*8190*/  FMUL.FTZ R5, R216, R37 ;  /* 0x00000025d8057220 */ /* 0x004fe20000410000 */
[----:B------:R-:W-:Y:S01]  /*81a0*/  FSETP.GE.FTZ.AND P2, PT, R172, RZ, PT ;  /* 0x000000ffac00720b */ /* 0x000fe20003f56000 */
[----:B------:R-:W-:Y:S01]  /*81b0*/  FMUL.FTZ R19, R200, R7 ;  /* 0x00000007c8137220 */ /* 0x000fe20000410000 */
[----:B------:R-:W-:Y:S01]  /*81c0*/  FADD.FTZ R54, -R4, R54 ;  /* 0x0000003604367221 */ /* 0x000fe20000010100 */
[----:B------:R-:W-:Y:S01]  /*81d0*/  FMUL.FTZ R7, R173, R35 ;  /* 0x00000023ad077220 */ /* 0x000fe20000410000 */
[----:B------:R-:W-:Y:S01]  /*81e0*/  F2FP.F16.F32.PACK_AB R6, R6, R5 ;  /* 0x000000050606723e */ /* 0x000fe200000000ff */
[----:B------:R-:W-:Y:S01]  /*81f0*/  FADD.FTZ R5, -R4, R34 ;  /* 0x0000002204057221 */ /* 0x000fe20000010100 */
[-C--:B------:R-:W-:Y:S01]  /*8200*/  FSEL R18, R18, R4.reuse, P2 ;  /* 0x0000000412127208 */ /* 0x080fe20001000000 */
[----:B-----5:R-:W-:Y:S01]  /*8210*/  FADD.FTZ R8, -R3, R8 ;  /* 0x0000000803087221 */ /* 0x020fe20000010100 */
[----:B------:R-:W-:Y:S01]  /*8220*/  FSETP.GE.FTZ.AND P5, PT, R161, RZ, PT ;  /* 0x000000ffa100720b */ /* 0x000fe20003fb6000 */
[----:B------:R1:W-:Y:S01]  /*8230*/  STS [R227+0x14400], R6 ;  /* 0x01440006e3007388 */ /* 0x0003e20000000800 */
[-C--:B------:R-:W-:Y:S01]  /*8240*/  FSEL R5, R5, R4.reuse, P1 ;  /* 0x0000000405057208 */ /* 0x080fe20000800000 */
[----:B------:R-:W-:Y:S01]  /*8250*/  FADD.FTZ R9, -R3, R9 ;  /* 0x0000000903097221 */ /* 0x000fe20000010100 */
[----:B------:R-:W-:Y:S01]  /*8260*/  FSETP.GE.FTZ.AND P1, PT, R171, RZ, PT ;  /* 0x000000ffab00720b */ /* 0x000fe20003f36000 */
[----:B------:R-:W-:Y:S01]  /*8270*/  FADD.FTZ R13, -R3, R13 ;  /* 0x0000000d030d7221 */ /* 0x000fe20000010100 */
[----:B------:R-:W-:Y:S01]  /*8280*/  FSETP.GE.FTZ.AND P6, PT, R163, RZ, PT ;  /* 0x000000ffa300720b */ /* 0x000fe20003fd6000 */
[----:B------:R-:W-:Y:S01]  /*8290*/  FMUL.FTZ R16, R174, R5 ;  /* 0x00000005ae107220 */ /* 0x000fe20000410000 */
[----:B------:R-:W-:Y:S01]  /*82a0*/  FSEL R17, R17, R4, P1 ;  /* 0x0000000411117208 */ /* 0x000fe20000800000 */
[C---:B------:R-:W-:Y:S01]  /*82b0*/  FADD.FTZ R24, -R3.reuse, R24 ;  /* 0x0000001803187221 */ /* 0x040fe20000010100 */
[----:B------:R-:W-:Y:S01]  /*82c0*/  FSETP.GE.FTZ.AND P1, PT, R148, RZ, PT ;  /* 0x000000ff9400720b */ /* 0x000fe20003f36000 */
[----:B------:R-:W-:Y:S01]  /*82d0*/  FADD.FTZ R12, -R3, R12 ;  /* 0x0000000c030c7221 */ /* 0x000fe20000010100 */
[----:B------:R-:W-:Y:S01]  /*82e0*/  F2FP.F16.F32.PACK_AB R5, R20, R21 ;  /* 0x000000151405723e */ /* 0x000fe200000000ff */
[----:B------:R-:W-:Y:S01]  /*82f0*/  FMUL.FTZ R20, R172, R18 ;  /* 0x00000012ac147220 */ /* 0x000fe20000410000 */
[----:B------:R-:W-:Y:S01]  /*8300*/  F2FP.F16.F32.PACK_AB R23, R7, R16 ;  /* 0x000000100717723e */ /* 0x000fe200000000ff */
[C---:B------:R-:W-:Y:S01]  /*8310*/  FADD.FTZ R16, -R4.reuse, R55 ;  /* 0x0000003704107221 */ /* 0x040fe20000010100 */
[----:B------:R-:W-:Y:S01]  /*8320*/  FADD.FTZ R7, -R4, R66 ;  /* 0x0000004204077221 */ /* 0x000fe20000010100 */
[----:B------:R2:W-:Y:S01]  /*8330*/  STS [R229+0x14400], R5 ;  /* 0x01440005e5007388 */ /* 0x0005e20000000800 */
        /* <DEDUP_REMOVED lines=9> */
[----:B-1----:R-:W-:Y:S01]  /*83d0*/  FADD.FTZ R6, -R3, R40 ;  /* 0x0000002803067221 */ /* 0x002fe20000010100 */
[-C--:B------:R-:W-:Y:S01]  /*83e0*/  FSEL R17, R51, R4.reuse, P5 ;  /* 0x0000000433117208 */ /* 0x080fe20002800000 */
[----:B------:R-:W-:Y:S01]  /*83f0*/  STS [R229+0x14000], R134 ;  /* 0x01400086e5007388 */ /* 0x000fe20000000800 */
[----:B------:R-:W-:Y:S01]  /*8400*/  FSEL R54, R54, R4, P4 ;  /* 0x0000000436367208 */ /* 0x000fe20002000000 */
[----:B------:R-:W-:Y:S01]  /*8410*/  FMUL.FTZ R18, R163, R18 ;  /* 0x00000012a3127220 */ /* 0x000fe20000410000 */
[-C--:B------:R-:W-:Y:S01]  /*8420*/  FSEL R16, R16, R4.reuse, P3 ;  /* 0x0000000410107208 */ /* 0x080fe20001800000 */
[----:B------:R-:W-:Y:S01]  /*8430*/  FMUL.FTZ R17, R161, R17 ;  /* 0x00000011a1117220 */ /* 0x000fe20000410000 */
[----:B------:R-:W-:Y:S01]  /*8440*/  FSEL R7, R7, R4, P2 ;  /* 0x0000000407077208 */ /* 0x000fe20001000000 */
[----:B------:R-:W-:Y:S01]  /*8450*/  @P1 FADD.FTZ R4, -R4, R67 ;  /* 0x0000004304041221 */ /* 0x000fe20000010100 */
[----:B------:R-:W-:Y:S01]  /*8460*/  FSETP.GE.FTZ.AND P1, PT, R219, RZ, PT ;  /* 0x000000ffdb00720b */ /* 0x000fe20003f36000 */
[----:B------:R-:W-:Y:S01]  /*8470*/  FMUL.FTZ R54, R158, R54 ;  /* 0x000000369e367220 */ /* 0x000fe20000410000 */
[----:B------:R-:W-:Y:S01]  /*8480*/  FSETP.GE.FTZ.AND P3, PT, R220, RZ, PT ;  /* 0x000000ffdc00720b */ /* 0x000fe20003f76000 */
[----:B------:R-:W-:Y:S01]  /*8490*/  FMUL.FTZ R7, R151, R7 ;  /* 0x0000000797077220 */ /* 0x000fe20000410000 */
[----:B------:R-:W-:Y:S01]  /*84a0*/  FMUL.FTZ R4, R148, R4 ;  /* 0x0000000494047220 */ /* 0x000fe20000410000 */
[----:B------:R-:W-:Y:S01]  /*84b0*/  F2FP.F16.F32.PACK_AB R22, R19, R20 ;  /* 0x000000141316723e */ /* 0x000fe200000000ff */
[----:B--2---:R-:W-:Y:S01]  /*84c0*/  FADD.FTZ R5, -R3, R41 ;  /* 0x0000002903057221 */ /* 0x004fe20000010100 */
[----:B------:R-:W-:Y:S01]  /*84d0*/  FSEL R8, R8, R3, P1 ;  /* 0x0000000308087208 */ /* 0x000fe20000800000 */
[----:B------:R-:W-:Y:S01]  /*84e0*/  FMUL.FTZ R16, R157, R16 ;  /* 0x000000109d107220 */ /* 0x000fe20000410000 */
[----:B------:R-:W-:Y:S01]  /*84f0*/  F2FP.F16.F32.PACK_AB R20, R4, R7 ;  /* 0x000000070414723e */ /* 0x000fe200000000ff */
[C---:B------:R-:W-:Y:S01]  /*8500*/  FADD.FTZ R26, -R0.reuse, R26 ;  /* 0x0000001a001a7221 */ /* 0x040fe20000010100 */
[-C--:B------:R-:W-:Y:S01]  /*8510*/  FSEL R4, R9, R3.reuse, P3 ;  /* 0x0000000309047208 */ /* 0x080fe20001800000 */
        /* <DEDUP_REMOVED lines=8> */
[----:B------:R-:W-:Y:S01]  /*85a0*/  FADD.FTZ R27, -R0, R27 ;  /* 0x0000001b001b7221 */ /* 0x000fe20000010100 */
[----:B------:R-:W-:Y:S01]  /*85b0*/  FSETP.GE.FTZ.AND P5, PT, R209, RZ, PT ;  /* 0x000000ffd100720b */ /* 0x000fe20003fb6000 */
[----:B------:R-:W-:Y:S01]  /*85c0*/  FMUL.FTZ R13, R217, R13 ;  /* 0x0000000dd90d7220 */ /* 0x000fe20000410000 */
[-C--:B------:R-:W-:Y:S01]  /*85d0*/  FSEL R24, R24, R3.reuse, P1 ;  /* 0x0000000318187208 */ /* 0x080fe20000800000 */
[----:B------:R-:W-:Y:S01]  /*85e0*/  FADD.FTZ R31, -R0, R31 ;  /* 0x0000001f001f7221 */ /* 0x000fe20000010100 */
[----:B------:R-:W-:Y:S01]  /*85f0*/  F2FP.F16.F32.PACK_AB R4, R4, R8 ;  /* 0x000000080404723e */ /* 0x000fe200000000ff */
[----:B------:R-:W-:Y:S01]  /*8600*/  FADD.FTZ R8, -R3, R28 ;  /* 0x0000001c03087221 */ /* 0x000fe20000010100 */
[-C--:B------:R-:W-:Y:S01]  /*8610*/  FSEL R12, R12, R3.reuse, P2 ;  /* 0x000000030c0c7208 */ /* 0x080fe20001000000 */
[----:B------:R-:W-:Y:S01]  /*8620*/  FMUL.FTZ R24, R208, R24 ;  /* 0x00000018d0187220 */ /* 0x000fe20000410000 */
[----:B------:R-:W-:Y:S01]  /*8630*/  FSETP.GE.FTZ.AND P1, PT, R192, RZ, PT ;  /* 0x000000ffc000720b */ /* 0x000fe20003f36000 */
[----:B------:R1:W-:Y:S01]  /*8640*/  STS [R227+0x16000], R4 ;  /* 0x01600004e3007388 */ /* 0x0003e20000000800 */
        /* <DEDUP_REMOVED lines=8> */
[----:B------:R-:W-:Y:S01]  /*86d0*/  FSETP.GE.FTZ.AND P1, PT, R156, RZ, PT ;  /* 0x000000ff9c00720b */ /* 0x000fe20003f36000 */
[----:B------:R-:W-:Y:S01]  /*86e0*/  IMAD.MOV.U32 R146, RZ, RZ, R235 ;  /* 0x000000ffff927224 */ /* 0x000fe200078e00eb */
[-C--:B------:R-:W-:Y:S01]  /*86f0*/  FSEL R8, R8, R3.reuse, P4 ;  /* 0x0000000308087208 */ /* 0x080fe20002000000 */
[----:B------:R-:W-:Y:S01]  /*8700*/  IMAD.MOV.U32 R147, RZ, RZ, R234 ;  /* 0x000000ffff937224 */ /* 0x000fe200078e00ea */
[----:B------:R-:W-:Y:S02]  /*8710*/  FSEL R6, R6, R3, P2 ;  /* 0x0000000306067208 */ /* 0x000fe40001000000 */
[----:B------:R-:W-:Y:S02]  /*8720*/  FSETP.GE.FTZ.AND P3, PT, R204, RZ, PT ;  /* 0x000000ffcc00720b */ /* 0x000fe40003f76000 */
        /* <DEDUP_REMOVED lines=113> */
[----:B------:R-:W-:Y:S02]  /*8e40*/  F2FP.F16.F32.PACK_AB R6, R6, R10 ;  /* 0x0000000a0606723e */ /* 0x000fe400000000ff */
[----:B------:R-:W-:Y:S02]  /*8e50*/  LEA R148, R250, UR4, 0x1 ;  /* 0x00000004fa947c11 */ /* 0x000fe4000f8e08ff */
        /* <DEDUP_REMOVED lines=13> */
[----:B--2---:R-:W-:Y:S04]  /*8f30*/  IMAD.IADD R0, R2, 0x1, R178 ;  /* 0x0000000102007824 */ /* 0x004fe800078e02b2 */
[----:B------:R-:W-:Y:S05]  /*8f40*/  STS [R230+0x16000], R18 ;  /* 0x01600012e6007388 */ /* 0x000fea0000000800 */
[----:B------:R-:W-:Y:S01]  /*8f50*/  STS [R230+0x16400], R6 ;  /* 0x01640006e6007388 */ /* 0x000fe20000000800 */
[----:B------:R-:W-:Y:S06]  /*8f60*/  BAR.SYNC.DEFER_BLOCKING 0x0 ;  /* 0x0000000000007b1d */ /* 0x000fec0000010000 */
        /* <DEDUP_REMOVED lines=81> */
[C---:B------:R-:W-:Y:S01]  /*9480*/  HMMA.16816.F32 R72, R12.reuse, R8, R72 ;  /* 0x000000080c48723c */ /* 0x040fe20000001848 */
[----:B------:R-:W-:Y:S05]  /*9490*/  BAR.SYNC.DEFER_BLOCKING 0x0 ;  /* 0x0000000000007b1d */ /* 0x000fea0000010000 */
[-C--:B------:R-:W-:Y:S06]  /*94a0*/  HMMA.16816.F32 R76, R12, R10.reuse, R76 ;  /* 0x0000000a0c4c723c */ /* 0x080fec000000184c */
[C---:B------:R-:W-:Y:S06]  /*94b0*/  HMMA.16816.F32 R80, R4.reuse, R10, R80 ;  /* 0x0000000a0450723c */ /* 0x040fec0000001850 */
[-C--:B-1----:R-:W-:Y:S06]  /*94c0*/  HMMA.16816.F32 R84, R4, R16.reuse, R84 ;  /* 0x000000100454723c */ /* 0x082fec0000001854 */
[C---:B------:R-:W-:Y:S06]  /*94d0*/  HMMA.16816.F32 R88, R12.reuse, R16, R88 ;  /* 0x000000100c58723c */ /* 0x040fec0000001858 */
[-C--:B------:R-:W-:Y:S06]  /*94e0*/  HMMA.16816.F32 R92, R12, R18.reuse, R92 ;  /* 0x000000120c5c723c */ /* 0x080fec000000185c */
[----:B------:R-:W-:Y:S06]  /*94f0*/  HMMA.16816.F32 R96, R4, R18, R96 ;  /* 0x000000120460723c */ /* 0x000fec0000001860 */
[-C--:B--2---:R-:W-:Y:S06]  /*9500*/  HMMA.16816.F32 R68, R20, R24.reuse, R68 ;  /* 0x000000181444723c */ /* 0x084fec0000001844 */
[C---:B------:R-:W-:Y:S06]  /*9510*/  HMMA.16816.F32 R72, R28.reuse, R24, R72 ;  /* 0x000000181c48723c */ /* 0x040fec0000001848 */
[-C--:B------:R-:W-:Y:S06]  /*9520*/  HMMA.16816.F32 R76, R28, R26.reuse, R76 ;  /* 0x0000001a1c4c723c */ /* 0x080fec000000184c */
[C---:B------:R-:W-:Y:S06]  /*9530*/  HMMA.16816.F32 R80, R20.reuse, R26, R80 ;  /* 0x0000001a1450723c */ /* 0x040fec0000001850 */
[-C--:B---3--:R-:W-:Y:S06]  /*9540*/  HMMA.16816.F32 R84, R20, R32.reuse, R84 ;  /* 0x000000201454723c */ /* 0x088fec0000001854 */
        /* <DEDUP_REMOVED lines=31> */
.L_x_1025:
[----:B------:R-:W-:Y:S01]  /*9740*/  LDSM.16.M88.4 R32, [R184+UR4+0x14000] ;  /* 0x01400004b820783b */ /* 0x000fe20008000200 */
[----:B------:R-:W-:Y:S01]  /*9750*/  VIADD R0, R3, UR5 ;  /* 0x0000000503007c36 */ /* 0x000fe20008000000 */
[----:B------:R-:W-:Y:S01]  /*9760*/  ULOP3.LUT UR11, UR10, 0x1, URZ, 0xc0, !UPT ;  /* 0x000000010a0b7892 */ /* 0x000fe2000f8ec03f */
[----:B------:R-:W-:Y:S01]  /*9770*/  IMAD.MOV.U32 R149, RZ, RZ, 0x4 ;  /* 0x00000004ff957424 */ /* 0x000fe200078e00ff */
[----:B------:R-:W1:Y:S01]  /*9780*/  LDSM.16.MT88.4 R16, [R2+0x4000] ;  /* 0x004000000210783b */ /* 0x000e620000004200 */
[----:B------:R-:W-:Y:S01]  /*9790*/  IMAD.IADD R3, R0, 0x1, R178 ;  /* 0x0000000100037824 */ /* 0x000fe200078e02b2 */
[----:B------:R-:W-:Y:S01]  /*97a0*/  UISETP.NE.U32.AND UP0, UPT, UR11, 0x1, UPT ;  /* 0x000000010b00788c */ /* 0x000fe2000bf05070 */
[----:B------:R-:W-:Y:S01]  /*97b0*/  VIADD R0, R184, UR4 ;  /* 0x00000004b8007c36 */ /* 0x000fe20008000000 */
[----:B------:R-:W2:Y:S01]  /*97c0*/  LDSM.16.M88.4 R28, [R184+UR4+0x16000] ;  /* 0x01600004b81c783b */ /* 0x000ea20008000200 */
[----:B------:R-:W-:Y:S02]  /*97d0*/  UISETP.GT.AND UP2, UPT, UR10, UR24, UPT ;  /* 0x000000180a00728c */ /* 0x000fe4000bf44270 */
[--C-:B------:R-:W-:Y:S01]  /*97e0*/  IMAD.IADD R144, R185, 0x1, R0.reuse ;  /* 0x00000001b9907824 */ /* 0x100fe200078e0200 */
[----:B------:R-:W3:Y:S01]  /*97f0*/  LDSM.16.MT88.4 R36, [R3] ;  /* 0x000000000324783b */ /* 0x000ee20000004200 */
[C---:B------:R-:W-:Y:S01]  /*9800*/  IMAD.IADD R0, R178.reuse, 0x1, R0 ;  /* 0x00000001b2007824 */ /* 0x040fe200078e0200 */
[----:B------:R-:W-:Y:S01]  /*9810*/  @UP3 UIADD3 UR13, UP1, UR18, -0x200, URZ ;  /* 0xfffffe00120d3890 */ /* 0x000fe2000ff3e03f */
[----:B------:R-:W-:Y:S01]  /*9820*/  IMAD.IADD R145, R178, 0x1, R144 ;  /* 0x00000001b2917824 */ /* 0x000fe200078e0290 */
[----:B------:R-:W-:Y:S01]  /*9830*/  LDSM.16.MT88.4 R44, [R2+0x4800] ;  /* 0x00480000022c783b */ /* 0x000fe20000004200 */
[----:B------:R-:W-:Y:S01]  /*9840*/  IMAD.MOV.U32 R178, RZ, RZ, R248 ;  /* 0x000000ffffb27224 */ /* 0x000fe200078e00f8 */
[----:B------:R-:W-:Y:S02]  /*9850*/  @UP3 UIADD3.X UR11, UR19, -0x1, URZ, UP1, !UPT ;  /* 0xffffffff130b3890 */ /* 0x000fe40008ffe43f */
[----:B------:R-:W4:Y:S01]  /*9860*/  LDSM.16.M88.4 R40, [R144+0x14000] ;  /* 0x014000009028783b */ /* 0x000f220000000200 */
[----:B------:R-:W-:Y:S03]  /*9870*/  UIADD3 UR10, UR10, -0x1, URZ ;  /* 0xffffffff0a0a7890 */ /* 0x000fe6000fffe03f */
        /* <DEDUP_REMOVED lines=51> */
[----:B------:R2:W-:Y:S04]  /*9bb0*/  LDSM.16.M88.4 R36, [R0+0x18000] ;  /* 0x018000000024783b */ /* 0x0005e80000000200 */
[----:B------:R-:W-:Y:S01]  /*9bc0*/  LDSM.16.MT88.4 R140, [R3+0x3000] ;  /* 0x00300000038c783b */ /* 0x000fe20000004200 */
[-C--:B---3--:R-:W-:Y:S06]  /*9bd0*/  HMMA.16816.F32 R4, R40, R48.reuse, R4 ;  /* 0x000000302804723c */ /* 0x088fec0000001804 */
[C---:B----4-:R-:W-:Y:S06]  /*9be0*/  HMMA.16816.F32 R8, R52.reuse, R48, R8 ;  /* 0x000000303408723c */ /* 0x050fec0000001808 */
[-C--:B------:R-:W-:Y:S06]  /*9bf0*/  HMMA.16816.F32 R12, R52, R50.reuse, R12 ;  /* 0x00000032340c723c */ /* 0x080fec000000180c */
[C---:B------:R-:W-:Y:S01]  /*9c00*/  HMMA.16816.F32 R16, R40.reuse, R50, R16 ;  /* 0x000000322810723c */ /* 0x040fe20000001810 */
[----:B------:R-:W3:Y:S01]  /*9c10*/  LDSM.16.MT88.4 R48, [R2+0x7000] ;  /* 0x007000000230783b */ /* 0x000ee20000004200 */
[----:B--2---:R-:W2:Y:S04]  /*9c20*/  LDC R0, c[0x0][0x270] ;  /* 0x00009c00ff007b82 */ /* 0x004ea80000000800 */
[-C--:B------:R-:W-:Y:S06]  /*9c30*/  HMMA.16816.F32 R20, R40, R60.reuse, R20 ;  /* 0x0000003c2814723c */ /* 0x080fec0000001814 */
[C---:B------:R-:W-:Y:S06]  /*9c40*/  HMMA.16816.F32 R24, R52.reuse, R60, R24 ;  /* 0x0000003c3418723c */ /* 0x040fec0000001818 */
[-C--:B------:R-:W-:Y:S01]  /*9c50*/  HMMA.16816.F32 R28, R52, R62.reuse, R28 ;  /* 0x0000003e341c723c */ /* 0x080fe2000000181c */
[----:B------:R-:W-:Y:S05]  /*9c60*/  LDSM.16.MT88.4 R52, [R2+0x7800] ;  /* 0x007800000234783b */ /* 0x000fea0000004200 */
[----:B------:R-:W-:Y:S01]  /*9c70*/  HMMA.16816.F32 R32, R40, R62, R32 ;  /* 0x0000003e2820723c */ /* 0x000fe20000001820 */
[----:B------:R-:W4:Y:S04]  /*9c80*/  LDSM.16.M88.4 R40, [R145+0x18000] ;  /* 0x018000009128783b */ /* 0x000f280000000200 */
        /* <DEDUP_REMOVED lines=19> */
[----:B--2---:R-:W-:Y:S01]  /*9dc0*/  IMAD R38, R0, UR26, RZ ;  /* 0x0000001a00267c24 */ /* 0x004fe2000f8e02ff */
[C---:B-1----:R-:W-:Y:S05]  /*9dd0*/  HMMA.16816.F32 R8, R56.reuse, R52, R8 ;  /* 0x000000343808723c */ /* 0x042fea0000001808 */
[----:B------:R-:W-:Y:S01]  /*9de0*/  IMAD.U32 R0, R38, -0x80, RZ ;  /* 0xffffff8026007824 */ /* 0x000fe200078e00ff */
[-C--:B------:R-:W-:Y:S05]  /*9df0*/  HMMA.16816.F32 R12, R56, R54.reuse, R12 ;  /* 0x00000036380c723c */ /* 0x080fea000000180c */
[----:B------:R-:W-:Y:S01]  /*9e00*/  LEA R235, P1, R0, R146, 0x2 ;  /* 0x0000009200eb7211 */ /* 0x000fe200078210ff */
[C---:B------:R-:W-:Y:S05]  /*9e10*/  HMMA.16816.F32 R16, R40.reuse, R54, R16 ;  /* 0x000000362810723c */ /* 0x040fea0000001810 */
[----:B------:R-:W-:Y:S01]  /*9e20*/  @P0 VIADD R36, R236, 0xffffff80 ;  /* 0xffffff80ec240836 */ /* 0x000fe20000000000 */
[-C--:B------:R-:W-:Y:S05]  /*9e30*/  HMMA.16816.F32 R20, R40, R60.reuse, R20 ;  /* 0x0000003c2814723c */ /* 0x080fea0000001814 */
[----:B------:R-:W-:Y:S01]  /*9e40*/  LEA.HI.X.SX32 R234, R0, R147, 0x2, P1 ;  /* 0x0000009300ea7211 */ /* 0x000fe200008f16ff */
[C---:B------:R-:W-:Y:S05]  /*9e50*/  HMMA.16816.F32 R24, R56.reuse, R60, R24 ;  /* 0x0000003c3818723c */ /* 0x040fea0000001818 */
[----:B------:R-:W-:Y:S01]  /*9e60*/  IMAD.MOV.U32 R2, RZ, RZ, R235 ;  /* 0x000000ffff027224 */ /* 0x000fe200078e00eb */
[-C--:B------:R-:W-:Y:S05]  /*9e70*/  HMMA.16816.F32 R28, R56, R62.reuse, R28 ;  /* 0x0000003e381c723c */ /* 0x080fea000000181c */
[----:B------:R-:W-:Y:S01]  /*9e80*/  IMAD.SHL.U32 R0, R38, 0x8, RZ ;  /* 0x0000000826007824 */ /* 0x000fe200078e00ff */
[----:B------:R-:W-:Y:S05]  /*9e90*/  HMMA.16816.F32 R32, R40, R62, R32 ;  /* 0x0000003e2820723c */ /* 0x000fea0000001820 */
[----:B------:R-:W-:Y:S01]  /*9ea0*/  @P0 IMAD.WIDE R36, R36, R149, UR18 ;  /* 0x0000001224240e25 */ /* 0x000fe2000f8e0295 */
[-C--:B------:R-:W-:Y:S01]  /*9eb0*/  LEA R52, P1, R0, R2.reuse, 0x2 ;  /* 0x0000000200347211 */ /* 0x080fe200078210ff */
[----:B------:R-:W-:Y:S01]  /*9ec0*/  @UP3 UMOV UR18, UR13 ;  /* 0x0000000d00123c82 */ /* 0x000fe20008000000 */
[----:B------:R-:W-:Y:S02]  /*9ed0*/  @UP3 UMOV UR19, UR11 ;  /* 0x0000000b00133c82 */ /* 0x000fe40008000000 */
[----:B------:R-:W5:Y:S01]  /*9ee0*/  @P0 LDG.E R240, desc[UR8][R36.64] ;  /* 0x0000000824f00981 */ /* 0x000f62000c1e1900 */
[----:B------:R-:W-:Y:S02]  /*9ef0*/  IMAD.MOV.U32 R3, RZ, RZ, R234 ;  /* 0x000000ffff037224 */ /* 0x000fe400078e00ea */
[C---:B------:R-:W-:Y:S01]  /*9f00*/  IMAD.SHL.U32 R44, R38.reuse, 0x10, RZ ;  /* 0x00000010262c7824 */ /* 0x040fe200078e00ff */
[----:B------:R-:W5:Y:S01]  /*9f10*/  @P0 LDG.E R241, desc[UR8][R36.64+0x20] ;  /* 0x0000200824f10981 */ /* 0x000f62000c1e1900 */
[----:B------:R-:W-:Y:S01]  /*9f20*/  IMAD.SHL.U32 R43, R38, 0x20, RZ ;  /* 0x00000020262b7824 */ /* 0x000fe200078e00ff */
[-C--:B------:R-:W-:Y:S01]  /*9f30*/  LEA.HI.X.SX32 R53, R0, R3.reuse, 0x2, P1 ;  /* 0x0000000300357211 */ /* 0x080fe200008f16ff */
[C---:B------:R-:W-:Y:S01]  /*9f40*/  IMAD R42, R38.reuse, 0x28, RZ ;  /* 0x00000028262a7824 */ /* 0x040fe200078e02ff */
[----:B------:R-:W5:Y:S01]  /*9f50*/  @P0 LDG.E R238, desc[UR8][R36.64+0x100] ;  /* 0x0001000824ee0981 */ /* 0x000f62000c1e1900 */
[C---:B------:R-:W-:Y:S03]  /*9f60*/  IMAD R39, R38.reuse, 0x30, RZ ;  /* 0x0000003026277824 */ /* 0x040fe600078e02ff */
[----:B------:R1:W5:Y:S04]  /*9f70*/  @P0 LDG.E R239, desc[UR8][R36.64+0x120] ;  /* 0x0001200824ef0981 */ /* 0x000368000c1e1900 */
[----:B------:R2:W-:Y:S04]  /*9f80*/  REDG.E.ADD.F32.FTZ.RN.STRONG.GPU desc[UR8][R2.64], R4 ;  /* 0x00000004020079a6 */ /* 0x0005e8000c10f388 */
[----:B------:R3:W-:Y:S01]  /*9f90*/  REDG.E.ADD.F32.FTZ.RN.STRONG.GPU desc[UR8][R52.64], R5 ;  /* 0x00000005340079a6 */ /* 0x0007e2000c10f388 */
[----:B-1----:R-:W-:Y:S01]  /*9fa0*/  IMAD R37, R38, 0x18, RZ ;  /* 0x0000001826257824 */ /* 0x002fe200078e02ff */
[-C--:B------:R-:W-:Y:S04]  /*9fb0*/  LEA R36, P2, R43, R2.reuse, 0x2 ;  /* 0x000000022b247211 */ /* 0x080fe800078410ff */
[CC--:B------:R-:W-:Y:S02]  /*9fc0*/  LEA R40, P0, R37.reuse, R2.reuse, 0x2 ;  /* 0x0000000225287211 */ /* 0x0c0fe400078010ff */
[CC--:B--2---:R-:W-:Y:S02]  /*9fd0*/  LEA R4, P1, R44.reuse, R2.reuse, 0x2 ;  /* 0x000000022c047211 */ /* 0x0c4fe400078210ff */
[-C--:B------:R-:W-:Y:S02]  /*9fe0*/  LEA.HI.X.SX32 R41, R37, R3.reuse, 0x2, P0 ;  /* 0x0000000325297211 */ /* 0x080fe400000f16ff */
[-C--:B---3--:R-:W-:Y:S02]  /*9ff0*/  LEA.HI.X.SX32 R5, R44, R3.reuse, 0x2, P1 ;  /* 0x000000032c057211 */ /* 0x088fe400008f16ff */
[-C--:B------:R-:W-:Y:S03]  /*a000*/  LEA.HI.X.SX32 R37, R43, R3.reuse, 0x2, P2 ;  /* 0x000000032b257211 */ /* 0x080fe600010f16ff */
        /* <DEDUP_REMOVED lines=265> */
[----:B------:R-:W-:Y:S01]  /*b0a0*/  STS [R252], R30 ;  /* 0x0000001efc007388 */ /* 0x000fe20000000800 */
[----:B------:R-:W-:Y:S01]  /*b0b0*/  FMUL.FTZ R126, R126, UR6 ;  /* 0x000000067e7e7c20 */ /* 0x000fe20008410000 */
[----:B------:R-:W-:Y:S01]  /*b0c0*/  FMUL.FTZ R127, R127, UR6 ;  /* 0x000000067f7f7c20 */ /* 0x000fe20008410000 */
[----:B------:R-:W-:Y:S01]  /*b0d0*/  F2FP.F16.F32.PACK_AB R18, R18, R128 ;  /* 0x000000801212723e */ /* 0x000fe200000000ff */
[----:B------:R-:W-:Y:S01]  /*b0e0*/  STS [R252+0x400], R29 ;  /* 0x0004001dfc007388 */ /* 0x000fe20000000800 */
[----:B------:R-:W-:Y:S01]  /*b0f0*/  FMUL.FTZ R68, R68, UR7 ;  /* 0x0000000744447c20 */ /* 0x000fe20008410000 */
[----:B------:R-:W-:Y:S01]  /*b100*/  FMUL.FTZ R16, R69, UR7 ;  /* 0x0000000745107c20 */ /* 0x000fe20008410000 */
[----:B------:R-:W-:Y:S01]  /*b110*/  F2FP.F16.F32.PACK_AB R17, R17, R130 ;  /* 0x000000821111723e */ /* 0x000fe200000000ff */
[----:B------:R-:W-:Y:S01]  /*b120*/  UISETP.NE.AND UP0, UPT, UR31, -0x1, UPT ;  /* 0xffffffff1f00788c */ /* 0x000fe2000bf05270 */
        /* <DEDUP_REMOVED lines=34> */
[----:B------:R-:W-:Y:S01]  /*b350*/  PLOP3.LUT P0, PT, PT, PT, UP0, 0x80, 0x0 ;  /* 0x000000000000781c */ /* 0x000fe20003f0f008 */
[----:B------:R-:W-:Y:S01]  /*b360*/  FMUL.FTZ R6, R89, UR7 ;  /* 0x0000000759067c20 */ /* 0x000fe20008410000 */
[----:B------:R-:W-:Y:S01]  /*b370*/  F2FP.F16.F32.PACK_AB R9, R9, R78 ;  /* 0x0000004e0909723e */ /* 0x000fe200000000ff */
[----:B------:R-:W-:Y:S01]  /*b380*/  @UP0 UIADD3 UR12, UR25, UR31, URZ ;  /* 0x0000001f190c0290 */ /* 0x000fe2000fffe03f */
[----:B------:R-:W-:Y:S01]  /*b390*/  FMUL.FTZ R90, R90, UR7 ;  /* 0x000000075a5a7c20 */ /* 0x000fe20008410000 */
[----:B------:R-:W-:Y:S01]  /*b3a0*/  FMUL.FTZ R5, R91, UR7 ;  /* 0x000000075b057c20 */ /* 0x000fe20008410000 */
[----:B------:R-:W-:Y:S01]  /*b3b0*/  FMUL.FTZ R92, R92, UR7 ;  /* 0x000000075c5c7c20 */ /* 0x000fe20008410000 */
[----:B------:R-:W-:Y:S01]  /*b3c0*/  FMUL.FTZ R2, R93, UR7 ;  /* 0x000000075d027c20 */ /* 0x000fe20008410000 */
[----:B------:R-:W-:Y:S01]  /*b3d0*/  FMUL.FTZ R94, R94, UR7 ;  /* 0x000000075e5e7c20 */ /* 0x000fe20008410000 */
[----:B------:R-:W-:Y:S01]  /*b3e0*/  FMUL.FTZ R0, R95, UR7 ;  /* 0x000000075f007c20 */ /* 0x000fe20008410000 */
[----:B------:R-:W-:Y:S01]  /*b3f0*/  F2FP.F16.F32.PACK_AB R8, R8, R84 ;  /* 0x000000540808723e */ /* 0x000fe200000000ff */
[----:B------:R-:W-:Y:S01]  /*b400*/  @UP0 ULDC.64 UR6, c[0x0][0x450] ;  /* 0x0001140000060ab9 */ /* 0x000fe20000000a00 */
[----:B------:R-:W-:Y:S01]  /*b410*/  F2FP.F16.F32.PACK_AB R7, R7, R86 ;  /* 0x000000560707723e */ /* 0x000fe200000000ff */
[----:B------:R-:W-:Y:S01]  /*b420*/  @UP0 UIMAD.WIDE.U32 UR10, UR12, UR6, URZ ;  /* 0x000000060c0a02a5 */ /* 0x000fe2000f8e003f */
[----:B------:R-:W-:Y:S01]  /*b430*/  F2FP.F16.F32.PACK_AB R4, R4, R96 ;  /* 0x000000600404723e */ /* 0x000fe200000000ff */
[----:B------:R-:W-:Y:S01]  /*b440*/  @UP0 UIMAD UR12, UR12, UR7, URZ ;  /* 0x000000070c0c02a4 */ /* 0x000fe2000f8e023f */
[----:B------:R-:W-:Y:S01]  /*b450*/  F2FP.F16.F32.PACK_AB R3, R3, R98 ;  /* 0x000000620303723e */ /* 0x000fe200000000ff */
[----:B------:R-:W-:Y:S01]  /*b460*/  USHF.L.U32 UR19, UR20, 0x7, URZ ;  /* 0x0000000714137899 */ /* 0x000fe2000800063f */
[----:B------:R-:W-:Y:S01]  /*b470*/  F2FP.F16.F32.PACK_AB R6, R6, R88 ;  /* 0x000000580606723e */ /* 0x000fe200000000ff */
[----:B------:R-:W-:Y:S01]  /*b480*/  @UP0 UIADD3 UR23, UR11, UR12, URZ ;  /* 0x0000000c0b170290 */ /* 0x000fe2000fffe03f */
[----:B------:R-:W-:Y:S01]  /*b490*/  F2FP.F16.F32.PACK_AB R5, R5, R90 ;  /* 0x0000005a0505723e */ /* 0x000fe200000000ff */
[----:B------:R-:W-:Y:S01]  /*b4a0*/  @UP0 UMOV UR22, UR10 ;  /* 0x0000000a00160c82 */ /* 0x000fe20008000000 */
[----:B------:R-:W-:-:S02]  /*b4b0*/  F2FP.F16.F32.PACK_AB R2, R2, R92 ;  /* 0x0000005c0202723e */ /* 0x000fc400000000ff */
[----:B------:R-:W-:Y:S01]  /*b4c0*/  F2FP.F16.F32.PACK_AB R0, R0, R94 ;  /* 0x0000005e0000723e */ /* 0x000fe200000000ff */
[----:B--2---:R-:W-:Y:S04]  /*b4d0*/  STS [R135], R26 ;  /* 0x0000001a87007388 */ /* 0x004fe80000000800 */
[----:B---3--:R-:W-:Y:S04]  /*b4e0*/  STS [R134], R25 ;  /* 0x0000001986007388 */ /* 0x008fe80000000800 */
[----:B------:R-:W-:Y:S04]  /*b4f0*/  STS [R252+0x2000], R28 ;  /* 0x0020001cfc007388 */ /* 0x000fe80000000800 */
[----:B------:R-:W-:Y:S04]  /*b500*/  STS [R252+0x2400], R27 ;  /* 0x0024001bfc007388 */ /* 0x000fe80000000800 */
[----:B----4-:R-:W-:Y:S04]  /*b510*/  STS [R133], R24 ;  /* 0x0000001885007388 */ /* 0x010fe80000000800 */
        /* <DEDUP_REMOVED lines=9> */
[----:B------:R1:W-:Y:S04]  /*b5b0*/  STS [R252+0x4000], R16 ;  /* 0x00400010fc007388 */ /* 0x0003e80000000800 */
[----:B------:R-:W-:Y:S04]  /*b5c0*/  STS [R252+0x4400], R15 ;  /* 0x0044000ffc007388 */ /* 0x000fe80000000800 */
[----:B------:R-:W-:Y:S04]  /*b5d0*/  STS [R135+0x4000], R12 ;  /* 0x0040000c87007388 */ /* 0x000fe80000000800 */
[----:B------:R-:W-:Y:S04]  /*b5e0*/  STS [R134+0x4000], R11 ;  /* 0x0040000b86007388 */ /* 0x000fe80000000800 */
[----:B------:R-:W-:Y:S04]  /*b5f0*/  STS [R252+0x6000], R14 ;  /* 0x0060000efc007388 */ /* 0x000fe80000000800 */
[----:B------:R-:W-:Y:S04]  /*b600*/  STS [R252+0x6400], R13 ;  /* 0x0064000dfc007388 */ /* 0x000fe80000000800 */
[----:B------:R-:W-:Y:S01]  /*b610*/  STS [R133+0x4000], R10 ;  /* 0x0040000a85007388 */ /* 0x000fe20000000800 */
[----:B-1----:R-:W1:Y:S03]  /*b620*/  S2R R16, SR_TID.X ;  /* 0x0000000000107919 */ /* 0x002e660000002100 */
        /* <DEDUP_REMOVED lines=9> */
[----:B-1----:R-:W-:Y:S01]  /*b6c0*/  SHF.R.S32.HI R0, RZ, 0x1f, R16 ;  /* 0x0000001fff007819 */ /* 0x002fe20000011410 */
        /* <DEDUP_REMOVED lines=14> */
.L_x_1027:
        /* <DEDUP_REMOVED lines=23> */
.L_x_1028:
        /* <DEDUP_REMOVED lines=14> */
[----:B------:R-:W-:Y:S01]  /*ba00*/  ULDC.64 UR16, c[0x0][0x468] ;  /* 0x00011a0000107ab9 */ /* 0x000fe20000000a00 */
[----:B------:R-:W-:Y:S01]  /*ba10*/  ISETP.GE.AND P4, PT, R0, UR14, PT ;  /* 0x0000000e00007c0c */ /* 0x000fe2000bf86270 */
[----:B------:R-:W-:Y:S01]  /*ba20*/  BSSY B0, `(.L_x_1029) ;  /* 0x000001d000007945 */ /* 0x000fe20003800000 */
[----:B------:R-:W-:Y:S01]  /*ba30*/  MOV R4, UR13 ;  /* 0x0000000d00047c02 */ /* 0x000fe20008000f00 */
[----:B------:R-:W-:Y:S01]  /*ba40*/  UIMAD UR13, UR15, UR16, URZ ;  /* 0x000000100f0d72a4 */ /* 0x000fe2000f8e023f */
[----:B------:R-:W-:-:S02]  /*ba50*/  IADD3 R2, P0, R2, UR22, RZ ;  /* 0x0000001602027c10 */ /* 0x000fc4000ff1e0ff */
[----:B------:R-:W-:Y:S01]  /*ba60*/  ISETP.GE.AND P2, PT, R5, UR14, PT ;  /* 0x0000000e05007c0c */ /* 0x000fe2000bf46270 */
[----:B------:R-:W-:Y:S01]  /*ba70*/  UIMAD UR17, UR59, UR17, UR13 ;  /* 0x000000113b1172a4 */ /* 0x000fe2000f8e020d */
[----:B------:R-:W-:Y:S01]  /*ba80*/  IADD3.X R3, R3, UR23, R4, P0, !PT ;  /* 0x0000001703037c10 */ /* 0x000fe200087fe404 */
[----:B------:R1:W2:Y:S01]  /*ba90*/  LDS.128 R16, [R148+0xd000] ;  /* 0x00d0000094107984 */ /* 0x0002a20000000c00 */
[----:B------:R-:W-:Y:S01]  /*baa0*/  IMAD.U32 R4, RZ, RZ, UR16 ;  /* 0x00000010ff047e24 */ /* 0x000fe2000f8e00ff */
[----:B------:R-:W-:Y:S01]  /*bab0*/  SHF.R.S32.HI R11, RZ, 0x1f, R0 ;  /* 0x0000001fff0b7819 */ /* 0x000fe20000011400 */
[----:B------:R-:W-:Y:S01]  /*bac0*/  VIADD R5, R0, 0x60 ;  /* 0x0000006000057836 */ /* 0x000fe20000000000 */
[----:B------:R1:W3:Y:S01]  /*bad0*/  LDS.128 R20, [R148+0x11000] ;  /* 0x0110000094147984 */ /* 0x0002e20000000c00 */
[----:B------:R-:W-:-:S03]  /*bae0*/  IMAD.WIDE.U32 R2, R4, UR59, R2 ;  /* 0x0000003b04027c25 */ /* 0x000fc6000f8e0002 */
[----:B------:R1:W4:Y:S01]  /*baf0*/  LDS.128 R24, [R148+0x12000] ;  /* 0x0120000094187984 */ /* 0x0003220000000c00 */
[----:B------:R-:W-:Y:S02]  /*bb00*/  ISETP.GE.AND P1, PT, R5, UR14, PT ;  /* 0x0000000e05007c0c */ /* 0x000fe4000bf26270 */
[----:B------:R-:W-:Y:S01]  /*bb10*/  IADD3 R10, R3, UR17, RZ ;  /* 0x00000011030a7c10 */ /* 0x000fe2000fffe0ff */
[----:B------:R1:W1:Y:S01]  /*bb20*/  LDS.128 R28, [R148+0x13000] ;  /* 0x01300000941c7984 */ /* 0x0002620000000c00 */
[----:B------:R-:W-:Y:S09]  /*bb30*/  @P4 BRA `(.L_x_1030) ;  /* 0x00000000002c4947 */ /* 0x000ff20003800000 */
        /* <DEDUP_REMOVED lines=11> */
.L_x_1030:
[----:B------:R-:W-:Y:S05]  /*bbf0*/  BSYNC B0 ;  /* 0x0000000000007941 */ /* 0x000fea0003800000 */
.L_x_1029:
        /* <DEDUP_REMOVED lines=14> */
.L_x_1032:
[----:B------:R-:W-:Y:S05]  /*bce0*/  BSYNC B0 ;  /* 0x0000000000007941 */ /* 0x000fea0003800000 */
.L_x_1031:
        /* <DEDUP_REMOVED lines=15> */
.L_x_1034:
[----:B------:R-:W-:Y:S05]  /*bde0*/  BSYNC B0 ;  /* 0x0000000000007941 */ /* 0x000fea0003800000 */
.L_x_1033:
        /* <DEDUP_REMOVED lines=14> */
.L_x_1036:
[----:B------:R-:W-:Y:S05]  /*bed0*/  BSYNC B0 ;  /* 0x0000000000007941 */ /* 0x000fea0003800000 */
.L_x_1035:
        /* <DEDUP_REMOVED lines=27> */
.L_x_1038:
[----:B------:R-:W-:Y:S05]  /*c090*/  BSYNC B0 ;  /* 0x0000000000007941 */ /* 0x000fea0003800000 */
.L_x_1037:
        /* <DEDUP_REMOVED lines=14> */
.L_x_1040:
[----:B------:R-:W-:Y:S05]  /*c180*/  BSYNC B0 ;  /* 0x0000000000007941 */ /* 0x000fea0003800000 */
.L_x_1039:
        /* <DEDUP_REMOVED lines=14> */
.L_x_1042:
[----:B------:R-:W-:Y:S05]  /*c270*/  BSYNC B0 ;  /* 0x0000000000007941 */ /* 0x000fea0003800000 */
.L_x_1041:
[----:B------:R-:W-:Y:S05]  /*c280*/  @P1 BRA `(.L_x_1023) ;  /* 0x00000000002c1947 */ /* 0x000fea0003800000 */
[----:B------:R-:W-:Y:S01]  /*c290*/  IADD3 R0, P0, R0, 0x60, RZ ;  /* 0x0000006000007810 */ /* 0x000fe20007f1e0ff */
[----:B------:R-:W-:-:S03]  /*c2a0*/  ULDC.64 UR6, c[0x0][0x3f8] ;  /* 0x0000fe0000067ab9 */ /* 0x000fc60000000a00 */
[----:B------:R-:W-:-:S05]  /*c2b0*/  IADD3.X R3, RZ, R11, RZ, P0, !PT ;  /* 0x0000000bff037210 */ /* 0x000fca00007fe4ff */
[----:B-1----:R-:W-:Y:S01]  /*c2c0*/  IMAD R6, R3, UR10, RZ ;  /* 0x0000000a03067c24 */ /* 0x002fe2000f8e02ff */
[----:B------:R-:W-:-:S03]  /*c2d0*/  MOV R3, R8 ;  /* 0x0000000800037202 */ /* 0x000fc60000000f00 */
[----:B------:R-:W-:-:S04]  /*c2e0*/  IMAD.WIDE.U32 R4, R0, UR10, R2 ;  /* 0x0000000a00047c25 */ /* 0x000fc8000f8e0002 */
[----:B------:R-:W-:Y:S01]  /*c2f0*/  IMAD R0, R0, UR11, R6 ;  /* 0x0000000b00007c24 */ /* 0x000fe2000f8e0206 */
[----:B------:R-:W-:-:S04]  /*c300*/  LEA R2, P0, R4, UR6, 0x1 ;  /* 0x0000000604027c11 */ /* 0x000fc8000f8008ff */
[----:B------:R-:W-:-:S04]  /*c310*/  IADD3 R0, R0, R5, RZ ;  /* 0x0000000500007210 */ /* 0x000fc80007ffe0ff */
[----:B------:R-:W-:-:S05]  /*c320*/  LEA.HI.X R3, R4, UR7, R0, 0x1, P0 ;  /* 0x0000000704037c11 */ /* 0x000fca00080f0c00 */
[----:B------:R1:W-:Y:S02]  /*c330*/  STG.E.128 desc[UR8][R2.64], R28 ;  /* 0x0000001c02007986 */ /* 0x0003e4000c101d08 */
.L_x_1023:
[----:B------:R-:W-:Y:S05]  /*c340*/  BSYNC B1 ;  /* 0x0000000000017941 */ /* 0x000fea0003800000 */
.L_x_1001:
        /* <DEDUP_REMOVED lines=8> */
.L_x_1043:
[----:B------:R-:W-:Y:S05]  /*c3d0*/  EXIT ;  /* 0x000000000000794d */ /* 0x000fea0003800000 */
.L_x_1045:
        /* <DEDUP_REMOVED lines=10> */
.L_x_1279:


//--------------------- .text._ZN5flash44flash_bwd_dq_dk_dv_loop_seqk_parallel_kernelI23Flash_bwd_kernel_traitsILi64ELi128ELi128ELi8ELi4ELi4ELi4ELb0ELb0EN7cutlass6half_tE19Flash_kernel_traitsILi64ELi128ELi128ELi8ES3_EELb0ELb1ELb0ELb0ELb0ELb1ELb1EEEvNS_16Flash_bwd_paramsE --------------------------
	.section	.text._ZN5flash44flash_bwd_dq_dk_dv_loop_seqk_parallel_kernelI23Flash_bwd_kernel_traitsILi64ELi128ELi128ELi8ELi4ELi4ELi4ELb0ELb0EN7cutlass6half_tE19Flash_kernel_traitsILi64ELi128ELi128ELi8ES3_EELb0ELb1ELb0ELb0ELb0ELb1ELb1EEEvNS_16Flash_bwd_paramsE,"ax",@progbits
	.align	128
        .global         _ZN5flash44flash_bwd_dq_dk_dv_loop_seqk_parallel_kernelI23Flash_bwd_kernel_traitsILi64ELi128ELi128ELi8ELi4ELi4ELi4ELb0ELb0EN7cutlass6half_tE19Flash_kernel_traitsILi64ELi128ELi128ELi8ES3_EELb0ELb1ELb0ELb0ELb0ELb1ELb1EEEvNS_16Flash_bwd_paramsE
        .type           _ZN5flash44flash_bwd_dq_dk_dv_loop_seqk_parallel_kernelI23Flash_bwd_kernel_traitsILi64ELi128ELi128ELi8ELi4ELi4ELi4ELb0ELb0EN7cutlass6half_tE19Flash_kernel_traitsILi64ELi128ELi128ELi8ES3_EELb0ELb1ELb0ELb0ELb0ELb1ELb1EEEvNS_16Flash_bwd_paramsE,@function
        .size           _ZN5flash44flash_bwd_dq_dk_dv_loop_seqk_parallel_kernelI23Flash_bwd_kernel_traitsILi64ELi128ELi128ELi8ELi4ELi4ELi4ELb0ELb0EN7cutlass6half_tE19Flash_kernel_traitsILi64ELi128ELi128ELi8ES3_EELb0ELb1ELb0ELb0ELb0ELb1ELb1EEEvNS_16Flash_bwd_paramsE,(.L_x_1280 - _ZN5flash44flash_bwd_dq_dk_dv_loop_seqk_parallel_kernelI23Flash_bwd_kernel_traitsILi64ELi128ELi128ELi8ELi4ELi4ELi4ELb0ELb0EN7cutlass6half_tE19Flash_kernel_traitsILi64ELi128ELi128ELi8ES3_EELb0ELb1ELb0ELb0ELb0ELb1ELb1EEEvNS_16Flash_bwd_paramsE)
        .other          _ZN5flash44flash_bwd_dq_dk_dv_loop_seqk_parallel_kernelI23Flash_bwd_kernel_traitsILi64ELi128ELi128ELi8ELi4ELi4ELi4ELb0ELb0EN7cutlass6half_tE19Flash_kernel_traitsILi64ELi128ELi128ELi8ES3_EELb0ELb1ELb0ELb0ELb0ELb1ELb1EEEvNS_16Flash_bwd_paramsE,@"STO_CUDA_ENTRY STV_DEFAULT"
_ZN5flash44flash_bwd_dq_dk_dv_loop_seqk_parallel_kernelI23Flash_bwd_kernel_traitsILi64ELi128ELi128ELi8ELi4ELi4ELi4ELb0ELb0EN7cutlass6half_tE19Flash_kernel_traitsILi64ELi128ELi128ELi8ES3_EELb0ELb1ELb0ELb0ELb0ELb1ELb1EEEvNS_16Flash_bwd_paramsE:
.text._ZN5flash44flash_bwd_dq_dk_dv_loop_seqk_parallel_kernelI23Flash_bwd_kernel_traitsILi64ELi128ELi128ELi8ELi4ELi4ELi4ELb0ELb0EN7cutlass6half_tE19Flash_kernel_traitsILi64ELi128ELi128ELi8ES3_EELb0ELb1ELb0ELb0ELb0ELb1ELb1EEEvNS_16Flash_bwd_paramsE:
        /* <DEDUP_REMOVED lines=16> */
[----:B------:R-:W-:-:S06]  /*0100*/  ULDC.64 UR8, c[0x0][0x208] ;  /* 0x0000820000087ab9 */ /* 0x000fcc0000000a00 */
        /* <DEDUP_REMOVED lines=29> */
[----:B------:R-:W-:-:S02]  /*02e0*/  LEA.HI R5, R5, R6, RZ, 0x1 ;  /* 0x0000000605057211 */ /* 0x000fc400078f08ff */
[----:B------:R-:W-:Y:S02]  /*02f0*/  LEA.HI R4, R4, R9, RZ, 0x3 ;  /* 0x0000000904047211 */ /* 0x000fe400078f18ff */
[----:B------:R-:W-:Y:S02]  /*0300*/  LOP3.LUT R3, R3, 0x1c0, RZ, 0xc0, !PT ;  /* 0x000001c003037812 */ /* 0x000fe400078ec0ff */
[----:B------:R-:W-:Y:S02]  /*0310*/  LOP3.LUT R5, R5, 0xfffffffe, RZ, 0xc0, !PT ;  /* 0xfffffffe05057812 */ /* 0x000fe400078ec0ff */
[----:B------:R-:W-:Y:S02]  /*0320*/  SHF.R.S32.HI R8, RZ, 0x1f, R2 ;  /* 0x0000001fff087819 */ /* 0x000fe40000011402 */
[----:B------:R-:W-:Y:S01]  /*0330*/  LOP3.LUT R4, R4, 0xfffffff8, RZ, 0xc0, !PT ;  /* 0xfffffff804047812 */ /* 0x000fe200078ec0ff */
[----:B------:R-:W-:Y:S01]  /*0340*/  IMAD.IADD R10, R6, 0x1, -R5 ;  /* 0x00000001060a7824 */ /* 0x000fe200078e0a05 */
[----:B------:R-:W-:-:S02]  /*0350*/  LOP3.LUT R7, R3, 0x38, R7, 0xf8, !PT ;  /* 0x0000003803077812 */ /* 0x000fc400078ef807 */
[----:B------:R-:W-:Y:S01]  /*0360*/  SHF.R.U32.HI R3, RZ, 0x3, R3 ;  /* 0x00000003ff037819 */ /* 0x000fe20000011603 */
[----:B------:R-:W-:Y:S01]  /*0370*/  IMAD.IADD R6, R9, 0x1, -R4 ;  /* 0x0000000109067824 */ /* 0x000fe200078e0a04 */
[----:B------:R-:W-:Y:S02]  /*0380*/  LEA.HI R13, R8, R2, RZ, 0x3 ;  /* 0x00000002080d7211 */ /* 0x000fe400078f18ff */
        /* <DEDUP_REMOVED lines=44> */
[----:B------:R-:W-:-:S03]  /*0650*/  LOP3.LUT R2, R15, 0x6, RZ, 0xc0, !PT ;  /* 0x000000060f027812 */ /* 0x000fc600078ec0ff */
[C---:B------:R-:W-:Y:S02]  /*0660*/  IMAD R3, R4.reuse, 0x2000, R0 ;  /* 0x0000200004037824 */ /* 0x040fe400078e0200 */
[----:B------:R-:W-:Y:S02]  /*0670*/  IMAD R6, R4, 0x40, R2 ;  /* 0x0000004004067824 */ /* 0x000fe400078e0202 */
[----:B------:R-:W-:Y:S02]  /*0680*/  IMAD.SHL.U32 R2, R18, 0x40, RZ ;  /* 0x0000004012027824 */ /* 0x000fe400078e00ff */
[----:B------:R-:W-:Y:S01]  /*0690*/  IMAD.SHL.U32 R4, R13, 0x40, RZ ;  /* 0x000000400d047824 */ /* 0x000fe200078e00ff */
[----:B------:R1:W-:Y:S01]  /*06a0*/  STL [R1+0x6c], R6 ;  /* 0x00006c0601007387 */ /* 0x0003e20000100800 */
[----:B------:R-:W-:Y:S01]  /*06b0*/  IMAD R8, R12, 0x400, R3 ;  /* 0x000004000c087824 */ /* 0x000fe200078e0203 */
[----:B------:R-:W-:Y:S01]  /*06c0*/  LOP3.LUT R2, R2, 0x1c0, RZ, 0xc0, !PT ;  /* 0x000001c002027812 */ /* 0x000fe200078ec0ff */
[----:B------:R-:W-:Y:S01]  /*06d0*/  IMAD R3, R12, 0x400, R0 ;  /* 0x000004000c037824 */ /* 0x000fe200078e0200 */
[----:B------:R-:W-:Y:S01]  /*06e0*/  LOP3.LUT R0, R4, 0xfffffe00, RZ, 0xc0, !PT ;  /* 0xfffffe0004007812 */ /* 0x000fe200078ec0ff */
[----:B------:R-:W-:Y:S01]  /*06f0*/  IMAD.IADD R8, R9, 0x1, R8 ;  /* 0x0000000109087824 */ /* 0x000fe200078e0208 */
[----:B------:R-:W-:Y:S01]  /*0700*/  LOP3.LUT R7, R2, 0x8, R7, 0xf8, !PT ;  /* 0x0000000802077812 */ /* 0x000fe200078ef807 */
[----:B------:R-:W-:-:S02]  /*0710*/  IMAD.IADD R11, R3, 0x1, R11 ;  /* 0x00000001030b7824 */ /* 0x000fc400078e020b */
[----:B------:R-:W-:Y:S01]  /*0720*/  IMAD R4, R12, 0x400, R0 ;  /* 0x000004000c047824 */ /* 0x000fe200078e0200 */
[----:B------:R-:W-:Y:S02]  /*0730*/  LEA R8, R8, UR4, 0x1 ;  /* 0x0000000408087c11 */ /* 0x000fe4000f8e08ff */
[----:B-1----:R-:W-:-:S04]  /*0740*/  SHF.R.U32.HI R6, RZ, 0x3, R2 ;  /* 0x00000003ff067819 */ /* 0x002fc80000011602 */
[----:B------:R-:W-:Y:S02]  /*0750*/  LOP3.LUT R3, R7, R6, RZ, 0x3c, !PT ;  /* 0x0000000607037212 */ /* 0x000fe400078e3cff */
[----:B------:R-:W-:Y:S01]  /*0760*/  LOP3.LUT R2, R6, R14, R2, 0x1e, !PT ;  /* 0x0000000e06027212 */ /* 0x000fe200078e1e02 */
[----:B------:R-:W-:Y:S02]  /*0770*/  IMAD.MOV.U32 R6, RZ, RZ, 0x440 ;  /* 0x00000440ff067424 */ /* 0x000fe400078e00ff */
        /* <DEDUP_REMOVED lines=8> */
[----:B------:R-:W-:-:S02]  /*0800*/  IMAD.MOV.U32 R2, RZ, RZ, -0x10 ;  /* 0xfffffff0ff027424 */ /* 0x000fc400078e00ff */
        /* <DEDUP_REMOVED lines=22> */
[----:B------:R-:W-:Y:S01]  /*0970*/  STL [R1+0x14], R12 ;  /* 0x0000140c01007387 */ /* 0x000fe20000100800 */
[----:B------:R-:W-:-:S02]  /*0980*/  @P1 VIADD R15, R11, 0x3e0 ;  /* 0x000003e00b0f1836 */ /* 0x000fc40000000000 */
[C---:B------:R-:W-:Y:S01]  /*0990*/  VIADD R14, R11.reuse, 0x2420 ;  /* 0x000024200b0e7836 */ /* 0x040fe20000000000 */
[----:B------:R2:W-:Y:S01]  /*09a0*/  STL [R1+0x24], R5 ;  /* 0x0000240501007387 */ /* 0x0005e20000100800 */
[C---:B------:R-:W-:Y:S02]  /*09b0*/  @P1 VIADD R7, R11.reuse, 0x1fe0 ;  /* 0x00001fe00b071836 */ /* 0x040fe40000000000 */
[C---:B------:R-:W-:Y:S01]  /*09c0*/  @P1 VIADD R14, R11.reuse, 0x23e0 ;  /* 0x000023e00b0e1836 */ /* 0x040fe20000000000 */
[----:B------:R3:W-:Y:S01]  /*09d0*/  STL [R1+0x8], R10 ;  /* 0x0000080a01007387 */ /* 0x0007e20000100800 */
[C---:B------:R-:W-:Y:S02]  /*09e0*/  VIADD R13, R11.reuse, 0x2040 ;  /* 0x000020400b0d7836 */ /* 0x040fe40000000000 */
[----:B------:R-:W-:Y:S02]  /*09f0*/  IMAD.IADD R2, R2, 0x1, R10 ;  /* 0x0000000102027824 */ /* 0x000fe400078e020a */
[----:B------:R-:W-:-:S02]  /*0a00*/  @P2 VIADD R13, R11, 0x1fc0 ;  /* 0x00001fc00b0d2836 */ /* 0x000fc40000000000 */
[----:B------:R-:W-:Y:S02]  /*0a10*/  IMAD.IADD R4, R4, 0x1, R7 ;  /* 0x0000000104047824 */ /* 0x000fe400078e0207 */
[----:B------:R-:W-:Y:S02]  /*0a20*/  IMAD.IADD R189, R189, 0x1, R188 ;  /* 0x00000001bdbd7824 */ /* 0x000fe400078e02bc */
[----:B------:R-:W-:Y:S02]  /*0a30*/  IMAD.IADD R188, R188, 0x1, R186 ;  /* 0x00000001bcbc7824 */ /* 0x000fe400078e02ba */
[----:B-1----:R-:W-:-:S05]  /*0a40*/  IMAD.IADD R8, R0, 0x1, R11 ;  /* 0x0000000100087824 */ /* 0x002fca00078e020b */
[----:B------:R1:W-:Y:S01]  /*0a50*/  STL [R1+0xa8], R8 ;  /* 0x0000a80801007387 */ /* 0x0003e20000100800 */
[----:B--2---:R-:W-:-:S03]  /*0a60*/  IMAD.IADD R5, R11, 0x1, R6 ;  /* 0x000000010b057824 */ /* 0x004fc600078e0206 */
[----:B------:R-:W-:Y:S01]  /*0a70*/  STL [R1+0x8c], R9 ;  /* 0x00008c0901007387 */ /* 0x000fe20000100800 */
[----:B---3--:R-:W-:-:S03]  /*0a80*/  IMAD.IADD R10, R0, 0x1, R10 ;  /* 0x00000001000a7824 */ /* 0x008fc600078e020a */
        /* <DEDUP_REMOVED lines=21> */
.L_x_1090:
        /* <DEDUP_REMOVED lines=67> */
.L_x_1046:
        /* <DEDUP_REMOVED lines=26> */
[----:B------:R-:W-:Y:S01]  /*11b0*/  ULDC.64 UR30, c[0x0][0x240] ;  /* 0x00009000001e7ab9 */ /* 0x000fe20000000a00 */
[----:B------:R-:W-:Y:S01]  /*11c0*/  UISETP.NE.AND UP3, UPT, UR22, URZ, UPT ;  /* 0x0000003f1600728c */ /* 0x000fe2000bf65270 */
[----:B------:R-:W1:Y:S01]  /*11d0*/  I2F.RP R4, R6 ;  /* 0x0000000600047306 */ /* 0x000e620000209400 */
[----:B------:R-:W-:Y:S01]  /*11e0*/  UIMAD.WIDE.U32 UR26, UR6, UR30, URZ ;  /* 0x0000001e061a72a5 */ /* 0x000fe2000f8e003f */
[----:B------:R-:W-:Y:S01]  /*11f0*/  ISETP.NE.AND P3, PT, R7, RZ, PT ;  /* 0x000000ff0700720c */ /* 0x000fe20003f65270 */
[----:B------:R-:W-:-:S02]  /*1200*/  USEL UR42, UR10, URZ, UP2 ;  /* 0x0000003f0a2a7287 */ /* 0x000fc40009000000 */
[----:B--2---:R-:W-:Y:S02]  /*1210*/  UIMAD.WIDE.U32 UR34, UR7, UR14, URZ ;  /* 0x0000000e072272a5 */ /* 0x004fe4000f8e003f */
[----:B------:R-:W-:Y:S02]  /*1220*/  UIMAD UR50, UR59, UR47, URZ ;  /* 0x0000002f3b3272a4 */ /* 0x000fe4000f8e023f */
[----:B------:R-:W-:Y:S02]  /*1230*/  UIMAD UR45, UR7, UR15, UR35 ;  /* 0x0000000f072d72a4 */ /* 0x000fe4000f8e0223 */
[----:B------:R-:W-:Y:S01]  /*1240*/  @!UP1 UIMAD UR7, UR60, UR12, URZ ;  /* 0x0000000c3c0792a4 */ /* 0x000fe2000f8e023f */
[----:B------:R-:W-:Y:S01]  /*1250*/  @UP1 ULDC.64 UR14, c[0x0][0x420] ;  /* 0x00010800000e1ab9 */ /* 0x000fe20000000a00 */
[----:B------:R-:W-:Y:S01]  /*1260*/  USEL UR57, UR18, UR26, !UP1 ;  /* 0x0000001a12397287 */ /* 0x000fe2000c800000 */
        /* <DEDUP_REMOVED lines=35> */
[----:B------:R-:W-:Y:S01]  /*14a0*/  @UP3 ULDC UR16, c[0x0][0x2e4] ;  /* 0x0000b90000103ab9 */ /* 0x000fe20000000800 */
[----:B------:R-:W-:Y:S02]  /*14b0*/  @UP1 UIADD3 UR47, UR27, UR33, URZ ;  /* 0x000000211b2f1290 */ /* 0x000fe4000fffe03f */
[----:B------:R-:W-:Y:S01]  /*14c0*/  USEL UR58, UR18, UR14, !UP1 ;  /* 0x0000000e123a7287 */ /* 0x000fe2000c800000 */
[C---:B------:R-:W-:Y:S01]  /*14d0*/  IMAD R2, R6.reuse, R4, R2 ;  /* 0x0000000406027224 */ /* 0x040fe200078e0202 */
[----:B------:R-:W-:Y:S02]  /*14e0*/  @!UP3 UIMAD UR14, UR48, UR49, UR59 ;  /* 0x00000031300eb2a4 */ /* 0x000fe4000f8e023b */
[----:B------:R-:W-:Y:S02]  /*14f0*/  @UP3 UIMAD UR33, UR59, UR16, UR15 ;  /* 0x000000103b2132a4 */ /* 0x000fe4000f8e020f */
[----:B------:R-:W-:Y:S01]  /*1500*/  ISETP.GT.U32.AND P1, PT, R6, R2, PT ;  /* 0x000000020600720c */ /* 0x000fe20003f24070 */
[----:B------:R-:W-:-:S02]  /*1510*/  USHF.R.S32.HI UR16, URZ, 0x1f, UR7 ;  /* 0x0000001f3f107899 */ /* 0x000fc40008011407 */
[----:B------:R-:W-:Y:S02]  /*1520*/  UIADD3 UR10, UP2, UR7, UR43, URZ ;  /* 0x0000002b070a7290 */ /* 0x000fe4000ff5e03f */
        /* <DEDUP_REMOVED lines=50> */
.L_x_1048:
        /* <DEDUP_REMOVED lines=13> */
.L_x_1049:
        /* <DEDUP_REMOVED lines=11> */
.L_x_1050:
[----:B------:R-:W-:Y:S02]  /*19d0*/  ULDC UR6, c[0x0][0x270] ;  /* 0x00009c0000067ab9 */ /* 0x000fe40000000800 */
[----:B------:R-:W-:-:S04]  /*19e0*/  UIMAD UR6, UR48, UR6, UR59 ;  /* 0x00000006300672a4 */ /* 0x000fc8000f8e023b */
[----:B------:R-:W-:-:S12]  /*19f0*/  UIMAD UR6, UR6, UR61, URZ ;  /* 0x0000003d060672a4 */ /* 0x000fd8000f8e023f */
.L_x_1051:
        /* <DEDUP_REMOVED lines=25> */
[CC--:B------:R-:W-:Y:S02]  /*1b90*/  LEA.HI R0, R12.reuse, R15.reuse, RZ, 0x3 ;  /* 0x0000000f0c007211 */ /* 0x0c0fe400078f18ff */
[----:B------:R-:W-:Y:S02]  /*1ba0*/  LEA.HI R12, R12, R15, RZ, 0x5 ;  /* 0x0000000f0c0c7211 */ /* 0x000fe400078f28ff */
[----:B------:R-:W-:Y:S02]  /*1bb0*/  LOP3.LUT R4, R0, 0xfffffff8, RZ, 0xc0, !PT ;  /* 0xfffffff800047812 */ /* 0x000fe400078ec0ff */
[----:B------:R-:W-:Y:S02]  /*1bc0*/  SHF.R.S32.HI R0, RZ, 0x3, R0 ;  /* 0x00000003ff007819 */ /* 0x000fe40000011400 */
[----:B------:R-:W-:Y:S01]  /*1bd0*/  LOP3.LUT R13, R12, 0xffffffe0, RZ, 0xc0, !PT ;  /* 0xffffffe00c0d7812 */ /* 0x000fe200078ec0ff */
[----:B------:R-:W-:Y:S01]  /*1be0*/  IMAD.IADD R4, R15, 0x1, -R4 ;  /* 0x000000010f047824 */ /* 0x000fe200078e0a04 */
[----:B------:R-:W-:-:S02]  /*1bf0*/  SHF.R.S32.HI R33, RZ, 0x1f, R0 ;  /* 0x0000001fff217819 */ /* 0x000fc40000011400 */
[----:B------:R-:W-:Y:S01]  /*1c00*/  IADD3 R2, P0, R0, UR7, RZ ;  /* 0x0000000700027c10 */ /* 0x000fe2000ff1e0ff */
[----:B------:R-:W-:Y:S01]  /*1c10*/  IMAD.SHL.U32 R4, R4, 0x8, RZ ;  /* 0x0000000804047824 */ /* 0x000fe200078e00ff */
[----:B------:R-:W-:Y:S01]  /*1c20*/  SHF.R.S32.HI R12, RZ, 0x5, R12 ;  /* 0x00000005ff0c7819 */ /* 0x000fe2000001140c */
[----:B------:R-:W-:Y:S01]  /*1c30*/  IMAD.IADD R13, R15, 0x1, -R13 ;  /* 0x000000010f0d7824 */ /* 0x000fe200078e0a0d */
[----:B------:R-:W-:Y:S02]  /*1c40*/  IADD3.X R8, R33, UR16, RZ, P0, !PT ;  /* 0x0000001021087c10 */ /* 0x000fe400087fe4ff */
[--C-:B------:R-:W-:Y:S01]  /*1c50*/  SHF.R.S32.HI R5, RZ, 0x1f, R4.reuse ;  /* 0x0000001fff057819 */ /* 0x100fe20000011404 */
[----:B------:R-:W-:Y:S02]  /*1c60*/  IMAD R12, R12, UR15, R13 ;  /* 0x0000000f0c0c7c24 */ /* 0x000fe4000f8e020d */
[----:B------:R-:W-:Y:S02]  /*1c70*/  IMAD R10, R8, UR30, RZ ;  /* 0x0000001e080a7c24 */ /* 0x000fe4000f8e02ff */
[----:B------:R-:W-:-:S04]  /*1c80*/  IMAD.WIDE.U32 R8, R2, UR30, R4 ;  /* 0x0000001e02087c25 */ /* 0x000fc8000f8e0004 */
[----:B------:R-:W-:Y:S01]  /*1c90*/  IMAD R2, R2, UR31, R10 ;  /* 0x0000001f02027c24 */ /* 0x000fe2000f8e020a */
[----:B------:R-:W-:Y:S01]  /*1ca0*/  IADD3 R10, P0, R8, UR57, RZ ;  /* 0x00000039080a7c10 */ /* 0x000fe2000ff1e0ff */
[----:B--2---:R-:W-:-:S03]  /*1cb0*/  IMAD R13, R33, R6, RZ ;  /* 0x00000006210d7224 */ /* 0x004fc600078e02ff */
[----:B------:R-:W-:Y:S01]  /*1cc0*/  IADD3.X R11, R9, UR47, R2, P0, !PT ;  /* 0x0000002f090b7c10 */ /* 0x000fe200087fe402 */
[----:B------:R-:W-:Y:S01]  /*1cd0*/  IMAD R2, R6, UR16, RZ ;  /* 0x0000001006027c24 */ /* 0x000fe2000f8e02ff */
[----:B------:R-:W-:Y:S01]  /*1ce0*/  IADD3 R8, P0, R4, UR14, RZ ;  /* 0x0000000e04087c10 */ /* 0x000fe2000ff1e0ff */
[----:B------:R-:W-:Y:S01]  /*1cf0*/  UIMAD UR14, UR41, UR12, URZ ;  /* 0x0000000c290e72a4 */ /* 0x000fe2000f8e023f */
[----:B------:R-:W-:Y:S01]  /*1d00*/  IMAD R13, R0, R7, R13 ;  /* 0x00000007000d7224 */ /* 0x000fe200078e020d */
[----:B------:R-:W-:Y:S01]  /*1d10*/  USHF.R.S32.HI UR12, URZ, 0x1f, UR6 ;  /* 0x0000001f3f0c7899 */ /* 0x000fe20008011406 */
[----:B------:R-:W-:Y:S01]  /*1d20*/  IADD3.X R9, R5, UR52, RZ, P0, !PT ;  /* 0x0000003405097c10 */ /* 0x000fe200087fe4ff */
[----:B------:R-:W-:Y:S01]  /*1d30*/  IMAD R2, R7, UR7, R2 ;  /* 0x0000000707027c24 */ /* 0x000fe2000f8e0202 */
[----:B------:R-:W-:Y:S02]  /*1d40*/  UIMAD UR13, UR59, UR13, UR14 ;  /* 0x0000000d3b0d72a4 */ /* 0x000fe4000f8e020e */
[----:B------:R-:W-:Y:S01]  /*1d50*/  ULEA.HI UR12, UR12, UR6, URZ, 0x7 ;  /* 0x000000060c0c7291 */ /* 0x000fe2000f8f383f */
[----:B------:R-:W-:Y:S01]  /*1d60*/  IMAD.WIDE.U32 R8, R6, UR7, R8 ;  /* 0x0000000706087c25 */ /* 0x000fe2000f8e0008 */
[----:B------:R-:W-:Y:S01]  /*1d70*/  UIMAD UR6, UR41, UR18, URZ ;  /* 0x00000012290672a4 */ /* 0x000fe2000f8e023f */
[----:B------:R-:W-:-:S02]  /*1d80*/  ULDC.64 UR52, c[0x0][0x478] ;  /* 0x00011e0000347ab9 */ /* 0x000fc40000000a00 */
[----:B------:R-:W-:Y:S01]  /*1d90*/  IMAD.IADD R9, R9, 0x1, R2 ;  /* 0x0000000109097824 */ /* 0x000fe200078e0202 */
[----:B------:R-:W-:Y:S01]  /*1da0*/  UIMAD UR7, UR59, UR19, UR6 ;  /* 0x000000133b0772a4 */ /* 0x000fe2000f8e0206 */
[----:B------:R-:W-:Y:S01]  /*1db0*/  IMAD.U32 R2, RZ, RZ, UR18 ;  /* 0x00000012ff027e24 */ /* 0x000fe2000f8e00ff */
[----:B------:R-:W-:Y:S01]  /*1dc0*/  UIADD3 UR6, UP2, UP1, UR56, UR34, UR58 ;  /* 0x0000002238067290 */ /* 0x000fe2000f95e03a */
[----:B------:R-:W-:Y:S01]  /*1dd0*/  IMAD.WIDE.U32 R8, R14, UR59, R8 ;  /* 0x0000003b0e087c25 */ /* 0x000fe2000f8e0008 */
[----:B------:R-:W-:Y:S02]  /*1de0*/  USHF.R.S32.HI UR19, URZ, 0x7, UR12 ;  /* 0x000000073f137899 */ /* 0x000fe4000801140c */
[----:B------:R-:W-:Y:S01]  /*1df0*/  UIADD3.X UR10, UR55, UR10, UR51, UP2, UP1 ;  /* 0x0000000a370a7290 */ /* 0x000fe200097e2433 */
[----:B------:R-:W-:Y:S01]  /*1e00*/  IMAD.WIDE.U32 R10, R2, UR59, R10 ;  /* 0x0000003b020a7c25 */ /* 0x000fe2000f8e000a */
[----:B------:R-:W-:Y:S01]  /*1e10*/  IADD3 R2, P0, R12, UR6, RZ ;  /* 0x000000060c027c10 */ /* 0x000fe2000ff1e0ff */
[----:B------:R-:W-:-:S02]  /*1e20*/  UISETP.LT.AND UP1, UPT, URZ, UR19, UPT ;  /* 0x000000133f00728c */ /* 0x000fc4000bf21270 */
[----:B------:R-:W-:Y:S01]  /*1e30*/  VIADD R9, R9, UR13 ;  /* 0x0000000d09097c36 */ /* 0x000fe20008000000 */
[----:B------:R-:W-:Y:S01]  /*1e40*/  LEA.HI.X.SX32 R12, R12, UR10, 0x1, P0 ;  /* 0x0000000a0c0c7c11 */ /* 0x000fe200080f0eff */
[----:B------:R-:W-:Y:S01]  /*1e50*/  VIADD R11, R11, UR7 ;  /* 0x000000070b0b7c36 */ /* 0x000fe20008000000 */
[----:B------:R-:W-:Y:S01]  /*1e60*/  LEA R14, P0, R2, UR26, 0x2 ;  /* 0x0000001a020e7c11 */ /* 0x000fe2000f8010ff */
[----:B------:R-:W-:Y:S01]  /*1e70*/  IMAD.WIDE.U32 R8, R0, R6, R8 ;  /* 0x0000000600087225 */ /* 0x000fe200078e0008 */
[----:B------:R-:W-:Y:S01]  /*1e80*/  LEA R24, P2, R10, UR36, 0x1 ;  /* 0x000000240a187c11 */ /* 0x000fe2000f8408ff */
[----:B------:R-:W-:Y:S01]  /*1e90*/  USEL UR19, URZ, UR19, !UP1 ;  /* 0x000000133f137287 */ /* 0x000fe2000c800000 */
[----:B------:R-:W-:Y:S01]  /*1ea0*/  LEA.HI.X R2, R2, UR27, R12, 0x2, P0 ;  /* 0x0000001b02027c11 */ /* 0x000fe200080f140c */
[----:B------:R-:W-:Y:S01]  /*1eb0*/  STL [R1+0x2c], R14 ;  /* 0x00002c0e01007387 */ /* 0x000fe20000100800 */
[----:B------:R-:W-:Y:S01]  /*1ec0*/  LEA.HI.X R25, R10, UR37, R11, 0x1, P2 ;  /* 0x000000250a197c11 */ /* 0x000fe200090f0c0b */
[----:B------:R-:W-:Y:S01]  /*1ed0*/  UISETP.GT.AND UP1, UPT, UR42, UR19, UPT ;  /* 0x000000132a00728c */ /* 0x000fe2000bf24270 */
[----:B------:R-:W-:Y:S01]  /*1ee0*/  LEA R27, P2, R8, UR32, 0x1 ;  /* 0x00000020081b7c11 */ /* 0x000fe2000f8408ff */
[----:B------:R-:W-:Y:S01]  /*1ef0*/  STL [R1+0x4c], R24 ;  /* 0x00004c1801007387 */ /* 0x000fe20000100800 */
[----:B------:R-:W-:Y:S01]  /*1f00*/  ULDC.64 UR56, c[0x0][0x2b0] ;  /* 0x0000ac0000387ab9 */ /* 0x000fe20000000a00 */
[----:B------:R-:W-:Y:S01]  /*1f10*/  UIMAD.WIDE UR26, UR38, 0x4, UR52 ;  /* 0x00000004261a78a5 */ /* 0x000fe2000f8e0234 */
[----:B------:R-:W-:Y:S01]  /*1f20*/  IMAD.SHL.U32 R11, R6, 0x20, RZ ;  /* 0x00000020060b7824 */ /* 0x000fe200078e00ff */
[----:B------:R1:W-:Y:S01]  /*1f30*/  STL [R1+0x28], R2 ;  /* 0x0000280201007387 */ /* 0x0003e20000100800 */
[----:B------:R-:W-:Y:S01]  /*1f40*/  PLOP3.LUT P0, PT, PT, PT, UP1, 0x80, 0x0 ;  /* 0x000000000000781c */ /* 0x000fe20003f0f018 */
[----:B------:R-:W-:-:S02]  /*1f50*/  UIMAD.WIDE UR6, UR35, 0x4, UR56 ;  /* 0x00000004230678a5 */ /* 0x000fc4000f8e0238 */
[----:B------:R2:W-:Y:S01]  /*1f60*/  STL [R1+0x44], R25 ;  /* 0x0000441901007387 */ /* 0x0005e20000100800 */
[----:B------:R-:W-:Y:S01]  /*1f70*/  UIADD3 UR10, UR42, -0x1, URZ ;  /* 0xffffffff2a0a7890 */ /* 0x000fe2000fffe03f */
[----:B------:R-:W-:Y:S02]  /*1f80*/  UMOV UR16, UR26 ;  /* 0x0000001a00107c82 */ /* 0x000fe40008000000 */
[----:B------:R2:W-:Y:S01]  /*1f90*/  STL [R1+0x48], R27 ;  /* 0x0000481b01007387 */ /* 0x0005e20000100800 */
[----:B------:R-:W-:Y:S01]  /*1fa0*/  UMOV UR14, UR6 ;  /* 0x00000006000e7c82 */ /* 0x000fe20008000000 */
[----:B------:R-:W-:Y:S01]  /*1fb0*/  UMOV UR13, UR7 ;  /* 0x00000007000d7c82 */ /* 0x000fe20008000000 */
[----:B------:R-:W-:Y:S01]  /*1fc0*/  UMOV UR15, UR27 ;  /* 0x0000001b000f7c82 */ /* 0x000fe20008000000 */
[----:B-1----:R-:W-:Y:S01]  /*1fd0*/  IMAD.IADD R2, R9, 0x1, R13 ;  /* 0x0000000109027824 */ /* 0x002fe200078e020d */
[----:B------:R-:W-:-:S04]  /*1fe0*/  SHF.L.U64.HI R13, R6, 0x5, R7 ;  /* 0x00000005060d7819 */ /* 0x000fc80000010207 */
[----:B------:R-:W-:-:S05]  /*1ff0*/  LEA.HI.X R26, R8, UR33, R2, 0x1, P2 ;  /* 0x00000021081a7c11 */ /* 0x000fca00090f0c02 */
        /* <DEDUP_REMOVED lines=21> */
.L_x_1053:
        /* <DEDUP_REMOVED lines=19> */
.L_x_1054:
        /* <DEDUP_REMOVED lines=34> */
.L_x_1056:
[----:B------:R-:W-:Y:S05]  /*24a0*/  BSYNC B0 ;  /* 0x0000000000007941 */ /* 0x000fea0003800000 */
.L_x_1055:
        /* <DEDUP_REMOVED lines=14> */
.L_x_1058:
[----:B------:R-:W-:Y:S05]  /*2590*/  BSYNC B0 ;  /* 0x0000000000007941 */ /* 0x000fea0003800000 */
.L_x_1057:
[----:B------:R-:W-:Y:S04]  /*25a0*/  BSSY B0, `(.L_x_1059) ;  /* 0x000000e000007945 */ /* 0x000fe80003800000 */
[----:B------:R-:W-:Y:S05]  /*25b0*/  @P1 BRA `(.L_x_1060) ;  /* 0x0000000000301947 */ /* 0x000fea0003800000 */
[----:B------:R-:W-:Y:S01]  /*25c0*/  IADD3 R2, P4, R0, 0x40, RZ ;  /* 0x0000004000027810 */ /* 0x000fe20007f9e0ff */
[----:B------:R-:W-:Y:S01]  /*25d0*/  ULDC.64 UR14, c[0x0][0x3f0] ;  /* 0x0000fc00000e7ab9 */ /* 0x000fe20000000a00 */
[----:B------:R-:W-:-:S03]  /*25e0*/  MOV R9, R12 ;  /* 0x0000000c00097202 */ /* 0x000fc60000000f00 */
[----:B------:R-:W-:-:S04]  /*25f0*/  IMAD.X R8, RZ, RZ, R33, P4 ;  /* 0x000000ffff087224 */ /* 0x000fc800020e0621 */
[----:B-1-3--:R-:W-:Y:S02]  /*2600*/  IMAD R10, R8, UR6, RZ ;  /* 0x00000006080a7c24 */ /* 0x00afe4000f8e02ff */
[----:B------:R-:W-:-:S04]  /*2610*/  IMAD.MOV.U32 R8, RZ, RZ, R6 ;  /* 0x000000ffff087224 */ /* 0x000fc800078e0006 */
[----:B------:R-:W-:-:S04]  /*2620*/  IMAD.WIDE.U32 R8, R2, UR6, R8 ;  /* 0x0000000602087c25 */ /* 0x000fc8000f8e0008 */
[----:B------:R-:W-:Y:S01]  /*2630*/  IMAD R2, R2, UR7, R10 ;  /* 0x0000000702027c24 */ /* 0x000fe2000f8e020a */
[----:B------:R-:W-:-:S04]  /*2640*/  LEA R10, P4, R8, UR14, 0x1 ;  /* 0x0000000e080a7c11 */ /* 0x000fc8000f8808ff */
[----:B------:R-:W-:-:S04]  /*2650*/  IADD3 R2, R9, R2, RZ ;  /* 0x0000000209027210 */ /* 0x000fc80007ffe0ff */
[----:B------:R-:W-:-:S05]  /*2660*/  LEA.HI.X R11, R8, UR15, R2, 0x1, P4 ;  /* 0x0000000f080b7c11 */ /* 0x000fca000a0f0c02 */
[----:B------:R4:W-:Y:S02]  /*2670*/  STG.E.128 desc[UR8][R10.64], RZ ;  /* 0x000000ff0a007986 */ /* 0x0009e4000c101d08 */
.L_x_1060:
[----:B------:R-:W-:Y:S05]  /*2680*/  BSYNC B0 ;  /* 0x0000000000007941 */ /* 0x000fea0003800000 */
.L_x_1059:
        /* <DEDUP_REMOVED lines=14> */
.L_x_1062:
[----:B------:R-:W-:Y:S05]  /*2770*/  BSYNC B0 ;  /* 0x0000000000007941 */ /* 0x000fea0003800000 */
.L_x_1061:
        /* <DEDUP_REMOVED lines=14> */
[----:B-1-34-:R-:W-:Y:S01]  /*2860*/  IADD3 R10, R5, UR7, RZ ;  /* 0x00000007050a7c10 */ /* 0x01afe2000fffe0ff */
        /* <DEDUP_REMOVED lines=11> */
.L_x_1064:
[----:B------:R-:W-:Y:S05]  /*2920*/  BSYNC B0 ;  /* 0x0000000000007941 */ /* 0x000fea0003800000 */
.L_x_1063:
        /* <DEDUP_REMOVED lines=14> */
.L_x_1066:
[----:B------:R-:W-:Y:S05]  /*2a10*/  BSYNC B0 ;  /* 0x0000000000007941 */ /* 0x000fea0003800000 */
.L_x_1065:
        /* <DEDUP_REMOVED lines=14> */
.L_x_1068:
[----:B------:R-:W-:Y:S05]  /*2b00*/  BSYNC B0 ;  /* 0x0000000000007941 */ /* 0x000fea0003800000 */
.L_x_1067:
        /* <DEDUP_REMOVED lines=14> */
.L_x_1052:
[----:B------:R-:W3:Y:S01]  /*2bf0*/  LDL R23, [R1+0x68] ;  /* 0x0000680001177983 */ /* 0x000ee20000100800 */
[----:B------:R-:W-:Y:S01]  /*2c00*/  PLOP3.LUT P1, PT, PT, PT, UP4, 0x80, 0x0 ;  /* 0x000000000000781c */ /* 0x000fe20003f2f048 */
[----:B------:R-:W-:Y:S01]  /*2c10*/  UIMAD UR6, UR10, -0x80, UR21 ;  /* 0xffffff800a0678a4 */ /* 0x000fe2000f8e0215 */
[C---:B------:R-:W-:Y:S01]  /*2c20*/  VIADD R21, R0.reuse, 0x60 ;  /* 0x0000006000157836 */ /* 0x040fe20000000000 */
[----:B------:R-:W-:Y:S01]  /*2c30*/  ULEA.HI UR7, UR10, UR10, URZ, 0x1 ;  /* 0x0000000a0a077291 */ /* 0x000fe2000f8f083f */
[C---:B------:R-:W-:Y:S01]  /*2c40*/  VIADD R20, R0.reuse, 0x20 ;  /* 0x0000002000147836 */ /* 0x040fe20000000000 */
[----:B------:R-:W-:Y:S01]  /*2c50*/  UIMAD UR12, UR44, UR22, URZ ;  /* 0x000000162c0c72a4 */ /* 0x000fe2000f8e023f */
[C---:B------:R-:W-:Y:S01]  /*2c60*/  VIADD R19, R0.reuse, 0x40 ;  /* 0x0000004000137836 */ /* 0x040fe20000000000 */
[----:B------:R-:W-:Y:S01]  /*2c70*/  ISETP.GE.AND P3, PT, R0, UR6, PT ;  /* 0x0000000600007c0c */ /* 0x000fe2000bf66270 */
[----:B------:R-:W-:Y:S01]  /*2c80*/  ULOP3.LUT UR7, UR7, 0xfffffffe, URZ, 0xc0, !UPT ;  /* 0xfffffffe07077892 */ /* 0x000fe2000f8ec03f */
[----:B------:R-:W-:Y:S01]  /*2c90*/  ISETP.GE.AND P0, PT, R21, UR6, PT ;  /* 0x0000000615007c0c */ /* 0x000fe2000bf06270 */
[----:B------:R-:W-:Y:S01]  /*2ca0*/  IMAD.U32 R15, RZ, RZ, UR40 ;  /* 0x00000028ff0f7e24 */ /* 0x000fe2000f8e00ff */
[----:B------:R-:W-:Y:S01]  /*2cb0*/  ISETP.GE.AND P2, PT, R20, UR6, PT ;  /* 0x0000000614007c0c */ /* 0x000fe2000bf46270 */
[----:B------:R-:W-:Y:S01]  /*2cc0*/  UIADD3 UR7, UR10, -UR7, URZ ;  /* 0x800000070a077290 */ /* 0x000fe2000fffe03f */
[----:B------:R-:W-:Y:S01]  /*2cd0*/  @P1 BAR.SYNC.DEFER_BLOCKING 0x0 ;  /* 0x0000000000001b1d */ /* 0x000fe20000010000 */
[----:B------:R-:W-:Y:S01]  /*2ce0*/  ISETP.GE.AND P6, PT, R19, UR6, PT ;  /* 0x0000000613007c0c */ /* 0x000fe2000bfc6270 */
[----:B------:R-:W-:Y:S01]  /*2cf0*/  IMAD.U32 R18, RZ, RZ, UR39 ;  /* 0x00000027ff127e24 */ /* 0x000fe2000f8e00ff */
[----:B------:R-:W-:-:S02]  /*2d00*/  UISETP.NE.AND UP0, UPT, UR7, 0x1, UPT ;  /* 0x000000010700788c */ /* 0x000fc4000bf05270 */
[----:B------:R-:W-:Y:S02]  /*2d10*/  UIMAD UR7, UR17, -0x80, UR11 ;  /* 0xffffff80110778a4 */ /* 0x000fe4000f8e020b */
[----:B------:R-:W-:Y:S01]  /*2d20*/  @!P3 IMAD.MOV.U32 R8, RZ, RZ, R27 ;  /* 0x000000ffff08b224 */ /* 0x000fe200078e001b */
[----:B------:R-:W-:Y:S01]  /*2d30*/  UIMAD UR12, UR28, UR23, UR12 ;  /* 0x000000171c0c72a4 */ /* 0x000fe2000f8e020c */
[----:B------:R-:W-:Y:S01]  /*2d40*/  @!P3 IMAD.MOV.U32 R9, RZ, RZ, R26 ;  /* 0x000000ffff09b224 */ /* 0x000fe200078e001a */
[----:B------:R-:W-:Y:S01]  /*2d50*/  ULDC.64 UR26, c[0x0][0x260] ;  /* 0x00009800001a7ab9 */ /* 0x000fe20000000a00 */
[-C--:B------:R-:W-:Y:S01]  /*2d60*/  @!P2 LEA R12, P5, R11, R27.reuse, 0x1 ;  /* 0x0000001b0b0ca211 */ /* 0x080fe200078a08ff */
[----:B------:R-:W-:Y:S01]  /*2d70*/  @!P0 IMAD R17, R7, 0xc0, RZ ;  /* 0x000000c007118824 */ /* 0x000fe200078e02ff */
[----:B------:R-:W-:Y:S02]  /*2d80*/  @!P2 LEA R14, P1, R15, R24, 0x1 ;  /* 0x000000180f0ea211 */ /* 0x000fe400078208ff */
[----:B------:R-:W-:-:S02]  /*2d90*/  @!P6 LEA R10, P4, R6, R27, 0x7 ;  /* 0x0000001b060ae211 */ /* 0x000fc400078838ff */
[-C--:B------:R-:W-:Y:S02]  /*2da0*/  @!P2 LEA.HI.X R13, R11, R26.reuse, R13, 0x1, P5 ;  /* 0x0000001a0b0da211 */ /* 0x080fe400028f0c0d */
[----:B------:R-:W-:Y:S02]  /*2db0*/  @!P6 LEA.HI.X R11, R6, R26, R7, 0x7, P4 ;  /* 0x0000001a060be211 */ /* 0x000fe400020f3c07 */
[----:B------:R-:W-:Y:S02]  /*2dc0*/  @!P2 LEA.HI.X R15, R15, R25, R18, 0x1, P1 ;  /* 0x000000190f0fa211 */ /* 0x000fe400008f0c12 */
[----:B------:R-:W-:Y:S02]  /*2dd0*/  PLOP3.LUT P1, PT, PT, PT, UP0, 0x80, 0x0 ;  /* 0x000000000000781c */ /* 0x000fe40003f2f008 */
[----:B------:R-:W-:Y:S02]  /*2de0*/  ISETP.GE.AND P4, PT, R20, UR7, PT ;  /* 0x0000000714007c0c */ /* 0x000fe4000bf86270 */
[----:B---3--:R-:W-:-:S05]  /*2df0*/  LEA R2, R23, UR4, 0x1 ;  /* 0x0000000417027c11 */ /* 0x008fca000f8e08ff */
[----:B------:R-:W-:Y:S04]  /*2e00*/  @P3 STS.128 [R2+0x8000], RZ ;  /* 0x008000ff02003388 */ /* 0x000fe80000000c00 */
        /* <DEDUP_REMOVED lines=23> */
[----:B---3--:R-:W-:Y:S01]  /*2f80*/  IMAD.U32 R10, RZ, RZ, UR30 ;  /* 0x0000001eff0a7e24 */ /* 0x008fe2000f8e00ff */
[----:B------:R-:W-:Y:S01]  /*2f90*/  @!PT LDS RZ, [RZ] ;  /* 0x00000000fffff984 */ /* 0x000fe20000000800 */
[----:B------:R-:W-:Y:S01]  /*2fa0*/  @!PT LDS RZ, [RZ] ;  /* 0x00000000fffff984 */ /* 0x000fe20000000800 */
[----:B------:R-:W-:Y:S01]  /*2fb0*/  @!PT LDS RZ, [RZ] ;  /* 0x00000000fffff984 */ /* 0x000fe20000000800 */
[----:B------:R1:W-:Y:S02]  /*2fc0*/  @!P0 LDGSTS.E.BYPASS.LTC128B.128 [R2+0xb000], desc[UR8][R6.64] ;  /* 0x0b00000006028fae */ /* 0x0003e4000b901d48 */
[----:B------:R-:W-:Y:S01]  /*2fd0*/  LEA R23, R8, UR4, 0x1 ;  /* 0x0000000408177c11 */ /* 0x000fe2000f8e08ff */
[----:B------:R-:W-:-:S04]  /*2fe0*/  @!P3 IMAD.MOV.U32 R8, RZ, RZ, R24 ;  /* 0x000000ffff08b224 */ /* 0x000fc800078e0018 */
[----:B------:R-:W-:Y:S04]  /*2ff0*/  STL [R1+0x4], R23 ;  /* 0x0000041701007387 */ /* 0x000fe80000100800 */
[----:B------:R-:W3:Y:S04]  /*3000*/  LDL R36, [R1+0x70] ;  /* 0x0000700001247983 */ /* 0x000ee80000100800 */
[----:B------:R-:W-:Y:S04]  /*3010*/  @P3 STS [R23], RZ ;  /* 0x000000ff17003388 */ /* 0x000fe80000000800 */
[----:B------:R-:W-:Y:S04]  /*3020*/  @P3 STS [R23+0x4], RZ ;  /* 0x000004ff17003388 */ /* 0x000fe80000000800 */
[----:B------:R-:W-:Y:S01]  /*3030*/  @P3 STS [R23+0x8], RZ ;  /* 0x000008ff17003388 */ /* 0x000fe20000000800 */
[----:B-1----:R-:W-:-:S03]  /*3040*/  IMAD.U32 R6, RZ, RZ, UR22 ;  /* 0x00000016ff067e24 */ /* 0x002fc6000f8e00ff */
[----:B------:R-:W-:Y:S01]  /*3050*/  @P3 STS [R23+0xc], RZ ;  /* 0x00000cff17003388 */ /* 0x000fe20000000800 */
[----:B------:R-:W-:-:S03]  /*3060*/  IMAD.WIDE.U32 R6, R6, UR28, R4 ;  /* 0x0000001c06067c25 */ /* 0x000fc6000f8e0004 */
[----:B------:R-:W-:Y:S01]  /*3070*/  @!PT LDS RZ, [RZ] ;  /* 0x00000000fffff984 */ /* 0x000fe20000000800 */
[----:B------:R-:W-:Y:S01]  /*3080*/  @!PT LDS RZ, [RZ] ;  /* 0x00000000fffff984 */ /* 0x000fe20000000800 */
[----:B------:R-:W-:Y:S01]  /*3090*/  @!PT LDS RZ, [RZ] ;  /* 0x00000000fffff984 */ /* 0x000fe20000000800 */
[----:B------:R1:W-:Y:S01]  /*30a0*/  @!P3 LDGSTS.E.BYPASS.LTC128B.128 [R23], desc[UR8][R8.64] ;  /* 0x000000000817bfae */ /* 0x0003e2000b901d48 */
[----:B------:R-:W-:Y:S02]  /*30b0*/  @!P6 LEA R12, P3, R10, R24, 0x7 ;  /* 0x000000180a0ce211 */ /* 0x000fe400078638ff */
[----:B------:R-:W-:Y:S01]  /*30c0*/  IADD3 R6, P5, R6, UR43, RZ ;  /* 0x0000002b06067c10 */ /* 0x000fe2000ffbe0ff */
[----:B------:R-:W-:Y:S04]  /*30d0*/  @P2 STS [R23+0x1000], RZ ;  /* 0x001000ff17002388 */ /* 0x000fe80000000800 */
[----:B------:R-:W-:Y:S01]  /*30e0*/  @P2 STS [R23+0x1004], RZ ;  /* 0x001004ff17002388 */ /* 0x000fe20000000800 */
[----:B------:R-:W-:-:S03]  /*30f0*/  VOTEU.ALL UP0, P0 ;  /* 0x00000000003f7886 */ /* 0x000fc60000000000 */
[----:B------:R-:W-:Y:S04]  /*3100*/  @P2 STS [R23+0x1008], RZ ;  /* 0x001008ff17002388 */ /* 0x000fe80000000800 */
[----:B------:R-:W-:Y:S04]  /*3110*/  @P2 STS [R23+0x100c], RZ ;  /* 0x00100cff17002388 */ /* 0x000fe80000000800 */
[----:B------:R-:W-:Y:S01]  /*3120*/  @!PT LDS RZ, [RZ] ;  /* 0x00000000fffff984 */ /* 0x000fe20000000800 */
[----:B------:R-:W-:Y:S01]  /*3130*/  @!PT LDS RZ, [RZ] ;  /* 0x00000000fffff984 */ /* 0x000fe20000000800 */
[----:B------:R-:W-:Y:S01]  /*3140*/  @!PT LDS RZ, [RZ] ;  /* 0x00000000fffff984 */ /* 0x000fe20000000800 */
[----:B------:R4:W-:Y:S01]  /*3150*/  @!P2 LDGSTS.E.BYPASS.LTC128B.128 [R23+0x1000], desc[UR8][R14.64] ;  /* 0x010000000e17afae */ /* 0x0009e2000b901d48 */
[----:B------:R-:W-:Y:S02]  /*3160*/  IMAD.MOV.U32 R41, RZ, RZ, 0x7f800000 ;  /* 0x7f800000ff297424 */ /* 0x000fe400078e00ff */
[----:B------:R-:W-:Y:S01]  /*3170*/  IMAD.MOV.U32 R40, RZ, RZ, 0x7f800000 ;  /* 0x7f800000ff287424 */ /* 0x000fe200078e00ff */
[----:B------:R-:W5:Y:S01]  /*3180*/  LDL R37, [R1+0x78] ;  /* 0x0000780001257983 */ /* 0x000f620000100800 */
[----:B-1----:R-:W-:-:S02]  /*3190*/  IMAD.U32 R8, RZ, RZ, UR12 ;  /* 0x0000000cff087e24 */ /* 0x002fc4000f8e00ff */
[----:B------:R-:W-:-:S03]  /*31a0*/  IMAD.U32 R9, RZ, RZ, UR31 ;  /* 0x0000001fff097e24 */ /* 0x000fc6000f8e00ff */
[----:B------:R-:W-:Y:S01]  /*31b0*/  IADD3.X R7, R7, UR46, R8, P5, !PT ;  /* 0x0000002e07077c10 */ /* 0x000fe2000affe408 */
[----:B------:R-:W-:Y:S01]  /*31c0*/  @!P0 IMAD.MOV.U32 R8, RZ, RZ, R24 ;  /* 0x000000ffff088224 */ /* 0x000fe200078e0018 */
[----:B------:R-:W-:Y:S02]  /*31d0*/  ISETP.GE.AND P5, PT, R0, UR7, PT ;  /* 0x0000000700007c0c */ /* 0x000fe4000bfa6270 */
[C---:B------:R-:W-:Y:S01]  /*31e0*/  @!P6 LEA.HI.X R13, R10.reuse, R25, R9, 0x7, P3 ;  /* 0x000000190a0de211 */ /* 0x040fe200018f3c09 */
[----:B------:R-:W-:Y:S01]  /*31f0*/  @!P0 IMAD.MOV.U32 R9, RZ, RZ, R25 ;  /* 0x000000ffff098224 */ /* 0x000fe200078e0019 */
[----:B------:R-:W-:Y:S02]  /*3200*/  ISETP.GE.AND P3, PT, R19, UR7, PT ;  /* 0x0000000713007c0c */ /* 0x000fe4000bf66270 */
[----:B------:R-:W1:Y:S01]  /*3210*/  @!P4 LDC.64 R18, c[0x0][0x218] ;  /* 0x00008600ff12cb82 */ /* 0x000e620000000a00 */
[----:B------:R-:W-:Y:S01]  /*3220*/  @!UP0 UIMAD UR12, UR31, 0xc0, URZ ;  /* 0x000000c01f0c88a4 */ /* 0x000fe2000f8e023f */
[----:B------:R-:W-:Y:S01]  /*3230*/  @!P0 IMAD.WIDE.U32 R8, R10, 0xc0, R8 ;  /* 0x000000c00a088825 */ /* 0x000fe200078e0008 */
[----:B----4-:R-:W-:-:S03]  /*3240*/  @!P4 IADD3 R14, P2, R0, 0x20, RZ ;  /* 0x00000020000ec810 */ /* 0x010fc60007f5e0ff */
[----:B------:R-:W-:Y:S01]  /*3250*/  IMAD R10, R22, UR26, RZ ;  /* 0x0000001a160a7c24 */ /* 0x000fe2000f8e02ff */
[----:B------:R-:W-:Y:S01]  /*3260*/  @P6 STS [R23+0x2000], RZ ;  /* 0x002000ff17006388 */ /* 0x000fe20000000800 */
[----:B------:R-:W-:-:S03]  /*3270*/  IMAD.WIDE.U32 R6, R16, UR26, R6 ;  /* 0x0000001a10067c25 */ /* 0x000fc6000f8e0006 */
[----:B--2---:R-:W2:Y:S01]  /*3280*/  @!P3 LDC.64 R26, c[0x0][0x218] ;  /* 0x00008600ff1abb82 */ /* 0x004ea20000000a00 */
[----:B------:R-:W-:Y:S01]  /*3290*/  @!P4 IMAD.X R11, RZ, RZ, R33, P2 ;  /* 0x000000ffff0bc224 */ /* 0x000fe200010e0621 */
[----:B------:R-:W-:Y:S01]  /*32a0*/  ISETP.GE.AND P2, PT, R21, UR7, PT ;  /* 0x0000000715007c0c */ /* 0x000fe2000bf46270 */
[----:B------:R-:W-:Y:S05]  /*32b0*/  @P6 STS [R23+0x2004], RZ ;  /* 0x002004ff17006388 */ /* 0x000fea0000000800 */
[----:B------:R-:W4:Y:S01]  /*32c0*/  @!P5 LDC.64 R20, c[0x0][0x218] ;  /* 0x00008600ff14db82 */ /* 0x000f220000000a00 */
[----:B------:R-:W-:Y:S01]  /*32d0*/  @P6 STS [R23+0x2008], RZ ;  /* 0x002008ff17006388 */ /* 0x000fe20000000800 */
[----:B------:R-:W-:-:S02]  /*32e0*/  IMAD R15, R16, UR27, R10 ;  /* 0x0000001b100f7c24 */ /* 0x000fc4000f8e020a */
[----:B------:R-:W-:Y:S01]  /*32f0*/  @!P0 VIADD R9, R9, UR12 ;  /* 0x0000000c09098c36 */ /* 0x000fe20008000000 */
[----:B------:R-:W-:Y:S01]  /*3300*/  @P6 STS [R23+0x200c], RZ ;  /* 0x00200cff17006388 */ /* 0x000fe20000000800 */
[----:B------:R-:W-:Y:S02]  /*3310*/  IMAD.U32 R10, RZ, RZ, UR24 ;  /* 0x00000018ff0a7e24 */ /* 0x000fe4000f8e00ff */
[----:B------:R-:W-:Y:S01]  /*3320*/  @!P4 IMAD R17, R11, UR22, RZ ;  /* 0x000000160b11cc24 */ /* 0x000fe2000f8e02ff */
[----:B------:R-:W-:Y:S01]  /*3330*/  @!PT LDS RZ, [RZ] ;  /* 0x00000000fffff984 */ /* 0x000fe20000000800 */
[----:B------:R-:W-:Y:S01]  /*3340*/  @!PT LDS RZ, [RZ] ;  /* 0x00000000fffff984 */ /* 0x000fe20000000800 */
[----:B------:R-:W-:Y:S01]  /*3350*/  @!PT LDS RZ, [RZ] ;  /* 0x00000000fffff984 */ /* 0x000fe20000000800 */
[----:B------:R-:W-:Y:S01]  /*3360*/  @!P6 LDGSTS.E.BYPASS.LTC128B.128 [R23+0x2000], desc[UR8][R12.64] ;  /* 0x020000000c17efae */ /* 0x000fe2000b901d48 */
[----:B------:R-:W-:Y:S01]  /*3370*/  IMAD.IADD R7, R7, 0x1, R15 ;  /* 0x0000000107077824 */ /* 0x000fe200078e020f */
[----:B------:R-:W-:Y:S01]  /*3380*/  UIMAD UR7, UR44, UR24, URZ ;  /* 0x000000182c0772a4 */ /* 0x000fe2000f8e023f */
[----:B------:R-:W2:Y:S01]  /*3390*/  @!P2 LDC.64 R34, c[0x0][0x218] ;  /* 0x00008600ff22ab82 */ /* 0x000ea20000000a00 */
[----:B------:R-:W-:Y:S01]  /*33a0*/  @P0 STS [R23+0x3000], RZ ;  /* 0x003000ff17000388 */ /* 0x000fe20000000800 */
[----:B------:R-:W-:-:S03]  /*33b0*/  ULDC.64 UR26, c[0x0][0x268] ;  /* 0x00009a00001a7ab9 */ /* 0x000fc60000000a00 */
[----:B------:R-:W-:Y:S03]  /*33c0*/  @P0 STS [R23+0x3004], RZ ;  /* 0x003004ff17000388 */ /* 0x000fe60000000800 */
[----:B------:R-:W2:Y:S01]  /*33d0*/  @!P5 LDC.64 R30, c[0x0][0x220] ;  /* 0x00008800ff1edb82 */ /* 0x000ea20000000a00 */
[----:B------:R-:W-:Y:S01]  /*33e0*/  @P0 STS [R23+0x3008], RZ ;  /* 0x003008ff17000388 */ /* 0x000fe20000000800 */
[----:B------:R-:W-:-:S03]  /*33f0*/  IMAD.WIDE.U32 R10, R10, UR28, R4 ;  /* 0x0000001c0a0a7c25 */ /* 0x000fc6000f8e0004 */
[----:B------:R2:W-:Y:S01]  /*3400*/  @P0 STS [R23+0x300c], RZ ;  /* 0x00300cff17000388 */ /* 0x0005e20000000800 */
[----:B------:R-:W-:-:S03]  /*3410*/  @!P4 IMAD R15, R14, UR23, R17 ;  /* 0x000000170e0fcc24 */ /* 0x000fc6000f8e0211 */
[----:B------:R-:W-:Y:S01]  /*3420*/  @!PT LDS RZ, [RZ] ;  /* 0x00000000fffff984 */ /* 0x000fe20000000800 */
[----:B------:R-:W-:Y:S01]  /*3430*/  @!PT LDS RZ, [RZ] ;  /* 0x00000000fffff984 */ /* 0x000fe20000000800 */
[----:B------:R-:W-:Y:S01]  /*3440*/  @!PT LDS RZ, [RZ] ;  /* 0x00000000fffff984 */ /* 0x000fe20000000800 */
[----:B------:R4:W-:Y:S01]  /*3450*/  @!P0 LDGSTS.E.BYPASS.LTC128B.128 [R23+0x3000], desc[UR8][R8.64] ;  /* 0x0300000008178fae */ /* 0x0009e2000b901d48 */
[----:B------:R-:W-:Y:S01]  /*3460*/  @!P4 IMAD.WIDE.U32 R4, R14, UR22, R6 ;  /* 0x000000160e04cc25 */ /* 0x000fe2000f8e0006 */
[----:B------:R-:W-:-:S03]  /*3470*/  UIMAD UR7, UR28, UR25, UR7 ;  /* 0x000000191c0772a4 */ /* 0x000fc6000f8e0207 */
[----:B------:R-:W-:Y:S01]  /*3480*/  @!P4 IMAD.IADD R5, R5, 0x1, R15 ;  /* 0x000000010505c824 */ /* 0x000fe200078e020f */
[----:B-1----:R-:W-:-:S04]  /*3490*/  @!P4 LEA R24, P0, R4, R18, 0x1 ;  /* 0x000000120418c211 */ /* 0x002fc800078008ff */
[----:B------:R-:W-:Y:S01]  /*34a0*/  @!P4 LEA.HI.X R25, R4, R19, R5, 0x1, P0 ;  /* 0x000000130419c211 */ /* 0x000fe200000f0c05 */
[----:B------:R-:W-:Y:S01]  /*34b0*/  IMAD.U32 R5, RZ, RZ, UR7 ;  /* 0x00000007ff057e24 */ /* 0x000fe2000f8e00ff */
[----:B------:R-:W-:Y:S01]  /*34c0*/  IADD3 R4, P0, R10, UR45, RZ ;  /* 0x0000002d0a047c10 */ /* 0x000fe2000ff1e0ff */
[----:B----4-:R-:W-:Y:S02]  /*34d0*/  @!P5 IMAD R8, R33, UR22, RZ ;  /* 0x000000162108dc24 */ /* 0x010fe4000f8e02ff */
[----:B------:R-:W-:Y:S01]  /*34e0*/  @!P5 IMAD.MOV.U32 R9, RZ, RZ, R7 ;  /* 0x000000ffff09d224 */ /* 0x000fe200078e0007 */
[----:B------:R-:W-:Y:S01]  /*34f0*/  @P5 STS.128 [R2+0xc000], RZ ;  /* 0x00c000ff02005388 */ /* 0x000fe20000000c00 */
[----:B------:R-:W-:Y:S02]  /*3500*/  @!P5 IMAD R13, R0, UR23, R8 ;  /* 0x00000017000ddc24 */ /* 0x000fe4000f8e0208 */
[----:B------:R-:W-:Y:S02]  /*3510*/  IMAD.MOV.U32 R39, RZ, RZ, 0x7f800000 ;  /* 0x7f800000ff277424 */ /* 0x000fe400078e00ff */
[----:B------:R-:W-:-:S02]  /*3520*/  IMAD.MOV.U32 R38, RZ, RZ, 0x7f800000 ;  /* 0x7f800000ff267424 */ /* 0x000fc400078e00ff */
[----:B------:R-:W-:Y:S02]  /*3530*/  VIADD R190, R193, 0x2000 ;  /* 0x00002000c1be7836 */ /* 0x000fe40000000000 */
[----:B------:R-:W-:Y:S02]  /*3540*/  VIADD R184, R192, 0x2000 ;  /* 0x00002000c0b87836 */ /* 0x000fe40000000000 */
[----:B------:R-:W-:Y:S02]  /*3550*/  IMAD.MOV.U32 R185, RZ, RZ, 0x40 ;  /* 0x00000040ffb97424 */ /* 0x000fe400078e00ff */
[----:B------:R-:W-:Y:S01]  /*3560*/  IMAD.MOV.U32 R191, RZ, RZ, 0x20 ;  /* 0x00000020ffbf7424 */ /* 0x000fe200078e00ff */
[----:B------:R-:W-:Y:S01]  /*3570*/  CS2R R126, SRZ ;  /* 0x00000000007e7805 */ /* 0x000fe2000001ff00 */
[----:B------:R-:W-:Y:S01]  /*3580*/  @!P5 IMAD.MOV.U32 R8, RZ, RZ, R6 ;  /* 0x000000ffff08d224 */ /* 0x000fe200078e0006 */
[----:B------:R-:W-:Y:S02]  /*3590*/  CS2R R124, SRZ ;  /* 0x00000000007c7805 */ /* 0x000fe4000001ff00 */
[----:B------:R-:W-:-:S02]  /*35a0*/  CS2R R130, SRZ ;  /* 0x0000000000827805 */ /* 0x000fc4000001ff00 */
[----:B------:R-:W-:Y:S01]  /*35b0*/  CS2R R128, SRZ ;  /* 0x0000000000807805 */ /* 0x000fe2000001ff00 */
[----:B------:R-:W-:Y:S01]  /*35c0*/  @!P5 IMAD.WIDE.U32 R8, R0, UR22, R8 ;  /* 0x000000160008dc25 */ /* 0x000fe2000f8e0008 */
[----:B------:R-:W-:Y:S02]  /*35d0*/  CS2R R122, SRZ ;  /* 0x00000000007a7805 */ /* 0x000fe4000001ff00 */
[----:B------:R-:W-:Y:S02]  /*35e0*/  CS2R R120, SRZ ;  /* 0x0000000000787805 */ /* 0x000fe4000001ff00 */
[----:B------:R-:W-:Y:S01]  /*35f0*/  CS2R R118, SRZ ;  /* 0x0000000000767805 */ /* 0x000fe2000001ff00 */
[----:B------:R-:W-:Y:S01]  /*3600*/  @!P5 IMAD.IADD R10, R9, 0x1, R13 ;  /* 0x00000001090ad824 */ /* 0x000fe200078e020d */
[----:B------:R-:W-:Y:S02]  /*3610*/  @!P5 LEA R20, P6, R8, R20, 0x1 ;  /* 0x000000140814d211 */ /* 0x000fe400078c08ff */
[----:B------:R-:W-:-:S02]  /*3620*/  CS2R R116, SRZ ;  /* 0x0000000000747805 */ /* 0x000fc4000001ff00 */
[----:B------:R-:W-:Y:S02]  /*3630*/  IADD3.X R5, R11, UR49, R5, P0, !PT ;  /* 0x000000310b057c10 */ /* 0x000fe400087fe405 */
[----:B------:R-:W-:Y:S02]  /*3640*/  CS2R R110, SRZ ;  /* 0x00000000006e7805 */ /* 0x000fe4000001ff00 */
[----:B------:R-:W-:Y:S02]  /*3650*/  @!P5 LEA.HI.X R21, R8, R21, R10, 0x1, P6 ;  /* 0x000000150815d211 */ /* 0x000fe400030f0c0a */
[----:B------:R-:W-:Y:S02]  /*3660*/  CS2R R108, SRZ ;  /* 0x00000000006c7805 */ /* 0x000fe4000001ff00 */
[----:B------:R-:W-:Y:S01]  /*3670*/  @!P3 IADD3 R10, P0, R0, 0x40, RZ ;  /* 0x00000040000ab810 */ /* 0x000fe20007f1e0ff */
[----:B------:R-:W-:Y:S01]  /*3680*/  IMAD R9, R22, UR26, RZ ;  /* 0x0000001a16097c24 */ /* 0x000fe2000f8e02ff */
[----:B------:R-:W-:Y:S01]  /*3690*/  CS2R R114, SRZ ;  /* 0x0000000000727805 */ /* 0x000fe2000001ff00 */
[----:B------:R-:W-:Y:S01]  /*36a0*/  IMAD.WIDE.U32 R4, R16, UR26, R4 ;  /* 0x0000001a10047c25 */ /* 0x000fe2000f8e0004 */
[----:B------:R-:W-:Y:S01]  /*36b0*/  @!PT LDS RZ, [RZ] ;  /* 0x00000000fffff984 */ /* 0x000fe20000000800 */
[----:B------:R-:W-:Y:S01]  /*36c0*/  @!PT LDS RZ, [RZ] ;  /* 0x00000000fffff984 */ /* 0x000fe20000000800 */
[----:B------:R-:W-:Y:S01]  /*36d0*/  @!PT LDS RZ, [RZ] ;  /* 0x00000000fffff984 */ /* 0x000fe20000000800 */
[----:B------:R1:W-:Y:S01]  /*36e0*/  @!P5 LDGSTS.E.BYPASS.LTC128B.128 [R2+0xc000], desc[UR8][R20.64] ;  /* 0x0c0000001402dfae */ /* 0x0003e2000b901d48 */
[----:B------:R-:W-:-:S02]  /*36f0*/  CS2R R112, SRZ ;  /* 0x0000000000707805 */ /* 0x000fc4000001ff00 */
[----:B------:R-:W-:Y:S01]  /*3700*/  CS2R R106, SRZ ;  /* 0x00000000006a7805 */ /* 0x000fe2000001ff00 */
[--C-:B------:R-:W-:Y:S01]  /*3710*/  @!P3 IMAD.X R13, RZ, RZ, R33.reuse, P0 ;  /* 0x000000ffff0db224 */ /* 0x100fe200000e0621 */
[----:B------:R-:W-:Y:S02]  /*3720*/  @!P2 IADD3 R11, P0, R0, 0x60, RZ ;  /* 0x00000060000ba810 */ /* 0x000fe40007f1e0ff */
[----:B------:R-:W-:Y:S02]  /*3730*/  CS2R R104, SRZ ;  /* 0x0000000000687805 */ /* 0x000fe4000001ff00 */
[----:B------:R-:W-:Y:S01]  /*3740*/  CS2R R102, SRZ ;  /* 0x0000000000667805 */ /* 0x000fe2000001ff00 */
[----:B------:R-:W-:Y:S01]  /*3750*/  @!P3 IMAD R13, R13, UR22, RZ ;  /* 0x000000160d0dbc24 */ /* 0x000fe2000f8e02ff */
[----:B------:R-:W-:Y:S01]  /*3760*/  CS2R R100, SRZ ;  /* 0x0000000000647805 */ /* 0x000fe2000001ff00 */
[----:B------:R-:W-:Y:S01]  /*3770*/  @!P2 IMAD.X R17, RZ, RZ, R33, P0 ;  /* 0x000000ffff11a224 */ /* 0x000fe200000e0621 */
[----:B------:R-:W-:Y:S01]  /*3780*/  CS2R R94, SRZ ;  /* 0x00000000005e7805 */ /* 0x000fe2000001ff00 */
[----:B------:R-:W-:Y:S01]  /*3790*/  @!P2 IMAD.MOV.U32 R8, RZ, RZ, R6 ;  /* 0x000000ffff08a224 */ /* 0x000fe200078e0006 */
[----:B------:R-:W-:Y:S01]  /*37a0*/  CS2R R92, SRZ ;  /* 0x00000000005c7805 */ /* 0x000fe2000001ff00 */
[----:B------:R-:W-:Y:S01]  /*37b0*/  @!P3 IMAD R22, R10, UR23, R13 ;  /* 0x000000170a16bc24 */ /* 0x000fe2000f8e020d */
[----:B------:R-:W-:Y:S01]  /*37c0*/  CS2R R98, SRZ ;  /* 0x0000000000627805 */ /* 0x000fe2000001ff00 */
[----:B------:R-:W-:Y:S01]  /*37d0*/  @!P2 IMAD R13, R17, UR22, RZ ;  /* 0x00000016110dac24 */ /* 0x000fe2000f8e02ff */
[----:B------:R-:W-:Y:S01]  /*37e0*/  CS2R R96, SRZ ;  /* 0x0000000000607805 */ /* 0x000fe2000001ff00 */
[--C-:B------:R-:W-:Y:S01]  /*37f0*/  @!P4 IMAD.MOV.U32 R14, RZ, RZ, R4.reuse ;  /* 0x000000ffff0ec224 */ /* 0x100fe200078e0004 */
[----:B------:R-:W-:Y:S01]  /*3800*/  CS2R R90, SRZ ;  /* 0x00000000005a7805 */ /* 0x000fe2000001ff00 */
[----:B--2---:R-:W-:Y:S01]  /*3810*/  @!P2 IMAD R23, R11, UR23, R13 ;  /* 0x000000170b17ac24 */ /* 0x004fe2000f8e020d */
[----:B------:R-:W-:Y:S01]  /*3820*/  CS2R R88, SRZ ;  /* 0x0000000000587805 */ /* 0x000fe2000001ff00 */
[--C-:B------:R-:W-:Y:S01]  /*3830*/  @!P3 IMAD.MOV.U32 R18, RZ, RZ, R4.reuse ;  /* 0x000000ffff12b224 */ /* 0x100fe200078e0004 */
[----:B------:R-:W-:Y:S01]  /*3840*/  CS2R R86, SRZ ;  /* 0x0000000000567805 */ /* 0x000fe2000001ff00 */
[----:B------:R-:W-:Y:S01]  /*3850*/  @!P2 IMAD.MOV.U32 R28, RZ, RZ, R4 ;  /* 0x000000ffff1ca224 */ /* 0x000fe200078e0004 */
[----:B------:R-:W-:-:S02]  /*3860*/  CS2R R84, SRZ ;  /* 0x0000000000547805 */ /* 0x000fc4000001ff00 */
[----:B------:R-:W-:Y:S02]  /*3870*/  CS2R R78, SRZ ;  /* 0x00000000004e7805 */ /* 0x000fe4000001ff00 */
[----:B------:R-:W-:Y:S01]  /*3880*/  CS2R R76, SRZ ;  /* 0x00000000004c7805 */ /* 0x000fe2000001ff00 */
[----:B-1----:R-:W1:Y:S01]  /*3890*/  @!P2 LDC.64 R20, c[0x0][0x220] ;  /* 0x00008800ff14ab82 */ /* 0x002e620000000a00 */
[----:B------:R-:W-:Y:S01]  /*38a0*/  @P4 STS.128 [R2+0xd000], RZ ;  /* 0x00d000ff02004388 */ /* 0x000fe20000000c00 */
[----:B------:R-:W-:Y:S02]  /*38b0*/  CS2R R82, SRZ ;  /* 0x0000000000527805 */ /* 0x000fe4000001ff00 */
[----:B------:R-:W-:Y:S02]  /*38c0*/  CS2R R80, SRZ ;  /* 0x0000000000507805 */ /* 0x000fe4000001ff00 */
[----:B------:R-:W-:Y:S01]  /*38d0*/  CS2R R74, SRZ ;  /* 0x00000000004a7805 */ /* 0x000fe2000001ff00 */
[----:B------:R-:W-:Y:S01]  /*38e0*/  @!PT LDS RZ, [RZ] ;  /* 0x00000000fffff984 */ /* 0x000fe20000000800 */
[----:B------:R-:W-:Y:S01]  /*38f0*/  @!PT LDS RZ, [RZ] ;  /* 0x00000000fffff984 */ /* 0x000fe20000000800 */
[----:B------:R-:W-:Y:S01]  /*3900*/  @!PT LDS RZ, [RZ] ;  /* 0x00000000fffff984 */ /* 0x000fe20000000800 */
[----:B------:R-:W-:Y:S01]  /*3910*/  @!P4 LDGSTS.E.BYPASS.LTC128B.128 [R2+0xd000], desc[UR8][R24.64] ;  /* 0x0d0000001802cfae */ /* 0x000fe2000b901d48 */
[----:B------:R-:W-:-:S02]  /*3920*/  CS2R R72, SRZ ;  /* 0x0000000000487805 */ /* 0x000fc4000001ff00 */
[----:B------:R-:W-:Y:S02]  /*3930*/  CS2R R70, SRZ ;  /* 0x0000000000467805 */ /* 0x000fe4000001ff00 */
[----:B------:R-:W-:Y:S01]  /*3940*/  CS2R R68, SRZ ;  /* 0x0000000000447805 */ /* 0x000fe2000001ff00 */
[----:B------:R-:W-:Y:S01]  /*3950*/  @P3 STS.128 [R2+0xe000], RZ ;  /* 0x00e000ff02003388 */ /* 0x000fe20000000c00 */
[----:B---3--:R-:W-:Y:S01]  /*3960*/  VIADD R12, R36, 0x8 ;  /* 0x00000008240c7836 */ /* 0x008fe20000000000 */
[----:B------:R-:W-:-:S04]  /*3970*/  ULDC UR7, c[0x0][0x2ec] ;  /* 0x0000bb0000077ab9 */ /* 0x000fc80000000800 */
[----:B------:R-:W-:Y:S01]  /*3980*/  ISETP.GE.AND P6, PT, R12, UR6, PT ;  /* 0x000000060c007c0c */ /* 0x000fe2000bfc6270 */
[----:B------:R-:W-:-:S04]  /*3990*/  IMAD R12, R16, UR27, R9 ;  /* 0x0000001b100c7c24 */ /* 0x000fc8000f8e0209 */
[----:B------:R-:W-:Y:S01]  /*39a0*/  IMAD.IADD R5, R5, 0x1, R12 ;  /* 0x0000000105057824 */ /* 0x000fe200078e020c */
[----:B------:R-:W-:Y:S01]  /*39b0*/  @!P4 IADD3 R12, P0, R0, 0x20, RZ ;  /* 0x00000020000cc810 */ /* 0x000fe20007f1e0ff */
[--C-:B------:R-:W-:Y:S02]  /*39c0*/  @!P2 IMAD.MOV.U32 R9, RZ, RZ, R7.reuse ;  /* 0x000000ffff09a224 */ /* 0x100fe400078e0007 */
[----:B------:R-:W-:-:S04]  /*39d0*/  @!P3 IMAD.WIDE.U32 R6, R10, UR22, R6 ;  /* 0x000000160a06bc25 */ /* 0x000fc8000f8e0006 */
[----:B------:R-:W-:Y:S01]  /*39e0*/  @!P4 IMAD.X R16, RZ, RZ, R33, P0 ;  /* 0x000000ffff10c224 */ /* 0x000fe200000e0621 */
[----:B------:R-:W-:Y:S01]  /*39f0*/  @!P3 IADD3 R10, P0, R0, 0x40, RZ ;  /* 0x00000040000ab810 */ /* 0x000fe20007f1e0ff */
[----:B------:R-:W-:Y:S02]  /*3a00*/  @!P4 IMAD.MOV.U32 R15, RZ, RZ, R5 ;  /* 0x000000ffff0fc224 */ /* 0x000fe400078e0005 */
[----:B------:R-:W-:Y:S02]  /*3a10*/  @!P4 IMAD R16, R16, UR24, RZ ;  /* 0x000000181010cc24 */ /* 0x000fe4000f8e02ff */
[----:B------:R-:W-:Y:S02]  /*3a20*/  @!P3 IMAD.X R17, RZ, RZ, R33, P0 ;  /* 0x000000ffff11b224 */ /* 0x000fe400000e0621 */
[----:B------:R-:W-:Y:S01]  /*3a30*/  @!P2 IMAD.WIDE.U32 R8, R11, UR22, R8 ;  /* 0x000000160b08ac25 */ /* 0x000fe2000f8e0008 */
[----:B------:R-:W-:Y:S01]  /*3a40*/  SEL R190, R190, R193, !P1 ;  /* 0x000000c1bebe7207 */ /* 0x000fe20004800000 */
[----:B------:R-:W-:-:S02]  /*3a50*/  ULDC UR22, c[0x0][0x2dc] ;  /* 0x0000b70000167ab9 */ /* 0x000fc40000000800 */
[----:B------:R-:W-:Y:S02]  /*3a60*/  @!P3 IMAD.MOV.U32 R19, RZ, RZ, R5 ;  /* 0x000000ffff13b224 */ /* 0x000fe400078e0005 */
[C---:B------:R-:W-:Y:S02]  /*3a70*/  @!P4 IMAD R32, R12.reuse, UR25, R16 ;  /* 0x000000190c20cc24 */ /* 0x040fe4000f8e0210 */
[----:B------:R-:W-:Y:S02]  /*3a80*/  @!P3 IMAD R11, R17, UR24, RZ ;  /* 0x00000018110bbc24 */ /* 0x000fe4000f8e02ff */
[----:B------:R-:W-:Y:S01]  /*3a90*/  @!P4 IMAD.WIDE.U32 R12, R12, UR24, R14 ;  /* 0x000000180c0ccc25 */ /* 0x000fe2000f8e000e */
[----:B------:R-:W-:-:S03]  /*3aa0*/  @!P3 LEA R16, P0, R6, R26, 0x1 ;  /* 0x0000001a0610b211 */ /* 0x000fc600078008ff */
[----:B------:R-:W-:Y:S02]  /*3ab0*/  @!P3 IMAD.IADD R14, R7, 0x1, R22 ;  /* 0x00000001070eb824 */ /* 0x000fe400078e0216 */
[C---:B------:R-:W-:Y:S02]  /*3ac0*/  @!P3 IMAD R26, R10.reuse, UR25, R11 ;  /* 0x000000190a1abc24 */ /* 0x040fe4000f8e020b */
[----:B------:R-:W-:Y:S01]  /*3ad0*/  @!P3 IMAD.WIDE.U32 R10, R10, UR24, R18 ;  /* 0x000000180a0abc25 */ /* 0x000fe2000f8e0012 */
[----:B------:R-:W-:Y:S01]  /*3ae0*/  @!P3 LEA.HI.X R17, R6, R27, R14, 0x1, P0 ;  /* 0x0000001b0611b211 */ /* 0x000fe200000f0c0e */
[----:B------:R-:W2:Y:S02]  /*3af0*/  @!P4 LDC.64 R18, c[0x0][0x220] ;  /* 0x00008800ff12cb82 */ /* 0x000ea40000000a00 */
[----:B------:R-:W-:Y:S02]  /*3b00*/  @!P5 IMAD R7, R33, UR24, RZ ;  /* 0x000000182107dc24 */ /* 0x000fe4000f8e02ff */
[----:B------:R-:W-:Y:S01]  /*3b10*/  @!P2 IMAD.IADD R6, R9, 0x1, R23 ;  /* 0x000000010906a824 */ /* 0x000fe200078e0217 */
[----:B------:R-:W-:Y:S01]  /*3b20*/  @!P2 LEA R14, P0, R8, R34, 0x1 ;  /* 0x00000022080ea211 */ /* 0x000fe200078008ff */
[----:B------:R-:W-:Y:S01]  /*3b30*/  @!P2 IMAD.MOV.U32 R29, RZ, RZ, R5 ;  /* 0x000000ffff1da224 */ /* 0x000fe200078e0005 */
[----:B------:R-:W-:Y:S01]  /*3b40*/  @!PT LDS RZ, [RZ] ;  /* 0x00000000fffff984 */ /* 0x000fe20000000800 */
[----:B------:R-:W-:Y:S01]  /*3b50*/  @!PT LDS RZ, [RZ] ;  /* 0x00000000fffff984 */ /* 0x000fe20000000800 */
[----:B------:R-:W-:Y:S01]  /*3b60*/  @!PT LDS RZ, [RZ] ;  /* 0x00000000fffff984 */ /* 0x000fe20000000800 */
[----:B------:R-:W-:Y:S01]  /*3b70*/  @!P3 LDGSTS.E.BYPASS.LTC128B.128 [R2+0xe000], desc[UR8][R16.64] ;  /* 0x0e0000001002bfae */ /* 0x000fe2000b901d48 */
[----:B------:R-:W3:Y:S01]  /*3b80*/  @!P3 LDC.64 R22, c[0x0][0x220] ;  /* 0x00008800ff16bb82 */ /* 0x000ee20000000a00 */
[----:B------:R-:W-:-:S02]  /*3b90*/  @!P5 IMAD R7, R0, UR25, R7 ;  /* 0x000000190007dc24 */ /* 0x000fc4000f8e0207 */
[----:B------:R-:W-:Y:S01]  /*3ba0*/  @!P5 IMAD.WIDE.U32 R4, R0, UR24, R4 ;  /* 0x000000180004dc25 */ /* 0x000fe2000f8e0004 */
[----:B------:R-:W-:-:S03]  /*3bb0*/  @!P2 LEA.HI.X R15, R8, R35, R6, 0x1, P0 ;  /* 0x00000023080fa211 */ /* 0x000fc600000f0c06 */
[----:B------:R-:W-:Y:S01]  /*3bc0*/  @!P5 IMAD.IADD R5, R5, 0x1, R7 ;  /* 0x000000010505d824 */ /* 0x000fe200078e0207 */
[----:B------:R-:W-:-:S04]  /*3bd0*/  @!P5 LEA R6, P0, R4, R30, 0x1 ;  /* 0x0000001e0406d211 */ /* 0x000fc800078008ff */
[----:B------:R-:W-:Y:S02]  /*3be0*/  @!P5 LEA.HI.X R7, R4, R31, R5, 0x1, P0 ;  /* 0x0000001f0407d211 */ /* 0x000fe400000f0c05 */
[----:B------:R-:W-:Y:S01]  /*3bf0*/  @!P2 IADD3 R0, P0, R0, 0x60, RZ ;  /* 0x000000600000a810 */ /* 0x000fe20007f1e0ff */
[----:B------:R-:W-:Y:S04]  /*3c00*/  @P2 STS.128 [R2+0xf000], RZ ;  /* 0x00f000ff02002388 */ /* 0x000fe80000000c00 */
[----:B------:R-:W-:Y:S01]  /*3c10*/  @!P2 IMAD.X R4, RZ, RZ, R33, P0 ;  /* 0x000000ffff04a224 */ /* 0x000fe200000e0621 */
[----:B------:R-:W-:Y:S01]  /*3c20*/  @!PT LDS RZ, [RZ] ;  /* 0x00000000fffff984 */ /* 0x000fe20000000800 */
[----:B------:R-:W-:Y:S01]  /*3c30*/  @!PT LDS RZ, [RZ] ;  /* 0x00000000fffff984 */ /* 0x000fe20000000800 */
[----:B------:R-:W-:Y:S01]  /*3c40*/  @!PT LDS RZ, [RZ] ;  /* 0x00000000fffff984 */ /* 0x000fe20000000800 */
[----:B------:R2:W-:Y:S04]  /*3c50*/  @!P2 LDGSTS.E.BYPASS.LTC128B.128 [R2+0xf000], desc[UR8][R14.64] ;  /* 0x0f0000000e02afae */ /* 0x0005e8000b901d48 */
[----:B------:R-:W-:Y:S01]  /*3c60*/  @P5 STS.128 [R2+0x10000], RZ ;  /* 0x010000ff02005388 */ /* 0x000fe20000000c00 */
[----:B------:R-:W-:-:S03]  /*3c70*/  @!P2 IMAD R4, R4, UR24, RZ ;  /* 0x000000180404ac24 */ /* 0x000fc6000f8e02ff */
[----:B------:R-:W-:Y:S01]  /*3c80*/  @!PT LDS RZ, [RZ] ;  /* 0x00000000fffff984 */ /* 0x000fe20000000800 */
[----:B------:R-:W-:Y:S01]  /*3c90*/  @!PT LDS RZ, [RZ] ;  /* 0x00000000fffff984 */ /* 0x000fe20000000800 */
[----:B------:R-:W-:Y:S01]  /*3ca0*/  @!PT LDS RZ, [RZ] ;  /* 0x00000000fffff984 */ /* 0x000fe20000000800 */
[----:B------:R4:W-:Y:S01]  /*3cb0*/  @!P5 LDGSTS.E.BYPASS.LTC128B.128 [R2+0x10000], desc[UR8][R6.64] ;  /* 0x100000000602dfae */ /* 0x0009e2000b901d48 */
[----:B---3--:R-:W-:-:S03]  /*3cc0*/  @!P3 LEA R8, P0, R10, R22, 0x1 ;  /* 0x000000160a08b211 */ /* 0x008fc600078008ff */
[----:B------:R-:W-:Y:S01]  /*3cd0*/  @P4 STS.128 [R2+0x11000], RZ ;  /* 0x011000ff02004388 */ /* 0x000fe20000000c00 */
[----:B--2---:R-:W-:Y:S01]  /*3ce0*/  @!P4 LEA R14, P5, R12, R18, 0x1 ;  /* 0x000000120c0ec211 */ /* 0x004fe200078a08ff */
[----:B----4-:R-:W-:Y:S02]  /*3cf0*/  @!P4 IMAD.IADD R6, R13, 0x1, R32 ;  /* 0x000000010d06c824 */ /* 0x010fe400078e0220 */
        /* <DEDUP_REMOVED lines=11> */
[----:B-1----:R-:W-:Y:S01]  /*3db0*/  @!P2 LEA R6, P0, R4, R20, 0x1 ;  /* 0x000000140406a211 */ /* 0x002fe200078008ff */
        /* <DEDUP_REMOVED lines=10> */
[----:B------:R-:W-:Y:S01]  /*3e60*/  ISETP.GE.AND P3, PT, R36, UR6, PT ;  /* 0x0000000624007c0c */ /* 0x000fe2000bf66270 */
[----:B------:R-:W-:Y:S01]  /*3e70*/  ULDC UR6, c[0x0][0x39c] ;  /* 0x0000e70000067ab9 */ /* 0x000fe20000000800 */
[----:B------:R2:W-:Y:S04]  /*3e80*/  @P2 STS.128 [R2+0x13000], RZ ;  /* 0x013000ff02002388 */ /* 0x0005e80000000c00 */
[----:B------:R-:W-:Y:S01]  /*3e90*/  @!PT LDS RZ, [RZ] ;  /* 0x00000000fffff984 */ /* 0x000fe20000000800 */
[----:B------:R-:W-:Y:S01]  /*3ea0*/  @!PT LDS RZ, [RZ] ;  /* 0x00000000fffff984 */ /* 0x000fe20000000800 */
[----:B------:R-:W-:Y:S01]  /*3eb0*/  @!PT LDS RZ, [RZ] ;  /* 0x00000000fffff984 */ /* 0x000fe20000000800 */
[----:B------:R2:W-:Y:S01]  /*3ec0*/  @!P2 LDGSTS.E.BYPASS.LTC128B.128 [R2+0x13000], desc[UR8][R6.64] ;  /* 0x130000000602afae */ /* 0x0005e2000b901d48 */
[----:B------:R-:W-:-:S03]  /*3ed0*/  IADD3 R4, P2, R4, UR14, RZ ;  /* 0x0000000e04047c10 */ /* 0x000fc6000ff5e0ff */
[----:B------:R-:W0:Y:S01]  /*3ee0*/  LDGDEPBAR ;  /* 0x00000000000079af */ /* 0x000e220000000000 */
[----:B-1----:R-:W-:-:S04]  /*3ef0*/  SHF.R.S32.HI R8, RZ, 0x1f, R36 ;  /* 0x0000001fff087819 */ /* 0x002fc80000011424 */
[----:B------:R-:W-:Y:S02]  /*3f00*/  SHF.L.U64.HI R5, R36, 0x2, R8 ;  /* 0x0000000224057819 */ /* 0x000fe40000010208 */
[----:B--2---:R-:W-:Y:S02]  /*3f10*/  SHF.R.S32.HI R2, RZ, 0x1f, R0 ;  /* 0x0000001fff027819 */ /* 0x004fe40000011400 */
[C---:B------:R-:W-:Y:S02]  /*3f20*/  @!P4 LEA R6, P0, R0.reuse, UR14, 0x2 ;  /* 0x0000000e0006cc11 */ /* 0x040fe4000f8010ff */
[----:B------:R-:W-:Y:S02]  /*3f30*/  IADD3.X R5, R5, UR13, RZ, P2, !PT ;  /* 0x0000000d05057c10 */ /* 0x000fe400097fe4ff */
[----:B------:R-:W-:-:S03]  /*3f40*/  @!P4 LEA.HI.X R7, R0, UR13, R2, 0x2, P0 ;  /* 0x0000000d0007cc11 */ /* 0x000fc600080f1402 */
[----:B------:R-:W2:Y:S04]  /*3f50*/  @!P3 LDG.E R41, desc[UR8][R4.64] ;  /* 0x000000080429b981 */ /* 0x000ea8000c1e1900 */
[----:B------:R-:W3:Y:S04]  /*3f60*/  @!P6 LDG.E R40, desc[UR8][R4.64+0x20] ;  /* 0x000020080428e981 */ /* 0x000ee8000c1e1900 */
[----:B------:R1:W4:Y:S04]  /*3f70*/  @!P5 LDG.E R39, desc[UR8][R4.64+0x100] ;  /* 0x000100080427d981 */ /* 0x000328000c1e1900 */
[----:B------:R-:W4:Y:S01]  /*3f80*/  @!P4 LDG.E R38, desc[UR8][R6.64] ;  /* 0x000000080626c981 */ /* 0x000f22000c1e1900 */
[----:B------:R-:W-:-:S02]  /*3f90*/  VIADD R2, R36, 0x1 ;  /* 0x0000000124027836 */ /* 0x000fc40000000000 */
[----:B------:R-:W-:-:S05]  /*3fa0*/  IMAD.U32 R0, RZ, RZ, UR21 ;  /* 0x00000015ff007e24 */ /* 0x000fca000f8e00ff */
[----:B------:R-:W-:Y:S01]  /*3fb0*/  IADD3 R0, R2, UR11, -R0 ;  /* 0x0000000b02007c10 */ /* 0x000fe2000fffe800 */
[----:B------:R-:W-:-:S04]  /*3fc0*/  IMAD.SHL.U32 R2, R36, 0x4, RZ ;  /* 0x0000000424027824 */ /* 0x000fc800078e00ff */
[----:B------:R5:W-:Y:S04]  /*3fd0*/  STL [R1+0x64], R0 ;  /* 0x0000640001007387 */ /* 0x000be80000100800 */
[----:B------:R5:W-:Y:S01]  /*3fe0*/  STL [R1+0x60], R2 ;  /* 0x0000600201007387 */ /* 0x000be20000100800 */
[C---:B-1----:R-:W-:Y:S01]  /*3ff0*/  SHF.L.U64.HI R5, R36.reuse, 0x2, R8 ;  /* 0x0000000224057819 */ /* 0x042fe20000010208 */
[----:B------:R-:W-:Y:S01]  /*4000*/  IMAD.MOV.U32 R4, RZ, RZ, 0x40 ;  /* 0x00000040ff047424 */ /* 0x000fe200078e00ff */
[----:B-----5:R-:W-:Y:S01]  /*4010*/  LOP3.LUT P2, RZ, R37, 0x4, RZ, 0xc0, !PT ;  /* 0x0000000425ff7812 */ /* 0x020fe2000784c0ff */
[----:B------:R-:W-:-:S05]  /*4020*/  VIADD R0, R36, 0xffffff80 ;  /* 0xffffff8024007836 */ /* 0x000fca0000000000 */
[----:B------:R-:W-:-:S04]  /*4030*/  SHF.R.S32.HI R2, RZ, 0x1f, R0 ;  /* 0x0000001fff027819 */ /* 0x000fc80000011400 */
[C---:B------:R-:W-:Y:S01]  /*4040*/  SHF.L.U64.HI R2, R0.reuse, 0x2, R2 ;  /* 0x0000000200027819 */ /* 0x040fe20000010202 */
[----:B------:R-:W-:Y:S01]  /*4050*/  IMAD.SHL.U32 R0, R0, 0x4, RZ ;  /* 0x0000000400007824 */ /* 0x000fe200078e00ff */
[C---:B------:R-:W-:Y:S02]  /*4060*/  LOP3.LUT P3, RZ, R37.reuse, 0x4, RZ, 0xc0, !PT ;  /* 0x0000000425ff7812 */ /* 0x040fe4000786c0ff */
[----:B------:R-:W-:Y:S02]  /*4070*/  LOP3.LUT P0, RZ, R37, 0x2, RZ, 0xc0, !PT ;  /* 0x0000000225ff7812 */ /* 0x000fe4000780c0ff */
[----:B------:R-:W-:Y:S01]  /*4080*/  SEL R184, R184, R192, !P1 ;  /* 0x000000c0b8b87207 */ /* 0x000fe20004800000 */
[----:B------:R-:W-:Y:S01]  /*4090*/  UIADD3 UR21, UR21, 0x80, UR28 ;  /* 0x0000008015157890 */ /* 0x000fe2000fffe01c */
[----:B------:R-:W-:Y:S02]  /*40a0*/  SEL R185, R185, 0xffffffc0, !P3 ;  /* 0xffffffc0b9b97807 */ /* 0x000fe40005800000 */
[----:B------:R-:W-:-:S02]  /*40b0*/  SEL R191, R191, 0xffffffe0, !P0 ;  /* 0xffffffe0bfbf7807 */ /* 0x000fc40004000000 */
[----:B------:R-:W-:Y:S02]  /*40c0*/  LEA R190, R190, UR4, 0x1 ;  /* 0x00000004bebe7c11 */ /* 0x000fe4000f8e08ff */
[----:B------:R-:W-:Y:S01]  /*40d0*/  LEA R184, R184, UR4, 0x1 ;  /* 0x00000004b8b87c11 */ /* 0x000fe2000f8e08ff */
[----:B------:R-:W-:Y:S01]  /*40e0*/  UIADD3 UR21, UR21, -UR11, URZ ;  /* 0x8000000b15157290 */ /* 0x000fe2000fffe03f */
[----:B--2---:R-:W-:Y:S04]  /*40f0*/  STL [R1+0x3c], R41 ;  /* 0x00003c2901007387 */ /* 0x004fe80000100800 */
[----:B---3--:R-:W-:Y:S04]  /*4100*/  STL [R1+0x40], R40 ;  /* 0x0000402801007387 */ /* 0x008fe80000100800 */
[----:B----4-:R-:W-:Y:S04]  /*4110*/  STL [R1+0x34], R39 ;  /* 0x0000342701007387 */ /* 0x010fe80000100800 */
[----:B------:R-:W-:Y:S04]  /*4120*/  STL [R1+0x38], R38 ;  /* 0x0000382601007387 */ /* 0x000fe80000100800 */
[----:B------:R-:W-:Y:S04]  /*4130*/  STL [R1+0x5c], R5 ;  /* 0x00005c0501007387 */ /* 0x000fe80000100800 */
[----:B------:R-:W-:Y:S04]  /*4140*/  STL [R1+0x58], R2 ;  /* 0x0000580201007387 */ /* 0x000fe80000100800 */
[----:B------:R1:W-:Y:S02]  /*4150*/  STL [R1+0x54], R0 ;  /* 0x0000540001007387 */ /* 0x0003e40000100800 */
[----:B-1----:R-:W-:-:S05]  /*4160*/  SEL R0, R4, 0xffffffc0, !P2 ;  /* 0xffffffc004007807 */ /* 0x002fca0005000000 */
[----:B------:R1:W-:Y:S02]  /*4170*/  STL [R1+0x50], R0 ;  /* 0x0000500001007387 */ /* 0x0003e40000100800 */
.L_x_1072:
        /* <DEDUP_REMOVED lines=176> */
[----:B------:R1:W-:Y:S01]  /*4c80*/  MUFU.TANH R93, R17 ;  /* 0x00000011005d7308 */ /* 0x0003e20000002400 */
        /* <DEDUP_REMOVED lines=24> */
[----:B-1----:R-:W-:Y:S01]  /*4e10*/  MOV R17, R226 ;  /* 0x000000e200117202 */ /* 0x002fe20000000f00 */
[----:B----4-:R-:W-:Y:S01]  /*4e20*/  IMAD.MOV.U32 R18, RZ, RZ, R225 ;  /* 0x000000ffff127224 */ /* 0x010fe200078e00e1 */
[----:B------:R-:W-:Y:S01]  /*4e30*/  @!P0 ISETP.GE.AND P4, PT, R2, R10, PT ;  /* 0x0000000a0200820c */ /* 0x000fe20003f86270 */
[----:B------:R-:W-:Y:S01]  /*4e40*/  FMUL.FTZ R25, R25, UR6 ;  /* 0x0000000619197c20 */ /* 0x000fe20008410000 */
[----:B------:R-:W-:Y:S01]  /*4e50*/  FMUL.FTZ R26, R26, UR6 ;  /* 0x000000061a1a7c20 */ /* 0x000fe20008410000 */
        /* <DEDUP_REMOVED lines=17> */
[----:B------:R3:W-:Y:S01]  /*4f70*/  MUFU.TANH R92, R20 ;  /* 0x00000014005c7308 */ /* 0x0007e20000002400 */
[----:B-1----:R-:W-:Y:S01]  /*4f80*/  FFMA.FTZ R4, R5, UR7, -R11 ;  /* 0x0000000705047c23 */ /* 0x002fe2000801080b */
[----:B------:R-:W-:Y:S08]  /*4f90*/  IMAD.MOV.U32 R5, RZ, RZ, R227 ;  /* 0x000000ffff057224 */ /* 0x000ff000078e00e3 */
[----:B------:R-:W-:Y:S10]  /*4fa0*/  MUFU.TANH R87, R33 ;  /* 0x0000002100577308 */ /* 0x000ff40000002400 */
[----:B------:R1:W-:Y:S01]  /*4fb0*/  MUFU.EX2 R3, R4 ;  /* 0x0000000400037308 */ /* 0x0003e20000000800 */
[----:B---3--:R-:W3:Y:S09]  /*4fc0*/  LDL R20, [R1+0x20] ;  /* 0x0000200001147983 */ /* 0x008ef20000100800 */
[----:B------:R-:W-:Y:S10]  /*4fd0*/  MUFU.TANH R167, R34 ;  /* 0x0000002200a77308 */ /* 0x000ff40000002400 */
[----:B------:R4:W-:Y:S01]  /*4fe0*/  MUFU.TANH R91, R21 ;  /* 0x00000015005b7308 */ /* 0x0009e20000002400 */
[----:B-1----:R-:W-:Y:S01]  /*4ff0*/  IMAD.MOV.U32 R4, RZ, RZ, R211 ;  /* 0x000000ffff047224 */ /* 0x002fe200078e00d3 */
[----:B------:R-:W-:Y:S08]  /*5000*/  @!P0 FSEL R4, R211, -INF , !P1 ;  /* 0xff800000d3048808 */ /* 0x000ff00004800000 */
[----:B------:R-:W-:Y:S10]  /*5010*/  MUFU.TANH R166, R35 ;  /* 0x0000002300a67308 */ /* 0x000ff40000002400 */
[----:B------:R1:W-:Y:S01]  /*5020*/  MUFU.TANH R171, R22 ;  /* 0x0000001600ab7308 */ /* 0x0003e20000002400 */
[----:B----4-:R-:W4:Y:S09]  /*5030*/  LDL R21, [R1+0x24] ;  /* 0x0000240001157983 */ /* 0x010f320000100800 */
[----:B------:R1:W-:Y:S10]  /*5040*/  MUFU.TANH R170, R23 ;  /* 0x0000001700aa7308 */ /* 0x0003f40000002400 */
[----:B------:R-:W-:Y:S01]  /*5050*/  MUFU.TANH R200, R25 ;  /* 0x0000001900c87308 */ /* 0x000fe20000002400 */
[----:B-1----:R-:W3:Y:S09]  /*5060*/  LDL R22, [R1+0x14] ;  /* 0x0000140001167983 */ /* 0x002ef20000100800 */
[----:B------:R-:W-:Y:S01]  /*5070*/  MUFU.TANH R219, R26 ;  /* 0x0000001a00db7308 */ /* 0x000fe20000002400 */
[----:B------:R-:W4:Y:S09]  /*5080*/  LDL R23, [R1+0xc] ;  /* 0x00000c0001177983 */ /* 0x000f320000100800 */
[----:B------:R-:W-:Y:S10]  /*5090*/  MUFU.TANH R218, R27 ;  /* 0x0000001b00da7308 */ /* 0x000ff40000002400 */
[----:B------:R-:W-:Y:S10]  /*50a0*/  MUFU.TANH R215, R30 ;  /* 0x0000001e00d77308 */ /* 0x000ff40000002400 */
        /* <DEDUP_REMOVED lines=32> */
[----:B--2---:R-:W-:Y:S01]  /*52b0*/  STL [R1], R24 ;  /* 0x0000001801007387 */ /* 0x004fe20000100800 */
[----:B------:R-:W-:Y:S07]  /*52c0*/  MOV R5, R207 ;  /* 0x000000cf00057202 */ /* 0x000fee0000000f00 */
[----:B------:R1:W-:Y:S01]  /*52d0*/  MUFU.EX2 R252, R4 ;  /* 0x0000000400fc7308 */ /* 0x0003e20000000800 */
[----:B------:R-:W-:Y:S02]  /*52e0*/  @!P0 FSEL R5, R207, -INF , !P1 ;  /* 0xff800000cf058808 */ /* 0x000fe40004800000 */
[----:B------:R-:W-:Y:S03]  /*52f0*/  @!P0 ISETP.GE.AND P1, PT, R15, R10, PT ;  /* 0x0000000a0f00820c */ /* 0x000fe60003f26270 */
[--C-:B------:R-:W-:Y:S04]  /*5300*/  FFMA.FTZ R5, R5, UR7, -R8.reuse ;  /* 0x0000000705057c23 */ /* 0x100fe80008010808 */
[----:B------:R2:W-:Y:S01]  /*5310*/  MUFU.EX2 R243, R5 ;  /* 0x0000000500f37308 */ /* 0x0005e20000000800 */
[----:B-1----:R-:W-:Y:S02]  /*5320*/  MOV R4, R206 ;  /* 0x000000ce00047202 */ /* 0x002fe40000000f00 */
[----:B------:R-:W-:Y:S02]  /*5330*/  @!P0 FSEL R4, R206, -INF , !P1 ;  /* 0xff800000ce048808 */ /* 0x000fe40004800000 */
[----:B------:R-:W-:Y:S03]  /*5340*/  @!P0 ISETP.GE.AND P1, PT, R15, R9, PT ;  /* 0x000000090f00820c */ /* 0x000fe60003f26270 */
[----:B------:R-:W-:Y:S01]  /*5350*/  FFMA.FTZ R19, R4, UR7, -R8 ;  /* 0x0000000704137c23 */ /* 0x000fe20008010808 */
[----:B------:R-:W-:Y:S02]  /*5360*/  @!P0 FSEL R18, R225, -INF , !P1 ;  /* 0xff800000e1128808 */ /* 0x000fe40004800000 */
[----:B------:R-:W-:Y:S01]  /*5370*/  @!P0 ISETP.GE.AND P1, PT, R16, R14, PT ;  /* 0x0000000e1000820c */ /* 0x000fe20003f26270 */
[----:B------:R-:W-:Y:S01]  /*5380*/  MUFU.EX2 R242, R19 ;  /* 0x0000001300f27308 */ /* 0x000fe20000000800 */
[----:B--2---:R-:W1:Y:S01]  /*5390*/  LDSM.16.M88.4 R4, [R188+0x1000] ;  /* 0x00100000bc04783b */ /* 0x004e620000000200 */
        /* <DEDUP_REMOVED lines=115> */
[----:B--2---:R-:W1:Y:S01]  /*5ad0*/  LDSM.16.M88.4 R4, [R188+0x1800] ;  /* 0x00180000bc04783b */ /* 0x004e620000000200 */
[-C--:B------:R-:W-:Y:S01]  /*5ae0*/  @!P0 ISETP.GE.AND P1, PT, R16, R14.reuse, PT ;  /* 0x0000000e1000820c */ /* 0x080fe20003f26270 */
        /* <DEDUP_REMOVED lines=17> */
[----:B----4-:R-:W-:Y:S02]  /*5c00*/  @!P0 IADD3 R16, R0, 0x20, RZ ;  /* 0x0000002000108810 */ /* 0x010fe40007ffe0ff */
        /* <DEDUP_REMOVED lines=17> */
[----:B----4-:R-:W-:Y:S02]  /*5d20*/  @!P0 VIADD R15, R0, 0x21 ;  /* 0x00000021000f8836 */ /* 0x010fe40000000000 */
        /* <DEDUP_REMOVED lines=44> */
[----:B------:R-:W-:Y:S05]  /*5ff0*/  @!P0 ISETP.GE.AND P2, PT, R5, R9, PT ;  /* 0x000000090500820c */ /* 0x000fea0003f46270 */
[----:B------:R-:W3:Y:S10]  /*6000*/  MUFU.TANH R162, R56 ;  /* 0x0000003800a27308 */ /* 0x000ef40000002400 */
[----:B------:R-:W3:Y:S01]  /*6010*/  MUFU.TANH R159, R60 ;  /* 0x0000003c009f7308 */ /* 0x000ee20000002400 */
[----:B----4-:R-:W-:Y:S02]  /*6020*/  MOV R4, R183 ;  /* 0x000000b700047202 */ /* 0x010fe40000000f00 */
[----:B------:R-:W-:Y:S02]  /*6030*/  @!P0 FSEL R4, R183, -INF , !P1 ;  /* 0xff800000b7048808 */ /* 0x000fe40004800000 */
[C---:B------:R-:W-:Y:S03]  /*6040*/  @!P0 ISETP.GE.AND P1, PT, R15.reuse, R10, PT ;  /* 0x0000000a0f00820c */ /* 0x040fe60003f26270 */
        /* <DEDUP_REMOVED lines=34> */
[--C-:B---3--:R-:W-:Y:S01]  /*6270*/  FFMA.FTZ R6, R7, UR7, -R2.reuse ;  /* 0x0000000707067c23 */ /* 0x108fe20008010802 */
        /* <DEDUP_REMOVED lines=275> */
[C---:B------:R-:W-:Y:S06]  /*73b0*/  FADD.FTZ R21, -R144.reuse, R21 ;  /* 0x0000001590157221 */ /* 0x040fec0000010100 */
[C---:B------:R-:W-:Y:S01]  /*73c0*/  FADD.FTZ R32, -R144.reuse, R32 ;  /* 0x0000002090207221 */ /* 0x040fe20000010100 */
[C---:B------:R-:W-:Y:S01]  /*73d0*/  FADD.FTZ R33, -R144.reuse, R33 ;  /* 0x0000002190217221 */ /* 0x040fe20000010100 */
[----:B------:R2:W5:Y:S01]  /*73e0*/  LDL.LU R100, [R1+0x134] ;  /* 0x0001340001647983 */ /* 0x0005620000300800 */
[----:B------:R-:W-:Y:S03]  /*73f0*/  FMUL.FTZ R5, R5, UR6 ;  /* 0x0000000605057c20 */ /* 0x000fe60008410000 */
[----:B------:R2:W5:Y:S01]  /*7400*/  LDL.LU R99, [R1+0x130] ;  /* 0x0001300001637983 */ /* 0x0005620000300800 */
[----:B------:R-:W-:Y:S03]  /*7410*/  FMUL.FTZ R5, R151, R5 ;  /* 0x0000000597057220 */ /* 0x000fe60000410000 */
[----:B------:R2:W5:Y:S01]  /*7420*/  LDG.E R0, desc[UR8][R146.64+0x120] ;  /* 0x0001200892007981 */ /* 0x000562000c1e1900 */
[-C--:B-1----:R-:W-:Y:S03]  /*7430*/  HMMA.16816.F32 R36, R132, R136.reuse, R36 ;  /* 0x000000888424723c */ /* 0x082fe60000001824 */
[----:B------:R-:W-:Y:S03]  /*7440*/  F2FP.F16.F32.PACK_AB R5, R5, R145 ;  /* 0x000000910505723e */ /* 0x000fe600000000ff */
        /* <DEDUP_REMOVED lines=8> */
[----:B------:R-:W-:Y:S01]  /*74d0*/  FADD.FTZ R52, -R144, R52 ;  /* 0x0000003490347221 */ /* 0x000fe20000010100 */
[----:B------:R-:W-:Y:S01]  /*74e0*/  FMUL.FTZ R132, R98, R16 ;  /* 0x0000001062847220 */ /* 0x000fe20000410000 */
[----:B------:R-:W-:Y:S01]  /*74f0*/  FMUL.FTZ R133, R97, R17 ;  /* 0x0000001161857220 */ /* 0x000fe20000410000 */
[----:B------:R2:W5:Y:S02]  /*7500*/  LDL.LU R98, [R1+0x12c] ;  /* 0x00012c0001627983 */ /* 0x0005640000300800 */
[----:B------:R-:W-:Y:S01]  /*7510*/  FMUL.FTZ R134, R96, R20 ;  /* 0x0000001460867220 */ /* 0x000fe20000410000 */
[----:B------:R-:W-:Y:S01]  /*7520*/  FMUL.FTZ R135, R95, R21 ;  /* 0x000000155f877220 */ /* 0x000fe20000410000 */
[----:B------:R2:W5:Y:S01]  /*7530*/  LDL.LU R97, [R1+0x128] ;  /* 0x0001280001617983 */ /* 0x0005620000300800 */
[----:B------:R-:W-:Y:S01]  /*7540*/  FFMA.FTZ R16, -R94, R94, 1 ;  /* 0x3f8000005e107423 */ /* 0x000fe2000001015e */
[----:B------:R-:W-:Y:S01]  /*7550*/  FFMA.FTZ R21, -R92, R92, 1 ;  /* 0x3f8000005c157423 */ /* 0x000fe2000001015c */
[----:B------:R-:W-:Y:S01]  /*7560*/  FFMA.FTZ R17, -R91, R91, 1 ;  /* 0x3f8000005b117423 */ /* 0x000fe2000001015b */
        /* <DEDUP_REMOVED lines=10> */
[----:B------:R-:W-:Y:S01]  /*7610*/  FFMA.FTZ R133, -R88, R88, 1 ;  /* 0x3f80000058857423 */ /* 0x000fe20000010158 */
[----:B------:R-:W-:Y:S01]  /*7620*/  FADD.FTZ R134, -R144, R53 ;  /* 0x0000003590867221 */ /* 0x000fe20000010100 */
[----:B------:R2:W5:Y:S01]  /*7630*/  LDL.LU R93, [R1+0x118] ;  /* 0x00011800015d7983 */ /* 0x0005620000300800 */
[----:B------:R-:W-:Y:S01]  /*7640*/  FMUL.FTZ R53, R78, R52 ;  /* 0x000000344e357220 */ /* 0x000fe20000410000 */
[----:B------:R-:W-:Y:S01]  /*7650*/  F2FP.F16.F32.PACK_AB R135, R17, R21 ;  /* 0x000000151187723e */ /* 0x000fe200000000ff */
[----:B------:R-:W-:Y:S01]  /*7660*/  FMUL.FTZ R17, R90, R32 ;  /* 0x000000205a117220 */ /* 0x000fe20000410000 */
[----:B------:R2:W5:Y:S01]  /*7670*/  LDL.LU R92, [R1+0x114] ;  /* 0x00011400015c7983 */ /* 0x0005620000300800 */
[----:B------:R-:W-:Y:S01]  /*7680*/  FMUL.FTZ R21, R89, R33 ;  /* 0x0000002159157220 */ /* 0x000fe20000410000 */
[----:B------:R-:W-:Y:S01]  /*7690*/  FMUL.FTZ R134, R77, R134 ;  /* 0x000000864d867220 */ /* 0x000fe20000410000 */
[----:B------:R-:W-:Y:S01]  /*76a0*/  FADD.FTZ R32, -R144, R36 ;  /* 0x0000002490207221 */ /* 0x000fe20000010100 */
[----:B------:R2:W5:Y:S01]  /*76b0*/  LDL.LU R91, [R1+0x110] ;  /* 0x00011000015b7983 */ /* 0x0005620000300800 */
[----:B------:R-:W-:Y:S01]  /*76c0*/  FFMA.FTZ R36, -R80, R80, 1 ;  /* 0x3f80000050247423 */ /* 0x000fe20000010150 */
[----:B------:R-:W-:Y:S01]  /*76d0*/  FADD.FTZ R33, -R144, R37 ;  /* 0x0000002590217221 */ /* 0x000fe20000010100 */
[----:B------:R-:W-:Y:S01]  /*76e0*/  FMUL.FTZ R32, R86, R32 ;  /* 0x0000002056207220 */ /* 0x000fe20000410000 */
        /* <DEDUP_REMOVED lines=10> */
[----:B------:R-:W-:Y:S01]  /*7790*/  FFMA.FTZ R132, -R87, R87, 1 ;  /* 0x3f80000057847423 */ /* 0x000fe20000010157 */
[----:B------:R-:W-:Y:S01]  /*77a0*/  FMUL.FTZ R37, R33, R37 ;  /* 0x0000002521257220 */ /* 0x000fe20000410000 */
[----:B------:R2:W5:Y:S01]  /*77b0*/  LDL.LU R87, [R1+0x100] ;  /* 0x0001000001577983 */ /* 0x0005620000300800 */
[----:B------:R-:W-:Y:S01]  /*77c0*/  FFMA.FTZ R33, -R79, R79, 1 ;  /* 0x3f8000004f217423 */ /* 0x000fe2000001014f */
[----:B------:R-:W-:Y:S01]  /*77d0*/  F2FP.F16.F32.PACK_AB R20, R20, R16 ;  /* 0x000000101414723e */ /* 0x000fe200000000ff */
[----:B------:R-:W-:Y:S01]  /*77e0*/  FFMA.FTZ R16, -R84, R84, 1 ;  /* 0x3f80000054107423 */ /* 0x000fe20000010154 */
[----:B------:R2:W5:Y:S01]  /*77f0*/  LDL.LU R86, [R1+0xfc] ;  /* 0x0000fc0001567983 */ /* 0x0005620000300800 */
[----:B------:R-:W-:Y:S01]  /*7800*/  FMUL.FTZ R36, R36, UR6 ;  /* 0x0000000624247c20 */ /* 0x000fe20008410000 */
[----:B------:R-:W-:Y:S01]  /*7810*/  FMUL.FTZ R33, R33, UR6 ;  /* 0x0000000621217c20 */ /* 0x000fe20008410000 */
[----:B------:R-:W-:Y:S01]  /*7820*/  FMUL.FTZ R16, R16, UR6 ;  /* 0x0000000610107c20 */ /* 0x000fe20008410000 */
[----:B------:R2:W5:Y:S01]  /*7830*/  LDL.LU R85, [R1+0xf8] ;  /* 0x0000f80001557983 */ /* 0x0005620000300800 */
[----:B------:R-:W-:Y:S01]  /*7840*/  FMUL.FTZ R132, R132, UR6 ;  /* 0x0000000684847c20 */ /* 0x000fe20008410000 */
[----:B------:R-:W-:Y:S02]  /*7850*/  FMUL.FTZ R133, R133, UR6 ;  /* 0x0000000685857c20 */ /* 0x000fe40008410000 */
[----:B------:R2:W5:Y:S01]  /*7860*/  LDL.LU R84, [R1+0xf4] ;  /* 0x0000f40001547983 */ /* 0x0005620000300800 */
[----:B------:R-:W-:Y:S01]  /*7870*/  FMUL.FTZ R132, R21, R132 ;  /* 0x0000008415847220 */ /* 0x000fe20000410000 */
[----:B------:R-:W-:Y:S01]  /*7880*/  FADD.FTZ R21, -R144, R48 ;  /* 0x0000003090157221 */ /* 0x000fe20000010100 */
[----:B------:R-:W-:Y:S01]  /*7890*/  FMUL.FTZ R48, R32, R16 ;  /* 0x0000001020307220 */ /* 0x000fe20000410000 */
[----:B------:R2:W5:Y:S01]  /*78a0*/  LDL.LU R83, [R1+0xf0] ;  /* 0x0000f00001537983 */ /* 0x0005620000300800 */
[----:B------:R-:W-:Y:S01]  /*78b0*/  FMUL.FTZ R133, R17, R133 ;  /* 0x0000008511857220 */ /* 0x000fe20000410000 */
[----:B------:R-:W-:Y:S01]  /*78c0*/  FMUL.FTZ R16, R82, R21 ;  /* 0x0000001552107220 */ /* 0x000fe20000410000 */
[C---:B------:R-:W-:Y:S01]  /*78d0*/  FADD.FTZ R17, -R144.reuse, R49 ;  /* 0x0000003190117221 */ /* 0x040fe20000010100 */
[----:B------:R2:W5:Y:S01]  /*78e0*/  LDL.LU R82, [R1+0xec] ;  /* 0x0000ec0001527983 */ /* 0x0005620000300800 */
[----:B------:R-:W-:Y:S01]  /*78f0*/  FADD.FTZ R49, -R144, R64 ;  /* 0x0000004090317221 */ /* 0x000fe20000010100 */
[----:B------:R-:W-:Y:S01]  /*7900*/  FFMA.FTZ R32, -R74, R74, 1 ;  /* 0x3f8000004a207423 */ /* 0x000fe2000001014a */
[----:B------:R-:W-:Y:S01]  /*7910*/  FMUL.FTZ R17, R81, R17 ;  /* 0x0000001151117220 */ /* 0x000fe20000410000 */
[----:B------:R-:W-:Y:S01]  /*7920*/  FFMA.FTZ R21, -R73, R73, 1 ;  /* 0x3f80000049157423 */ /* 0x000fe20000010149 */
[----:B------:R2:W5:Y:S01]  /*7930*/  LDL.LU R81, [R1+0xe8] ;  /* 0x0000e80001517983 */ /* 0x0005620000300800 */
[----:B------:R-:W-:Y:S01]  /*7940*/  FMUL.FTZ R49, R76, R49 ;  /* 0x000000314c317220 */ /* 0x000fe20000410000 */
[----:B------:R-:W-:Y:S01]  /*7950*/  FMUL.FTZ R36, R16, R36 ;  /* 0x0000002410247220 */ /* 0x000fe20000410000 */
[----:B------:R-:W-:Y:S01]  /*7960*/  FFMA.FTZ R16, -R71, R71, 1 ;  /* 0x3f80000047107423 */ /* 0x000fe20000010147 */
[----:B------:R2:W5:Y:S01]  /*7970*/  LDL.LU R80, [R1+0xe4] ;  /* 0x0000e40001507983 */ /* 0x0005620000300800 */
[----:B------:R-:W-:Y:S01]  /*7980*/  FMUL.FTZ R33, R17, R33 ;  /* 0x0000002111217220 */ /* 0x000fe20000410000 */
[----:B------:R-:W-:Y:S01]  /*7990*/  FFMA.FTZ R17, -R72, R72, 1 ;  /* 0x3f80000048117423 */ /* 0x000fe20000010148 */
[----:B------:R-:W-:Y:S01]  /*79a0*/  FMUL.FTZ R32, R32, UR6 ;  /* 0x0000000620207c20 */ /* 0x000fe20008410000 */
[----:B------:R2:W5:Y:S01]  /*79b0*/  LDL.LU R79, [R1+0xe0] ;  /* 0x0000e000014f7983 */ /* 0x0005620000300800 */
[----:B------:R-:W-:Y:S01]  /*79c0*/  FMUL.FTZ R21, R21, UR6 ;  /* 0x0000000615157c20 */ /* 0x000fe20008410000 */
[----:B------:R-:W-:Y:S01]  /*79d0*/  FMUL.FTZ R16, R16, UR6 ;  /* 0x0000000610107c20 */ /* 0x000fe20008410000 */
[----:B------:R-:W-:Y:S01]  /*79e0*/  FMUL.FTZ R32, R53, R32 ;  /* 0x0000002035207220 */ /* 0x000fe20000410000 */
[----:B------:R2:W5:Y:S01]  /*79f0*/  LDL.LU R78, [R1+0xdc] ;  /* 0x0000dc00014e7983 */ /* 0x0005620000300800 */
[----:B------:R-:W-:Y:S01]  /*7a00*/  FMUL.FTZ R21, R134, R21 ;  /* 0x0000001586157220 */ /* 0x000fe20000410000 */
[----:B------:R-:W-:Y:S01]  /*7a10*/  FMUL.FTZ R16, R52, R16 ;  /* 0x0000001034107220 */ /* 0x000fe20000410000 */
[----:B------:R-:W-:Y:S01]  /*7a20*/  F2FP.F16.F32.PACK_AB R52, R33, R36 ;  /* 0x000000242134723e */ /* 0x000fe200000000ff */
[----:B------:R2:W5:Y:S01]  /*7a30*/  LDL.LU R77, [R1+0xd8] ;  /* 0x0000d800014d7983 */ /* 0x0005620000300800 */
[----:B------:R-:W-:Y:S01]  /*7a40*/  FFMA.FTZ R33, -R70, R70, 1 ;  /* 0x3f80000046217423 */ /* 0x000fe20000010146 */
[----:B------:R-:W-:Y:S01]  /*7a50*/  FMUL.FTZ R17, R17, UR6 ;  /* 0x0000000611117c20 */ /* 0x000fe20008410000 */
[----:B------:R-:W-:Y:S01]  /*7a60*/  F2FP.F16.F32.PACK_AB R53, R37, R48 ;  /* 0x000000302535723e */ /* 0x000fe200000000ff */
[----:B------:R2:W5:Y:S01]  /*7a70*/  LDL.LU R76, [R1+0xd4] ;  /* 0x0000d400014c7983 */ /* 0x0005620000300800 */
[----:B------:R-:W-:Y:S01]  /*7a80*/  F2FP.F16.F32.PACK_AB R132, R132, R133 ;  /* 0x000000858484723e */ /* 0x000fe200000000ff */
[----:B------:R-:W-:Y:S01]  /*7a90*/  FMUL.FTZ R17, R49, R17 ;  /* 0x0000001131117220 */ /* 0x000fe20000410000 */
[----:B------:R-:W-:Y:S01]  /*7aa0*/  F2FP.F16.F32.PACK_AB R49, R21, R32 ;  /* 0x000000201531723e */ /* 0x000fe200000000ff */
[----:B------:R2:W5:Y:S01]  /*7ab0*/  LDL.LU R75, [R1+0xd0] ;  /* 0x0000d000014b7983 */ /* 0x0005620000300800 */
[----:B------:R-:W-:Y:S01]  /*7ac0*/  FFMA.FTZ R21, -R69, R69, 1 ;  /* 0x3f80000045157423 */ /* 0x000fe20000010145 */
[----:B------:R-:W-:Y:S01]  /*7ad0*/  FMUL.FTZ R33, R33, UR6 ;  /* 0x0000000621217c20 */ /* 0x000fe20008410000 */
[----:B------:R-:W-:Y:S01]  /*7ae0*/  F2FP.F16.F32.PACK_AB R48, R16, R17 ;  /* 0x000000111030723e */ /* 0x000fe200000000ff */
[----:B------:R2:W5:Y:S01]  /*7af0*/  LDL.LU R74, [R1+0xcc] ;  /* 0x0000cc00014a7983 */ /* 0x0005620000300800 */
[----:B------:R-:W-:Y:S03]  /*7b00*/  FMUL.FTZ R21, R21, UR6 ;  /* 0x0000000615157c20 */ /* 0x000fe60008410000 */
        /* <DEDUP_REMOVED lines=14> */
[----:B------:R-:W-:Y:S02]  /*7bf0*/  ULOP3.LUT UR12, UR10, 0x1, URZ, 0xc0, !UPT ;  /* 0x000000010a0c7892 */ /* 0x000fe4000f8ec03f */
[----:B------:R-:W4:Y:S01]  /*7c00*/  LDL.LU R64, [R1+0x4c] ;  /* 0x00004c0001407983 */ /* 0x000f220000300800 */
[----:B------:R-:W-:Y:S01]  /*7c10*/  UMOV UR18, 0xffffc000 ;  /* 0xffffc00000127882 */ /* 0x000fe20000000000 */
[----:B------:R-:W-:Y:S02]  /*7c20*/  UISETP.NE.U32.AND UP0, UPT, UR12, 0x1, UPT ;  /* 0x000000010c00788c */ /* 0x000fe4000bf05070 */
[----:B------:R-:W2:Y:S02]  /*7c30*/  LDL.LU R65, [R1+0x4] ;  /* 0x0000040001417983 */ /* 0x000ea40000300800 */
[----:B------:R-:W-:Y:S06]  /*7c40*/  USEL UR12, UR18, 0x4000, !UP0 ;  /* 0x00004000120c7887 */ /* 0x000fec000c000000 */
[----:B------:R-:W-:Y:S01]  /*7c50*/  IADD3 R190, R190, UR12, RZ ;  /* 0x0000000cbebe7c10 */ /* 0x000fe2000fffe0ff */
[----:B--2---:R-:W-:Y:S01]  /*7c60*/  VIADD R65, R65, UR12 ;  /* 0x0000000c41417c36 */ /* 0x004fe20008000000 */
[----:B---3--:R-:W-:Y:S01]  /*7c70*/  MOV R7, R136 ;  /* 0x0000008800077202 */ /* 0x008fe20000000f00 */
[----:B----4-:R-:W-:Y:S02]  /*7c80*/  IMAD.MOV.U32 R6, RZ, RZ, R64 ;  /* 0x000000ffff067224 */ /* 0x010fe400078e0040 */
[C---:B-1----:R-:W-:Y:S02]  /*7c90*/  IMAD.U32 R16, R37.reuse, -0x80, RZ ;  /* 0xffffff8025107824 */ /* 0x042fe400078e00ff */
[C---:B------:R-:W-:Y:S03]  /*7ca0*/  IMAD.SHL.U32 R64, R37.reuse, 0x40, RZ ;  /* 0x0000004025407824 */ /* 0x040fe600078e00ff */
[C---:B------:R-:W-:Y:S02]  /*7cb0*/  LEA R17, P1, R16.reuse, R6, 0x1 ;  /* 0x0000000610117211 */ /* 0x040fe400078208ff */
[----:B------:R-:W1:Y:S02]  /*7cc0*/  LDC R6, c[0x0][0x244] ;  /* 0x00009100ff067b82 */ /* 0x000e640000000800 */
[----:B------:R-:W-:Y:S01]  /*7cd0*/  LEA.HI.X.SX32 R133, R16, R7, 0x1, P1 ;  /* 0x0000000710857211 */ /* 0x000fe200008f0eff */
[----:B------:R2:W-:Y:S01]  /*7ce0*/  STL [R1+0x4c], R17 ;  /* 0x00004c1101007387 */ /* 0x0005e20000100800 */
[----:B------:R-:W-:Y:S03]  /*7cf0*/  MOV R16, R17 ;  /* 0x0000001100107202 */ /* 0x000fe60000000f00 */
[----:B------:R3:W-:Y:S04]  /*7d00*/  STL [R1+0x44], R133 ;  /* 0x0000448501007387 */ /* 0x0007e80000100800 */
[----:B------:R3:W-:Y:S01]  /*7d10*/  STL [R1+0x4], R65 ;  /* 0x0000044101007387 */ /* 0x0007e20000100800 */
[----:B-1----:R-:W-:Y:S02]  /*7d20*/  SHF.L.U64.HI R37, R37, 0x6, R6 ;  /* 0x0000000625257819 */ /* 0x002fe40000010206 */
[-C--:B------:R-:W-:Y:S01]  /*7d30*/  IADD3 R6, P1, R16, R64.reuse, RZ ;  /* 0x0000004010067210 */ /* 0x080fe20007f3e0ff */
[----:B--2---:R-:W-:Y:S04]  /*7d40*/  IMAD.MOV.U32 R17, RZ, RZ, R133 ;  /* 0x000000ffff117224 */ /* 0x004fe800078e0085 */
[--C-:B------:R-:W-:Y:S01]  /*7d50*/  IMAD.X R7, R17, 0x1, R37.reuse, P1 ;  /* 0x0000000111077824 */ /* 0x100fe200008e0625 */
[----:B------:R-:W-:Y:S01]  /*7d60*/  @!PT LDS RZ, [RZ] ;  /* 0x00000000fffff984 */ /* 0x000fe20000000800 */
[----:B------:R-:W-:Y:S01]  /*7d70*/  @!PT LDS RZ, [RZ] ;  /* 0x00000000fffff984 */ /* 0x000fe20000000800 */
[----:B------:R-:W-:Y:S01]  /*7d80*/  @!PT LDS RZ, [RZ] ;  /* 0x00000000fffff984 */ /* 0x000fe20000000800 */
[----:B------:R-:W-:Y:S04]  /*7d90*/  LDGSTS.E.BYPASS.LTC128B.128 [R65], desc[UR8][R16.64] ;  /* 0x0000000010417fae */ /* 0x000fe8000b901d48 */
[----:B------:R1:W-:Y:S02]  /*7da0*/  LDGSTS.E.BYPASS.LTC128B.128 [R65+0x1000], desc[UR8][R6.64] ;  /* 0x0100000006417fae */ /* 0x0003e4000b901d48 */
[-C--:B-1----:R-:W-:Y:S04]  /*7db0*/  IADD3 R6, P1, R6, R64.reuse, RZ ;  /* 0x0000004006067210 */ /* 0x082fe80007f3e0ff */
[----:B------:R-:W-:Y:S05]  /*7dc0*/  IADD3.X R7, R7, R37, RZ, P1, !PT ;  /* 0x0000002507077210 */ /* 0x000fea0000ffe4ff */
[----:B------:R1:W-:Y:S02]  /*7dd0*/  LDGSTS.E.BYPASS.LTC128B.128 [R65+0x2000], desc[UR8][R6.64] ;  /* 0x0200000006417fae */ /* 0x0003e4000b901d48 */
[----:B-1----:R-:W-:Y:S05]  /*7de0*/  IADD3 R6, P1, R6, R64, RZ ;  /* 0x0000004006067210 */ /* 0x002fea0007f3e0ff */
[----:B------:R-:W-:Y:S05]  /*7df0*/  IMAD.X R7, R7, 0x1, R37, P1 ;  /* 0x0000000107077824 */ /* 0x000fea00008e0625 */
[----:B------:R3:W-:Y:S04]  /*7e00*/  LDGSTS.E.BYPASS.LTC128B.128 [R65+0x3000], desc[UR8][R6.64] ;  /* 0x0300000006417fae */ /* 0x0007e8000b901d48 */
[----:B------:R-:W0:Y:S02]  /*7e10*/  LDGDEPBAR ;  /* 0x00000000000079af */ /* 0x000e240000000000 */
.L_x_1070:
[----:B------:R-:W4:Y:S01]  /*7e20*/  LDL.LU R37, [R1] ;  /* 0x0000000001257983 */ /* 0x000f220000300800 */
[----:B-----5:R-:W-:Y:S01]  /*7e30*/  FADD.FTZ R10, -R0, R10 ;  /* 0x0000000a000a7221 */ /* 0x020fe20000010100 */
[----:B------:R-:W-:Y:S01]  /*7e40*/  FFMA.FTZ R16, -R181, R181, 1 ;  /* 0x3f800000b5107423 */ /* 0x000fe200000101b5 */
[C---:B------:R-:W-:Y:S01]  /*7e50*/  FADD.FTZ R19, -R4.reuse, R19 ;  /* 0x0000001304137221 */ /* 0x040fe20000010100 */
[----:B------:R-:W2:Y:S01]  /*7e60*/  LDL R138, [R1+0xc] ;  /* 0x00000c00018a7983 */ /* 0x000ea20000100800 */
[----:B------:R-:W-:Y:S01]  /*7e70*/  FADD.FTZ R18, -R4, R18 ;  /* 0x0000001204127221 */ /* 0x000fe20000010100 */
[----:B---3--:R-:W-:Y:S01]  /*7e80*/  FFMA.FTZ R7, -R180, R180, 1 ;  /* 0x3f800000b4077423 */ /* 0x008fe200000101b4 */
[----:B------:R-:W-:Y:S01]  /*7e90*/  FFMA.FTZ R6, -R171, R171, 1 ;  /* 0x3f800000ab067423 */ /* 0x000fe200000101ab */
[----:B------:R-:W3:Y:S01]  /*7ea0*/  LDL R137, [R1+0x14] ;  /* 0x0000140001897983 */ /* 0x000ee20000100800 */
[----:B------:R-:W-:Y:S01]  /*7eb0*/  FADD.FTZ R22, -R4, R22 ;  /* 0x0000001604167221 */ /* 0x000fe20000010100 */
[----:B------:R-:W-:Y:S01]  /*7ec0*/  FMUL.FTZ R17, R16, UR6 ;  /* 0x0000000610117c20 */ /* 0x000fe20008410000 */
[----:B------:R-:W-:Y:S01]  /*7ed0*/  FMUL.FTZ R19, R230, R19 ;  /* 0x00000013e6137220 */ /* 0x000fe20000410000 */
[----:B------:R-:W3:Y:S01]  /*7ee0*/  LDL R136, [R1+0x24] ;  /* 0x0000240001887983 */ /* 0x000ee20000100800 */
[----:B------:R-:W-:Y:S01]  /*7ef0*/  FMUL.FTZ R18, R231, R18 ;  /* 0x00000012e7127220 */ /* 0x000fe20000410000 */
[----:B------:R-:W-:Y:S01]  /*7f00*/  FMUL.FTZ R16, R7, UR6 ;  /* 0x0000000607107c20 */ /* 0x000fe20008410000 */
[----:B------:R-:W-:Y:S01]  /*7f10*/  FMUL.FTZ R22, R221, R22 ;  /* 0x00000016dd167220 */ /* 0x000fe20000410000 */
[----:B------:R-:W3:Y:S01]  /*7f20*/  LDL R134, [R1+0x20] ;  /* 0x0000200001867983 */ /* 0x000ee20000100800 */
[----:B------:R-:W-:Y:S01]  /*7f30*/  FMUL.FTZ R7, R6, UR6 ;  /* 0x0000000606077c20 */ /* 0x000fe20008410000 */
[----:B------:R-:W-:Y:S01]  /*7f40*/  FMUL.FTZ R18, R18, R17 ;  /* 0x0000001112127220 */ /* 0x000fe20000410000 */
[----:B------:R-:W-:Y:S01]  /*7f50*/  FADD.FTZ R23, -R4, R23 ;  /* 0x0000001704177221 */ /* 0x000fe20000010100 */
[----:B------:R-:W3:Y:S01]  /*7f60*/  LDL R133, [R1+0x8] ;  /* 0x0000080001857983 */ /* 0x000ee20000100800 */
[----:B------:R-:W-:Y:S01]  /*7f70*/  FMUL.FTZ R22, R22, R7 ;  /* 0x0000000716167220 */ /* 0x000fe20000410000 */
[----:B------:R-:W-:Y:S01]  /*7f80*/  FFMA.FTZ R7, -R166, R166, 1 ;  /* 0x3f800000a6077423 */ /* 0x000fe200000101a6 */
[----:B------:R-:W-:Y:S01]  /*7f90*/  FMUL.FTZ R23, R220, R23 ;  /* 0x00000017dc177220 */ /* 0x000fe20000410000 */
[----:B------:R-:W3:Y:S01]  /*7fa0*/  LDL R65, [R1+0x10] ;  /* 0x0000100001417983 */ /* 0x000ee20000100800 */
[C---:B------:R-:W-:Y:S01]  /*7fb0*/  FADD.FTZ R38, -R4.reuse, R38 ;  /* 0x0000002604267221 */ /* 0x040fe20000010100 */
[----:B------:R-:W-:Y:S01]  /*7fc0*/  FMUL.FTZ R17, R7, UR6 ;  /* 0x0000000607117c20 */ /* 0x000fe20008410000 */
[----:B------:R-:W-:Y:S01]  /*7fd0*/  FADD.FTZ R39, -R4, R39 ;  /* 0x0000002704277221 */ /* 0x000fe20000010100 */
[----:B------:R-:W3:Y:S01]  /*7fe0*/  LDL R64, [R1+0x1c] ;  /* 0x00001c0001407983 */ /* 0x000ee20000100800 */
[----:B------:R-:W-:Y:S01]  /*7ff0*/  FFMA.FTZ R7, -R160, R160, 1 ;  /* 0x3f800000a0077423 */ /* 0x000fe200000101a0 */
[----:B------:R-:W-:Y:S01]  /*8000*/  FMUL.FTZ R33, R36, R33 ;  /* 0x0000002124217220 */ /* 0x000fe20000410000 */
[----:B------:R-:W-:Y:S01]  /*8010*/  FMUL.FTZ R21, R32, R21 ;  /* 0x0000001520157220 */ /* 0x000fe20000410000 */
[----:B------:R-:W-:Y:S01]  /*8020*/  FMUL.FTZ R38, R203, R38 ;  /* 0x00000026cb267220 */ /* 0x000fe20000410000 */
[----:B------:R-:W-:Y:S01]  /*8030*/  FMUL.FTZ R39, R202, R39 ;  /* 0x00000027ca277220 */ /* 0x000fe20000410000 */
[----:B------:R-:W-:Y:S01]  /*8040*/  FMUL.FTZ R7, R7, UR6 ;  /* 0x0000000607077c20 */ /* 0x000fe20008410000 */
[C---:B------:R-:W-:Y:S01]  /*8050*/  FADD.FTZ R50, -R4.reuse, R50 ;  /* 0x0000003204327221 */ /* 0x040fe20000010100 */
[C---:B------:R-:W-:Y:S01]  /*8060*/  FADD.FTZ R51, -R4.reuse, R51 ;  /* 0x0000003304337221 */ /* 0x040fe20000010100 */
[C---:B------:R-:W-:Y:S01]  /*8070*/  FADD.FTZ R34, -R4.reuse, R34 ;  /* 0x0000002204227221 */ /* 0x040fe20000010100 */
[C---:B------:R-:W-:Y:S01]  /*8080*/  FADD.FTZ R35, -R4.reuse, R35 ;  /* 0x0000002304237221 */ /* 0x040fe20000010100 */
[----:B------:R-:W-:Y:S01]  /*8090*/  FMUL.FTZ R50, R177, R50 ;  /* 0x00000032b1327220 */ /* 0x000fe20000410000 */
[C---:B------:R-:W-:Y:S01]  /*80a0*/  FADD.FTZ R54, -R4.reuse, R54 ;  /* 0x0000003604367221 */ /* 0x040fe20000010100 */
[C---:B------:R-:W-:Y:S01]  /*80b0*/  FADD.FTZ R55, -R4.reuse, R55 ;  /* 0x0000003704377221 */ /* 0x040fe20000010100 */
[C---:B------:R-:W-:Y:S01]  /*80c0*/  FADD.FTZ R66, -R4.reuse, R66 ;  /* 0x0000004204427221 */ /* 0x040fe20000010100 */
[----:B------:R-:W-:Y:S01]  /*80d0*/  FADD.FTZ R67, -R4, R67 ;  /* 0x0000004304437221 */ /* 0x000fe20000010100 */
[----:B------:R-:W-:Y:S01]  /*80e0*/  FMUL.FTZ R51, R176, R51 ;  /* 0x00000033b0337220 */ /* 0x000fe20000410000 */
[----:B------:R-:W-:Y:S01]  /*80f0*/  FFMA.FTZ R4, -R152, R152, 1 ;  /* 0x3f80000098047423 */ /* 0x000fe20000010198 */
[----:B------:R-:W-:Y:S01]  /*8100*/  FMUL.FTZ R55, R172, R55 ;  /* 0x00000037ac377220 */ /* 0x000fe20000410000 */
[----:B------:R-:W-:Y:S01]  /*8110*/  FMUL.FTZ R67, R164, R67 ;  /* 0x00000043a4437220 */ /* 0x000fe20000410000 */
[----:B------:R-:W-:Y:S01]  /*8120*/  FMUL.FTZ R66, R165, R66 ;  /* 0x00000042a5427220 */ /* 0x000fe20000410000 */
[----:B------:R-:W-:Y:S01]  /*8130*/  FMUL.FTZ R4, R4, UR6 ;  /* 0x0000000604047c20 */ /* 0x000fe20008410000 */
[C---:B------:R-:W-:Y:S01]  /*8140*/  FADD.FTZ R8, -R2.reuse, R8 ;  /* 0x0000000802087221 */ /* 0x040fe20000010100 */
[C---:B------:R-:W-:Y:S01]  /*8150*/  FADD.FTZ R13, -R2.reuse, R13 ;  /* 0x0000000d020d7221 */ /* 0x040fe20000010100 */
[----:B------:R-:W-:Y:S01]  /*8160*/  FADD.FTZ R9, -R2, R9 ;  /* 0x0000000902097221 */ /* 0x000fe20000010100 */
        /* <DEDUP_REMOVED lines=40> */
[----:B------:R-:W-:Y:S01]  /*83f0*/  FMUL.FTZ R56, R213, R56 ;  /* 0x00000038d5387220 */ /* 0x000fe20000410000 */
[C---:B------:R-:W-:Y:S01]  /*8400*/  FADD.FTZ R27, -R0.reuse, R27 ;  /* 0x0000001b001b7221 */ /* 0x040fe20000010100 */
[----:B------:R-:W-:Y:S01]  /*8410*/  FMUL.FTZ R30, R245, R30 ;  /* 0x0000001ef51e7220 */ /* 0x000fe20000410000 */
[C---:B------:R-:W-:Y:S01]  /*8420*/  FADD.FTZ R43, -R0.reuse, R43 ;  /* 0x0000002b002b7221 */ /* 0x040fe20000010100 */
[----:B------:R-:W-:Y:S01]  /*8430*/  FADD.FTZ R46, -R0, R46 ;  /* 0x0000002e002e7221 */ /* 0x000fe20000010100 */
[----:B------:R-:W-:Y:S01]  /*8440*/  FMUL.FTZ R27, R248, R27 ;  /* 0x0000001bf81b7220 */ /* 0x000fe20000410000 */
[----:B------:R-:W-:Y:S01]  /*8450*/  FADD.FTZ R31, -R0, R31 ;  /* 0x0000001f001f7221 */ /* 0x000fe20000010100 */
[----:B------:R-:W-:Y:S01]  /*8460*/  FMUL.FTZ R43, R240, R43 ;  /* 0x0000002bf02b7220 */ /* 0x000fe20000410000 */
[----:B------:R-:W-:Y:S01]  /*8470*/  FMUL.FTZ R46, R237, R46 ;  /* 0x0000002eed2e7220 */ /* 0x000fe20000410000 */
[----:B------:R-:W-:Y:S01]  /*8480*/  FADD.FTZ R58, -R0, R58 ;  /* 0x0000003a003a7221 */ /* 0x000fe20000010100 */
[----:B------:R-:W-:Y:S01]  /*8490*/  FMUL.FTZ R31, R244, R31 ;  /* 0x0000001ff41f7220 */ /* 0x000fe20000410000 */
[C---:B------:R-:W-:Y:S01]  /*84a0*/  FADD.FTZ R59, -R0.reuse, R59 ;  /* 0x0000003b003b7221 */ /* 0x040fe20000010100 */
[C---:B------:R-:W-:Y:S01]  /*84b0*/  FADD.FTZ R47, -R0.reuse, R47 ;  /* 0x0000002f002f7221 */ /* 0x040fe20000010100 */
[----:B------:R-:W-:Y:S01]  /*84c0*/  FMUL.FTZ R58, R233, R58 ;  /* 0x0000003ae93a7220 */ /* 0x000fe20000410000 */
[----:B------:R-:W-:Y:S01]  /*84d0*/  FADD.FTZ R42, -R0, R42 ;  /* 0x0000002a002a7221 */ /* 0x000fe20000010100 */
[----:B------:R-:W-:Y:S01]  /*84e0*/  FMUL.FTZ R59, R232, R59 ;  /* 0x0000003be83b7220 */ /* 0x000fe20000410000 */
[----:B------:R-:W-:Y:S01]  /*84f0*/  FMUL.FTZ R47, R236, R47 ;  /* 0x0000002fec2f7220 */ /* 0x000fe20000410000 */
[C---:B------:R-:W-:Y:S01]  /*8500*/  FADD.FTZ R62, -R0.reuse, R62 ;  /* 0x0000003e003e7221 */ /* 0x040fe20000010100 */
[----:B------:R-:W-:Y:S01]  /*8510*/  FMUL.FTZ R42, R241, R42 ;  /* 0x0000002af12a7220 */ /* 0x000fe20000410000 */
[----:B------:R-:W-:Y:S01]  /*8520*/  FADD.FTZ R63, -R0, R63 ;  /* 0x0000003f003f7221 */ /* 0x000fe20000010100 */
[----:B------:R-:W-:Y:S01]  /*8530*/  FFMA.FTZ R0, -R174, R174, 1 ;  /* 0x3f800000ae007423 */ /* 0x000fe200000101ae */
[----:B------:R-:W-:Y:S02]  /*8540*/  FMUL.FTZ R62, R223, R62 ;  /* 0x0000003edf3e7220 */ /* 0x000fe40000410000 */
[----:B------:R-:W-:Y:S01]  /*8550*/  FMUL.FTZ R63, R222, R63 ;  /* 0x0000003fde3f7220 */ /* 0x000fe20000410000 */
[----:B------:R-:W-:Y:S01]  /*8560*/  FMUL.FTZ R0, R0, UR6 ;  /* 0x0000000600007c20 */ /* 0x000fe20008410000 */
[----:B----4-:R-:W-:Y:S02]  /*8570*/  FMUL.FTZ R10, R37, R10 ;  /* 0x0000000a250a7220 */ /* 0x010fe40000410000 */
[----:B------:R-:W4:Y:S04]  /*8580*/  LDL R37, [R1+0x18] ;  /* 0x0000180001257983 */ /* 0x000f280000100800 */
[----:B--2---:R1:W-:Y:S02]  /*8590*/  STS [R138+0x14000], R5 ;  /* 0x014000058a007388 */ /* 0x0043e40000000800 */
[----:B-1----:R-:W-:Y:S04]  /*85a0*/  FFMA.FTZ R5, -R170, R170, 1 ;  /* 0x3f800000aa057423 */ /* 0x002fe800000101aa */
[----:B------:R-:W-:Y:S01]  /*85b0*/  FMUL.FTZ R6, R5, UR6 ;  /* 0x0000000605067c20 */ /* 0x000fe20008410000 */
[----:B------:R-:W-:Y:S01]  /*85c0*/  FMUL.FTZ R5, R19, R16 ;  /* 0x0000001013057220 */ /* 0x000fe20000410000 */
[----:B------:R-:W-:Y:S02]  /*85d0*/  FFMA.FTZ R16, -R167, R167, 1 ;  /* 0x3f800000a7107423 */ /* 0x000fe400000101a7 */
[----:B------:R-:W-:Y:S01]  /*85e0*/  FMUL.FTZ R23, R23, R6 ;  /* 0x0000000617177220 */ /* 0x000fe20000410000 */
[----:B------:R-:W-:Y:S01]  /*85f0*/  F2FP.F16.F32.PACK_AB R6, R21, R33 ;  /* 0x000000211506723e */ /* 0x000fe200000000ff */
[----:B------:R-:W-:Y:S01]  /*8600*/  FMUL.FTZ R33, R67, R4 ;  /* 0x0000000443217220 */ /* 0x000fe20000410000 */
[----:B------:R-:W-:Y:S01]  /*8610*/  F2FP.F16.F32.PACK_AB R5, R5, R18 ;  /* 0x000000120505723e */ /* 0x000fe200000000ff */
[----:B------:R-:W-:Y:S01]  /*8620*/  FMUL.FTZ R18, R16, UR6 ;  /* 0x0000000610127c20 */ /* 0x000fe20008410000 */
[----:B------:R-:W-:Y:S01]  /*8630*/  FFMA.FTZ R16, -R161, R161, 1 ;  /* 0x3f800000a1107423 */ /* 0x000fe200000101a1 */
[----:B------:R-:W-:Y:S01]  /*8640*/  F2FP.F16.F32.PACK_AB R36, R23, R22 ;  /* 0x000000161724723e */ /* 0x000fe200000000ff */
[----:B------:R-:W-:Y:S01]  /*8650*/  FMUL.FTZ R22, R39, R7 ;  /* 0x0000000727167220 */ /* 0x000fe20000410000 */
[----:B------:R-:W-:Y:S01]  /*8660*/  FFMA.FTZ R7, -R156, R156, 1 ;  /* 0x3f8000009c077423 */ /* 0x000fe2000001019c */
[----:B------:R-:W-:Y:S01]  /*8670*/  FMUL.FTZ R16, R16, UR6 ;  /* 0x0000000610107c20 */ /* 0x000fe20008410000 */
[----:B------:R1:W-:Y:S01]  /*8680*/  STS [R138+0x14400], R6 ;  /* 0x014400068a007388 */ /* 0x0003e20000000800 */
[----:B------:R-:W-:Y:S01]  /*8690*/  FFMA.FTZ R4, -R206, R206, 1 ;  /* 0x3f800000ce047423 */ /* 0x000fe200000101ce */
[----:B------:R-:W-:Y:S01]  /*86a0*/  FMUL.FTZ R7, R7, UR6 ;  /* 0x0000000607077c20 */ /* 0x000fe20008410000 */
[----:B------:R-:W-:Y:S01]  /*86b0*/  FMUL.FTZ R38, R38, R16 ;  /* 0x0000001026267220 */ /* 0x000fe20000410000 */
[----:B------:R-:W-:Y:S01]  /*86c0*/  FFMA.FTZ R16, -R157, R157, 1 ;  /* 0x3f8000009d107423 */ /* 0x000fe2000001019d */
[----:B------:R-:W-:Y:S01]  /*86d0*/  FMUL.FTZ R4, R4, UR6 ;  /* 0x0000000604047c20 */ /* 0x000fe20008410000 */
[----:B------:R-:W-:Y:S01]  /*86e0*/  FMUL.FTZ R21, R51, R7 ;  /* 0x0000000733157220 */ /* 0x000fe20000410000 */
[----:B------:R-:W-:Y:S01]  /*86f0*/  FFMA.FTZ R7, -R153, R153, 1 ;  /* 0x3f80000099077423 */ /* 0x000fe20000010199 */
[----:B------:R-:W-:Y:S01]  /*8700*/  FMUL.FTZ R16, R16, UR6 ;  /* 0x0000000610107c20 */ /* 0x000fe20008410000 */
[----:B---3--:R-:W-:Y:S01]  /*8710*/  STS [R137+0x14000], R20 ;  /* 0x0140001489007388 */ /* 0x008fe20000000800 */
[----:B------:R-:W-:Y:S01]  /*8720*/  FMUL.FTZ R13, R13, R4 ;  /* 0x000000040d0d7220 */ /* 0x000fe20000410000 */
[----:B------:R-:W-:Y:S01]  /*8730*/  FMUL.FTZ R7, R7, UR6 ;  /* 0x0000000607077c20 */ /* 0x000fe20008410000 */
[----:B------:R-:W-:Y:S01]  /*8740*/  FMUL.FTZ R50, R50, R16 ;  /* 0x0000001032327220 */ /* 0x000fe20000410000 */
[----:B------:R-:W-:Y:S01]  /*8750*/  FFMA.FTZ R16, -R154, R154, 1 ;  /* 0x3f8000009a107423 */ /* 0x000fe2000001019a */
[----:B------:R2:W-:Y:S01]  /*8760*/  STS [R137+0x14400], R5 ;  /* 0x0144000589007388 */ /* 0x0005e20000000800 */
[----:B------:R-:W-:Y:S01]  /*8770*/  FMUL.FTZ R66, R66, R7 ;  /* 0x0000000742427220 */ /* 0x000fe20000410000 */
[----:B------:R-:W-:Y:S01]  /*8780*/  FFMA.FTZ R7, -R210, R210, 1 ;  /* 0x3f800000d2077423 */ /* 0x000fe200000101d2 */
[----:B------:R-:W-:Y:S01]  /*8790*/  FMUL.FTZ R16, R16, UR6 ;  /* 0x0000000610107c20 */ /* 0x000fe20008410000 */
[----:B------:R-:W-:Y:S01]  /*87a0*/  FFMA.FTZ R4, -R196, R196, 1 ;  /* 0x3f800000c4047423 */ /* 0x000fe200000101c4 */
[----:B------:R-:W-:Y:S01]  /*87b0*/  FMUL.FTZ R18, R34, R18 ;  /* 0x0000001222127220 */ /* 0x000fe20000410000 */
[----:B------:R-:W-:Y:S01]  /*87c0*/  FMUL.FTZ R7, R7, UR6 ;  /* 0x0000000607077c20 */ /* 0x000fe20008410000 */
[----:B------:R-:W-:Y:S01]  /*87d0*/  FMUL.FTZ R32, R55, R16 ;  /* 0x0000001037207220 */ /* 0x000fe20000410000 */
[----:B------:R-:W-:Y:S01]  /*87e0*/  FMUL.FTZ R16, R247, R8 ;  /* 0x00000008f7107220 */ /* 0x000fe20000410000 */
[----:B------:R-:W-:Y:S01]  /*87f0*/  FFMA.FTZ R8, -R211, R211, 1 ;  /* 0x3f800000d3087423 */ /* 0x000fe200000101d3 */
[----:B------:R-:W-:Y:S01]  /*8800*/  FMUL.FTZ R23, R35, R17 ;  /* 0x0000001123177220 */ /* 0x000fe20000410000 */
[----:B------:R-:W-:Y:S01]  /*8810*/  FMUL.FTZ R9, R9, R7 ;  /* 0x0000000709097220 */ /* 0x000fe20000410000 */
[----:B------:R-:W-:Y:S01]  /*8820*/  FMUL.FTZ R4, R4, UR6 ;  /* 0x0000000604047c20 */ /* 0x000fe20008410000 */
[----:B------:R-:W-:Y:S01]  /*8830*/  FMUL.FTZ R8, R8, UR6 ;  /* 0x0000000608087c20 */ /* 0x000fe20008410000 */
[----:B-1----:R-:W-:Y:S01]  /*8840*/  FFMA.FTZ R6, -R207, R207, 1 ;  /* 0x3f800000cf067423 */ /* 0x002fe200000101cf */
[----:B------:R-:W-:Y:S01]  /*8850*/  F2FP.F16.F32.PACK_AB R23, R23, R18 ;  /* 0x000000121717723e */ /* 0x000fe200000000ff */
[----:B------:R-:W-:Y:S01]  /*8860*/  FMUL.FTZ R18, R29, R4 ;  /* 0x000000041d127220 */ /* 0x000fe20000410000 */
[----:B------:R-:W-:Y:S01]  /*8870*/  FMUL.FTZ R16, R16, R8 ;  /* 0x0000000810107220 */ /* 0x000fe20000410000 */
[----:B------:R-:W-:Y:S01]  /*8880*/  FMUL.FTZ R6, R6, UR6 ;  /* 0x0000000606067c20 */ /* 0x000fe20008410000 */
[----:B------:R-:W-:Y:S01]  /*8890*/  FFMA.FTZ R7, -R200, R200, 1 ;  /* 0x3f800000c8077423 */ /* 0x000fe200000101c8 */
[----:B------:R-:W-:Y:S01]  /*88a0*/  FFMA.FTZ R8, -R201, R201, 1 ;  /* 0x3f800000c9087423 */ /* 0x000fe200000101c9 */
[----:B------:R-:W-:Y:S01]  /*88b0*/  FFMA.FTZ R17, -R155, R155, 1 ;  /* 0x3f8000009b117423 */ /* 0x000fe2000001019b */
[----:B------:R-:W-:Y:S01]  /*88c0*/  F2FP.F16.F32.PACK_AB R4, R9, R16 ;  /* 0x000000100904723e */ /* 0x000fe200000000ff */
[----:B------:R-:W-:Y:S01]  /*88d0*/  FMUL.FTZ R12, R12, R6 ;  /* 0x000000060c0c7220 */ /* 0x000fe20000410000 */
[----:B------:R-:W-:Y:S01]  /*88e0*/  FMUL.FTZ R7, R7, UR6 ;  /* 0x0000000607077c20 */ /* 0x000fe20008410000 */
[----:B------:R-:W-:Y:S01]  /*88f0*/  FFMA.FTZ R6, -R197, R197, 1 ;  /* 0x3f800000c5067423 */ /* 0x000fe200000101c5 */
[----:B--2---:R-:W-:Y:S01]  /*8900*/  FFMA.FTZ R5, -R168, R168, 1 ;  /* 0x3f800000a8057423 */ /* 0x004fe200000101a8 */
[----:B------:R1:W-:Y:S01]  /*8910*/  STS [R138+0x16000], R4 ;  /* 0x016000048a007388 */ /* 0x0003e20000000800 */
[----:B------:R-:W-:Y:S01]  /*8920*/  FMUL.FTZ R19, R25, R7 ;  /* 0x0000000719137220 */ /* 0x000fe20000410000 */
[----:B------:R-:W-:Y:S01]  /*8930*/  FMUL.FTZ R6, R6, UR6 ;  /* 0x0000000606067c20 */ /* 0x000fe20008410000 */
[----:B------:R-:W-:Y:S01]  /*8940*/  FFMA.FTZ R7, -R182, R182, 1 ;  /* 0x3f800000b6077423 */ /* 0x000fe200000101b6 */
[----:B------:R-:W-:Y:S01]  /*8950*/  F2FP.F16.F32.PACK_AB R20, R13, R12 ;  /* 0x0000000c0d14723e */ /* 0x000fe200000000ff */
        /* <DEDUP_REMOVED lines=8> */
[----:B------:R-:W-:Y:S01]  /*89e0*/  FMUL.FTZ R7, R2, UR6 ;  /* 0x0000000602077c20 */ /* 0x000fe20008410000 */
[----:B------:R-:W-:Y:S01]  /*89f0*/  FFMA.FTZ R2, -R158, R158, 1 ;  /* 0x3f8000009e027423 */ /* 0x000fe2000001019e */
[----:B------:R-:W-:Y:S01]  /*8a00*/  FMUL.FTZ R8, R8, UR6 ;  /* 0x0000000608087c20 */ /* 0x000fe20008410000 */
[----:B------:R-:W-:Y:S01]  /*8a10*/  FMUL.FTZ R44, R44, R6 ;  /* 0x000000062c2c7220 */ /* 0x000fe20000410000 */
[----:B------:R-:W-:Y:S01]  /*8a20*/  FFMA.FTZ R6, -R163, R163, 1 ;  /* 0x3f800000a3067423 */ /* 0x000fe200000101a3 */
[----:B------:R-:W-:Y:S01]  /*8a30*/  FMUL.FTZ R2, R2, UR6 ;  /* 0x0000000602027c20 */ /* 0x000fe20008410000 */
[----:B------:R-:W-:Y:S01]  /*8a40*/  FMUL.FTZ R17, R17, UR6 ;  /* 0x0000000611117c20 */ /* 0x000fe20008410000 */
[----:B------:R-:W-:Y:S01]  /*8a50*/  FMUL.FTZ R5, R5, UR6 ;  /* 0x0000000605057c20 */ /* 0x000fe20008410000 */
[----:B------:R-:W-:Y:S01]  /*8a60*/  FMUL.FTZ R6, R6, UR6 ;  /* 0x0000000606067c20 */ /* 0x000fe20008410000 */
[----:B------:R-:W-:Y:S01]  /*8a70*/  FMUL.FTZ R16, R61, R2 ;  /* 0x000000023d107220 */ /* 0x000fe20000410000 */
[----:B------:R-:W-:Y:S01]  /*8a80*/  FFMA.FTZ R2, -R227, R227, 1 ;  /* 0x3f800000e3027423 */ /* 0x000fe200000101e3 */
[----:B------:R-:W-:Y:S01]  /*8a90*/  FMUL.FTZ R24, R24, R8 ;  /* 0x0000000818187220 */ /* 0x000fe20000410000 */
[----:B-1----:R-:W-:Y:S01]  /*8aa0*/  FFMA.FTZ R4, -R229, R229, 1 ;  /* 0x3f800000e5047423 */ /* 0x002fe200000101e5 */
[----:B------:R-:W-:Y:S01]  /*8ab0*/  FMUL.FTZ R54, R54, R17 ;  /* 0x0000001136367220 */ /* 0x000fe20000410000 */
[----:B------:R-:W-:Y:S01]  /*8ac0*/  FFMA.FTZ R8, -R183, R183, 1 ;  /* 0x3f800000b7087423 */ /* 0x000fe200000101b7 */
        /* <DEDUP_REMOVED lines=35> */
[----:B------:R1:W-:Y:S01]  /*8d00*/  STS [R136+0x14400], R36 ;  /* 0x0144002488007388 */ /* 0x0003e20000000800 */
        /* <DEDUP_REMOVED lines=23> */
[----:B------:R-:W-:Y:S01]  /*8e80*/  STS [R134+0x16400], R4 ;  /* 0x0164000486007388 */ /* 0x000fe20000000800 */
        /* <DEDUP_REMOVED lines=25> */
[----:B-1----:R-:W-:Y:S03]  /*9020*/  SHF.L.U32 R36, R192, 0x1, RZ ;  /* 0x00000001c0247819 */ /* 0x002fe600000006ff */
[----:B------:R1:W-:Y:S04]  /*9030*/  STS [R65+0x16400], R0 ;  /* 0x0164000041007388 */ /* 0x0003e80000000800 */
[----:B------:R-:W-:Y:S04]  /*9040*/  STS [R64+0x14000], R49 ;  /* 0x0140003140007388 */ /* 0x000fe80000000800 */
[----:B------:R-:W-:Y:S04]  /*9050*/  STS [R64+0x14400], R32 ;  /* 0x0144002040007388 */ /* 0x000fe80000000800 */
[----:B------:R-:W3:Y:S04]  /*9060*/  LDL R39, [R1+0x68] ;  /* 0x0000680001277983 */ /* 0x000ee80000100800 */
[----:B------:R-:W3:Y:S01]  /*9070*/  LDL.LU R38, [R1+0x28] ;  /* 0x0000280001267983 */ /* 0x000ee20000300800 */
[----:B--2---:R-:W-:Y:S04]  /*9080*/  MOV R2, UR4 ;  /* 0x0000000400027c02 */ /* 0x004fe80008000f00 */
[----:B------:R-:W-:Y:S04]  /*9090*/  IADD3 R2, R36, 0x8000, R2 ;  /* 0x0000800024027810 */ /* 0x000fe80007ffe002 */
[----:B-1----:R-:W-:Y:S01]  /*90a0*/  IADD3 R0, R2, R185, RZ ;  /* 0x000000b902007210 */ /* 0x002fe20007ffe0ff */
[----:B----4-:R-:W-:Y:S04]  /*90b0*/  STS [R37+0x14000], R48 ;  /* 0x0140003025007388 */ /* 0x010fe80000000800 */
[----:B------:R-:W-:Y:S04]  /*90c0*/  STS [R37+0x14400], R33 ;  /* 0x0144002125007388 */ /* 0x000fe80000000800 */
[----:B------:R-:W-:Y:S04]  /*90d0*/  STS [R64+0x16000], R17 ;  /* 0x0160001140007388 */ /* 0x000fe80000000800 */
[----:B------:R-:W-:Y:S04]  /*90e0*/  STS [R64+0x16400], R5 ;  /* 0x0164000540007388 */ /* 0x000fe80000000800 */
[----:B------:R-:W-:Y:S04]  /*90f0*/  STS [R37+0x16000], R16 ;  /* 0x0160001025007388 */ /* 0x000fe80000000800 */
[----:B------:R1:W-:Y:S01]  /*9100*/  STS [R37+0x16400], R6 ;  /* 0x0164000625007388 */ /* 0x0003e20000000800 */
[----:B------:R-:W-:Y:S06]  /*9110*/  BAR.SYNC.DEFER_BLOCKING 0x0 ;  /* 0x0000000000007b1d */ /* 0x000fec0000010000 */
[----:B------:R-:W-:Y:S04]  /*9120*/  LDSM.16.MT88.4 R4, [R3+0x1c000] ;  /* 0x01c000000304783b */ /* 0x000fe80000004200 */
[----:B------:R-:W2:Y:S04]  /*9130*/  LDSM.16.MT88.4 R8, [R2] ;  /* 0x000000000208783b */ /* 0x000ea80000004200 */
[----:B------:R-:W4:Y:S04]  /*9140*/  LDSM.16.MT88.4 R12, [R3+0x20000] ;  /* 0x02000000030c783b */ /* 0x000f280000004200 */
[----:B------:R-:W4:Y:S04]  /*9150*/  LDSM.16.MT88.4 R16, [R0] ;  /* 0x000000000010783b */ /* 0x000f280000004200 */
[----:B-1----:R-:W3:Y:S04]  /*9160*/  LDL.LU R37, [R1+0x2c] ;  /* 0x00002c0001257983 */ /* 0x002ee80000300800 */
[----:B------:R-:W-:Y:S04]  /*9170*/  LDSM.16.MT88.4 R20, [R3+0x1c800] ;  /* 0x01c800000314783b */ /* 0x000fe80000004200 */
[----:B------:R-:W1:Y:S04]  /*9180*/  LDSM.16.MT88.4 R24, [R2+0x800] ;  /* 0x000800000218783b */ /* 0x000e680000004200 */
[----:B------:R-:W1:Y:S04]  /*9190*/  LDSM.16.MT88.4 R28, [R3+0x20800] ;  /* 0x02080000031c783b */ /* 0x000e680000004200 */
[----:B------:R-:W1:Y:S01]  /*91a0*/  LDSM.16.MT88.4 R32, [R0+0x800] ;  /* 0x000800000020783b */ /* 0x000e620000004200 */
[-C--:B--2---:R-:W-:Y:S06]  /*91b0*/  HMMA.16816.F32 R68, R4, R8.reuse, R68 ;  /* 0x000000080444723c */ /* 0x084fec0000001844 */
[C---:B----4-:R-:W-:Y:S06]  /*91c0*/  HMMA.16816.F32 R72, R12.reuse, R8, R72 ;  /* 0x000000080c48723c */ /* 0x050fec0000001848 */
        /* <DEDUP_REMOVED lines=8> */
[----:B------:R-:W2:Y:S04]  /*9250*/  LDSM.16.MT88.4 R4, [R3+0x1d000] ;  /* 0x01d000000304783b */ /* 0x000ea80000004200 */
[----:B------:R-:W4:Y:S01]  /*9260*/  LDSM.16.MT88.4 R16, [R0+0x1000] ;  /* 0x001000000010783b */ /* 0x000f220000004200 */
[-C--:B-1----:R-:W-:Y:S06]  /*9270*/  HMMA.16816.F32 R68, R20, R24.reuse, R68 ;  /* 0x000000181444723c */ /* 0x082fec0000001844 */
        /* <DEDUP_REMOVED lines=9> */
[----:B------:R-:W1:Y:S04]  /*9310*/  LDSM.16.MT88.4 R20, [R3+0x1d800] ;  /* 0x01d800000314783b */ /* 0x000e680000004200 */
[----:B------:R-:W1:Y:S01]  /*9320*/  LDSM.16.MT88.4 R32, [R0+0x1800] ;  /* 0x001800000020783b */ /* 0x000e620000004200 */
[-C--:B--2---:R-:W-:Y:S06]  /*9330*/  HMMA.16816.F32 R68, R4, R8.reuse, R68 ;  /* 0x000000080444723c */ /* 0x084fec0000001844 */
[C---:B------:R-:W-:Y:S06]  /*9340*/  HMMA.16816.F32 R72, R12.reuse, R8, R72 ;  /* 0x000000080c48723c */ /* 0x040fec0000001848 */
[-C--:B------:R-:W-:Y:S06]  /*9350*/  HMMA.16816.F32 R76, R12, R10.reuse, R76 ;  /* 0x0000000a0c4c723c */ /* 0x080fec000000184c */
[C---:B------:R-:W-:Y:S01]  /*9360*/  HMMA.16816.F32 R80, R4.reuse, R10, R80 ;  /* 0x0000000a0450723c */ /* 0x040fe20000001850 */
[----:B------:R-:W-:Y:S05]  /*9370*/  LDSM.16.MT88.4 R8, [R2+0x2000] ;  /* 0x002000000208783b */ /* 0x000fea0000004200 */
[-C--:B----4-:R-:W-:Y:S06]  /*9380*/  HMMA.16816.F32 R84, R4, R16.reuse, R84 ;  /* 0x000000100454723c */ /* 0x090fec0000001854 */
[C---:B------:R-:W-:Y:S05]  /*9390*/  HMMA.16816.F32 R88, R12.reuse, R16, R88 ;  /* 0x000000100c58723c */ /* 0x040fea0000001858 */
[----:B---3--:R-:W-:Y:S01]  /*93a0*/  LEA R145, R39, UR4, 0x1 ;  /* 0x0000000427917c11 */ /* 0x008fe2000f8e08ff */
[-C--:B------:R-:W-:Y:S01]  /*93b0*/  HMMA.16816.F32 R92, R12, R18.reuse, R92 ;  /* 0x000000120c5c723c */ /* 0x080fe2000000185c */
[----:B------:R-:W-:Y:S04]  /*93c0*/  LDSM.16.MT88.4 R12, [R3+0x22000] ;  /* 0x02200000030c783b */ /* 0x000fe80000004200 */
[----:B------:R-:W-:Y:S01]  /*93d0*/  MOV R147, R38 ;  /* 0x0000002600937202 */ /* 0x000fe20000000f00 */
[----:B------:R-:W-:Y:S01]  /*93e0*/  HMMA.16816.F32 R96, R4, R18, R96 ;  /* 0x000000120460723c */ /* 0x000fe20000001860 */
[----:B------:R-:W2:Y:S04]  /*93f0*/  LDSM.16.MT88.4 R4, [R3+0x1e000] ;  /* 0x01e000000304783b */ /* 0x000ea80000004200 */
[----:B------:R-:W3:Y:S01]  /*9400*/  LDSM.16.MT88.4 R16, [R0+0x2000] ;  /* 0x002000000010783b */ /* 0x000ee20000004200 */
        /* <DEDUP_REMOVED lines=11> */
[----:B------:R-:W4:Y:S01]  /*94c0*/  LDSM.16.MT88.4 R32, [R0+0x2800] ;  /* 0x002800000020783b */ /* 0x000f220000004200 */
[-C--:B--2---:R-:W-:Y:S06]  /*94d0*/  HMMA.16816.F32 R68, R4, R8.reuse, R68 ;  /* 0x000000080444723c */ /* 0x084fec0000001844 */
        /* <DEDUP_REMOVED lines=16> */
[-C--:B----4-:R-:W-:Y:S06]  /*95e0*/  HMMA.16816.F32 R84, R20, R32.reuse, R84 ;  /* 0x000000201454723c */ /* 0x090fec0000001854 */
[C---:B------:R-:W-:Y:S05]  /*95f0*/  HMMA.16816.F32 R88, R28.reuse, R32, R88 ;  /* 0x000000201c58723c */ /* 0x040fea0000001858 */
[----:B------:R-:W-:Y:S01]  /*9600*/  MOV R146, R37 ;  /* 0x0000002500927202 */ /* 0x000fe20000000f00 */
[-C--:B------:R-:W-:Y:S01]  /*9610*/  HMMA.16816.F32 R92, R28, R34.reuse, R92 ;  /* 0x000000221c5c723c */ /* 0x080fe2000000185c */
[----:B------:R-:W-:Y:S05]  /*9620*/  LDSM.16.MT88.4 R28, [R3+0x23800] ;  /* 0x02380000031c783b */ /* 0x000fea0000004200 */
[----:B------:R-:W-:Y:S01]  /*9630*/  HMMA.16816.F32 R96, R20, R34, R96 ;  /* 0x000000221460723c */ /* 0x000fe20000001860 */
[----:B------:R-:W1:Y:S04]  /*9640*/  LDSM.16.MT88.4 R20, [R3+0x1f800] ;  /* 0x01f800000314783b */ /* 0x000e680000004200 */
[----:B------:R-:W4:Y:S01]  /*9650*/  LDSM.16.MT88.4 R32, [R0+0x3800] ;  /* 0x003800000020783b */ /* 0x000f220000004200 */
[-C--:B--2---:R-:W-:Y:S01]  /*9660*/  HMMA.16816.F32 R68, R4, R8.reuse, R68 ;  /* 0x000000080444723c */ /* 0x084fe20000001844 */
[----:B------:R-:W-:Y:S05]  /*9670*/  BAR.SYNC.DEFER_BLOCKING 0x0 ;  /* 0x0000000000007b1d */ /* 0x000fea0000010000 */
[C---:B------:R-:W-:Y:S06]  /*9680*/  HMMA.16816.F32 R72, R12.reuse, R8, R72 ;  /* 0x000000080c48723c */ /* 0x040fec0000001848 */
[-C--:B------:R-:W-:Y:S06]  /*9690*/  HMMA.16816.F32 R76, R12, R10.reuse, R76 ;  /* 0x0000000a0c4c723c */ /* 0x080fec000000184c */
[C---:B------:R-:W-:Y:S06]  /*96a0*/  HMMA.16816.F32 R80, R4.reuse, R10, R80 ;  /* 0x0000000a0450723c */ /* 0x040fec0000001850 */
[-C--:B---3--:R-:W-:Y:S06]  /*96b0*/  HMMA.16816.F32 R84, R4, R16.reuse, R84 ;  /* 0x000000100454723c */ /* 0x088fec0000001854 */
[C---:B------:R-:W-:Y:S06]  /*96c0*/  HMMA.16816.F32 R88, R12.reuse, R16, R88 ;  /* 0x000000100c58723c */ /* 0x040fec0000001858 */
[-C--:B------:R-:W-:Y:S06]  /*96d0*/  HMMA.16816.F32 R92, R12, R18.reuse, R92 ;  /* 0x000000120c5c723c */ /* 0x080fec000000185c */
[----:B------:R-:W-:Y:S06]  /*96e0*/  HMMA.16816.F32 R96, R4, R18, R96 ;  /* 0x000000120460723c */ /* 0x000fec0000001860 */
[-C--:B-1----:R-:W-:Y:S06]  /*96f0*/  HMMA.16816.F32 R68, R20, R24.reuse, R68 ;  /* 0x000000181444723c */ /* 0x082fec0000001844 */
        /* <DEDUP_REMOVED lines=11> */
[----:B------:R-:W1:Y:S03]  /*97b0*/  LDC R7, c[0x0][0x420] ;  /* 0x00010800ff077b82 */ /* 0x000e660000000800 */
[----:B------:R-:W3:Y:S05]  /*97c0*/  LDL.LU R37, [R1+0x48] ;  /* 0x0000480001257983 */ /* 0x000eea0000300800 */
[----:B------:R-:W4:Y:S01]  /*97d0*/  LDC R11, c[0x0][0x424] ;  /* 0x00010900ff0b7b82 */ /* 0x000f220000000800 */
[----:B---3--:R-:W-:Y:S01]  /*97e0*/  IMAD.MOV.U32 R4, RZ, RZ, R37 ;  /* 0x000000ffff047224 */ /* 0x008fe200078e0025 */
[C---:B-1----:R-:W-:Y:S01]  /*97f0*/  SHF.L.U32 R10, R7.reuse, 0x6, RZ ;  /* 0x00000006070a7819 */ /* 0x042fe200000006ff */
[C---:B------:R-:W-:Y:S02]  /*9800*/  IMAD.U32 R0, R7.reuse, -0x80, RZ ;  /* 0xffffff8007007824 */ /* 0x040fe400078e00ff */
[----:B--2---:R-:W-:Y:S03]  /*9810*/  IMAD.MOV.U32 R5, RZ, RZ, R38 ;  /* 0x000000ffff057224 */ /* 0x004fe600078e0026 */
[C---:B------:R-:W-:Y:S04]  /*9820*/  LEA R6, P1, R0.reuse, R4, 0x1 ;  /* 0x0000000400067211 */ /* 0x040fe800078208ff */
[----:B------:R-:W-:Y:S01]  /*9830*/  LEA.HI.X.SX32 R8, R0, R5, 0x1, P1 ;  /* 0x0000000500087211 */ /* 0x000fe200008f0eff */
[----:B------:R-:W-:Y:S01]  /*9840*/  STL [R1+0x48], R6 ;  /* 0x0000480601007387 */ /* 0x000fe20000100800 */
[----:B----4-:R-:W-:Y:S03]  /*9850*/  SHF.L.U64.HI R0, R7, 0x6, R11 ;  /* 0x0000000607007819 */ /* 0x010fe6000001020b */
[----:B------:R1:W-:Y:S01]  /*9860*/  STL [R1+0x30], R8 ;  /* 0x0000300801007387 */ /* 0x0003e20000100800 */
[----:B------:R-:W-:Y:S02]  /*9870*/  IMAD.MOV.U32 R9, RZ, RZ, R8 ;  /* 0x000000ffff097224 */ /* 0x000fe400078e0008 */
[----:B-1----:R-:W-:Y:S05]  /*9880*/  IMAD.MOV.U32 R8, RZ, RZ, R6 ;  /* 0x000000ffff087224 */ /* 0x002fea00078e0006 */
[----:B------:R-:W-:Y:S01]  /*9890*/  @!PT LDS RZ, [RZ] ;  /* 0x00000000fffff984 */ /* 0x000fe20000000800 */
[----:B------:R-:W-:Y:S01]  /*98a0*/  @!PT LDS RZ, [RZ] ;  /* 0x00000000fffff984 */ /* 0x000fe20000000800 */
[----:B------:R-:W-:Y:S01]  /*98b0*/  @!PT LDS RZ, [RZ] ;  /* 0x00000000fffff984 */ /* 0x000fe20000000800 */
[----:B------:R1:W-:Y:S01]  /*98c0*/  LDGSTS.E.BYPASS.LTC128B.128 [R145+0x8000], desc[UR8][R8.64] ;  /* 0x0800000008917fae */ /* 0x0003e2000b901d48 */
[-C--:B------:R-:W-:Y:S04]  /*98d0*/  IADD3 R6, P1, R8, R10.reuse, RZ ;  /* 0x0000000a08067210 */ /* 0x080fe80007f3e0ff */
        /* <DEDUP_REMOVED lines=9> */
.L_x_1071:
        /* <DEDUP_REMOVED lines=493> */
.L_x_1073:
        /* <DEDUP_REMOVED lines=23> */
.L_x_1074:
        /* <DEDUP_REMOVED lines=13> */
[----:B------:R-:W-:-:S03]  /*ba80*/  SHF.R.S32.HI R17, RZ, 0x1f, R0 ;  /* 0x0000001fff117819 */ /* 0x000fc60000011400 */
[----:B------:R-:W-:Y:S01]  /*ba90*/  MOV R2, UR14 ;  /* 0x0000000e00027c02 */ /* 0x000fe20008000f00 */
[----:B------:R-:W-:Y:S01]  /*baa0*/  ULDC.64 UR14, c[0x0][0x468] ;  /* 0x00011a00000e7ab9 */ /* 0x000fe20000000a00 */
[----:B------:R-:W-:Y:S01]  /*bab0*/  IADD3 R4, P0, R4, UR16, RZ ;  /* 0x0000001004047c10 */ /* 0x000fe2000ff1e0ff */
[----:B------:R-:W-:Y:S01]  /*bac0*/  UIMAD UR16, UR20, UR14, URZ ;  /* 0x0000000e141072a4 */ /* 0x000fe2000f8e023f */
[----:B------:R-:W-:Y:S02]  /*bad0*/  VIADD R6, R0, 0x20 ;  /* 0x0000002000067836 */ /* 0x000fe40000000000 */
[----:B------:R-:W-:Y:S01]  /*bae0*/  IADD3.X R5, R5, UR22, R2, P0, !PT ;  /* 0x0000001605057c10 */ /* 0x000fe200087fe402 */
[----:B------:R-:W-:Y:S01]  /*baf0*/  IMAD.U32 R2, RZ, RZ, UR14 ;  /* 0x0000000eff027e24 */ /* 0x000fe2000f8e00ff */
[----:B------:R1:W2:Y:S01]  /*bb00*/  LDS.128 R20, [R145+0xd000] ;  /* 0x00d0000091147984 */ /* 0x0002a20000000c00 */
[----:B------:R-:W-:Y:S01]  /*bb10*/  UIMAD UR15, UR59, UR15, UR16 ;  /* 0x0000000f3b0f72a4 */ /* 0x000fe2000f8e0210 */
[----:B------:R-:W-:Y:S01]  /*bb20*/  ISETP.GE.AND P3, PT, R6, UR11, PT ;  /* 0x0000000b06007c0c */ /* 0x000fe2000bf66270 */
[----:B------:R-:W-:Y:S01]  /*bb30*/  IMAD.WIDE.U32 R4, R2, UR59, R4 ;  /* 0x0000003b02047c25 */ /* 0x000fe2000f8e0004 */
[----:B------:R1:W4:Y:S03]  /*bb40*/  LDS.128 R24, [R145+0x11000] ;  /* 0x0110000091187984 */ /* 0x0003260000000c00 */
[C---:B------:R-:W-:Y:S01]  /*bb50*/  VIADD R7, R0.reuse, 0x40 ;  /* 0x0000004000077836 */ /* 0x040fe20000000000 */
[----:B------:R1:W1:Y:S01]  /*bb60*/  LDS.128 R28, [R145+0x12000] ;  /* 0x01200000911c7984 */ /* 0x0002620000000c00 */
[----:B------:R-:W-:Y:S01]  /*bb70*/  VIADD R6, R0, 0x60 ;  /* 0x0000006000067836 */ /* 0x000fe20000000000 */
[----:B------:R-:W-:-:S02]  /*bb80*/  IADD3 R16, R5, UR15, RZ ;  /* 0x0000000f05107c10 */ /* 0x000fc4000fffe0ff */
[----:B------:R1:W1:Y:S01]  /*bb90*/  LDS.128 R32, [R145+0x13000] ;  /* 0x0130000091207984 */ /* 0x0002620000000c00 */
[----:B------:R-:W-:Y:S02]  /*bba0*/  ISETP.GE.AND P2, PT, R7, UR11, PT ;  /* 0x0000000b07007c0c */ /* 0x000fe4000bf46270 */
[----:B------:R-:W-:Y:S01]  /*bbb0*/  ISETP.GE.AND P1, PT, R6, UR11, PT ;  /* 0x0000000b06007c0c */ /* 0x000fe2000bf26270 */
[----:B------:R-:W-:-:S12]  /*bbc0*/  @P4 BRA `(.L_x_1076) ;  /* 0x00000000002c4947 */ /* 0x000fd80003800000 */
        /* <DEDUP_REMOVED lines=11> */
.L_x_1076:
[----:B------:R-:W-:Y:S05]  /*bc80*/  BSYNC B0 ;  /* 0x0000000000007941 */ /* 0x000fea0003800000 */
.L_x_1075:
        /* <DEDUP_REMOVED lines=14> */
.L_x_1078:
[----:B------:R-:W-:Y:S05]  /*bd70*/  BSYNC B0 ;  /* 0x0000000000007941 */ /* 0x000fea0003800000 */
.L_x_1077:
        /* <DEDUP_REMOVED lines=15> */
.L_x_1080:
[----:B------:R-:W-:Y:S05]  /*be70*/  BSYNC B0 ;  /* 0x0000000000007941 */ /* 0x000fea0003800000 */
.L_x_1079:
        /* <DEDUP_REMOVED lines=15> */
.L_x_1082:
[----:B------:R-:W-:Y:S05]  /*bf70*/  BSYNC B0 ;  /* 0x0000000000007941 */ /* 0x000fea0003800000 */
.L_x_1081:
        /* <DEDUP_REMOVED lines=27> */
.L_x_1084:
[----:B------:R-:W-:Y:S05]  /*c130*/  BSYNC B0 ;  /* 0x0000000000007941 */ /* 0x000fea0003800000 */
.L_x_1083:
        /* <DEDUP_REMOVED lines=14> */
.L_x_1086:
[----:B------:R-:W-:Y:S05]  /*c220*/  BSYNC B0 ;  /* 0x0000000000007941 */ /* 0x000fea0003800000 */
.L_x_1085:
        /* <DEDUP_REMOVED lines=13> */
[----:B------:R1:W-:Y:S02]  /*c300*/  STG.E.128 desc[UR8][R8.64], R28 ;  /* 0x0000001c08007986 */ /* 0x0003e4000c101d08 */
.L_x_1088:
[----:B------:R-:W-:Y:S05]  /*c310*/  BSYNC B0 ;  /* 0x0000000000007941 */ /* 0x000fea0003800000 */
.L_x_1087:
        /* <DEDUP_REMOVED lines=13> */
.L_x_1069:
[----:B------:R-:W-:Y:S05]  /*c3f0*/  BSYNC B1 ;  /* 0x0000000000017941 */ /* 0x000fea0003800000 */
.L_x_1047:
[----:B------:R-:W5:Y:S01]  /*c400*/  LDL R2, [R1+0xac] ;  /* 0x0000ac0001027983 */ /* 0x000f620000100800 */
[----:B------:R-:W-:Y:S02]  /*c410*/  ULDC UR6, c[0x0][0xc] ;  /* 0x0000030000067ab9 */ /* 0x000fe40000000800 */
[----:B------:R-:W-:Y:S01]  /*c420*/  UIADD3 UR17, UR6, UR17, URZ ;  /* 0x0000001106117290 */ /* 0x000fe2000fffe03f */
[----:B-----5:R-:W-:-:S13]  /*c430*/  R2UR UR7, R2 ;  /* 0x00000000020772ca */ /* 0x020fda00000e0000 */
[----:B------:R-:W-:-:S06]  /*c440*/  UISETP.GE.AND UP0, UPT, UR17, UR7, UPT ;  /* 0x000000071100728c */ /* 0x000fcc000bf06270 */
[----:B------:R-:W-:-:S13]  /*c450*/  PLOP3.LUT P0, PT, PT, PT, UP0, 0x80, 0x0 ;  /* 0x000000000000781c */ /* 0x000fda0003f0f008 */
[----:B------:R-:W-:Y:S05]  /*c460*/  @P0 BRA `(.L_x_1089) ;  /* 0x0000000000040947 */ /* 0x000fea0003800000 */
[----:B------:R-:W-:Y:S05]  /*c470*/  BRA `(.L_x_1090) ;  /* 0xffffff4400d87947 */ /* 0x000fea000383ffff */
.L_x_1089:
[----:B------:R-:W-:Y:S05]  /*c480*/  EXIT ;  /* 0x000000000000794d */ /* 0x000fea0003800000 */
.L_x_1091:
        /* <DEDUP_REMOVED lines=15> */
.L_x_1280:


//--------------------- .text._ZN5flash44flash_bwd_dq_dk_dv_loop_seqk_parallel_kernelI23Flash_bwd_kernel_traitsILi64ELi128ELi128ELi8ELi4ELi4ELi4ELb0ELb0EN7cutlass6half_tE19Flash_kernel_traitsILi64ELi128ELi128ELi8ES3_EELb1ELb1ELb0ELb1ELb0ELb0ELb0EEEvNS_16Flash_bwd_paramsE --------------------------
	.section	.text._ZN5flash44flash_bwd_dq_dk_dv_loop_seqk_parallel_kernelI23Flash_bwd_kernel_traitsILi64ELi128ELi128ELi8ELi4ELi4ELi4ELb0ELb0EN7cutlass6half_tE19Flash_kernel_traitsILi64ELi128ELi128ELi8ES3_EELb1ELb1ELb0ELb1ELb0ELb0ELb0EEEvNS_16Flash_bwd_paramsE,"ax",@progbits
	.align	128
        .global         _ZN5flash44flash_bwd_dq_dk_dv_loop_seqk_parallel_kernelI23Flash_bwd_kernel_traitsILi64ELi128ELi128ELi8ELi4ELi4ELi4ELb0ELb0EN7cutlass6half_tE19Flash_kernel_traitsILi64ELi128ELi128ELi8ES3_EELb1ELb1ELb0ELb1ELb0ELb0ELb0EEEvNS_16Flash_bwd_paramsE
        .type           _ZN5flash44flash_bwd_dq_dk_dv_loop_seqk_parallel_kernelI23Flash_bwd_kernel_traitsILi64ELi128ELi128ELi8ELi4ELi4ELi4ELb0ELb0EN7cutlass6half_tE19Flash_kernel_traitsILi64ELi128ELi128ELi8ES3_EELb1ELb1ELb0ELb1ELb0ELb0ELb0EEEvNS_16Flash_bwd_paramsE,@function
        .size           _ZN5flash44flash_bwd_dq_dk_dv_loop_seqk_parallel_kernelI23Flash_bwd_kernel_traitsILi64ELi128ELi128ELi8ELi4ELi4ELi4ELb0ELb0EN7cutlass6half_tE19Flash_kernel_traitsILi64ELi128ELi128ELi8ES3_EELb1ELb1ELb0ELb1ELb0ELb0ELb0EEEvNS_16Flash_bwd_paramsE,(.L_x_1281 - _ZN5flash44flash_bwd_dq_dk_dv_loop_seqk_parallel_kernelI23Flash_bwd_kernel_traitsILi64ELi128ELi128ELi8ELi4ELi4ELi4ELb0ELb0EN7cutlass6half_tE19Flash_kernel_traitsILi64ELi128ELi128ELi8ES3_EELb1ELb1ELb0ELb1ELb0ELb0ELb0EEEvNS_16Flash_bwd_paramsE)
        .other          _ZN5flash44flash_bwd_dq_dk_dv_loop_seqk_parallel_kernelI23Flash_bwd_kernel_traitsILi64ELi128ELi128ELi8ELi4ELi4ELi4ELb0ELb0EN7cutlass6half_tE19Flash_kernel_traitsILi64ELi128ELi128ELi8ES3_EELb1ELb1ELb0ELb1ELb0ELb0ELb0EEEvNS_16Flash_bwd_paramsE,@"STO_CUDA_ENTRY STV_DEFAULT"
_ZN5flash44flash_bwd_dq_dk_dv_loop_seqk_parallel_kernelI23Flash_bwd_kernel_traitsILi64ELi128ELi128ELi8ELi4ELi4ELi4ELb0ELb0EN7cutlass6half_tE19Flash_kernel_traitsILi64ELi128ELi128ELi8ES3_EELb1ELb1ELb0ELb1ELb0ELb0ELb0EEEvNS_16Flash_bwd_paramsE:
.text._ZN5flash44flash_bwd_dq_dk_dv_loop_seqk_parallel_kernelI23Flash_bwd_kernel_traitsILi64ELi128ELi128ELi8ELi4ELi4ELi4ELb0ELb0EN7cutlass6half_tE19Flash_kernel_traitsILi64ELi128ELi128ELi8ES3_EELb1ELb1ELb0ELb1ELb0ELb0ELb0EEEvNS_16Flash_bwd_paramsE:
        /* <DEDUP_REMOVED lines=15> */
[----:B------:R-:W-:Y:S01]  /*00f0*/  MOV R235, 0xfffffff0 ;  /* 0xfffffff000eb7802 */ /* 0x000fe20000000f00 */
[----:B------:R-:W-:-:S04]  /*0100*/  ULDC.64 UR16, c[0x0][0x208] ;  /* 0x0000820000107ab9 */ /* 0x000fc80000000a00 */
[----:B------:R-:W3:Y:S08]  /*0110*/  S2UR UR4, SR_CgaCtaId ;  /* 0x00000000000479c3 */ /* 0x000ef00000008800 */
[----:B------:R-:W4:Y:S01]  /*0120*/  S2UR UR48, SR_CTAID.Y ;  /* 0x00000000003079c3 */ /* 0x000f220000002600 */
[----:B--2---:R-:W-:Y:S01]  /*0130*/  USHF.R.S32.HI UR6, URZ, 0x1f, UR58 ;  /* 0x0000001f3f067899 */ /* 0x004fe2000801143a */
[----:B-1----:R-:W-:Y:S01]  /*0140*/  SHF.R.S32.HI R2, RZ, 0x1f, R11 ;  /* 0x0000001fff027819 */ /* 0x002fe2000001140b */
[----:B---3--:R-:W-:-:S03]  /*0150*/  ULEA UR4, UR4, UR5, 0x18 ;  /* 0x0000000504047291 */ /* 0x008fc6000f8ec03f */
[CC--:B------:R-:W-:Y:S02]  /*0160*/  LEA.HI R0, R2.reuse, R11.reuse, RZ, 0x5 ;  /* 0x0000000b02007211 */ /* 0x0c0fe400078f28ff */
[CC--:B------:R-:W-:Y:S02]  /*0170*/  LEA.HI R14, R2.reuse, R11.reuse, RZ, 0x3 ;  /* 0x0000000b020e7211 */ /* 0x0c0fe400078f18ff */
[CC--:B------:R-:W-:Y:S01]  /*0180*/  LEA.HI R6, R2.reuse, R11.reuse, RZ, 0x4 ;  /* 0x0000000b02067211 */ /* 0x0c0fe200078f20ff */
[----:B----4-:R-:W-:Y:S01]  /*0190*/  USHF.L.U32 UR5, UR48, 0x7, URZ ;  /* 0x0000000730057899 */ /* 0x010fe2000800063f */
[CC--:B------:R-:W-:Y:S02]  /*01a0*/  LEA.HI R13, R2.reuse, R11.reuse, RZ, 0x7 ;  /* 0x0000000b020d7211 */ /* 0x0c0fe400078f38ff */
[----:B------:R-:W-:Y:S02]  /*01b0*/  LEA.HI R2, R2, R11, RZ, 0x2 ;  /* 0x0000000b02027211 */ /* 0x000fe400078f10ff */
[----:B------:R-:W-:-:S02]  /*01c0*/  LOP3.LUT R3, R0, 0xffffffe0, RZ, 0xc0, !PT ;  /* 0xffffffe000037812 */ /* 0x000fc400078ec0ff */
[--C-:B------:R-:W-:Y:S02]  /*01d0*/  SHF.R.S32.HI R5, RZ, 0x5, R0.reuse ;  /* 0x00000005ff057819 */ /* 0x100fe40000011400 */
[----:B------:R-:W-:Y:S01]  /*01e0*/  SHF.R.S32.HI R0, RZ, 0x1f, R0 ;  /* 0x0000001fff007819 */ /* 0x000fe20000011400 */
[C---:B------:R-:W-:Y:S01]  /*01f0*/  IMAD.IADD R4, R11.reuse, 0x1, -R3 ;  /* 0x000000010b047824 */ /* 0x040fe200078e0a03 */
[----:B------:R-:W-:Y:S02]  /*0200*/  LOP3.LUT R10, R14, 0xfffffff8, RZ, 0xc0, !PT ;  /* 0xfffffff80e0a7812 */ /* 0x000fe400078ec0ff */
[--C-:B------:R-:W-:Y:S02]  /*0210*/  SHF.R.S32.HI R7, RZ, 0x2, R2.reuse ;  /* 0x00000002ff077819 */ /* 0x100fe40000011402 */
[----:B------:R-:W-:Y:S01]  /*0220*/  SHF.R.S32.HI R9, RZ, 0x1f, R2 ;  /* 0x0000001fff097819 */ /* 0x000fe20000011402 */
[----:B------:R-:W-:Y:S01]  /*0230*/  IMAD.IADD R232, R11, 0x1, -R10 ;  /* 0x000000010be87824 */ /* 0x000fe200078e0a0a */
[----:B------:R-:W-:-:S02]  /*0240*/  LOP3.LUT R12, R6, 0xfffffff0, RZ, 0xc0, !PT ;  /* 0xfffffff0060c7812 */ /* 0x000fc400078ec0ff */
[----:B------:R-:W-:Y:S02]  /*0250*/  LOP3.LUT R2, R2, 0x7ffffffc, RZ, 0xc0, !PT ;  /* 0x7ffffffc02027812 */ /* 0x000fe400078ec0ff */
[----:B------:R-:W-:Y:S01]  /*0260*/  LEA.HI R0, R0, R5, RZ, 0x2 ;  /* 0x0000000500007211 */ /* 0x000fe200078f10ff */
[C---:B------:R-:W-:Y:S01]  /*0270*/  IMAD.IADD R10, R11.reuse, 0x1, -R12 ;  /* 0x000000010b0a7824 */ /* 0x040fe200078e0a0c */
[----:B------:R-:W-:Y:S01]  /*0280*/  SHF.R.S32.HI R8, RZ, 0x4, R6 ;  /* 0x00000004ff087819 */ /* 0x000fe20000011406 */
[----:B------:R-:W-:Y:S01]  /*0290*/  IMAD.IADD R11, R11, 0x1, -R2 ;  /* 0x000000010b0b7824 */ /* 0x000fe200078e0a02 */
[----:B------:R-:W-:Y:S02]  /*02a0*/  LOP3.LUT R2, R0, 0xfffffffc, RZ, 0xc0, !PT ;  /* 0xfffffffc00027812 */ /* 0x000fe400078ec0ff */
[----:B------:R-:W-:Y:S02]  /*02b0*/  LEA.HI R0, R6, R8, RZ, 0x1 ;  /* 0x0000000806007211 */ /* 0x000fe400078f08ff */
[----:B------:R-:W-:Y:S01]  /*02c0*/  LEA.HI R3, R9, R7, RZ, 0x3 ;  /* 0x0000000709037211 */ /* 0x000fe200078f18ff */
[----:B------:R-:W-:Y:S01]  /*02d0*/  IMAD.IADD R15, R5, 0x1, -R2 ;  /* 0x00000001050f7824 */ /* 0x000fe200078e0a02 */
[----:B------:R-:W-:-:S02]  /*02e0*/  SHF.R.S32.HI R6, RZ, 0x1f, R4 ;  /* 0x0000001fff067819 */ /* 0x000fc40000011404 */
[----:B------:R-:W-:Y:S02]  /*02f0*/  LOP3.LUT R2, R0, 0xfffffffe, RZ, 0xc0, !PT ;  /* 0xfffffffe00027812 */ /* 0x000fe400078ec0ff */
[----:B------:R-:W-:Y:S01]  /*0300*/  LOP3.LUT R0, R3, 0xfffffff8, RZ, 0xc0, !PT ;  /* 0xfffffff803007812 */ /* 0x000fe200078ec0ff */
[----:B------:R-:W-:Y:S01]  /*0310*/  STL [R1+0x80], R15 ;  /* 0x0000800f01007387 */ /* 0x000fe20000100800 */
[----:B------:R-:W-:Y:S01]  /*0320*/  LEA.HI R4, R6, R4, RZ, 0x2 ;  /* 0x0000000406047211 */ /* 0x000fe200078f10ff */
[----:B------:R-:W-:Y:S01]  /*0330*/  IMAD.SHL.U32 R6, R232, 0x40, RZ ;  /* 0x00000040e8067824 */ /* 0x000fe200078e00ff */
[----:B------:R-:W-:Y:S01]  /*0340*/  SHF.R.S32.HI R5, RZ, 0x1f, R10 ;  /* 0x0000001fff057819 */ /* 0x000fe2000001140a */
[----:B------:R-:W-:Y:S01]  /*0350*/  IMAD.IADD R8, R8, 0x1, -R2 ;  /* 0x0000000108087824 */ /* 0x000fe200078e0a02 */
[----:B------:R-:W-:Y:S01]  /*0360*/  SHF.R.S32.HI R16, RZ, 0x7, R13 ;  /* 0x00000007ff107819 */ /* 0x000fe2000001140d */
[----:B------:R-:W-:Y:S02]  /*0370*/  IMAD.SHL.U32 R2, R15, 0x10, RZ ;  /* 0x000000100f027824 */ /* 0x000fe400078e00ff */
[----:B------:R-:W-:Y:S01]  /*0380*/  IMAD.IADD R3, R7, 0x1, -R0 ;  /* 0x0000000107037824 */ /* 0x000fe200078e0a00 */
[----:B------:R-:W-:Y:S01]  /*0390*/  LOP3.LUT R0, R6, 0x1c0, RZ, 0xc0, !PT ;  /* 0x000001c006007812 */ /* 0x000fe200078ec0ff */
[----:B------:R-:W-:Y:S01]  /*03a0*/  IMAD.SHL.U32 R176, R8, 0x200, RZ ;  /* 0x0000020008b07824 */ /* 0x000fe200078e00ff */
[----:B------:R-:W-:Y:S01]  /*03b0*/  LEA.HI.SX32 R4, R4, R2, 0x1e ;  /* 0x0000000204047211 */ /* 0x000fe200078ff2ff */
[----:B------:R-:W-:Y:S01]  /*03c0*/  IMAD.SHL.U32 R188, R8, 0x8, RZ ;  /* 0x0000000808bc7824 */ /* 0x000fe200078e00ff */
[----:B------:R-:W-:-:S02]  /*03d0*/  LOP3.LUT R2, R0, 0x30, R2, 0xf8, !PT ;  /* 0x0000003000027812 */ /* 0x000fc400078ef802 */
[----:B------:R-:W-:Y:S01]  /*03e0*/  LEA.HI R7, R5, R10, RZ, 0x3 ;  /* 0x0000000a05077211 */ /* 0x000fe200078f18ff */
[----:B------:R1:W-:Y:S01]  /*03f0*/  STL [R1+0x5c], R4 ;  /* 0x00005c0401007387 */ /* 0x0003e20000100800 */
[----:B------:R-:W-:Y:S01]  /*0400*/  LOP3.LUT R181, R0, 0x8, R14, 0xf8, !PT ;  /* 0x0000000800b57812 */ /* 0x000fe200078ef80e */
[----:B------:R-:W-:Y:S01]  /*0410*/  IMAD R5, R16, 0x1000, R176 ;  /* 0x0000100010057824 */ /* 0x000fe200078e02b0 */
[----:B------:R-:W-:Y:S02]  /*0420*/  SHF.R.U32.HI R0, RZ, 0x3, R0 ;  /* 0x00000003ff007819 */ /* 0x000fe40000011600 */
[----:B------:R-:W-:Y:S02]  /*0430*/  LOP3.LUT R2, R2, 0x8, R14, 0xf8, !PT ;  /* 0x0000000802027812 */ /* 0x000fe400078ef80e */
[C---:B------:R-:W-:Y:S01]  /*0440*/  LOP3.LUT R6, R7.reuse, 0xfffffff8, RZ, 0xc0, !PT ;  /* 0xfffffff807067812 */ /* 0x040fe200078ec0ff */
[----:B------:R-:W-:Y:S01]  /*0450*/  IMAD.SHL.U32 R7, R7, 0x40, RZ ;  /* 0x0000004007077824 */ /* 0x000fe200078e00ff */
[----:B------:R-:W-:-:S02]  /*0460*/  LOP3.LUT R181, R181, R0, RZ, 0x3c, !PT ;  /* 0x00000000b5b57212 */ /* 0x000fc400078e3cff */
[----:B------:R-:W-:Y:S01]  /*0470*/  LOP3.LUT R176, R176, R2, R0, 0xf6, !PT ;  /* 0x00000002b0b07212 */ /* 0x000fe200078ef600 */
[----:B------:R-:W-:Y:S02]  /*0480*/  IMAD.SHL.U32 R0, R3, 0x40, RZ ;  /* 0x0000004003007824 */ /* 0x000fe400078e00ff */
[----:B------:R-:W-:Y:S01]  /*0490*/  IMAD.IADD R10, R10, 0x1, -R6 ;  /* 0x000000010a0a7824 */ /* 0x000fe200078e0a06 */
[----:B------:R-:W-:Y:S01]  /*04a0*/  LEA R176, R176, UR4, 0x1 ;  /* 0x00000004b0b07c11 */ /* 0x000fe2000f8e08ff */
[----:B------:R-:W-:Y:S01]  /*04b0*/  IMAD.IADD R181, R5, 0x1, R181 ;  /* 0x0000000105b57824 */ /* 0x000fe200078e02b5 */
[----:B------:R-:W-:Y:S01]  /*04c0*/  LOP3.LUT R0, R0, 0x1c0, RZ, 0xc0, !PT ;  /* 0x000001c000007812 */ /* 0x000fe200078ec0ff */
[----:B------:R-:W-:Y:S01]  /*04d0*/  IMAD.SHL.U32 R5, R10, 0x40, RZ ;  /* 0x000000400a057824 */ /* 0x000fe200078e00ff */
[----:B------:R2:W-:Y:S01]  /*04e0*/  STL [R1+0x84], R10 ;  /* 0x0000840a01007387 */ /* 0x0005e20000100800 */
[----:B------:R-:W-:Y:S01]  /*04f0*/  IMAD.SHL.U32 R6, R11, 0x2, RZ ;  /* 0x000000020b067824 */ /* 0x000fe200078e00ff */
[----:B------:R-:W-:Y:S01]  /*0500*/  SHF.R.U32.HI R2, RZ, 0x3, R0 ;  /* 0x00000003ff027819 */ /* 0x000fe20000011600 */
[----:B------:R-:W-:-:S02]  /*0510*/  IMAD.SHL.U32 R181, R181, 0x2, RZ ;  /* 0x00000002b5b57824 */ /* 0x000fc400078e00ff */
[--C-:B------:R-:W-:Y:S01]  /*0520*/  IMAD R9, R16, 0x2000, R6.reuse ;  /* 0x0000200010097824 */ /* 0x100fe200078e0206 */
[----:B-1----:R-:W-:Y:S01]  /*0530*/  LOP3.LUT R4, R3, 0x1, RZ, 0xc0, !PT ;  /* 0x0000000103047812 */ /* 0x002fe200078ec0ff */
[----:B------:R-:W-:-:S03]  /*0540*/  IMAD R6, R15, 0x400, R6 ;  /* 0x000004000f067824 */ /* 0x000fc600078e0206 */
[----:B------:R-:W-:Y:S01]  /*0550*/  ISETP.NE.U32.AND P0, PT, R4, 0x1, PT ;  /* 0x000000010400780c */ /* 0x000fe20003f05070 */
[----:B------:R-:W-:-:S03]  /*0560*/  IMAD.SHL.U32 R4, R16, 0x8, RZ ;  /* 0x0000000810047824 */ /* 0x000fc600078e00ff */
[----:B------:R-:W-:Y:S01]  /*0570*/  R2P PR, R3, 0x6 ;  /* 0x0000000603007804 */ /* 0x000fe20000000000 */
[----:B------:R-:W-:Y:S01]  /*0580*/  IMAD.SHL.U32 R3, R8, 0x10, RZ ;  /* 0x0000001008037824 */ /* 0x000fe200078e00ff */
[----:B------:R-:W-:Y:S02]  /*0590*/  LOP3.LUT R4, R4, 0x8, RZ, 0xc0, !PT ;  /* 0x0000000804047812 */ /* 0x000fe400078ec0ff */
[----:B------:R-:W-:Y:S02]  /*05a0*/  LOP3.LUT P3, RZ, R232, 0x4, RZ, 0xc0, !PT ;  /* 0x00000004e8ff7812 */ /* 0x000fe4000786c0ff */
[----:B------:R-:W-:Y:S02]  /*05b0*/  LOP3.LUT R8, R2, R0, R4, 0x1e, !PT ;  /* 0x0000000002087212 */ /* 0x000fe400078e1e04 */
[C---:B------:R-:W-:Y:S01]  /*05c0*/  LOP3.LUT P4, RZ, R232.reuse, 0x2, RZ, 0xc0, !PT ;  /* 0x00000002e8ff7812 */ /* 0x040fe2000788c0ff */
[----:B------:R-:W-:Y:S01]  /*05d0*/  IMAD.SHL.U32 R232, R232, 0x8, RZ ;  /* 0x00000008e8e87824 */ /* 0x000fe200078e00ff */
[----:B------:R-:W-:Y:S01]  /*05e0*/  SEL R235, R235, 0x10, !P0 ;  /* 0x00000010ebeb7807 */ /* 0x000fe20004000000 */
[----:B------:R-:W-:Y:S01]  /*05f0*/  IMAD.IADD R6, R6, 0x1, R8 ;  /* 0x0000000106067824 */ /* 0x000fe200078e0208 */
[----:B--2---:R-:W-:Y:S01]  /*0600*/  LOP3.LUT R10, R4, 0x10, R3, 0xf8, !PT ;  /* 0x00000010040a7812 */ /* 0x004fe200078ef803 */
[----:B------:R-:W-:Y:S01]  /*0610*/  IMAD R4, R15, 0x400, R9 ;  /* 0x000004000f047824 */ /* 0x000fe200078e0209 */
[----:B------:R-:W-:-:S02]  /*0620*/  LOP3.LUT R3, R5, 0x1c0, RZ, 0xc0, !PT ;  /* 0x000001c005037812 */ /* 0x000fc400078ec0ff */
[----:B------:R-:W-:Y:S02]  /*0630*/  LOP3.LUT R5, R2, R0, RZ, 0xfc, !PT ;  /* 0x0000000002057212 */ /* 0x000fe400078efcff */
[----:B------:R-:W-:Y:S02]  /*0640*/  LOP3.LUT R188, R3, 0x8, R188, 0xf8, !PT ;  /* 0x0000000803bc7812 */ /* 0x000fe400078ef8bc */
[--C-:B------:R-:W-:Y:S01]  /*0650*/  SHF.R.U32.HI R2, RZ, 0x3, R3.reuse ;  /* 0x00000003ff027819 */ /* 0x100fe20000011603 */
[----:B------:R-:W-:Y:S01]  /*0660*/  IMAD.IADD R5, R5, 0x1, R4 ;  /* 0x0000000105057824 */ /* 0x000fe200078e0204 */
[----:B------:R-:W-:Y:S02]  /*0670*/  LOP3.LUT R0, R7, 0xfffffe00, RZ, 0xc0, !PT ;  /* 0xfffffe0007007812 */ /* 0x000fe400078ec0ff */
[----:B------:R-:W-:Y:S02]  /*0680*/  LOP3.LUT R188, R188, R2, RZ, 0x3c, !PT ;  /* 0x00000002bcbc7212 */ /* 0x000fe400078e3cff */
[----:B------:R-:W-:Y:S01]  /*0690*/  LOP3.LUT R2, R2, R10, R3, 0x1e, !PT ;  /* 0x0000000a02027212 */ /* 0x000fe200078e1e03 */
[----:B------:R-:W-:Y:S01]  /*06a0*/  IMAD R4, R15, 0x400, R0 ;  /* 0x000004000f047824 */ /* 0x000fe200078e0200 */
[----:B------:R-:W-:-:S02]  /*06b0*/  SEL R182, R237, 0xffffffe0, !P4 ;  /* 0xffffffe0edb67807 */ /* 0x000fc40006000000 */
[----:B------:R-:W-:Y:S01]  /*06c0*/  LOP3.LUT R187, R2, R0, RZ, 0xfc, !PT ;  /* 0x0000000002bb7212 */ /* 0x000fe200078efcff */
[----:B------:R-:W-:Y:S01]  /*06d0*/  IMAD.U32 R2, RZ, RZ, UR6 ;  /* 0x00000006ff027e24 */ /* 0x000fe2000f8e00ff */
[----:B------:R-:W-:Y:S01]  /*06e0*/  USHF.R.S32.HI UR6, URZ, 0x1f, UR48 ;  /* 0x0000001f3f067899 */ /* 0x000fe20008011430 */
[----:B------:R-:W-:Y:S01]  /*06f0*/  IMAD.U32 R0, RZ, RZ, UR5 ;  /* 0x00000005ff007e24 */ /* 0x000fe2000f8e00ff */
[----:B------:R-:W-:Y:S01]  /*0700*/  USHF.R.S32.HI UR5, URZ, 0x1f, UR58 ;  /* 0x0000001f3f057899 */ /* 0x000fe2000801143a */
[----:B------:R-:W-:Y:S01]  /*0710*/  IMAD.MOV.U32 R2, RZ, RZ, 0x40 ;  /* 0x00000040ff027424 */ /* 0x000fe200078e00ff */
[----:B------:R-:W-:Y:S01]  /*0720*/  SEL R237, R237, 0xffffffe0, !P1 ;  /* 0xffffffe0eded7807 */ /* 0x000fe20004800000 */
[----:B------:R-:W-:Y:S01]  /*0730*/  IMAD.IADD R188, R4, 0x1, R188 ;  /* 0x0000000104bc7824 */ /* 0x000fe200078e02bc */
[----:B------:R-:W-:Y:S01]  /*0740*/  LEA R234, R5, UR4, 0x1 ;  /* 0x0000000405ea7c11 */ /* 0x000fe2000f8e08ff */
        /* <DEDUP_REMOVED lines=11> */
[----:B------:R-:W-:Y:S01]  /*0800*/  SHF.R.S32.HI R3, RZ, 0x3, R14 ;  /* 0x00000003ff037819 */ /* 0x000fe2000001140e */
[--C-:B------:R-:W-:Y:S01]  /*0810*/  IMAD.IADD R7, R2, 0x1, R6.reuse ;  /* 0x0000000102077824 */ /* 0x100fe200078e0206 */
[C---:B------:R-:W-:Y:S01]  /*0820*/  IADD3 R4, R6.reuse, R0, RZ ;  /* 0x0000000006047210 */ /* 0x040fe20007ffe0ff */
[----:B------:R-:W-:Y:S01]  /*0830*/  IMAD.IADD R5, R237, 0x1, R6 ;  /* 0x00000001ed057824 */ /* 0x000fe200078e0206 */
[----:B------:R-:W-:Y:S01]  /*0840*/  STL [R1+0x88], R6 ;  /* 0x0000880601007387 */ /* 0x000fe20000100800 */
[C---:B------:R-:W-:Y:S01]  /*0850*/  VIADD R10, R6.reuse, 0x420 ;  /* 0x00000420060a7836 */ /* 0x040fe20000000000 */
[----:B------:R-:W-:Y:S01]  /*0860*/  UIADD3 UR5, UR4, 0xc000, URZ ;  /* 0x0000c00004057890 */ /* 0x000fe2000fffe03f */
[C---:B------:R-:W-:Y:S01]  /*0870*/  VIADD R3, R6.reuse, 0x2020 ;  /* 0x0000202006037836 */ /* 0x040fe20000000000 */
[----:B------:R-:W-:Y:S01]  /*0880*/  STL [R1+0x9c], R7 ;  /* 0x00009c0701007387 */ /* 0x000fe20000100800 */
[----:B------:R-:W-:-:S02]  /*0890*/  @P1 VIADD R10, R6, 0x3e0 ;  /* 0x000003e0060a1836 */ /* 0x000fc40000000000 */
[C---:B------:R-:W-:Y:S01]  /*08a0*/  VIADD R9, R6.reuse, 0x2420 ;  /* 0x0000242006097836 */ /* 0x040fe20000000000 */
[----:B------:R1:W-:Y:S01]  /*08b0*/  STL [R1+0xb8], R5 ;  /* 0x0000b80501007387 */ /* 0x0003e20000100800 */
[C---:B------:R-:W-:Y:S02]  /*08c0*/  @P1 VIADD R3, R6.reuse, 0x1fe0 ;  /* 0x00001fe006031836 */ /* 0x040fe40000000000 */
[C---:B------:R-:W-:Y:S01]  /*08d0*/  VIADD R8, R6.reuse, 0x2040 ;  /* 0x0000204006087836 */ /* 0x040fe20000000000 */
[----:B------:R2:W-:Y:S01]  /*08e0*/  STL [R1+0x98], R4 ;  /* 0x0000980401007387 */ /* 0x0005e20000100800 */
        /* <DEDUP_REMOVED lines=10> */
[--C-:B------:R-:W-:Y:S01]  /*0990*/  IMAD.IADD R240, R234, 0x1, R237.reuse ;  /* 0x00000001eaf07824 */ /* 0x100fe200078e02ed */
[----:B------:R-:W-:Y:S01]  /*09a0*/  STL [R1+0x94], R8 ;  /* 0x0000940801007387 */ /* 0x000fe20000100800 */
[----:B------:R-:W-:-:S02]  /*09b0*/  IMAD.IADD R239, R236, 0x1, R237 ;  /* 0x00000001ecef7824 */ /* 0x000fc400078e02ed */
[C---:B------:R-:W-:Y:S02]  /*09c0*/  IMAD.IADD R238, R237.reuse, 0x1, R231 ;  /* 0x00000001edee7824 */ /* 0x040fe400078e02e7 */
[C---:B-1----:R-:W-:Y:S02]  /*09d0*/  VIADD R5, R6.reuse, 0x2440 ;  /* 0x0000244006057836 */ /* 0x042fe40000000000 */
[----:B------:R-:W-:Y:S02]  /*09e0*/  @P2 VIADD R5, R6, 0x23c0 ;  /* 0x000023c006052836 */ /* 0x000fe40000000000 */
[C---:B--2---:R-:W-:Y:S02]  /*09f0*/  IMAD.IADD R4, R237.reuse, 0x1, R4 ;  /* 0x00000001ed047824 */ /* 0x044fe400078e0204 */
[----:B------:R-:W-:Y:S01]  /*0a00*/  IMAD.IADD R182, R182, 0x1, R180 ;  /* 0x00000001b6b67824 */ /* 0x000fe200078e02b4 */
[----:B------:R1:W-:Y:S02]  /*0a10*/  STL [R1+0x90], R5 ;  /* 0x0000900501007387 */ /* 0x0003e40000100800 */
[----:B-1----:R-:W-:-:S02]  /*0a20*/  IMAD.IADD R5, R237, 0x1, R7 ;  /* 0x00000001ed057824 */ /* 0x002fc400078e0207 */
[----:B------:R-:W-:-:S03]  /*0a30*/  IMAD.IADD R237, R237, 0x1, R235 ;  /* 0x00000001eded7824 */ /* 0x000fc600078e02eb */
[----:B------:R1:W-:Y:S04]  /*0a40*/  STL [R1+0xb4], R5 ;  /* 0x0000b40501007387 */ /* 0x0003e80000100800 */
[----:B------:R1:W-:Y:S04]  /*0a50*/  STL [R1+0xb0], R4 ;  /* 0x0000b00401007387 */ /* 0x0003e80000100800 */
[----:B------:R1:W-:Y:S04]  /*0a60*/  STL [R1+0xac], R2 ;  /* 0x0000ac0201007387 */ /* 0x0003e80000100800 */
[----:B------:R1:W-:Y:S02]  /*0a70*/  STL [R1+0xa8], R0 ;  /* 0x0000a80001007387 */ /* 0x0003e40000100800 */
.L_x_1168:
        /* <DEDUP_REMOVED lines=17> */
[----:B------:R-:W-:Y:S01]  /*0b90*/  @UP4 UIADD3.X UR13, UR6, UR9, URZ, UP1, !UPT ;  /* 0x00000009060d4290 */ /* 0x000fe20008ffe43f */
[----:B------:R-:W-:Y:S01]  /*0ba0*/  IMAD.U32 R4, RZ, RZ, UR12 ;  /* 0x0000000cff047e24 */ /* 0x000fe2000f8e00ff */
        /* <DEDUP_REMOVED lines=10> */
[----:B--234-:R-:W2:Y:S02]  /*0c50*/  @P1 LDG.E R7, desc[UR16][R4.64] ;  /* 0x0000001004071981 */ /* 0x01cea4000c1e1900 */
        /* <DEDUP_REMOVED lines=37> */
.L_x_1092:
        /* <DEDUP_REMOVED lines=18> */
[----:B------:R-:W-:Y:S02]  /*0fd0*/  USHF.R.S32.HI UR38, URZ, 0x1f, UR60 ;  /* 0x0000001f3f267899 */ /* 0x000fe4000801143c */
[----:B------:R-:W-:Y:S01]  /*0fe0*/  USHF.L.U32 UR12, UR48, 0x7, URZ ;  /* 0x00000007300c7899 */ /* 0x000fe2000800063f */
[----:B------:R-:W-:Y:S01]  /*0ff0*/  ULDC.64 UR28, c[0x0][0x240] ;  /* 0x00009000001c7ab9 */ /* 0x000fe20000000a00 */
[----:B------:R-:W-:Y:S01]  /*1000*/  ULDC UR40, c[0x0][0x2dc] ;  /* 0x0000b70000287ab9 */ /* 0x000fe20000000800 */
[----:B------:R-:W-:Y:S01]  /*1010*/  ULDC UR61, c[0x0][0x270] ;  /* 0x00009c00003d7ab9 */ /* 0x000fe20000000800 */
[----:B------:R-:W-:Y:S01]  /*1020*/  UIMAD.WIDE.U32 UR20, UR6, UR28, URZ ;  /* 0x0000001c061472a5 */ /* 0x000fe2000f8e003f */
[----:B-1----:R-:W-:Y:S01]  /*1030*/  IABS R5, R6 ;  /* 0x0000000600057213 */ /* 0x002fe20000000000 */
[----:B------:R-:W-:Y:S01]  /*1040*/  @UP1 UIADD3 UR18, UR30, UR39, URZ ;  /* 0x000000271e121290 */ /* 0x000fe2000fffe03f */
[----:B------:R-:W-:Y:S01]  /*1050*/  ISETP.NE.AND P3, PT, R6, RZ, PT ;  /* 0x000000ff0600720c */ /* 0x000fe20003f65270 */
[----:B------:R-:W-:Y:S01]  /*1060*/  UIMAD.WIDE.U32 UR14, UR48, UR60, URZ ;  /* 0x0000003c300e72a5 */ /* 0x000fe2000f8e003f */
[----:B------:R-:W1:Y:S01]  /*1070*/  I2F.RP R2, R5 ;  /* 0x0000000500027306 */ /* 0x000e620000209400 */
[----:B------:R-:W-:-:S02]  /*1080*/  USEL UR55, UR22, UR20, !UP0 ;  /* 0x0000001416377287 */ /* 0x000fc4000c000000 */
[----:B------:R-:W-:Y:S02]  /*1090*/  UIADD3 UR43, UR23, UR35, URZ ;  /* 0x00000023172b7290 */ /* 0x000fe4000fffe03f */
[----:B--2---:R-:W-:Y:S02]  /*10a0*/  UIMAD.WIDE.U32 UR32, UR7, UR10, URZ ;  /* 0x0000000a072072a5 */ /* 0x004fe4000f8e003f */
[----:B------:R-:W-:Y:S02]  /*10b0*/  UIMAD UR31, UR6, UR29, URZ ;  /* 0x0000001d061f72a4 */ /* 0x000fe4000f8e023f */
[----:B------:R-:W-:Y:S02]  /*10c0*/  UIMAD UR50, UR7, UR11, UR33 ;  /* 0x0000000b073272a4 */ /* 0x000fe4000f8e0221 */
[----:B------:R-:W-:Y:S01]  /*10d0*/  @!UP0 UIMAD UR7, UR59, UR8, URZ ;  /* 0x000000083b0782a4 */ /* 0x000fe2000f8e023f */
[----:B------:R-:W-:Y:S01]  /*10e0*/  @UP0 ULDC.64 UR10, c[0x0][0x420] ;  /* 0x00010800000a0ab9 */ /* 0x000fe20000000a00 */
[----:B------:R-:W-:Y:S01]  /*10f0*/  USEL UR33, UR12, URZ, UP2 ;  /* 0x0000003f0c217287 */ /* 0x000fe20009000000 */
[----:B-1----:R-:W1:Y:S01]  /*1100*/  MUFU.RCP R2, R2 ;  /* 0x0000000200027308 */ /* 0x002e620000001000 */
[----:B------:R-:W-:-:S02]  /*1110*/  @!UP0 UIMAD UR37, UR48, UR9, UR7 ;  /* 0x00000009302582a4 */ /* 0x000fc4000f8e0207 */
[----:B------:R-:W-:Y:S02]  /*1120*/  UIADD3 UR7, UR26, 0x7f, URZ ;  /* 0x0000007f1a077890 */ /* 0x000fe4000fffe03f */
[----:B------:R-:W-:Y:S02]  /*1130*/  @UP0 UIMAD.WIDE.U32 UR46, UR6, UR10, URZ ;  /* 0x0000000a062e02a5 */ /* 0x000fe4000f8e003f */
[----:B------:R-:W-:Y:S01]  /*1140*/  USHF.R.S32.HI UR24, URZ, 0x1f, UR7 ;  /* 0x0000001f3f187899 */ /* 0x000fe20008011407 */
[----:B------:R-:W-:Y:S01]  /*1150*/  ULDC.U8 UR10, c[0x0][0x480] ;  /* 0x00012000000a7ab9 */ /* 0x000fe20000000000 */
[----:B------:R-:W-:Y:S02]  /*1160*/  @UP0 UIMAD UR51, UR6, UR11, UR47 ;  /* 0x0000000b063302a4 */ /* 0x000fe4000f8e022f */
[----:B------:R-:W-:Y:S02]  /*1170*/  ULEA.HI UR24, UR24, UR7, URZ, 0x7 ;  /* 0x0000000718187291 */ /* 0x000fe4000f8f383f */
[----:B------:R-:W-:-:S02]  /*1180*/  UIMAD UR7, UR38, UR48, URZ ;  /* 0x00000030260772a4 */ /* 0x000fc4000f8e023f */
[----:B------:R-:W-:Y:S01]  /*1190*/  UIMAD.WIDE UR12, UR40, UR61, URZ ;  /* 0x0000003d280c72a5 */ /* 0x000fe2000f8e023f */
[----:B-1----:R-:W-:Y:S01]  /*11a0*/  VIADD R2, R2, 0xffffffe ;  /* 0x0ffffffe02027836 */ /* 0x002fe20000000000 */
[----:B------:R-:W-:Y:S02]  /*11b0*/  UISETP.NE.AND UP4, UPT, UR10, URZ, UPT ;  /* 0x0000003f0a00728c */ /* 0x000fe4000bf85270 */
[----:B------:R-:W-:Y:S01]  /*11c0*/  UIMAD UR7, UR59, UR60, UR7 ;  /* 0x0000003c3b0772a4 */ /* 0x000fe2000f8e0207 */
[----:B------:R-:W1:Y:S01]  /*11d0*/  F2I.FTZ.U32.TRUNC.NTZ R3, R2 ;  /* 0x0000000200037305 */ /* 0x000e62000021f000 */
[----:B------:R-:W-:Y:S01]  /*11e0*/  @UP1 ULDC.64 UR10, c[0x0][0x248] ;  /* 0x00009200000a1ab9 */ /* 0x000fe20000000a00 */
[----:B------:R-:W-:Y:S02]  /*11f0*/  @UP0 UIADD3 UR43, UR21, UR31, URZ ;  /* 0x0000001f152b0290 */ /* 0x000fe4000fffe03f */
[----:B------:R-:W-:Y:S02]  /*1200*/  @UP1 UIMAD.WIDE.U32 UR22, UR18, UR10, URZ ;  /* 0x0000000a121612a5 */ /* 0x000fe4000f8e003f */
[----:B------:R-:W-:-:S02]  /*1210*/  @UP1 UIMAD UR35, UR18, UR11, URZ ;  /* 0x0000000b122312a4 */ /* 0x000fc4000f8e023f */
[----:B------:R-:W-:Y:S02]  /*1220*/  UIMAD UR18, UR13, UR14, URZ ;  /* 0x0000000e0d1272a4 */ /* 0x000fe4000f8e023f */
[----:B------:R-:W-:Y:S02]  /*1230*/  UIADD3 UR7, UR15, UR7, URZ ;  /* 0x000000070f077290 */ /* 0x000fe4000fffe03f */
[----:B------:R-:W-:Y:S02]  /*1240*/  UIMAD.WIDE.U32 UR20, UR12, UR14, URZ ;  /* 0x0000000e0c1472a5 */ /* 0x000fe4000f8e003f */
[----:B------:R-:W-:Y:S01]  /*1250*/  UIMAD UR7, UR12, UR7, UR18 ;  /* 0x000000070c0772a4 */ /* 0x000fe2000f8e0212 */
[----:B-1----:R-:W-:Y:S01]  /*1260*/  IMAD.MOV R0, RZ, RZ, -R3 ;  /* 0x000000ffff007224 */ /* 0x002fe200078e0a03 */
[----:B------:R-:W-:Y:S01]  /*1270*/  ULOP3.LUT UR18, UR24, 0xffffff80, URZ, 0xc0, !UPT ;  /* 0xffffff8018127892 */ /* 0x000fe2000f8ec03f */
[----:B------:R-:W-:Y:S01]  /*1280*/  IMAD.MOV.U32 R2, RZ, RZ, RZ ;  /* 0x000000ffff027224 */ /* 0x000fe200078e00ff */
[----:B------:R-:W-:Y:S01]  /*1290*/  @!UP0 UIMAD.WIDE.U32 UR44, UR48, UR8, URZ ;  /* 0x00000008302c82a5 */ /* 0x000fe2000f8e003f */
[----:B------:R-:W-:Y:S01]  /*12a0*/  IMAD R0, R0, R5, RZ ;  /* 0x0000000500007224 */ /* 0x000fe200078e02ff */
[----:B------:R-:W-:-:S02]  /*12b0*/  USHF.L.U64.HI UR8, UR48, 0x7, UR59 ;  /* 0x0000000730087899 */ /* 0x000fc4000801023b */
[----:B------:R-:W-:Y:S01]  /*12c0*/  UIADD3 UR49, UR21, UR7, URZ ;  /* 0x0000000715317290 */ /* 0x000fe2000fffe03f */
[----:B------:R-:W-:Y:S01]  /*12d0*/  IMAD.HI.U32 R0, R3, R0, R2 ;  /* 0x0000000003007227 */ /* 0x000fe200078e0002 */
[----:B------:R-:W-:Y:S01]  /*12e0*/  MOV R2, R4 ;  /* 0x0000000400027202 */ /* 0x000fe20000000f00 */
[----:B------:R-:W-:Y:S01]  /*12f0*/  ULDC.U8 UR9, c[0x0][0x3d8] ;  /* 0x0000f60000097ab9 */ /* 0x000fe20000000000 */
[----:B------:R-:W-:Y:S02]  /*1300*/  UIADD3 UR7, UR18, -0x80, URZ ;  /* 0xffffff8012077890 */ /* 0x000fe4000fffe03f */
[----:B------:R-:W-:Y:S01]  /*1310*/  UISETP.NE.AND UP3, UPT, UR9, URZ, UPT ;  /* 0x0000003f0900728c */ /* 0x000fe2000bf65270 */
[----:B------:R-:W-:Y:S01]  /*1320*/  IMAD.HI.U32 R0, R0, R2, RZ ;  /* 0x0000000200007227 */ /* 0x000fe200078e00ff */
[----:B------:R-:W-:Y:S02]  /*1330*/  UIMAD.WIDE.U32 UR14, UR12, UR6, URZ ;  /* 0x000000060c0e72a5 */ /* 0x000fe4000f8e003f */
[----:B------:R-:W-:Y:S01]  /*1340*/  USEL UR36, UR8, URZ, UP2 ;  /* 0x0000003f08247287 */ /* 0x000fe20009000000 */
[----:B------:R-:W-:Y:S01]  /*1350*/  IMAD.MOV R3, RZ, RZ, -R0 ;  /* 0x000000ffff037224 */ /* 0x000fe200078e0a00 */
[----:B------:R-:W-:-:S02]  /*1360*/  USHF.R.S32.HI UR38, URZ, 0x1f, UR7 ;  /* 0x0000001f3f267899 */ /* 0x000fc40008011407 */
[----:B------:R-:W-:Y:S01]  /*1370*/  UIADD3 UR18, UP2, UR7, UR33, URZ ;  /* 0x0000002107127290 */ /* 0x000fe2000ff5e03f */
[C---:B------:R-:W-:Y:S01]  /*1380*/  IMAD R2, R5.reuse, R3, R2 ;  /* 0x0000000305027224 */ /* 0x040fe200078e0202 */
[----:B------:R-:W-:Y:S02]  /*1390*/  USEL UR57, UR20, UR14, !UP0 ;  /* 0x0000000e14397287 */ /* 0x000fe4000c000000 */
[----:B------:R-:W-:Y:S02]  /*13a0*/  UIMAD UR14, UR13, UR6, URZ ;  /* 0x000000060d0e72a4 */ /* 0x000fe4000f8e023f */
[----:B------:R-:W-:Y:S01]  /*13b0*/  ISETP.GT.U32.AND P1, PT, R5, R2, PT ;  /* 0x000000020500720c */ /* 0x000fe20003f24070 */
[----:B------:R-:W-:Y:S02]  /*13c0*/  UIADD3.X UR20, UR38, UR36, URZ, UP2, !UPT ;  /* 0x0000002426147290 */ /* 0x000fe400097fe43f */
[----:B------:R-:W-:Y:S01]  /*13d0*/  UIMAD UR13, UR13, UR18, URZ ;  /* 0x000000120d0d72a4 */ /* 0x000fe2000f8e023f */
[----:B------:R-:W-:Y:S01]  /*13e0*/  ULDC UR31, c[0x0][0x2c4] ;  /* 0x0000b100001f7ab9 */ /* 0x000fe20000000800 */
[----:B------:R-:W-:-:S02]  /*13f0*/  @UP1 UIADD3 UR27, UR30, UR39, URZ ;  /* 0x000000271e1b1290 */ /* 0x000fc4000fffe03f */
[----:B------:R-:W-:Y:S02]  /*1400*/  UIMAD UR21, UR12, UR20, UR13 ;  /* 0x000000140c1572a4 */ /* 0x000fe4000f8e020d */
[----:B------:R-:W-:Y:S01]  /*1410*/  @UP3 UIMAD UR20, UR48, UR31, URZ ;  /* 0x0000001f301432a4 */ /* 0x000fe2000f8e023f */
[----:B------:R-:W-:-:S03]  /*1420*/  @UP1 ULDC.64 UR8, c[0x0][0x250] ;  /* 0x0000940000081ab9 */ /* 0x000fc60000000a00 */
[----:B------:R-:W-:Y:S01]  /*1430*/  @!P1 IMAD.IADD R2, R2, 0x1, -R5 ;  /* 0x0000000102029824 */ /* 0x000fe200078e0a05 */
[----:B------:R-:W-:Y:S01]  /*1440*/  @!P1 IADD3 R0, R0, 0x1, RZ ;  /* 0x0000000100009810 */ /* 0x000fe20007ffe0ff */
[----:B------:R-:W-:Y:S01]  /*1450*/  UIMAD UR52, UR58, UR40, URZ ;  /* 0x000000283a3472a4 */ /* 0x000fe2000f8e023f */
[----:B------:R-:W-:Y:S01]  /*1460*/  PLOP3.LUT P1, PT, PT, PT, UP1, 0x80, 0x0 ;  /* 0x000000000000781c */ /* 0x000fe20003f2f018 */
[----:B------:R-:W-:Y:S01]  /*1470*/  @UP0 UIADD3 UR49, UR15, UR14, URZ ;  /* 0x0000000e0f310290 */ /* 0x000fe2000fffe03f */
[----:B------:R-:W-:Y:S01]  /*1480*/  ISETP.GE.U32.AND P0, PT, R2, R5, PT ;  /* 0x000000050200720c */ /* 0x000fe20003f06070 */
[----:B------:R-:W-:Y:S01]  /*1490*/  @UP1 UIMAD.WIDE.U32 UR14, UR27, UR8, URZ ;  /* 0x000000081b0e12a5 */ /* 0x000fe2000f8e003f */
[----:B------:R-:W-:Y:S01]  /*14a0*/  LOP3.LUT R2, R6, UR58, RZ, 0x3c, !PT ;  /* 0x0000003a06027c12 */ /* 0x000fe2000f8e3cff */
[----:B------:R-:W-:Y:S02]  /*14b0*/  UIMAD.WIDE.U32 UR40, UR12, UR18, URZ ;  /* 0x000000120c2872a5 */ /* 0x000fe4000f8e003f */
[----:B------:R-:W-:Y:S01]  /*14c0*/  @UP3 USEL UR18, UR20, UR6, !UP0 ;  /* 0x0000000614123287 */ /* 0x000fe2000c000000 */
[----:B------:R-:W-:Y:S01]  /*14d0*/  ISETP.GE.AND P2, PT, R2, RZ, PT ;  /* 0x000000ff0200720c */ /* 0x000fe20003f46270 */
[----:B------:R-:W-:-:S02]  /*14e0*/  @!UP3 UIMAD UR13, UR48, UR61, UR58 ;  /* 0x0000003d300db2a4 */ /* 0x000fc4000f8e023a */
[----:B------:R-:W-:Y:S01]  /*14f0*/  @UP1 UIMAD UR27, UR27, UR9, URZ ;  /* 0x000000091b1b12a4 */ /* 0x000fe2000f8e023f */
[----:B------:R-:W-:Y:S01]  /*1500*/  @UP3 ULDC UR12, c[0x0][0x2e4] ;  /* 0x0000b900000c3ab9 */ /* 0x000fe20000000800 */
[----:B------:R-:W-:Y:S02]  /*1510*/  @!UP0 UIADD3 UR51, UR45, UR37, URZ ;  /* 0x000000252d338290 */ /* 0x000fe4000fffe03f */
[----:B------:R-:W-:Y:S01]  /*1520*/  @P0 VIADD R0, R0, 0x1 ;  /* 0x0000000100000836 */ /* 0x000fe20000000000 */
[----:B------:R-:W-:Y:S01]  /*1530*/  @UP3 UIMAD UR20, UR58, UR12, UR18 ;  /* 0x0000000c3a1432a4 */ /* 0x000fe2000f8e0212 */
[----:B------:R-:W-:Y:S01]  /*1540*/  PLOP3.LUT P0, PT, PT, PT, UP3, 0x80, 0x0 ;  /* 0x000000000000781c */ /* 0x000fe20003f0f038 */
[----:B------:R-:W-:Y:S01]  /*1550*/  USEL UR53, UR50, URZ, UP4 ;  /* 0x0000003f32357287 */ /* 0x000fe2000a000000 */
[----:B------:R-:W-:Y:S01]  /*1560*/  IMAD.MOV.U32 R11, RZ, RZ, R0 ;  /* 0x000000ffff0b7224 */ /* 0x000fe200078e0000 */
[----:B------:R-:W-:Y:S02]  /*1570*/  @!UP3 UIMAD UR20, UR13, UR31, URZ ;  /* 0x0000001f0d14b2a4 */ /* 0x000fe4000f8e023f */
[----:B------:R-:W-:-:S02]  /*1580*/  USHF.R.S32.HI UR42, URZ, 0x1f, UR34 ;  /* 0x0000001f3f2a7899 */ /* 0x000fc40008011422 */
[----:B------:R-:W-:Y:S01]  /*1590*/  USEL UR56, UR32, URZ, UP4 ;  /* 0x0000003f20387287 */ /* 0x000fe2000a000000 */
[----:B------:R-:W-:Y:S01]  /*15a0*/  @!P2 IADD3 R11, -R11, RZ, RZ ;  /* 0x000000ff0b0ba210 */ /* 0x000fe20007ffe1ff */
[----:B------:R-:W-:Y:S01]  /*15b0*/  USHF.R.S32.HI UR54, URZ, 0x1f, UR52 ;  /* 0x0000001f3f367899 */ /* 0x000fe20008011434 */
[----:B------:R-:W-:Y:S01]  /*15c0*/  @!P3 LOP3.LUT R11, RZ, R6, RZ, 0x33, !PT ;  /* 0x00000006ff0bb212 */ /* 0x000fe200078e33ff */
        /* <DEDUP_REMOVED lines=19> */
.L_x_1094:
        /* <DEDUP_REMOVED lines=13> */
.L_x_1095:
        /* <DEDUP_REMOVED lines=11> */
.L_x_1096:
[----:B------:R-:W-:-:S04]  /*1880*/  UIMAD UR6, UR48, UR61, UR58 ;  /* 0x0000003d300672a4 */ /* 0x000fc8000f8e023a */
[----:B------:R-:W-:-:S12]  /*1890*/  UIMAD UR6, UR6, UR60, URZ ;  /* 0x0000003c060672a4 */ /* 0x000fd8000f8e023f */
.L_x_1097:
[----:B------:R-:W1:Y:S01]  /*18a0*/  S2R R21, SR_TID.X ;  /* 0x0000000000157919 */ /* 0x000e620000002100 */
[----:B------:R-:W2:Y:S01]  /*18b0*/  LDC.64 R6, c[0x0][0x420] ;  /* 0x00010800ff067b82 */ /* 0x000ea20000000a00 */
[----:B------:R-:W-:Y:S01]  /*18c0*/  SHF.R.S32.HI R233, RZ, 0x1f, R232 ;  /* 0x0000001fffe97819 */ /* 0x000fe200000114e8 */
[----:B------:R-:W-:Y:S01]  /*18d0*/  UIADD3 UR22, UR7, UR20, URZ ;  /* 0x0000001407167290 */ /* 0x000fe2000fffe03f */
[----:B------:R-:W3:Y:S01]  /*18e0*/  S2R R22, SR_TID.X ;  /* 0x0000000000167919 */ /* 0x000ee20000002100 */
[----:B------:R-:W-:Y:S01]  /*18f0*/  USHF.R.S32.HI UR27, URZ, 0x1f, UR58 ;  /* 0x0000001f3f1b7899 */ /* 0x000fe2000801143a */
[----:B------:R-:W-:Y:S01]  /*1900*/  BSSY B1, `(.L_x_1093) ;  /* 0x0000c62000017945 */ /* 0x000fe20003800000 */
[----:B------:R-:W-:Y:S01]  /*1910*/  ULDC.64 UR20, c[0x0][0x2b0] ;  /* 0x0000ac0000147ab9 */ /* 0x000fe20000000a00 */
[----:B------:R-:W4:Y:S01]  /*1920*/  S2R R14, SR_TID.X ;  /* 0x00000000000e7919 */ /* 0x000f220000002100 */
[----:B------:R-:W-:Y:S02]  /*1930*/  UIADD3 UR18, UR7, UR6, URZ ;  /* 0x0000000607127290 */ /* 0x000fe4000fffe03f */
[----:B------:R-:W-:-:S02]  /*1940*/  UIMAD.WIDE UR22, UR22, 0x4, UR20 ;  /* 0x00000004161678a5 */ /* 0x000fc4000f8e0214 */
[----:B------:R-:W-:Y:S01]  /*1950*/  UIADD3 UR6, -UR19, UR26, UR34 ;  /* 0x0000001a13067290 */ /* 0x000fe2000fffe122 */
[----:B------:R-:W-:Y:S01]  /*1960*/  ULDC.64 UR20, c[0x0][0x428] ;  /* 0x00010a0000147ab9 */ /* 0x000fe20000000a00 */
[----:B------:R-:W-:Y:S01]  /*1970*/  ULDC UR15, c[0x0][0x398] ;  /* 0x0000e600000f7ab9 */ /* 0x000fe20000000800 */
[----:B------:R-:W-:Y:S01]  /*1980*/  ULDC UR13, c[0x0][0x2dc] ;  /* 0x0000b700000d7ab9 */ /* 0x000fe20000000800 */
[----:B------:R-:W-:Y:S01]  /*1990*/  UIADD3 UR6, UR6, -UR15, URZ ;  /* 0x8000000f06067290 */ /* 0x000fe2000fffe03f */
[----:B------:R-:W-:Y:S01]  /*19a0*/  ULDC.64 UR32, c[0x0][0x258] ;  /* 0x0000960000207ab9 */ /* 0x000fe20000000a00 */
[----:B------:R-:W-:Y:S01]  /*19b0*/  UIMAD UR13, UR13, UR61, URZ ;  /* 0x0000003d0d0d72a4 */ /* 0x000fe2000f8e023f */
[----:B------:R-:W-:Y:S01]  /*19c0*/  IMAD.U32 R8, RZ, RZ, UR32 ;  /* 0x00000020ff087e24 */ /* 0x000fe2000f8e00ff */
[----:B------:R-:W-:Y:S01]  /*19d0*/  ULDC.64 UR46, c[0x0][0x210] ;  /* 0x00008400002e7ab9 */ /* 0x000fe20000000a00 */
[----:B------:R-:W-:Y:S01]  /*19e0*/  ULDC.64 UR44, c[0x0][0x3e0] ;  /* 0x0000f800002c7ab9 */ /* 0x000fe20000000a00 */
[----:B------:R-:W-:Y:S01]  /*19f0*/  UIADD3 UR14, UR24, -0x1, URZ ;  /* 0xffffffff180e7890 */ /* 0x000fe2000fffe03f */
[----:B-1----:R-:W-:-:S04]  /*1a00*/  SHF.R.S32.HI R21, RZ, 0x1f, R21 ;  /* 0x0000001fff157819 */ /* 0x002fc80000011415 */
[----:B---3--:R-:W-:-:S04]  /*1a10*/  LEA.HI R21, R21, R22, RZ, 0x3 ;  /* 0x0000001615157211 */ /* 0x008fc800078f18ff */
[----:B------:R-:W-:Y:S02]  /*1a20*/  SHF.R.S32.HI R21, RZ, 0x3, R21 ;  /* 0x00000003ff157819 */ /* 0x000fe40000011415 */
[----:B----4-:R-:W-:Y:S02]  /*1a30*/  SHF.R.S32.HI R15, RZ, 0x1f, R14 ;  /* 0x0000001fff0f7819 */ /* 0x010fe4000001140e */
[----:B------:R-:W-:Y:S02]  /*1a40*/  SHF.R.S32.HI R19, RZ, 0x1f, R21 ;  /* 0x0000001fff137819 */ /* 0x000fe40000011415 */
[----:B------:R-:W-:Y:S02]  /*1a50*/  IADD3 R2, P0, R21, UR7, RZ ;  /* 0x0000000715027c10 */ /* 0x000fe4000ff1e0ff */
[----:B------:R-:W-:Y:S02]  /*1a60*/  LEA.HI R9, R15, R14, RZ, 0x5 ;  /* 0x0000000e0f097211 */ /* 0x000fe400078f28ff */
[----:B------:R-:W-:-:S05]  /*1a70*/  IADD3.X R0, R19, UR38, RZ, P0, !PT ;  /* 0x0000002613007c10 */ /* 0x000fca00087fe4ff */
[----:B------:R-:W-:-:S04]  /*1a80*/  IMAD R0, R0, UR28, RZ ;  /* 0x0000001c00007c24 */ /* 0x000fc8000f8e02ff */
[C---:B------:R-:W-:Y:S02]  /*1a90*/  IMAD R0, R2.reuse, UR29, R0 ;  /* 0x0000001d02007c24 */ /* 0x040fe4000f8e0200 */
[----:B------:R-:W-:-:S03]  /*1aa0*/  IMAD.WIDE.U32 R2, R2, UR28, R232 ;  /* 0x0000001c02027c25 */ /* 0x000fc6000f8e00e8 */
[----:B------:R-:W-:-:S04]  /*1ab0*/  IADD3 R4, P0, R2, UR55, RZ ;  /* 0x0000003702047c10 */ /* 0x000fc8000ff1e0ff */
[----:B------:R-:W-:Y:S01]  /*1ac0*/  IADD3.X R5, R3, UR43, R0, P0, !PT ;  /* 0x0000002b03057c10 */ /* 0x000fe200087fe400 */
[----:B--2---:R-:W-:Y:S01]  /*1ad0*/  IMAD R0, R6, UR38, RZ ;  /* 0x0000002606007c24 */ /* 0x004fe2000f8e02ff */
[----:B------:R-:W-:Y:S01]  /*1ae0*/  IADD3 R2, P0, R232, UR12, RZ ;  /* 0x0000000ce8027c10 */ /* 0x000fe2000ff1e0ff */
[----:B------:R-:W-:Y:S02]  /*1af0*/  USHF.L.U32 UR12, UR13, 0x7, URZ ;  /* 0x000000070d0c7899 */ /* 0x000fe4000800063f */
[----:B------:R-:W-:Y:S01]  /*1b00*/  IMAD R0, R7, UR7, R0 ;  /* 0x0000000707007c24 */ /* 0x000fe2000f8e0200 */
[----:B------:R-:W-:Y:S01]  /*1b10*/  IADD3.X R3, R233, UR51, RZ, P0, !PT ;  /* 0x00000033e9037c10 */ /* 0x000fe200087fe4ff */
[----:B------:R-:W-:Y:S01]  /*1b20*/  UIADD3 UR15, UP2, UP0, UR40, UR12, UR52 ;  /* 0x0000000c280f7290 */ /* 0x000fe2000f85e034 */
[----:B------:R-:W-:Y:S01]  /*1b30*/  IMAD.WIDE.U32 R4, R8, UR58, R4 ;  /* 0x0000003a08047c25 */ /* 0x000fe2000f8e0004 */
[----:B------:R-:W-:Y:S01]  /*1b40*/  USHF.R.S32.HI UR12, URZ, 0x1f, UR12 ;  /* 0x0000001f3f0c7899 */ /* 0x000fe2000801140c */
[----:B------:R-:W-:-:S02]  /*1b50*/  ULDC.64 UR40, c[0x0][0x400] ;  /* 0x0001000000287ab9 */ /* 0x000fc40000000a00 */
[----:B------:R-:W-:Y:S01]  /*1b60*/  IMAD.WIDE.U32 R2, R6, UR7, R2 ;  /* 0x0000000706027c25 */ /* 0x000fe2000f8e0002 */
[----:B------:R-:W-:Y:S01]  /*1b70*/  UIMAD UR7, UR27, UR20, URZ ;  /* 0x000000141b0772a4 */ /* 0x000fe2000f8e023f */
[----:B------:R-:W-:Y:S02]  /*1b80*/  LEA R242, P4, R4, UR46, 0x1 ;  /* 0x0000002e04f27c11 */ /* 0x000fe4000f8808ff */
[----:B------:R-:W-:Y:S01]  /*1b90*/  IMAD.IADD R3, R3, 0x1, R0 ;  /* 0x0000000103037824 */ /* 0x000fe200078e0200 */
[----:B------:R-:W-:Y:S01]  /*1ba0*/  UIMAD UR21, UR58, UR21, UR7 ;  /* 0x000000153a1572a4 */ /* 0x000fe2000f8e0207 */
[----:B------:R-:W-:Y:S01]  /*1bb0*/  IMAD.U32 R0, RZ, RZ, UR20 ;  /* 0x00000014ff007e24 */ /* 0x000fe2000f8e00ff */
[----:B------:R-:W-:Y:S02]  /*1bc0*/  UIMAD UR7, UR27, UR32, URZ ;  /* 0x000000201b0772a4 */ /* 0x000fe4000f8e023f */
        /* <DEDUP_REMOVED lines=18> */
[C---:B------:R-:W-:Y:S01]  /*1cf0*/  IADD3 R8, P0, R0.reuse, UR7, RZ ;  /* 0x0000000700087c10 */ /* 0x040fe2000ff1e0ff */
[----:B------:R-:W-:Y:S01]  /*1d00*/  ULDC.64 UR54, c[0x0][0x478] ;  /* 0x00011e0000367ab9 */ /* 0x000fe20000000a00 */
[----:B------:R-:W-:Y:S01]  /*1d10*/  UISETP.GT.AND UP0, UPT, UR24, UR27, UPT ;  /* 0x0000001b1800728c */ /* 0x000fe2000bf04270 */
[----:B------:R-:W-:Y:S01]  /*1d20*/  IMAD R9, R21, R7, R9 ;  /* 0x0000000715097224 */ /* 0x000fe200078e0209 */
[----:B------:R-:W-:Y:S01]  /*1d30*/  LEA.HI.X.SX32 R10, R0, UR12, 0x1, P0 ;  /* 0x0000000c000a7c11 */ /* 0x000fe200080f0eff */
[----:B------:R-:W-:Y:S01]  /*1d40*/  UIMAD.WIDE UR6, UR18, 0x4, UR54 ;  /* 0x00000004120678a5 */ /* 0x000fe2000f8e0236 */
[----:B------:R-:W-:Y:S01]  /*1d50*/  LEA R192, P2, R8, UR40, 0x2 ;  /* 0x0000002808c07c11 */ /* 0x000fe2000f8410ff */
[----:B------:R-:W-:Y:S01]  /*1d60*/  IMAD.IADD R0, R3, 0x1, R9 ;  /* 0x0000000103007824 */ /* 0x000fe200078e0209 */
[----:B------:R-:W-:-:S02]  /*1d70*/  PLOP3.LUT P0, PT, PT, PT, UP0, 0x80, 0x0 ;  /* 0x000000000000781c */ /* 0x000fc40003f0f008 */
[----:B------:R-:W-:Y:S02]  /*1d80*/  LEA R244, P3, R2, UR44, 0x1 ;  /* 0x0000002c02f47c11 */ /* 0x000fe4000f8608ff */
[----:B------:R-:W-:Y:S01]  /*1d90*/  LEA.HI.X R193, R8, UR41, R10, 0x2, P2 ;  /* 0x0000002908c17c11 */ /* 0x000fe200090f140a */
[----:B------:R-:W-:Y:S01]  /*1da0*/  UMOV UR24, UR6 ;  /* 0x0000000600187c82 */ /* 0x000fe20008000000 */
[----:B------:R-:W-:Y:S01]  /*1db0*/  LEA.HI.X R241, R4, UR47, R5, 0x1, P4 ;  /* 0x0000002f04f17c11 */ /* 0x000fe2000a0f0c05 */
[----:B------:R-:W-:Y:S01]  /*1dc0*/  UMOV UR21, UR7 ;  /* 0x0000000700157c82 */ /* 0x000fe20008000000 */
[----:B------:R-:W-:-:S05]  /*1dd0*/  LEA.HI.X R243, R2, UR45, R0, 0x1, P3 ;  /* 0x0000002d02f37c11 */ /* 0x000fca00098f0c00 */
        /* <DEDUP_REMOVED lines=20> */
.L_x_1099:
        /* <DEDUP_REMOVED lines=20> */
.L_x_1100:
        /* <DEDUP_REMOVED lines=35> */
.L_x_1102:
[----:B------:R-:W-:Y:S05]  /*2290*/  BSYNC B0 ;  /* 0x0000000000007941 */ /* 0x000fea0003800000 */
.L_x_1101:
        /* <DEDUP_REMOVED lines=14> */
.L_x_1104:
[----:B------:R-:W-:Y:S05]  /*2380*/  BSYNC B0 ;  /* 0x0000000000007941 */ /* 0x000fea0003800000 */
.L_x_1103:
        /* <DEDUP_REMOVED lines=14> */
.L_x_1106:
[----:B------:R-:W-:Y:S05]  /*2470*/  BSYNC B0 ;  /* 0x0000000000007941 */ /* 0x000fea0003800000 */
.L_x_1105:
        /* <DEDUP_REMOVED lines=14> */
.L_x_1108:
[----:B------:R-:W-:Y:S05]  /*2560*/  BSYNC B0 ;  /* 0x0000000000007941 */ /* 0x000fea0003800000 */
.L_x_1107:
        /* <DEDUP_REMOVED lines=26> */
.L_x_1110:
[----:B------:R-:W-:Y:S05]  /*2710*/  BSYNC B0 ;  /* 0x0000000000007941 */ /* 0x000fea0003800000 */
.L_x_1109:
        /* <DEDUP_REMOVED lines=14> */
.L_x_1112:
[----:B------:R-:W-:Y:S05]  /*2800*/  BSYNC B0 ;  /* 0x0000000000007941 */ /* 0x000fea0003800000 */
.L_x_1111:
        /* <DEDUP_REMOVED lines=14> */
.L_x_1114:
[----:B------:R-:W-:Y:S05]  /*28f0*/  BSYNC B0 ;  /* 0x0000000000007941 */ /* 0x000fea0003800000 */
.L_x_1113:
        /* <DEDUP_REMOVED lines=14> */
.L_x_1098:
[----:B------:R-:W-:Y:S01]  /*29e0*/  PLOP3.LUT P1, PT, PT, PT, UP4, 0x80, 0x0 ;  /* 0x000000000000781c */ /* 0x000fe20003f2f048 */
[----:B------:R-:W-:Y:S01]  /*29f0*/  IMAD.SHL.U32 R0, R21, 0x40, RZ ;  /* 0x0000004015007824 */ /* 0x000fe200078e00ff */
[----:B------:R-:W-:Y:S01]  /*2a00*/  ULEA.HI UR6, UR14, UR14, URZ, 0x1 ;  /* 0x0000000e0e067291 */ /* 0x000fe2000f8f083f */
[----:B------:R-:W-:Y:S01]  /*2a10*/  LEA.HI R2, R15, R14, RZ, 0x6 ;  /* 0x0000000e0f027211 */ /* 0x000fe200078f30ff */
[C---:B------:R-:W-:Y:S01]  /*2a20*/  VIADD R16, R21.reuse, 0x20 ;  /* 0x0000002015107836 */ /* 0x040fe20000000000 */
[----:B------:R-:W-:Y:S01]  /*2a30*/  BSSY B0, `(.L_x_1116) ;  /* 0x0000024000007945 */ /* 0x000fe20003800000 */
[----:B------:R-:W-:Y:S01]  /*2a40*/  LOP3.LUT R0, R0, 0x1c0, RZ, 0xc0, !PT ;  /* 0x000001c000007812 */ /* 0x000fe200078ec0ff */
[----:B------:R-:W-:Y:S01]  /*2a50*/  ULOP3.LUT UR6, UR6, 0xfffffffe, URZ, 0xc0, !UPT ;  /* 0xfffffffe06067892 */ /* 0x000fe2000f8ec03f */
[----:B------:R-:W-:Y:S02]  /*2a60*/  IMAD.SHL.U32 R2, R2, 0x8, RZ ;  /* 0x0000000802027824 */ /* 0x000fe400078e00ff */
[----:B------:R-:W-:Y:S01]  /*2a70*/  LOP3.LUT R3, R0, 0x38, R232, 0xf8, !PT ;  /* 0x0000003800037812 */ /* 0x000fe200078ef8e8 */
[----:B------:R-:W-:Y:S01]  /*2a80*/  UIADD3 UR7, UR14, -UR6, URZ ;  /* 0x800000060e077290 */ /* 0x000fe2000fffe03f */
[----:B------:R-:W-:Y:S01]  /*2a90*/  SHF.R.U32.HI R0, RZ, 0x3, R0 ;  /* 0x00000003ff007819 */ /* 0x000fe20000011600 */
[----:B------:R-:W-:Y:S01]  /*2aa0*/  @P1 BAR.SYNC.DEFER_BLOCKING 0x0 ;  /* 0x0000000000001b1d */ /* 0x000fe20000010000 */
[----:B------:R-:W-:Y:S01]  /*2ab0*/  UIMAD UR6, UR14, -0x80, UR26 ;  /* 0xffffff800e0678a4 */ /* 0x000fe2000f8e021a */
[----:B------:R-:W-:Y:S01]  /*2ac0*/  VIADD R17, R21, 0x40 ;  /* 0x0000004015117836 */ /* 0x000fe20000000000 */
[----:B------:R-:W-:Y:S01]  /*2ad0*/  LOP3.LUT R0, R3, R0, RZ, 0x3c, !PT ;  /* 0x0000000003007212 */ /* 0x000fe200078e3cff */
[----:B------:R-:W-:Y:S01]  /*2ae0*/  UISETP.NE.AND UP0, UPT, UR7, 0x1, UPT ;  /* 0x000000010700788c */ /* 0x000fe2000bf05270 */
[----:B------:R-:W-:-:S02]  /*2af0*/  VIADD R18, R21, 0x60 ;  /* 0x0000006015127836 */ /* 0x000fc40000000000 */
[----:B------:R-:W-:Y:S01]  /*2b00*/  LOP3.LUT R0, R0, 0xfffffe00, R2, 0xf8, !PT ;  /* 0xfffffe0000007812 */ /* 0x000fe200078ef802 */
[----:B------:R-:W-:Y:S01]  /*2b10*/  IMAD.U32 R5, RZ, RZ, UR10 ;  /* 0x0000000aff057e24 */ /* 0x000fe2000f8e00ff */
[----:B------:R-:W-:Y:S02]  /*2b20*/  ISETP.GE.AND P5, PT, R21, UR6, PT ;  /* 0x0000000615007c0c */ /* 0x000fe4000bfa6270 */
[----:B------:R-:W-:Y:S01]  /*2b30*/  PLOP3.LUT P0, PT, PT, PT, UP0, 0x80, 0x0 ;  /* 0x000000000000781c */ /* 0x000fe20003f0f008 */
[----:B------:R-:W-:Y:S01]  /*2b40*/  VIADD R2, R0, 0x2000 ;  /* 0x0000200000027836 */ /* 0x000fe20000000000 */
[----:B------:R-:W-:Y:S02]  /*2b50*/  ISETP.GE.AND P4, PT, R16, UR6, PT ;  /* 0x0000000610007c0c */ /* 0x000fe4000bf86270 */
[----:B------:R-:W-:Y:S02]  /*2b60*/  ISETP.GE.AND P3, PT, R17, UR6, PT ;  /* 0x0000000611007c0c */ /* 0x000fe4000bf66270 */
[----:B------:R-:W-:-:S02]  /*2b70*/  SEL R2, R2, R0, !P0 ;  /* 0x0000000002027207 */ /* 0x000fc40004000000 */
[----:B------:R-:W-:Y:S02]  /*2b80*/  LEA R0, R0, UR4, 0x1 ;  /* 0x0000000400007c11 */ /* 0x000fe4000f8e08ff */
[----:B------:R-:W-:Y:S02]  /*2b90*/  ISETP.GE.AND P2, PT, R18, UR6, PT ;  /* 0x0000000612007c0c */ /* 0x000fe4000bf46270 */
[----:B------:R-:W-:Y:S01]  /*2ba0*/  LEA R229, R2, UR4, 0x1 ;  /* 0x0000000402e57c11 */ /* 0x000fe2000f8e08ff */
[----:B------:R1:W-:Y:S01]  /*2bb0*/  @P5 STS.128 [R0+0x8000], RZ ;  /* 0x008000ff00005388 */ /* 0x0003e20000000c00 */
[----:B------:R-:W-:Y:S09]  /*2bc0*/  @P5 BRA `(.L_x_1117) ;  /* 0x0000000000285947 */ /* 0x000ff20003800000 */
        /* <DEDUP_REMOVED lines=10> */
.L_x_1117:
[----:B------:R-:W-:Y:S05]  /*2c70*/  BSYNC B0 ;  /* 0x0000000000007941 */ /* 0x000fea0003800000 */
.L_x_1116:
        /* <DEDUP_REMOVED lines=13> */
.L_x_1119:
[----:B------:R-:W-:Y:S05]  /*2d50*/  BSYNC B0 ;  /* 0x0000000000007941 */ /* 0x000fea0003800000 */
.L_x_1118:
        /* <DEDUP_REMOVED lines=13> */
.L_x_1121:
[----:B------:R-:W-:Y:S05]  /*2e30*/  BSYNC B0 ;  /* 0x0000000000007941 */ /* 0x000fea0003800000 */
.L_x_1120:
        /* <DEDUP_REMOVED lines=16> */
.L_x_1123:
[----:B------:R-:W-:Y:S05]  /*2f40*/  BSYNC B0 ;  /* 0x0000000000007941 */ /* 0x000fea0003800000 */
.L_x_1122:
        /* <DEDUP_REMOVED lines=19> */
.L_x_1125:
[----:B------:R-:W-:Y:S05]  /*3080*/  BSYNC B0 ;  /* 0x0000000000007941 */ /* 0x000fea0003800000 */
.L_x_1124:
        /* <DEDUP_REMOVED lines=21> */
.L_x_1127:
[----:B------:R-:W-:Y:S05]  /*31e0*/  BSYNC B0 ;  /* 0x0000000000007941 */ /* 0x000fea0003800000 */
.L_x_1126:
        /* <DEDUP_REMOVED lines=21> */
.L_x_1129:
[----:B------:R-:W-:Y:S05]  /*3340*/  BSYNC B0 ;  /* 0x0000000000007941 */ /* 0x000fea0003800000 */
.L_x_1128:
        /* <DEDUP_REMOVED lines=23> */
.L_x_1131:
[----:B------:R-:W-:Y:S05]  /*34c0*/  BSYNC B0 ;  /* 0x0000000000007941 */ /* 0x000fea0003800000 */
.L_x_1130:
        /* <DEDUP_REMOVED lines=19> */
[C---:B------:R-:W-:Y:S01]  /*3600*/  VIADD R5, R20.reuse, 0x40 ;  /* 0x0000004014057836 */ /* 0x040fe20000000000 */
        /* <DEDUP_REMOVED lines=24> */
.L_x_1133:
[----:B------:R-:W-:Y:S05]  /*3790*/  BSYNC B0 ;  /* 0x0000000000007941 */ /* 0x000fea0003800000 */
.L_x_1132:
        /* <DEDUP_REMOVED lines=23> */
.L_x_1135:
[----:B------:R-:W-:Y:S05]  /*3910*/  BSYNC B0 ;  /* 0x0000000000007941 */ /* 0x000fea0003800000 */
.L_x_1134:
        /* <DEDUP_REMOVED lines=23> */
.L_x_1137:
[----:B------:R-:W-:Y:S05]  /*3a90*/  BSYNC B0 ;  /* 0x0000000000007941 */ /* 0x000fea0003800000 */
.L_x_1136:
        /* <DEDUP_REMOVED lines=23> */
.L_x_1139:
[----:B------:R-:W-:Y:S05]  /*3c10*/  BSYNC B0 ;  /* 0x0000000000007941 */ /* 0x000fea0003800000 */
.L_x_1138:
        /* <DEDUP_REMOVED lines=32> */
.L_x_1141:
[----:B------:R-:W-:Y:S05]  /*3e20*/  BSYNC B0 ;  /* 0x0000000000007941 */ /* 0x000fea0003800000 */
.L_x_1140:
        /* <DEDUP_REMOVED lines=22> */
.L_x_1143:
[----:B------:R-:W-:Y:S05]  /*3f90*/  BSYNC B0 ;  /* 0x0000000000007941 */ /* 0x000fea0003800000 */
.L_x_1142:
        /* <DEDUP_REMOVED lines=22> */
.L_x_1145:
[----:B------:R-:W-:Y:S05]  /*4100*/  BSYNC B0 ;  /* 0x0000000000007941 */ /* 0x000fea0003800000 */
.L_x_1144:
        /* <DEDUP_REMOVED lines=22> */
.L_x_1147:
[----:B------:R-:W-:Y:S05]  /*4270*/  BSYNC B0 ;  /* 0x0000000000007941 */ /* 0x000fea0003800000 */
.L_x_1146:
[----:B------:R-:W-:Y:S01]  /*4280*/  ISETP.NE.AND P2, PT, R10, RZ, PT ;  /* 0x000000ff0a00720c */ /* 0x000fe20003f45270 */
[----:B-1----:R-:W-:Y:S01]  /*4290*/  IMAD.MOV.U32 R6, RZ, RZ, 0x4 ;  /* 0x00000004ff067424 */ /* 0x002fe200078e00ff */
[----:B------:R-:W1:Y:S01]  /*42a0*/  LDC.64 R10, c[0x0][0x3b8] ;  /* 0x0000ee00ff0a7b82 */ /* 0x000e620000000a00 */
[----:B--234-:R-:W-:Y:S01]  /*42b0*/  IMAD.MOV.U32 R0, RZ, RZ, 0x7f800000 ;  /* 0x7f800000ff007424 */ /* 0x01cfe200078e00ff */
[----:B------:R-:W-:Y:S01]  /*42c0*/  ULDC.64 UR8, c[0x0][0x3c8] ;  /* 0x0000f20000087ab9 */ /* 0x000fe20000000a00 */
[----:B------:R-:W-:Y:S01]  /*42d0*/  USHF.R.S32.HI UR6, URZ, 0x1f, UR58 ;  /* 0x0000001f3f067899 */ /* 0x000fe2000801143a */
[----:B------:R-:W-:Y:S01]  /*42e0*/  ISETP.NE.AND P4, PT, R14, RZ, PT ;  /* 0x000000ff0e00720c */ /* 0x000fe20003f85270 */
[----:B------:R-:W-:Y:S01]  /*42f0*/  UISETP.NE.U32.AND UP1, UPT, UR8, URZ, UPT ;  /* 0x0000003f0800728c */ /* 0x000fe2000bf25070 */
[----:B------:R-:W-:Y:S01]  /*4300*/  ISETP.NE.AND P3, PT, R15, RZ, PT ;  /* 0x000000ff0f00720c */ /* 0x000fe20003f65270 */
[----:B------:R-:W-:Y:S01]  /*4310*/  IMAD.MOV.U32 R16, RZ, RZ, 0x7f800000 ;  /* 0x7f800000ff107424 */ /* 0x000fe200078e00ff */
[----:B------:R-:W0:Y:S01]  /*4320*/  LDGDEPBAR ;  /* 0x00000000000079af */ /* 0x000e220000000000 */
[----:B------:R-:W-:Y:S01]  /*4330*/  @!P6 IMAD.WIDE R6, R9, R6, UR22 ;  /* 0x000000160906ee25 */ /* 0x000fe2000f8e0206 */
[----:B------:R-:W-:-:S03]  /*4340*/  UISETP.NE.AND.EX UP1, UPT, UR9, URZ, UPT, UP1 ;  /* 0x0000003f0900728c */ /* 0x000fc6000bf25310 */
[----:B------:R-:W-:Y:S01]  /*4350*/  IMAD.MOV.U32 R13, RZ, RZ, 0x7f800000 ;  /* 0x7f800000ff0d7424 */ /* 0x000fe200078e00ff */
[----:B------:R2:W3:Y:S01]  /*4360*/  @!P6 LDG.E R0, desc[UR16][R6.64] ;  /* 0x000000100600e981 */ /* 0x0004e2000c1e1900 */
[----:B------:R-:W-:Y:S01]  /*4370*/  IMAD.MOV.U32 R190, RZ, RZ, 0x20 ;  /* 0x00000020ffbe7424 */ /* 0x000fe200078e00ff */
[----:B------:R-:W-:Y:S01]  /*4380*/  PLOP3.LUT P1, PT, PT, PT, UP1, 0x80, 0x0 ;  /* 0x000000000000781c */ /* 0x000fe20003f2f018 */
[----:B------:R-:W-:Y:S01]  /*4390*/  IMAD.MOV.U32 R189, RZ, RZ, 0x40 ;  /* 0x00000040ffbd7424 */ /* 0x000fe200078e00ff */
[----:B------:R-:W-:Y:S01]  /*43a0*/  CS2R R126, SRZ ;  /* 0x00000000007e7805 */ /* 0x000fe2000001ff00 */
[C---:B------:R-:W-:Y:S01]  /*43b0*/  IMAD.SHL.U32 R186, R188.reuse, 0x2, RZ ;  /* 0x00000002bcba7824 */ /* 0x040fe200078e00ff */
[----:B------:R-:W-:Y:S01]  /*43c0*/  CS2R R124, SRZ ;  /* 0x00000000007c7805 */ /* 0x000fe2000001ff00 */
[----:B------:R-:W-:Y:S01]  /*43d0*/  @UP1 ULDC.64 UR10, c[0x0][0x3d0] ;  /* 0x0000f400000a1ab9 */ /* 0x000fe20000000a00 */
[----:B------:R-:W-:Y:S01]  /*43e0*/  @UP1 UMOV UR7, UR6 ;  /* 0x0000000600071c82 */ /* 0x000fe20008000000 */
[----:B------:R-:W-:Y:S01]  /*43f0*/  @UP1 UIMAD UR12, UR59, UR10, URZ ;  /* 0x0000000a3b0c12a4 */ /* 0x000fe2000f8e023f */
[----:B-1----:R-:W4:Y:S01]  /*4400*/  LDG.E.64 R4, desc[UR16][R10.64+0x8] ;  /* 0x000008100a047981 */ /* 0x002f22000c1e1b00 */
[----:B------:R-:W-:Y:S01]  /*4410*/  @UP1 UMOV UR6, UR58 ;  /* 0x0000003a00061c82 */ /* 0x000fe20008000000 */
[----:B------:R-:W-:Y:S01]  /*4420*/  IMAD.SHL.U32 R185, R188, 0x2, RZ ;  /* 0x00000002bcb97824 */ /* 0x000fe200078e00ff */
[----:B------:R-:W-:-:S02]  /*4430*/  @UP1 UIMAD.WIDE.U32 UR6, UR48, UR10, UR6 ;  /* 0x0000000a300612a5 */ /* 0x000fc4000f8e0006 */
[----:B------:R-:W-:Y:S02]  /*4440*/  @UP1 UIMAD UR11, UR48, UR11, UR12 ;  /* 0x0000000b300b12a4 */ /* 0x000fe4000f8e020c */
[----:B------:R-:W-:Y:S02]  /*4450*/  @UP1 ULEA UR8, UP0, UR6, UR8, 0x2 ;  /* 0x0000000806081291 */ /* 0x000fe4000f80103f */
[----:B------:R-:W-:Y:S01]  /*4460*/  @UP1 UIADD3 UR7, UR7, UR11, URZ ;  /* 0x0000000b07071290 */ /* 0x000fe2000fffe03f */
[----:B------:R-:W-:Y:S01]  /*4470*/  IMAD.MOV.U32 R14, RZ, RZ, 0x7f800000 ;  /* 0x7f800000ff0e7424 */ /* 0x000fe200078e00ff */
[----:B------:R-:W1:Y:S01]  /*4480*/  S2R R9, SR_TID.X ;  /* 0x0000000000097919 */ /* 0x000e620000002100 */
[----:B------:R-:W-:Y:S01]  /*4490*/  CS2R R130, SRZ ;  /* 0x0000000000827805 */ /* 0x000fe2000001ff00 */
[----:B------:R-:W-:Y:S01]  /*44a0*/  @UP1 ULEA.HI.X UR9, UR6, UR9, UR7, 0x2, UP0 ;  /* 0x0000000906091291 */ /* 0x000fe200080f1407 */
[----:B------:R-:W-:Y:S01]  /*44b0*/  IMAD.U32 R2, RZ, RZ, UR8 ;  /* 0x00000008ff027e24 */ /* 0x000fe2000f8e00ff */
[----:B--2---:R-:W2:Y:S01]  /*44c0*/  S2R R6, SR_TID.X ;  /* 0x0000000000067919 */ /* 0x004ea20000002100 */
[----:B------:R-:W-:Y:S01]  /*44d0*/  @UP1 ULDC UR6, c[0x0][0x2e8] ;  /* 0x0000ba0000061ab9 */ /* 0x000fe20000000800 */
[----:B------:R-:W-:-:S02]  /*44e0*/  CS2R R128, SRZ ;  /* 0x0000000000807805 */ /* 0x000fc4000001ff00 */
[----:B------:R-:W-:Y:S01]  /*44f0*/  CS2R R122, SRZ ;  /* 0x00000000007a7805 */ /* 0x000fe2000001ff00 */
[----:B------:R-:W-:Y:S01]  /*4500*/  IMAD.U32 R3, RZ, RZ, UR9 ;  /* 0x00000009ff037e24 */ /* 0x000fe2000f8e00ff */
[----:B------:R-:W-:Y:S02]  /*4510*/  CS2R R120, SRZ ;  /* 0x0000000000787805 */ /* 0x000fe4000001ff00 */
[----:B------:R-:W-:Y:S02]  /*4520*/  CS2R R118, SRZ ;  /* 0x0000000000767805 */ /* 0x000fe4000001ff00 */
[----:B------:R-:W-:Y:S02]  /*4530*/  CS2R R116, SRZ ;  /* 0x0000000000747805 */ /* 0x000fe4000001ff00 */
[----:B------:R-:W-:Y:S01]  /*4540*/  CS2R R110, SRZ ;  /* 0x00000000006e7805 */ /* 0x000fe2000001ff00 */
[----:B------:R5:W2:Y:S01]  /*4550*/  @P1 LDG.E R8, desc[UR16][R2.64] ;  /* 0x0000001002081981 */ /* 0x000aa2000c1e1900 */
[----:B------:R-:W-:-:S02]  /*4560*/  CS2R R108, SRZ ;  /* 0x00000000006c7805 */ /* 0x000fc4000001ff00 */
[----:B------:R-:W-:Y:S02]  /*4570*/  CS2R R114, SRZ ;  /* 0x0000000000727805 */ /* 0x000fe4000001ff00 */
[----:B------:R-:W-:Y:S01]  /*4580*/  CS2R R112, SRZ ;  /* 0x0000000000707805 */ /* 0x000fe2000001ff00 */
[----:B------:R-:W2:Y:S01]  /*4590*/  LDG.E.64 R10, desc[UR16][R10.64] ;  /* 0x000000100a0a7981 */ /* 0x000ea2000c1e1b00 */
        /* <DEDUP_REMOVED lines=19> */
[----:B------:R-:W-:Y:S01]  /*46d0*/  CS2R R68, SRZ ;  /* 0x0000000000447805 */ /* 0x000fe2000001ff00 */
[----:B-----5:R-:W-:Y:S01]  /*46e0*/  IMAD.MOV.U32 R2, RZ, RZ, 0x4 ;  /* 0x00000004ff027424 */ /* 0x020fe200078e00ff */
[----:B------:R-:W-:Y:S01]  /*46f0*/  ULDC UR28, c[0x0][0x2d0] ;  /* 0x0000b400001c7ab9 */ /* 0x000fe20000000800 */
[----:B------:R-:W-:Y:S01]  /*4700*/  IMAD.MOV.U32 R230, RZ, RZ, R229 ;  /* 0x000000ffffe67224 */ /* 0x000fe200078e00e5 */
[----:B------:R-:W-:Y:S01]  /*4710*/  ULDC UR31, c[0x0][0x2dc] ;  /* 0x0000b700001f7ab9 */ /* 0x000fe20000000800 */
[----:B------:R-:W-:Y:S01]  /*4720*/  IMAD.WIDE R2, R20, R2, UR22 ;  /* 0x0000001614027e25 */ /* 0x000fe2000f8e0202 */
[----:B------:R-:W-:Y:S01]  /*4730*/  ULDC UR29, c[0x0][0x270] ;  /* 0x00009c00001d7ab9 */ /* 0x000fe20000000800 */
[----:B------:R-:W-:Y:S01]  /*4740*/  ULDC.U8 UR13, c[0x0][0x388] ;  /* 0x0000e200000d7ab9 */ /* 0x000fe20000000000 */
[----:B------:R-:W-:-:S02]  /*4750*/  ULDC UR12, c[0x0][0x2ec] ;  /* 0x0000bb00000c7ab9 */ /* 0x000fc40000000800 */
[----:B------:R-:W5:Y:S04]  /*4760*/  @!P4 LDG.E R16, desc[UR16][R2.64] ;  /* 0x000000100210c981 */ /* 0x000f68000c1e1900 */
[----:B------:R-:W5:Y:S04]  /*4770*/  @!P3 LDG.E R14, desc[UR16][R2.64+0x20] ;  /* 0x00002010020eb981 */ /* 0x000f68000c1e1900 */
[----:B------:R1:W5:Y:S02]  /*4780*/  @!P2 LDG.E R13, desc[UR16][R2.64+0x100] ;  /* 0x00010010020da981 */ /* 0x000364000c1e1900 */
[----:B-1----:R-:W-:Y:S01]  /*4790*/  SHF.R.S32.HI R2, RZ, 0x1f, R12 ;  /* 0x0000001fff027819 */ /* 0x002fe2000001140c */
[----:B------:R-:W-:-:S05]  /*47a0*/  VIADD R3, R187, 0x2000 ;  /* 0x00002000bb037836 */ /* 0x000fca0000000000 */
[----:B------:R-:W-:-:S04]  /*47b0*/  SEL R3, R3, R187, !P0 ;  /* 0x000000bb03037207 */ /* 0x000fc80004000000 */
[----:B------:R-:W-:Y:S01]  /*47c0*/  LEA R177, R3, UR4, 0x1 ;  /* 0x0000000403b17c11 */ /* 0x000fe2000f8e08ff */
[----:B---3--:R1:W-:Y:S02]  /*47d0*/  STL [R1+0x64], R0 ;  /* 0x0000640001007387 */ /* 0x0083e40000100800 */
[----:B-1----:R-:W2:Y:S01]  /*47e0*/  @P1 MUFU.RCP R0, UR6 ;  /* 0x0000000600001d08 */ /* 0x002ea20008001000 */
[----:B------:R-:W-:-:S04]  /*47f0*/  UIMAD UR6, UR48, UR61, UR58 ;  /* 0x0000003d300672a4 */ /* 0x000fc8000f8e023a */
[----:B------:R-:W-:-:S04]  /*4800*/  USHF.L.U32 UR6, UR6, 0x5, URZ ;  /* 0x0000000506067899 */ /* 0x000fc8000800063f */
[----:B------:R-:W-:Y:S02]  /*4810*/  USHF.R.S32.HI UR7, URZ, 0x1f, UR6 ;  /* 0x0000001f3f077899 */ /* 0x000fe40008011406 */
[----:B----4-:R-:W-:-:S04]  /*4820*/  IADD3 R12, P3, P2, R4, UR6, R12 ;  /* 0x00000006040c7c10 */ /* 0x010fc8000fa7e00c */
[----:B------:R-:W-:Y:S02]  /*4830*/  IADD3.X R4, R5, UR7, R2, P3, P2 ;  /* 0x0000000705047c10 */ /* 0x000fe40009fe4402 */
[----:B------:R-:W1:Y:S01]  /*4840*/  S2R R5, SR_TID.X ;  /* 0x0000000000057919 */ /* 0x000e620000002100 */
[----:B--2---:R-:W-:-:S05]  /*4850*/  @P1 FMUL.FTZ R0, R8, R0 ;  /* 0x0000000008001220 */ /* 0x004fca0000410000 */
[----:B------:R-:W-:Y:S01]  /*4860*/  @P1 R2UR UR8, R0 ;  /* 0x00000000000812ca */ /* 0x000fe200000e0000 */
[----:B------:R-:W-:-:S05]  /*4870*/  IMAD.SHL.U32 R0, R9, 0x2, RZ ;  /* 0x0000000209007824 */ /* 0x000fca00078e00ff */
[----:B------:R-:W-:Y:S01]  /*4880*/  LOP3.LUT R0, R0, 0x6, RZ, 0xc0, !PT ;  /* 0x0000000600007812 */ /* 0x000fe200078ec0ff */
[----:B------:R-:W-:Y:S01]  /*4890*/  VIADD R2, R188, 0x2000 ;  /* 0x00002000bc027836 */ /* 0x000fe20000000000 */
[----:B-1----:R-:W-:-:S04]  /*48a0*/  SHF.R.S32.HI R5, RZ, 0x1f, R5 ;  /* 0x0000001fff057819 */ /* 0x002fc80000011405 */
[----:B------:R-:W-:-:S04]  /*48b0*/  LEA.HI R5, R5, R6, RZ, 0x7 ;  /* 0x0000000605057211 */ /* 0x000fc800078f38ff */
[----:B------:R-:W-:-:S05]  /*48c0*/  SHF.R.S32.HI R5, RZ, 0x7, R5 ;  /* 0x00000007ff057819 */ /* 0x000fca0000011405 */
[----:B------:R-:W-:Y:S01]  /*48d0*/  IMAD R0, R5, 0x40, R0 ;  /* 0x0000004005007824 */ /* 0x000fe200078e0200 */
[----:B-----5:R-:W-:Y:S03]  /*48e0*/  STL [R1+0x68], R16 ;  /* 0x0000681001007387 */ /* 0x020fe60000100800 */
[----:B------:R-:W-:Y:S01]  /*48f0*/  VIADD R0, R0, UR34 ;  /* 0x0000002200007c36 */ /* 0x000fe20008000000 */
[----:B------:R-:W-:Y:S01]  /*4900*/  STL [R1+0x6c], R14 ;  /* 0x00006c0e01007387 */ /* 0x000fe20000100800 */
[----:B------:R-:W-:Y:S02]  /*4910*/  R2UR UR15, R11 ;  /* 0x000000000b0f72ca */ /* 0x000fe400000e0000 */
[C---:B------:R-:W-:Y:S01]  /*4920*/  VIADD R6, R0.reuse, 0x1 ;  /* 0x0000000100067836 */ /* 0x040fe20000000000 */
[----:B------:R1:W-:Y:S01]  /*4930*/  STL [R1+0x60], R13 ;  /* 0x0000600d01007387 */ /* 0x0003e20000100800 */
[----:B------:R-:W-:Y:S01]  /*4940*/  VIADD R7, R0, 0x28 ;  /* 0x0000002800077836 */ /* 0x000fe20000000000 */
[----:B------:R-:W-:Y:S01]  /*4950*/  R2UR UR20, R10 ;  /* 0x000000000a1472ca */ /* 0x000fe200000e0000 */
[----:B------:R-:W-:Y:S01]  /*4960*/  VIADD R8, R0, 0x29 ;  /* 0x0000002900087836 */ /* 0x000fe20000000000 */
[----:B------:R-:W-:Y:S01]  /*4970*/  SEL R2, R2, R188, !P0 ;  /* 0x000000bc02027207 */ /* 0x000fe20004000000 */
[----:B------:R-:W-:-:S02]  /*4980*/  VIADD R9, R0, 0x30 ;  /* 0x0000003000097836 */ /* 0x000fc40000000000 */
[C---:B------:R-:W-:Y:S01]  /*4990*/  VIADD R11, R0.reuse, 0x38 ;  /* 0x00000038000b7836 */ /* 0x040fe20000000000 */
[----:B------:R-:W-:Y:S01]  /*49a0*/  STL [R1], R6 ;  /* 0x0000000601007387 */ /* 0x000fe20000100800 */
[C---:B------:R-:W-:Y:S01]  /*49b0*/  VIADD R10, R0.reuse, 0x31 ;  /* 0x00000031000a7836 */ /* 0x040fe20000000000 */
[----:B------:R-:W-:Y:S01]  /*49c0*/  I2FP.F32.S32 R5, R0 ;  /* 0x0000000000057245 */ /* 0x000fe20000201400 */
[C---:B------:R-:W-:Y:S01]  /*49d0*/  VIADD R252, R0.reuse, 0x8 ;  /* 0x0000000800fc7836 */ /* 0x040fe20000000000 */
[----:B------:R-:W-:Y:S01]  /*49e0*/  STL [R1+0x8], R7 ;  /* 0x0000080701007387 */ /* 0x000fe20000100800 */
[----:B------:R-:W-:Y:S01]  /*49f0*/  VIADD R251, R0, 0x9 ;  /* 0x0000000900fb7836 */ /* 0x000fe20000000000 */
[----:B------:R-:W-:Y:S01]  /*4a00*/  LEA R184, R2, UR4, 0x1 ;  /* 0x0000000402b87c11 */ /* 0x000fe2000f8e08ff */
[C---:B------:R-:W-:Y:S01]  /*4a10*/  VIADD R250, R0.reuse, 0x10 ;  /* 0x0000001000fa7836 */ /* 0x040fe20000000000 */
[----:B------:R-:W-:Y:S01]  /*4a20*/  STL [R1+0x4], R8 ;  /* 0x0000040801007387 */ /* 0x000fe20000100800 */
[----:B------:R-:W-:-:S02]  /*4a30*/  VIADD R249, R0, 0x11 ;  /* 0x0000001100f97836 */ /* 0x000fc40000000000 */
[C---:B------:R-:W-:Y:S02]  /*4a40*/  VIADD R248, R0.reuse, 0x18 ;  /* 0x0000001800f87836 */ /* 0x040fe40000000000 */
[C---:B------:R-:W-:Y:S02]  /*4a50*/  VIADD R247, R0.reuse, 0x19 ;  /* 0x0000001900f77836 */ /* 0x040fe40000000000 */
[C---:B-1----:R-:W-:Y:S02]  /*4a60*/  VIADD R13, R0.reuse, 0x39 ;  /* 0x00000039000d7836 */ /* 0x042fe40000000000 */
[C---:B------:R-:W-:Y:S02]  /*4a70*/  VIADD R246, R0.reuse, 0x20 ;  /* 0x0000002000f67836 */ /* 0x040fe40000000000 */
[----:B------:R-:W-:Y:S01]  /*4a80*/  VIADD R245, R0, 0x21 ;  /* 0x0000002100f57836 */ /* 0x000fe20000000000 */
[----:B------:R-:W-:Y:S01]  /*4a90*/  I2FP.F32.S32 R0, R13 ;  /* 0x0000000d00007245 */ /* 0x000fe20000201400 */
[----:B------:R-:W-:Y:S01]  /*4aa0*/  STL [R1+0x10], R9 ;  /* 0x0000100901007387 */ /* 0x000fe20000100800 */
[----:B------:R-:W-:-:S03]  /*4ab0*/  I2FP.F32.S32 R2, R11 ;  /* 0x0000000b00027245 */ /* 0x000fc60000201400 */
[----:B------:R-:W-:Y:S01]  /*4ac0*/  STL [R1+0xc], R10 ;  /* 0x00000c0a01007387 */ /* 0x000fe20000100800 */
[----:B------:R-:W-:-:S03]  /*4ad0*/  I2FP.F32.S32 R3, R10 ;  /* 0x0000000a00037245 */ /* 0x000fc60000201400 */
[----:B------:R-:W-:Y:S04]  /*4ae0*/  STL [R1+0x18], R13 ;  /* 0x0000180d01007387 */ /* 0x000fe80000100800 */
[----:B------:R-:W-:Y:S04]  /*4af0*/  STL [R1+0x14], R11 ;  /* 0x0000140b01007387 */ /* 0x000fe80000100800 */
[----:B------:R1:W-:Y:S04]  /*4b00*/  STL [R1+0x58], R0 ;  /* 0x0000580001007387 */ /* 0x0003e80000100800 */
[----:B------:R2:W-:Y:S04]  /*4b10*/  STL [R1+0x54], R2 ;  /* 0x0000540201007387 */ /* 0x0005e80000100800 */
[----:B------:R3:W-:Y:S01]  /*4b20*/  STL [R1+0x50], R3 ;  /* 0x0000500301007387 */ /* 0x0007e20000100800 */
[----:B-1----:R-:W-:-:S02]  /*4b30*/  I2FP.F32.S32 R0, R9 ;  /* 0x0000000900007245 */ /* 0x002fc40000201400 */
[----:B--2---:R-:W-:-:S03]  /*4b40*/  I2FP.F32.S32 R2, R8 ;  /* 0x0000000800027245 */ /* 0x004fc60000201400 */
[----:B------:R1:W-:Y:S01]  /*4b50*/  STL [R1+0x4c], R0 ;  /* 0x00004c0001007387 */ /* 0x0003e20000100800 */
[----:B---3--:R-:W-:-:S03]  /*4b60*/  I2FP.F32.S32 R3, R7 ;  /* 0x0000000700037245 */ /* 0x008fc60000201400 */
[----:B------:R2:W-:Y:S04]  /*4b70*/  STL [R1+0x48], R2 ;  /* 0x0000480201007387 */ /* 0x0005e80000100800 */
[----:B------:R3:W-:Y:S01]  /*4b80*/  STL [R1+0x44], R3 ;  /* 0x0000440301007387 */ /* 0x0007e20000100800 */
[----:B-1----:R-:W-:Y:S02]  /*4b90*/  I2FP.F32.S32 R0, R245 ;  /* 0x000000f500007245 */ /* 0x002fe40000201400 */
[----:B--2---:R-:W-:-:S03]  /*4ba0*/  I2FP.F32.S32 R2, R246 ;  /* 0x000000f600027245 */ /* 0x004fc60000201400 */
[----:B------:R1:W-:Y:S01]  /*4bb0*/  STL [R1+0x40], R0 ;  /* 0x0000400001007387 */ /* 0x0003e20000100800 */
[----:B---3--:R-:W-:-:S03]  /*4bc0*/  I2FP.F32.S32 R3, R247 ;  /* 0x000000f700037245 */ /* 0x008fc60000201400 */
[----:B------:R2:W-:Y:S04]  /*4bd0*/  STL [R1+0x3c], R2 ;  /* 0x00003c0201007387 */ /* 0x0005e80000100800 */
[----:B------:R3:W-:Y:S01]  /*4be0*/  STL [R1+0x38], R3 ;  /* 0x0000380301007387 */ /* 0x0007e20000100800 */
[----:B------:R-:W-:Y:S01]  /*4bf0*/  UMOV UR6, URZ ;  /* 0x0000003f00067c82 */ /* 0x000fe20008000000 */
[----:B-1----:R-:W-:Y:S02]  /*4c00*/  I2FP.F32.S32 R0, R248 ;  /* 0x000000f800007245 */ /* 0x002fe40000201400 */
[----:B--2---:R-:W-:-:S03]  /*4c10*/  I2FP.F32.S32 R2, R249 ;  /* 0x000000f900027245 */ /* 0x004fc60000201400 */
[----:B------:R1:W-:Y:S01]  /*4c20*/  STL [R1+0x34], R0 ;  /* 0x0000340001007387 */ /* 0x0003e20000100800 */
[----:B---3--:R-:W-:-:S03]  /*4c30*/  I2FP.F32.S32 R3, R250 ;  /* 0x000000fa00037245 */ /* 0x008fc60000201400 */
[----:B------:R2:W-:Y:S04]  /*4c40*/  STL [R1+0x30], R2 ;  /* 0x0000300201007387 */ /* 0x0005e80000100800 */
[----:B------:R-:W-:Y:S01]  /*4c50*/  STL [R1+0x2c], R3 ;  /* 0x00002c0301007387 */ /* 0x000fe20000100800 */
[----:B------:R-:W-:Y:S01]  /*4c60*/  @UP1 UMOV UR6, UR8 ;  /* 0x0000000800061c82 */ /* 0x000fe20008000000 */
[----:B-1----:R-:W-:Y:S02]  /*4c70*/  I2FP.F32.S32 R0, R251 ;  /* 0x000000fb00007245 */ /* 0x002fe40000201400 */
[----:B--2---:R-:W-:-:S03]  /*4c80*/  I2FP.F32.S32 R2, R252 ;  /* 0x000000fc00027245 */ /* 0x004fc60000201400 */
[----:B------:R1:W-:Y:S04]  /*4c90*/  STL [R1+0x28], R0 ;  /* 0x0000280001007387 */ /* 0x0003e80000100800 */
[----:B------:R2:W-:Y:S01]  /*4ca0*/  STL [R1+0x24], R2 ;  /* 0x0000240201007387 */ /* 0x0005e20000100800 */
[----:B-1----:R-:W-:Y:S02]  /*4cb0*/  I2FP.F32.S32 R0, R6 ;  /* 0x0000000600007245 */ /* 0x002fe40000201400 */
[----:B--2---:R-:W-:-:S03]  /*4cc0*/  LOP3.LUT R2, R4, UR20, RZ, 0x3c, !PT ;  /* 0x0000001404027c12 */ /* 0x004fc6000f8e3cff */
[----:B------:R1:W-:Y:S04]  /*4cd0*/  STL [R1+0x20], R0 ;  /* 0x0000200001007387 */ /* 0x0003e80000100800 */
[----:B------:R2:W-:Y:S01]  /*4ce0*/  STL [R1+0x70], R2 ;  /* 0x0000700201007387 */ /* 0x0005e20000100800 */
[----:B-1----:R-:W-:Y:S01]  /*4cf0*/  FMUL.FTZ R0, R5, UR6 ;  /* 0x0000000605007c20 */ /* 0x002fe20008410000 */
[----:B--2---:R-:W-:-:S04]  /*4d00*/  IMAD.WIDE.U32 R2, R12, -0x2daee0ad, RZ ;  /* 0xd2511f530c027825 */ /* 0x004fc800078e00ff */
[----:B------:R1:W-:Y:S04]  /*4d10*/  STL [R1+0x1c], R0 ;  /* 0x00001c0001007387 */ /* 0x0003e80000100800 */
[----:B------:R1:W-:Y:S02]  /*4d20*/  STL.64 [R1+0x78], R2 ;  /* 0x0000780201007387 */ /* 0x0003e40000100a00 */
.L_x_1150:
[----:B-1----:R-:W2:Y:S01]  /*4d30*/  LDL R0, [R1+0x84] ;  /* 0x0000840001007983 */ /* 0x002ea20000100800 */
[----:B------:R-:W-:Y:S02]  /*4d40*/  USHF.L.U32 UR10, UR25, 0x7, URZ ;  /* 0x00000007190a7899 */ /* 0x000fe4000800063f */
[----:B------:R-:W-:Y:S01]  /*4d50*/  UIADD3 UR8, UR20, -0x61c88647, URZ ;  /* 0x9e3779b914087890 */ /* 0x000fe2000fffe03f */
[----:B------:R-:W0:Y:S01]  /*4d60*/  LDGDEPBAR ;  /* 0x00000000000079af */ /* 0x000e220000000000 */
[----:B------:R-:W-:Y:S02]  /*4d70*/  USHF.L.U32 UR9, UR14, 0x7, URZ ;  /* 0x000000070e097899 */ /* 0x000fe4000800063f */
[----:B------:R-:W-:Y:S05]  /*4d80*/  UIADD3 UR7, UR26, 0x80, UR10 ;  /* 0x000000801a077890 */ /* 0x000fea000fffe00a */
[----:B------:R-:W3:Y:S01]  /*4d90*/  LDL R2, [R1+0x80] ;  /* 0x0000800001027983 */ /* 0x000ee20000100800 */
[----:B------:R-:W-:Y:S02]  /*4da0*/  UIADD3 UR11, UR10, 0x80, URZ ;  /* 0x000000800a0b7890 */ /* 0x000fe4000fffe03f */
[----:B------:R-:W-:Y:S01]  /*4db0*/  UIADD3 UR7, UR7, -UR19, URZ ;  /* 0x8000001307077290 */ /* 0x000fe2000fffe03f */
[----:B------:R-:W4:Y:S01]  /*4dc0*/  LDL R195, [R1+0x70] ;  /* 0x0000700001c37983 */ /* 0x000f220000100800 */
[----:B------:R-:W-:Y:S02]  /*4dd0*/  UISETP.GT.AND UP3, UPT, UR14, UR27, UPT ;  /* 0x0000001b0e00728c */ /* 0x000fe4000bf64270 */
[----:B------:R-:W-:Y:S01]  /*4de0*/  UISETP.GE.AND UP0, UPT, UR9, UR7, UPT ;  /* 0x000000070900728c */ /* 0x000fe2000bf06270 */
[----:B------:R-:W4:Y:S01]  /*4df0*/  LDL.64 R196, [R1+0x78] ;  /* 0x0000780001c47983 */ /* 0x000f220000100a00 */
[----:B------:R-:W-:Y:S02]  /*4e00*/  UIADD3 UR7, UR15, -0x4498517b, URZ ;  /* 0xbb67ae850f077890 */ /* 0x000fe4000fffe03f */
[----:B------:R-:W-:Y:S01]  /*4e10*/  UISETP.LT.AND UP0, UPT, UR11, UR19, UP0 ;  /* 0x000000130b00728c */ /* 0x000fe20008701270 */
[----:B------:R-:W1:Y:S01]  /*4e20*/  S2R R194, SR_TID.X ;  /* 0x0000000000c27919 */ /* 0x000e620000002100 */
[----:B------:R-:W1:Y:S02]  /*4e30*/  S2R R191, SR_TID.X ;  /* 0x0000000000bf7919 */ /* 0x000e640000002100 */
[----:B-1----:R-:W-:Y:S01]  /*4e40*/  SHF.R.S32.HI R191, RZ, 0x1f, R191 ;  /* 0x0000001fffbf7819 */ /* 0x002fe200000114bf */
[----:B------:R-:W-:Y:S04]  /*4e50*/  DEPBAR.LE SB0, 0x0 ;  /* 0x000080000000791a */ /* 0x000fe80000000000 */
[----:B------:R-:W-:Y:S01]  /*4e60*/  LEA.HI R191, R191, R194, RZ, 0x7 ;  /* 0x000000c2bfbf7211 */ /* 0x000fe200078f38ff */
[----:B------:R-:W-:Y:S03]  /*4e70*/  BAR.SYNC.DEFER_BLOCKING 0x0 ;  /* 0x0000000000007b1d */ /* 0x000fe60000010000 */
[----:B------:R-:W-:Y:S03]  /*4e80*/  SHF.R.S32.HI R191, RZ, 0x7, R191 ;  /* 0x00000007ffbf7819 */ /* 0x000fe600000114bf */
[----:B------:R-:W-:Y:S08]  /*4e90*/  LDSM.16.M88.4 R64, [R184] ;  /* 0x00000000b840783b */ /* 0x000ff00000000200 */
[----:B------:R-:W1:Y:S08]  /*4ea0*/  LDSM.16.M88.4 R16, [R181+UR4+0xc000] ;  /* 0x00c00004b510783b */ /* 0x000e700008000200 */
[----:B------:R-:W1:Y:S08]  /*4eb0*/  LDSM.16.M88.4 R60, [R184+0x2000] ;  /* 0x00200000b83c783b */ /* 0x000e700000000200 */
[----:B------:R-:W1:Y:S08]  /*4ec0*/  LDSM.16.M88.4 R32, [R181+UR4+0xc800] ;  /* 0x00c80004b520783b */ /* 0x000e700008000200 */
[----:B------:R-:W1:Y:S08]  /*4ed0*/  LDSM.16.M88.4 R48, [R181+UR4+0xd000] ;  /* 0x00d00004b530783b */ /* 0x000e700008000200 */
[----:B------:R-:W1:Y:S02]  /*4ee0*/  LDSM.16.M88.4 R132, [R181+UR4+0xd800] ;  /* 0x00d80004b584783b */ /* 0x000e640008000200 */
[-C--:B-1----:R-:W-:Y:S06]  /*4ef0*/  HMMA.16816.F32 R4, R64, R16.reuse, RZ ;  /* 0x000000104004723c */ /* 0x082fec00000018ff */
[----:B------:R-:W-:Y:S01]  /*4f00*/  LDSM.16.M88.4 R140, [R183] ;  /* 0x00000000b78c783b */ /* 0x000fe20000000200 */
[C---:B------:R-:W-:Y:S07]  /*4f10*/  HMMA.16816.F32 R8, R60.reuse, R16, RZ ;  /* 0x000000103c08723c */ /* 0x040fee00000018ff */
[----:B------:R-:W-:Y:S01]  /*4f20*/  LDSM.16.M88.4 R148, [R183+0x800] ;  /* 0x00080000b794783b */ /* 0x000fe20000000200 */
[-C--:B------:R-:W-:Y:S07]  /*4f30*/  HMMA.16816.F32 R12, R60, R18.reuse, RZ ;  /* 0x000000123c0c723c */ /* 0x080fee00000018ff */
[----:B------:R-:W-:Y:S01]  /*4f40*/  LDSM.16.M88.4 R152, [R183+0x1000] ;  /* 0x00100000b798783b */ /* 0x000fe20000000200 */
[C---:B------:R-:W-:Y:S07]  /*4f50*/  HMMA.16816.F32 R16, R64.reuse, R18, RZ ;  /* 0x000000124010723c */ /* 0x040fee00000018ff */
[----:B------:R-:W-:Y:S01]  /*4f60*/  LDSM.16.M88.4 R160, [R180] ;  /* 0x00000000b4a0783b */ /* 0x000fe20000000200 */
[-C--:B------:R-:W-:Y:S06]  /*4f70*/  HMMA.16816.F32 R20, R64, R32.reuse, RZ ;  /* 0x000000204014723c */ /* 0x080fec00000018ff */
[C---:B------:R-:W-:Y:S01]  /*4f80*/  HMMA.16816.F32 R24, R60.reuse, R32, RZ ;  /* 0x000000203c18723c */ /* 0x040fe200000018ff */
[----:B------:R-:W-:Y:S05]  /*4f90*/  LDSM.16.M88.4 R168, [R180+0x800] ;  /* 0x00080000b4a8783b */ /* 0x000fea0000000200 */
[-C--:B------:R-:W-:Y:S03]  /*4fa0*/  HMMA.16816.F32 R28, R60, R34.reuse, RZ ;  /* 0x000000223c1c723c */ /* 0x080fe600000018ff */
[----:B------:R-:W-:Y:S03]  /*4fb0*/  LDSM.16.M88.4 R172, [R180+0x1800] ;  /* 0x00180000b4ac783b */ /* 0x000fe60000000200 */
[C---:B------:R-:W-:Y:S05]  /*4fc0*/  HMMA.16816.F32 R32, R64.reuse, R34, RZ ;  /* 0x000000224020723c */ /* 0x040fea00000018ff */
[----:B------:R-:W4:Y:S01]  /*4fd0*/  LDL R194, [R1+0x8] ;  /* 0x0000080001c27983 */ /* 0x000f220000100800 */
[-C--:B------:R-:W-:Y:S06]  /*4fe0*/  HMMA.16816.F32 R36, R64, R48.reuse, RZ ;  /* 0x000000304024723c */ /* 0x080fec00000018ff */
[C---:B------:R-:W-:Y:S06]  /*4ff0*/  HMMA.16816.F32 R40, R60.reuse, R48, RZ ;  /* 0x000000303c28723c */ /* 0x040fec00000018ff */
[-C--:B------:R-:W-:Y:S06]  /*5000*/  HMMA.16816.F32 R44, R60, R50.reuse, RZ ;  /* 0x000000323c2c723c */ /* 0x080fec00000018ff */
[C---:B------:R-:W-:Y:S06]  /*5010*/  HMMA.16816.F32 R48, R64.reuse, R50, RZ ;  /* 0x000000324030723c */ /* 0x040fec00000018ff */
[-C--:B------:R-:W-:Y:S06]  /*5020*/  HMMA.16816.F32 R52, R64, R132.reuse, RZ ;  /* 0x000000844034723c */ /* 0x080fec00000018ff */
[C---:B------:R-:W-:Y:S06]  /*5030*/  HMMA.16816.F32 R56, R60.reuse, R132, RZ ;  /* 0x000000843c38723c */ /* 0x040fec00000018ff */
[-C--:B------:R-:W-:Y:S06]  /*5040*/  HMMA.16816.F32 R60, R60, R134.reuse, RZ ;  /* 0x000000863c3c723c */ /* 0x080fec00000018ff */
[----:B------:R-:W-:Y:S01]  /*5050*/  HMMA.16816.F32 R64, R64, R134, RZ ;  /* 0x000000864040723c */ /* 0x000fe200000018ff */
[----:B------:R-:W-:Y:S01]  /*5060*/  LDSM.16.M88.4 R132, [R183+0x1800] ;  /* 0x00180000b784783b */ /* 0x000fe20000000200 */
[----:B--2---:R-:W-:Y:S02]  /*5070*/  R2P PR, R0, 0x6 ;  /* 0x0000000600007804 */ /* 0x004fe40000000000 */
[----:B------:R-:W-:Y:S03]  /*5080*/  PLOP3.LUT P5, PT, PT, PT, UP0, 0x80, 0x0 ;  /* 0x000000000000781c */ /* 0x000fe60003faf008 */
[----:B------:R-:W-:Y:S04]  /*5090*/  SEL R179, R190, 0xffffffe0, !P1 ;  /* 0xffffffe0beb37807 */ /* 0x000fe80004800000 */
[----:B------:R-:W-:Y:S01]  /*50a0*/  SEL R178, R189, 0xffffffc0, !P2 ;  /* 0xffffffc0bdb27807 */ /* 0x000fe20005000000 */
[----:B------:R-:W2:Y:S01]  /*50b0*/  LDL R190, [R1+0x5c] ;  /* 0x00005c0001be7983 */ /* 0x000ea20000100800 */
[C---:B------:R-:W-:Y:S03]  /*50c0*/  IMAD.IADD R0, R184.reuse, 0x1, R179 ;  /* 0x00000001b8007824 */ /* 0x040fe600078e02b3 */
[----:B------:R-:W-:Y:S02]  /*50d0*/  IMAD.IADD R164, R184, 0x1, R178 ;  /* 0x00000001b8a47824 */ /* 0x000fe400078e02b2 */
[----:B------:R-:W1:Y:S08]  /*50e0*/  LDSM.16.M88.4 R136, [R0] ;  /* 0x000000000088783b */ /* 0x000e700000000200 */
[----:B------:R-:W3:Y:S08]  /*50f0*/  LDSM.16.M88.4 R144, [R0+0x2000] ;  /* 0x002000000090783b */ /* 0x000ef00000000200 */
[----:B------:R-:W3:Y:S08]  /*5100*/  LDSM.16.M88.4 R156, [R164] ;  /* 0x00000000a49c783b */ /* 0x000ef00000000200 */
[----:B------:R-:W4:Y:S01]  /*5110*/  LDSM.16.M88.4 R164, [R164+0x2000] ;  /* 0x00200000a4a4783b */ /* 0x000f220000000200 */
[-C--:B-1----:R-:W-:Y:S06]  /*5120*/  HMMA.16816.F32 R4, R136, R140.reuse, R4 ;  /* 0x0000008c8804723c */ /* 0x082fec0000001804 */
[C---:B---3--:R-:W-:Y:S06]  /*5130*/  HMMA.16816.F32 R8, R144.reuse, R140, R8 ;  /* 0x0000008c9008723c */ /* 0x048fec0000001808 */
[-C--:B------:R-:W-:Y:S06]  /*5140*/  HMMA.16816.F32 R12, R144, R142.reuse, R12 ;  /* 0x0000008e900c723c */ /* 0x080fec000000180c */
[C---:B------:R-:W-:Y:S01]  /*5150*/  HMMA.16816.F32 R16, R136.reuse, R142, R16 ;  /* 0x0000008e8810723c */ /* 0x040fe20000001810 */
[----:B------:R-:W1:Y:S05]  /*5160*/  LDSM.16.M88.4 R140, [R180+0x1000] ;  /* 0x00100000b48c783b */ /* 0x000e6a0000000200 */
[-C--:B------:R-:W-:Y:S06]  /*5170*/  HMMA.16816.F32 R20, R136, R148.reuse, R20 ;  /* 0x000000948814723c */ /* 0x080fec0000001814 */
[C---:B------:R-:W-:Y:S06]  /*5180*/  HMMA.16816.F32 R24, R144.reuse, R148, R24 ;  /* 0x000000949018723c */ /* 0x040fec0000001818 */
[-C--:B------:R-:W-:Y:S01]  /*5190*/  HMMA.16816.F32 R28, R144, R150.reuse, R28 ;  /* 0x00000096901c723c */ /* 0x080fe2000000181c */
[----:B------:R-:W-:Y:S04]  /*51a0*/  IMAD.U32 R148, RZ, RZ, UR14 ;  /* 0x0000000eff947e24 */ /* 0x000fe8000f8e00ff */
[----:B------:R-:W-:Y:S01]  /*51b0*/  IMAD R148, R148, 0x8, R2 ;  /* 0x0000000894947824 */ /* 0x000fe200078e0202 */
[C---:B------:R-:W-:Y:S06]  /*51c0*/  HMMA.16816.F32 R32, R136.reuse, R150, R32 ;  /* 0x000000968820723c */ /* 0x040fec0000001820 */
[-C--:B------:R-:W-:Y:S06]  /*51d0*/  HMMA.16816.F32 R36, R136, R152.reuse, R36 ;  /* 0x000000988824723c */ /* 0x080fec0000001824 */
[C---:B------:R-:W-:Y:S06]  /*51e0*/  HMMA.16816.F32 R40, R144.reuse, R152, R40 ;  /* 0x000000989028723c */ /* 0x040fec0000001828 */
[-C--:B------:R-:W-:Y:S06]  /*51f0*/  HMMA.16816.F32 R44, R144, R154.reuse, R44 ;  /* 0x0000009a902c723c */ /* 0x080fec000000182c */
[C---:B------:R-:W-:Y:S06]  /*5200*/  HMMA.16816.F32 R48, R136.reuse, R154, R48 ;  /* 0x0000009a8830723c */ /* 0x040fec0000001830 */
[-C--:B------:R-:W-:Y:S05]  /*5210*/  HMMA.16816.F32 R52, R136, R132.reuse, R52 ;  /* 0x000000848834723c */ /* 0x080fea0000001834 */
[C---:B------:R-:W-:Y:S01]  /*5220*/  VIADD R154, R148.reuse, 0x4 ;  /* 0x00000004949a7836 */ /* 0x040fe20000000000 */
[C---:B------:R-:W-:Y:S05]  /*5230*/  HMMA.16816.F32 R56, R144.reuse, R132, R56 ;  /* 0x000000849038723c */ /* 0x040fea0000001838 */
[----:B------:R-:W-:Y:S01]  /*5240*/  IMAD.WIDE.U32 R148, R148, -0x326172a9, RZ ;  /* 0xcd9e8d5794947825 */ /* 0x000fe200078e00ff */
[-C--:B------:R-:W-:Y:S01]  /*5250*/  HMMA.16816.F32 R60, R144, R134.reuse, R60 ;  /* 0x00000086903c723c */ /* 0x080fe2000000183c */
[----:B------:R-:W-:Y:S04]  /*5260*/  LDSM.16.M88.4 R144, [R182+0x800] ;  /* 0x00080000b690783b */ /* 0x000fe80000000200 */
[----:B------:R-:W-:Y:S01]  /*5270*/  IMAD.WIDE.U32 R154, R154, -0x326172a9, RZ ;  /* 0xcd9e8d579a9a7825 */ /* 0x000fe200078e00ff */
[----:B------:R-:W-:Y:S03]  /*5280*/  HMMA.16816.F32 R64, R136, R134, R64 ;  /* 0x000000868840723c */ /* 0x000fe60000001840 */
[----:B------:R-:W-:Y:S03]  /*5290*/  LDSM.16.M88.4 R136, [R182] ;  /* 0x00000000b688783b */ /* 0x000fe60000000200 */
[-C--:B------:R-:W-:Y:S06]  /*52a0*/  HMMA.16816.F32 R4, R156, R160.reuse, R4 ;  /* 0x000000a09c04723c */ /* 0x080fec0000001804 */
[C---:B----4-:R-:W-:Y:S06]  /*52b0*/  HMMA.16816.F32 R8, R164.reuse, R160, R8 ;  /* 0x000000a0a408723c */ /* 0x050fec0000001808 */
[-C--:B------:R-:W-:Y:S06]  /*52c0*/  HMMA.16816.F32 R12, R164, R162.reuse, R12 ;  /* 0x000000a2a40c723c */ /* 0x080fec000000180c */
[C---:B------:R-:W-:Y:S06]  /*52d0*/  HMMA.16816.F32 R16, R156.reuse, R162, R16 ;  /* 0x000000a29c10723c */ /* 0x040fec0000001810 */
[-C--:B------:R-:W-:Y:S06]  /*52e0*/  HMMA.16816.F32 R20, R156, R168.reuse, R20 ;  /* 0x000000a89c14723c */ /* 0x080fec0000001814 */
[C---:B------:R-:W-:Y:S06]  /*52f0*/  HMMA.16816.F32 R24, R164.reuse, R168, R24 ;  /* 0x000000a8a418723c */ /* 0x040fec0000001818 */
[-C--:B------:R-:W-:Y:S06]  /*5300*/  HMMA.16816.F32 R28, R164, R170.reuse, R28 ;  /* 0x000000aaa41c723c */ /* 0x080fec000000181c */
[C---:B------:R-:W-:Y:S06]  /*5310*/  HMMA.16816.F32 R32, R156.reuse, R170, R32 ;  /* 0x000000aa9c20723c */ /* 0x040fec0000001820 */
[-C--:B-1----:R-:W-:Y:S06]  /*5320*/  HMMA.16816.F32 R36, R156, R140.reuse, R36 ;  /* 0x0000008c9c24723c */ /* 0x082fec0000001824 */
[C---:B------:R-:W-:Y:S06]  /*5330*/  HMMA.16816.F32 R40, R164.reuse, R140, R40 ;  /* 0x0000008ca428723c */ /* 0x040fec0000001828 */
[-C--:B------:R-:W-:Y:S05]  /*5340*/  HMMA.16816.F32 R44, R164, R142.reuse, R44 ;  /* 0x0000008ea42c723c */ /* 0x080fea000000182c */
[----:B------:R-:W-:Y:S01]  /*5350*/  IMAD.IADD R140, R0, 0x1, R178 ;  /* 0x00000001008c7824 */ /* 0x000fe200078e02b2 */
[C---:B------:R-:W-:Y:S01]  /*5360*/  HMMA.16816.F32 R48, R156.reuse, R142, R48 ;  /* 0x0000008e9c30723c */ /* 0x040fe20000001830 */
[----:B------:R-:W-:Y:S03]  /*5370*/  IMAD.U32 R0, RZ, RZ, UR25 ;  /* 0x00000019ff007e24 */ /* 0x000fe6000f8e00ff */
[----:B------:R-:W1:Y:S01]  /*5380*/  LDSM.16.M88.4 R132, [R140] ;  /* 0x000000008c84783b */ /* 0x000e620000000200 */
[----:B------:R-:W-:Y:S01]  /*5390*/  IMAD R0, R0, 0x2, R191 ;  /* 0x0000000200007824 */ /* 0x000fe200078e02bf */
[-C--:B------:R-:W-:Y:S05]  /*53a0*/  HMMA.16816.F32 R52, R156, R172.reuse, R52 ;  /* 0x000000ac9c34723c */ /* 0x080fea0000001834 */
[----:B------:R-:W-:Y:S01]  /*53b0*/  IMAD.SHL.U32 R0, R0, 0x2, RZ ;  /* 0x0000000200007824 */ /* 0x000fe200078e00ff */
[----:B------:R-:W3:Y:S01]  /*53c0*/  LDSM.16.M88.4 R140, [R140+0x2000] ;  /* 0x002000008c8c783b */ /* 0x000ee20000000200 */
[C---:B------:R-:W-:Y:S04]  /*53d0*/  HMMA.16816.F32 R56, R164.reuse, R172, R56 ;  /* 0x000000aca438723c */ /* 0x040fe80000001838 */
[C---:B------:R-:W-:Y:S01]  /*53e0*/  LOP3.LUT R3, R197.reuse, UR15, R0, 0x96, !PT ;  /* 0x0000000fc5037c12 */ /* 0x040fe2000f8e9600 */
[----:B------:R-:W-:Y:S01]  /*53f0*/  VIADD R2, R0, 0x1 ;  /* 0x0000000100027836 */ /* 0x000fe20000000000 */
[----:B------:R-:W-:Y:S01]  /*5400*/  LOP3.LUT R0, R196, UR7, RZ, 0x3c, !PT ;  /* 0x00000007c4007c12 */ /* 0x000fe2000f8e3cff */
[-C--:B------:R-:W-:Y:S01]  /*5410*/  HMMA.16816.F32 R60, R164, R174.reuse, R60 ;  /* 0x000000aea43c723c */ /* 0x080fe2000000183c */
[----:B------:R-:W4:Y:S01]  /*5420*/  LDL R196, [R1+0x44] ;  /* 0x0000440001c47983 */ /* 0x000f220000100800 */
[----:B------:R-:W-:Y:S02]  /*5430*/  UIADD3 UR7, UR20, 0x3c6ef372, URZ ;  /* 0x3c6ef37214077890 */ /* 0x000fe4000fffe03f */
[----:B------:R-:W-:Y:S01]  /*5440*/  LOP3.LUT R152, R197, UR15, R2, 0x96, !PT ;  /* 0x0000000fc5987c12 */ /* 0x000fe2000f8e9602 */
[----:B------:R-:W-:Y:S01]  /*5450*/  IMAD.WIDE.U32 R2, R3, -0x326172a9, RZ ;  /* 0xcd9e8d5703027825 */ /* 0x000fe200078e00ff */
[----:B------:R-:W-:Y:S01]  /*5460*/  HMMA.16816.F32 R64, R156, R174, R64 ;  /* 0x000000ae9c40723c */ /* 0x000fe20000001840 */
[----:B------:R-:W4:Y:S04]  /*5470*/  LDL R174, [R1+0x1c] ;  /* 0x00001c0001ae7983 */ /* 0x000f280000100800 */
[--C-:B------:R-:W-:Y:S01]  /*5480*/  LOP3.LUT R168, R3, UR8, R154.reuse, 0x96, !PT ;  /* 0x0000000803a87c12 */ /* 0x100fe2000f8e969a */
[----:B------:R-:W-:Y:S01]  /*5490*/  IMAD.WIDE.U32 R152, R152, -0x326172a9, RZ ;  /* 0xcd9e8d5798987825 */ /* 0x000fe200078e00ff */
[-C--:B------:R-:W-:Y:S01]  /*54a0*/  LOP3.LUT R156, R149, R195.reuse, RZ, 0x3c, !PT ;  /* 0x000000c3959c7212 */ /* 0x080fe200078e3cff */
[----:B------:R-:W2:Y:S03]  /*54b0*/  S2R R165, SR_TID.X ;  /* 0x0000000000a57919 */ /* 0x000ea60000002100 */
[----:B------:R-:W-:Y:S01]  /*54c0*/  LOP3.LUT R158, R155, R195, RZ, 0x3c, !PT ;  /* 0x000000c39b9e7212 */ /* 0x000fe200078e3cff */
[----:B------:R-:W-:Y:S01]  /*54d0*/  IMAD.WIDE.U32 R156, R156, -0x2daee0ad, RZ ;  /* 0xd2511f539c9c7825 */ /* 0x000fe200078e00ff */
[----:B------:R-:W-:Y:S01]  /*54e0*/  LOP3.LUT R170, R153, UR8, R154, 0x96, !PT ;  /* 0x0000000899aa7c12 */ /* 0x000fe2000f8e969a */
[----:B------:R-:W4:Y:S01]  /*54f0*/  LDL R155, [R1+0x30] ;  /* 0x00003000019b7983 */ /* 0x000f220000100800 */
[--C-:B------:R-:W-:Y:S01]  /*5500*/  LOP3.LUT R166, R3, UR8, R148.reuse, 0x96, !PT ;  /* 0x0000000803a67c12 */ /* 0x100fe2000f8e9694 */
[----:B------:R-:W-:Y:S01]  /*5510*/  IMAD.WIDE.U32 R158, R158, -0x2daee0ad, RZ ;  /* 0xd2511f539e9e7825 */ /* 0x000fe200078e00ff */
[C---:B------:R-:W-:Y:S01]  /*5520*/  LOP3.LUT R162, R0.reuse, R157, RZ, 0x3c, !PT ;  /* 0x0000009d00a27212 */ /* 0x040fe200078e3cff */
[-C--:B-1----:R-:W-:Y:S01]  /*5530*/  HMMA.16816.F32 R4, R132, R136.reuse, R4 ;  /* 0x000000888404723c */ /* 0x082fe20000001804 */
[----:B------:R-:W4:Y:S01]  /*5540*/  LDL R195, [R1+0x48] ;  /* 0x0000480001c37983 */ /* 0x000f220000100800 */
[----:B------:R-:W-:Y:S03]  /*5550*/  IMAD.MOV.U32 R175, RZ, RZ, 0x8 ;  /* 0x00000008ffaf7424 */ /* 0x000fe600078e00ff */
[----:B------:R-:W-:Y:S01]  /*5560*/  LOP3.LUT R160, R0, R159, RZ, 0x3c, !PT ;  /* 0x0000009f00a07212 */ /* 0x000fe200078e3cff */
[----:B------:R-:W-:Y:S01]  /*5570*/  IMAD.WIDE.U32 R162, R162, -0x326172a9, RZ ;  /* 0xcd9e8d57a2a27825 */ /* 0x000fe200078e00ff */
[----:B------:R-:W-:Y:S01]  /*5580*/  LOP3.LUT R164, R153, UR8, R148, 0x96, !PT ;  /* 0x0000000899a47c12 */ /* 0x000fe2000f8e9694 */
[C---:B---3--:R-:W-:Y:S01]  /*5590*/  HMMA.16816.F32 R8, R140.reuse, R136, R8 ;  /* 0x000000888c08723c */ /* 0x048fe20000001808 */
[----:B------:R-:W3:Y:S01]  /*55a0*/  LDL R137, [R1+0x20] ;  /* 0x0000200001897983 */ /* 0x000ee20000100800 */
[----:B------:R-:W-:Y:S01]  /*55b0*/  UIADD3 UR8, UR20, 0x78dde6e4, URZ ;  /* 0x78dde6e414087890 */ /* 0x000fe2000fffe03f */
[----:B------:R-:W-:Y:S01]  /*55c0*/  IMAD.U32 R0, RZ, RZ, UR9 ;  /* 0x00000009ff007e24 */ /* 0x000fe2000f8e00ff */
[C---:B------:R-:W-:Y:S01]  /*55d0*/  LOP3.LUT R154, R163.reuse, UR7, R2, 0x96, !PT ;  /* 0x00000007a39a7c12 */ /* 0x040fe2000f8e9602 */
[----:B------:R-:W-:Y:S01]  /*55e0*/  IMAD.WIDE.U32 R160, R160, -0x326172a9, RZ ;  /* 0xcd9e8d57a0a07825 */ /* 0x000fe200078e00ff */
[----:B------:R-:W-:Y:S01]  /*55f0*/  LOP3.LUT R157, R163, UR7, R152, 0x96, !PT ;  /* 0x00000007a39d7c12 */ /* 0x000fe2000f8e9698 */
[----:B------:R-:W1:Y:S01]  /*5600*/  LDSM.16.M88.4 R148, [R182+0x1000] ;  /* 0x00100000b694783b */ /* 0x000e620000000200 */
[-C--:B------:R-:W-:Y:S01]  /*5610*/  HMMA.16816.F32 R12, R140, R138.reuse, R12 ;  /* 0x0000008a8c0c723c */ /* 0x080fe2000000180c */
[----:B------:R-:W-:Y:S02]  /*5620*/  UIADD3 UR9, UR20, -0x255992d5, URZ ;  /* 0xdaa66d2b14097890 */ /* 0x000fe4000fffe03f */
[C---:B------:R-:W-:Y:S01]  /*5630*/  LOP3.LUT R173, R161.reuse, UR7, R2, 0x96, !PT ;  /* 0x00000007a1ad7c12 */ /* 0x040fe2000f8e9602 */
[----:B------:R-:W-:Y:S01]  /*5640*/  IMAD.U32 R136, RZ, RZ, UR26 ;  /* 0x0000001aff887e24 */ /* 0x000fe2000f8e00ff */
[----:B------:R-:W-:Y:S01]  /*5650*/  LOP3.LUT R172, R161, UR7, R152, 0x96, !PT ;  /* 0x00000007a1ac7c12 */ /* 0x000fe2000f8e9698 */
[C---:B------:R-:W-:Y:S01]  /*5660*/  HMMA.16816.F32 R16, R132.reuse, R138, R16 ;  /* 0x0000008a8410723c */ /* 0x040fe20000001810 */
[----:B------:R-:W3:Y:S01]  /*5670*/  LDL R2, [R1+0x28] ;  /* 0x0000280001027983 */ /* 0x000ee20000100800 */
[----:B------:R-:W-:Y:S03]  /*5680*/  UIADD3 UR7, UR15, 0x76cf5d0a, URZ ;  /* 0x76cf5d0a0f077890 */ /* 0x000fe6000fffe03f */
[----:B------:R-:W3:Y:S01]  /*5690*/  LDL R139, [R1+0x34] ;  /* 0x00003400018b7983 */ /* 0x000ee20000100800 */
[----:B------:R-:W-:Y:S01]  /*56a0*/  IMAD.WIDE.U32 R166, R166, -0x2daee0ad, RZ ;  /* 0xd2511f53a6a67825 */ /* 0x000fe200078e00ff */
[-C--:B------:R-:W-:Y:S02]  /*56b0*/  HMMA.16816.F32 R20, R132, R144.reuse, R20 ;  /* 0x000000908414723c */ /* 0x080fe40000001814 */
[----:B------:R-:W3:Y:S02]  /*56c0*/  LDL R138, [R1+0x38] ;  /* 0x00003800018a7983 */ /* 0x000ee40000100800 */
[----:B------:R-:W-:Y:S01]  /*56d0*/  LOP3.LUT R161, R167, UR7, R156, 0x96, !PT ;  /* 0x00000007a7a17c12 */ /* 0x000fe2000f8e969c */
[----:B------:R-:W-:Y:S01]  /*56e0*/  IMAD.WIDE.U32 R168, R168, -0x2daee0ad, RZ ;  /* 0xd2511f53a8a87825 */ /* 0x000fe200078e00ff */
[C---:B------:R-:W-:Y:S05]  /*56f0*/  HMMA.16816.F32 R24, R140.reuse, R144, R24 ;  /* 0x000000908c18723c */ /* 0x040fea0000001818 */
[----:B------:R-:W-:Y:S01]  /*5700*/  LOP3.LUT R159, R169, UR7, R158, 0x96, !PT ;  /* 0x00000007a99f7c12 */ /* 0x000fe2000f8e969e */
[-C--:B------:R-:W-:Y:S05]  /*5710*/  HMMA.16816.F32 R28, R140, R146.reuse, R28 ;  /* 0x000000928c1c723c */ /* 0x080fea000000181c */
[----:B--2---:R-:W-:Y:S01]  /*5720*/  @!P5 IADD3 R136, -R136, 0x1, R190 ;  /* 0x000000018888d810 */ /* 0x004fe20007ffe1be */
[C---:B------:R-:W-:Y:S01]  /*5730*/  HMMA.16816.F32 R32, R132.reuse, R146, R32 ;  /* 0x000000928420723c */ /* 0x040fe20000001820 */
[----:B------:R-:W2:Y:S04]  /*5740*/  LDL R147, [R1] ;  /* 0x0000000001937983 */ /* 0x000ea80000100800 */
[----:B------:R-:W-:Y:S01]  /*5750*/  @!P5 IADD3 R3, R0, UR19, R136 ;  /* 0x000000130003dc10 */ /* 0x000fe2000fffe088 */
[----:B------:R-:W-:Y:S01]  /*5760*/  @!P5 IMAD.SHL.U32 R0, R165, 0x2, RZ ;  /* 0x00000002a500d824 */ /* 0x000fe200078e00ff */
[----:B------:R-:W2:Y:S01]  /*5770*/  LDL R136, [R1+0x24] ;  /* 0x0000240001887983 */ /* 0x000ea20000100800 */
[-C--:B-1----:R-:W-:Y:S03]  /*5780*/  HMMA.16816.F32 R36, R132, R148.reuse, R36 ;  /* 0x000000948424723c */ /* 0x082fe60000001824 */
[----:B------:R-:W-:Y:S01]  /*5790*/  @!P5 LOP3.LUT R0, R0, 0x6, RZ, 0xc0, !PT ;  /* 0x000000060000d812 */ /* 0x000fe200078ec0ff */
[----:B------:R-:W-:Y:S01]  /*57a0*/  IMAD.WIDE.U32 R164, R164, -0x2daee0ad, RZ ;  /* 0xd2511f53a4a47825 */ /* 0x000fe200078e00ff */
[C---:B------:R-:W-:Y:S01]  /*57b0*/  @!P5 VIADDMNMX R152, R3.reuse, R175, UR19, PT ;  /* 0x000000130398de46 */ /* 0x040fe2000b8001af */
[C---:B------:R-:W-:Y:S01]  /*57c0*/  HMMA.16816.F32 R40, R140.reuse, R148, R40 ;  /* 0x000000948c28723c */ /* 0x040fe20000001828 */
[----:B------:R-:W2:Y:S01]  /*57d0*/  LDL R149, [R1+0x50] ;  /* 0x0000500001957983 */ /* 0x000ea20000100800 */
[----:B------:R-:W-:Y:S03]  /*57e0*/  IMAD.MOV.U32 R175, RZ, RZ, 0x48 ;  /* 0x00000048ffaf7424 */ /* 0x000fe600078e00ff */
[----:B------:R-:W-:Y:S01]  /*57f0*/  @!P5 VIMNMX R153, R3, UR19, PT ;  /* 0x000000130399dc48 */ /* 0x000fe2000bfe0100 */
[----:B------:R-:W-:Y:S01]  /*5800*/  @!P5 IMAD R0, R191, 0x40, R0 ;  /* 0x00000040bf00d824 */ /* 0x000fe200078e0200 */
[C---:B------:R-:W-:Y:S01]  /*5810*/  @!P5 VIADDMNMX R145, R3.reuse, R175, UR19, PT ;  /* 0x000000130391de46 */ /* 0x040fe2000b8001af */
[----:B------:R-:W-:Y:S01]  /*5820*/  IMAD.MOV.U32 R191, RZ, RZ, 0x40 ;  /* 0x00000040ffbf7424 */ /* 0x000fe200078e00ff */
[----:B------:R-:W2:Y:S01]  /*5830*/  LDL R175, [R1+0x10] ;  /* 0x0000100001af7983 */ /* 0x000ea20000100800 */
[-C--:B------:R-:W-:Y:S03]  /*5840*/  HMMA.16816.F32 R44, R140, R150.reuse, R44 ;  /* 0x000000968c2c723c */ /* 0x080fe6000000182c */
[----:B------:R-:W-:Y:S01]  /*5850*/  @!P5 VIADDMNMX R144, R3, R191, UR19, PT ;  /* 0x000000130390de46 */ /* 0x000fe2000b8001bf */
[----:B------:R-:W-:Y:S01]  /*5860*/  @!P5 VIADD R0, R0, UR10 ;  /* 0x0000000a0000dc36 */ /* 0x000fe20008000000 */
[----:B------:R-:W-:Y:S01]  /*5870*/  LOP3.LUT R163, R165, UR7, R156, 0x96, !PT ;  /* 0x00000007a5a37c12 */ /* 0x000fe2000f8e969c */
[----:B------:R-:W2:Y:S01]  /*5880*/  LDL R3, [R1+0x40] ;  /* 0x0000400001037983 */ /* 0x000ea20000100800 */
[C---:B------:R-:W-:Y:S03]  /*5890*/  HMMA.16816.F32 R48, R132.reuse, R150, R48 ;  /* 0x000000968430723c */ /* 0x040fe60000001830 */
[----:B------:R-:W2:Y:S01]  /*58a0*/  LDL R156, [R1+0x2c] ;  /* 0x00002c00019c7983 */ /* 0x000ea20000100800 */
[----:B------:R-:W-:Y:S01]  /*58b0*/  @!P5 ISETP.GE.AND P4, PT, R0, R153, PT ;  /* 0x000000990000d20c */ /* 0x000fe20003f86270 */
[----:B------:R-:W-:Y:S01]  /*58c0*/  IMAD.WIDE.U32 R170, R170, -0x2daee0ad, RZ ;  /* 0xd2511f53aaaa7825 */ /* 0x000fe200078e00ff */
[C---:B------:R-:W-:Y:S01]  /*58d0*/  @!P5 ISETP.GE.AND P1, PT, R0.reuse, R152, PT ;  /* 0x000000980000d20c */ /* 0x040fe20003f26270 */
[----:B------:R-:W2:Y:S01]  /*58e0*/  LDL R191, [R1+0x4] ;  /* 0x0000040001bf7983 */ /* 0x000ea20000100800 */
[CC--:B------:R-:W-:Y:S02]  /*58f0*/  @!P5 ISETP.GE.AND P3, PT, R0.reuse, R144.reuse, PT ;  /* 0x000000900000d20c */ /* 0x0c0fe40003f66270 */
[-C--:B------:R-:W-:Y:S01]  /*5900*/  @!P5 ISETP.GE.AND P0, PT, R0, R145.reuse, PT ;  /* 0x000000910000d20c */ /* 0x080fe20003f06270 */
[----:B------:R-:W2:Y:S01]  /*5910*/  LDL R151, [R1+0x4c] ;  /* 0x00004c0001977983 */ /* 0x000ea20000100800 */
[----:B------:R-:W-:Y:S01]  /*5920*/  LOP3.LUT R158, R171, UR7, R158, 0x96, !PT ;  /* 0x00000007ab9e7c12 */ /* 0x000fe2000f8e969e */
[----:B------:R-:W-:Y:S02]  /*5930*/  UIADD3 UR7, UR15, 0x32370b8f, URZ ;  /* 0x32370b8f0f077890 */ /* 0x000fe4000fffe03f */
[----:B------:R-:W2:Y:S04]  /*5940*/  LDL R0, [R1+0x60] ;  /* 0x0000600001007983 */ /* 0x000ea80000100800 */
[----:B------:R-:W2:Y:S04]  /*5950*/  LDL R148, [R1+0x14] ;  /* 0x0000140001947983 */ /* 0x000ea80000100800 */
[----:B------:R-:W2:Y:S01]  /*5960*/  LDL R165, [R1+0x58] ;  /* 0x0000580001a57983 */ /* 0x000ea20000100800 */
[C---:B----4-:R-:W-:Y:S01]  /*5970*/  FFMA.FTZ R44, R196.reuse, UR6, R44 ;  /* 0x00000006c42c7c23 */ /* 0x050fe2000801002c */
[C---:B------:R-:W-:Y:S01]  /*5980*/  FFMA.FTZ R46, R196.reuse, UR6, R46 ;  /* 0x00000006c42e7c23 */ /* 0x040fe2000801002e */
[C---:B------:R-:W-:Y:S01]  /*5990*/  FFMA.FTZ R48, R196.reuse, UR6, R48 ;  /* 0x00000006c4307c23 */ /* 0x040fe20008010030 */
[----:B------:R-:W-:Y:S01]  /*59a0*/  FFMA.FTZ R50, R196, UR6, R50 ;  /* 0x00000006c4327c23 */ /* 0x000fe20008010032 */
[C---:B------:R-:W-:Y:S01]  /*59b0*/  FADD.FTZ R146, R174.reuse, R4 ;  /* 0x00000004ae927221 */ /* 0x040fe20000010000 */
[C---:B------:R-:W-:Y:S01]  /*59c0*/  FADD.FTZ R6, R174.reuse, R6 ;  /* 0x00000006ae067221 */ /* 0x040fe20000010000 */
[----:B------:R-:W4:Y:S01]  /*59d0*/  LDL R4, [R1+0x68] ;  /* 0x0000680001047983 */ /* 0x000f220000100800 */
[C---:B------:R-:W-:Y:S01]  /*59e0*/  FADD.FTZ R8, R174.reuse, R8 ;  /* 0x00000008ae087221 */ /* 0x040fe20000010000 */
[----:B------:R-:W-:Y:S01]  /*59f0*/  FADD.FTZ R10, R174, R10 ;  /* 0x0000000aae0a7221 */ /* 0x000fe20000010000 */
[----:B------:R-:W-:Y:S01]  /*5a00*/  @!P5 FSEL R146, R146, -INF , !P4 ;  /* 0xff8000009292d808 */ /* 0x000fe20006000000 */
[----:B------:R-:W4:Y:S01]  /*5a10*/  LDL R174, [R1+0xc] ;  /* 0x00000c0001ae7983 */ /* 0x000f220000100800 */
[----:B------:R-:W-:Y:S02]  /*5a20*/  @!P5 FSEL R6, R6, -INF , !P1 ;  /* 0xff8000000606d808 */ /* 0x000fe40004800000 */
[-C--:B------:R-:W-:Y:S02]  /*5a30*/  @!P5 ISETP.GE.AND P1, PT, R252, R144.reuse, PT ;  /* 0x00000090fc00d20c */ /* 0x080fe40003f26270 */
[----:B------:R-:W-:Y:S02]  /*5a40*/  @!P5 FSEL R8, R8, -INF , !P3 ;  /* 0xff8000000808d808 */ /* 0x000fe40005800000 */
[----:B------:R-:W-:Y:S01]  /*5a50*/  @!P5 ISETP.GE.AND P3, PT, R252, R145, PT ;  /* 0x00000091fc00d20c */ /* 0x000fe20003f66270 */
[C---:B------:R-:W-:Y:S01]  /*5a60*/  FFMA.FTZ R21, R155.reuse, UR6, R21 ;  /* 0x000000069b157c23 */ /* 0x040fe20008010015 */
[----:B------:R-:W-:Y:S01]  /*5a70*/  @!P5 FSEL R10, R10, -INF , !P0 ;  /* 0xff8000000a0ad808 */ /* 0x000fe20004000000 */
[C---:B------:R-:W-:Y:S01]  /*5a80*/  FFMA.FTZ R23, R155.reuse, UR6, R23 ;  /* 0x000000069b177c23 */ /* 0x040fe20008010017 */
[----:B------:R-:W-:Y:S01]  /*5a90*/  @!P5 ISETP.GE.AND P0, PT, R252, R153, PT ;  /* 0x00000099fc00d20c */ /* 0x000fe20003f06270 */
[C---:B------:R-:W-:Y:S01]  /*5aa0*/  FFMA.FTZ R25, R155.reuse, UR6, R25 ;  /* 0x000000069b197c23 */ /* 0x040fe20008010019 */
[----:B------:R-:W-:Y:S01]  /*5ab0*/  FFMA.FTZ R27, R155, UR6, R27 ;  /* 0x000000069b1b7c23 */ /* 0x000fe2000801001b */
[----:B------:R-:W-:Y:S04]  /*5ac0*/  IMAD.WIDE.U32 R154, R154, -0x2daee0ad, RZ ;  /* 0xd2511f539a9a7825 */ /* 0x000fe800078e00ff */
[C---:B------:R-:W-:Y:S01]  /*5ad0*/  FFMA.FTZ R49, R195.reuse, UR6, R49 ;  /* 0x00000006c3317c23 */ /* 0x040fe20008010031 */
[C---:B------:R-:W-:Y:S01]  /*5ae0*/  FFMA.FTZ R51, R195.reuse, UR6, R51 ;  /* 0x00000006c3337c23 */ /* 0x040fe20008010033 */
[----:B------:R-:W-:Y:S01]  /*5af0*/  FFMA.FTZ R45, R195, UR6, R45 ;  /* 0x00000006c32d7c23 */ /* 0x000fe2000801002d */
[----:B------:R-:W-:Y:S01]  /*5b00*/  LOP3.LUT R150, R155, UR7, R166, 0x96, !PT ;  /* 0x000000079b967c12 */ /* 0x000fe2000f8e96a6 */
[C---:B---3--:R-:W-:Y:S01]  /*5b10*/  FFMA.FTZ R5, R137.reuse, UR6, R5 ;  /* 0x0000000689057c23 */ /* 0x048fe20008010005 */
[C---:B------:R-:W-:Y:S01]  /*5b20*/  FFMA.FTZ R7, R137.reuse, UR6, R7 ;  /* 0x0000000689077c23 */ /* 0x040fe20008010007 */
[C---:B------:R-:W-:Y:S01]  /*5b30*/  FFMA.FTZ R9, R137.reuse, UR6, R9 ;  /* 0x0000000689097c23 */ /* 0x040fe20008010009 */
[----:B------:R-:W-:Y:S01]  /*5b40*/  FFMA.FTZ R11, R137, UR6, R11 ;  /* 0x00000006890b7c23 */ /* 0x000fe2000801000b */
[----:B------:R-:W3:Y:S01]  /*5b50*/  LDL R166, [R1+0x54] ;  /* 0x0000540001a67983 */ /* 0x000ee20000100800 */
[----:B------:R-:W-:Y:S03]  /*5b60*/  FFMA.FTZ R47, R195, UR6, R47 ;  /* 0x00000006c32f7c23 */ /* 0x000fe6000801002f */
[----:B------:R-:W3:Y:S01]  /*5b70*/  LDL R137, [R1+0x3c] ;  /* 0x00003c0001897983 */ /* 0x000ee20000100800 */
[C---:B------:R-:W-:Y:S01]  /*5b80*/  FFMA.FTZ R13, R2.reuse, UR6, R13 ;  /* 0x00000006020d7c23 */ /* 0x040fe2000801000d */
[C---:B------:R-:W-:Y:S01]  /*5b90*/  FFMA.FTZ R15, R2.reuse, UR6, R15 ;  /* 0x00000006020f7c23 */ /* 0x040fe2000801000f */
[C---:B------:R-:W-:Y:S01]  /*5ba0*/  FFMA.FTZ R17, R2.reuse, UR6, R17 ;  /* 0x0000000602117c23 */ /* 0x040fe20008010011 */
[----:B------:R-:W-:Y:S01]  /*5bb0*/  FFMA.FTZ R19, R2, UR6, R19 ;  /* 0x0000000602137c23 */ /* 0x000fe20008010013 */
[C---:B------:R-:W-:Y:S01]  /*5bc0*/  FFMA.FTZ R28, R139.reuse, UR6, R28 ;  /* 0x000000068b1c7c23 */ /* 0x040fe2000801001c */
[----:B------:R-:W3:Y:S01]  /*5bd0*/  LDL R2, [R1+0x6c] ;  /* 0x00006c0001027983 */ /* 0x000ee20000100800 */
[C---:B------:R-:W-:Y:S01]  /*5be0*/  FFMA.FTZ R30, R139.reuse, UR6, R30 ;  /* 0x000000068b1e7c23 */ /* 0x040fe2000801001e */
[C---:B------:R-:W-:Y:S01]  /*5bf0*/  FFMA.FTZ R32, R139.reuse, UR6, R32 ;  /* 0x000000068b207c23 */ /* 0x040fe20008010020 */
[C---:B------:R-:W-:Y:S01]  /*5c00*/  FFMA.FTZ R29, R138.reuse, UR6, R29 ;  /* 0x000000068a1d7c23 */ /* 0x040fe2000801001d */
[C---:B------:R-:W-:Y:S01]  /*5c10*/  FFMA.FTZ R31, R138.reuse, UR6, R31 ;  /* 0x000000068a1f7c23 */ /* 0x040fe2000801001f */
[C---:B------:R-:W-:Y:S01]  /*5c20*/  FFMA.FTZ R33, R138.reuse, UR6, R33 ;  /* 0x000000068a217c23 */ /* 0x040fe20008010021 */
[----:B------:R-:W-:Y:S01]  /*5c30*/  FFMA.FTZ R34, R139, UR6, R34 ;  /* 0x000000068b227c23 */ /* 0x000fe20008010022 */
[----:B------:R-:W-:Y:S01]  /*5c40*/  FFMA.FTZ R35, R138, UR6, R35 ;  /* 0x000000068a237c23 */ /* 0x000fe20008010023 */
[----:B--2---:R-:W-:Y:S04]  /*5c50*/  @!P5 ISETP.GE.AND P4, PT, R147, R144, PT ;  /* 0x000000909300d20c */ /* 0x004fe80003f86270 */
[----:B------:R-:W-:Y:S02]  /*5c60*/  @!P5 FSEL R9, R9, -INF , !P4 ;  /* 0xff8000000909d808 */ /* 0x000fe40006000000 */
[----:B------:R-:W-:Y:S01]  /*5c70*/  @!P5 ISETP.GE.AND P4, PT, R251, R145, PT ;  /* 0x00000091fb00d20c */ /* 0x000fe20003f86270 */
[C---:B------:R-:W-:Y:S01]  /*5c80*/  FFMA.FTZ R12, R136.reuse, UR6, R12 ;  /* 0x00000006880c7c23 */ /* 0x040fe2000801000c */
[C---:B------:R-:W-:Y:S01]  /*5c90*/  FFMA.FTZ R14, R136.reuse, UR6, R14 ;  /* 0x00000006880e7c23 */ /* 0x040fe2000801000e */
[C---:B------:R-:W-:Y:S01]  /*5ca0*/  FFMA.FTZ R16, R136.reuse, UR6, R16 ;  /* 0x0000000688107c23 */ /* 0x040fe20008010010 */
[----:B------:R-:W-:Y:S01]  /*5cb0*/  @!P5 FSEL R15, R15, -INF , !P4 ;  /* 0xff8000000f0fd808 */ /* 0x000fe20006000000 */
[----:B------:R-:W-:Y:S01]  /*5cc0*/  FFMA.FTZ R18, R136, UR6, R18 ;  /* 0x0000000688127c23 */ /* 0x000fe20008010012 */
[-C--:B------:R-:W-:Y:S01]  /*5cd0*/  @!P5 ISETP.GE.AND P4, PT, R249, R153.reuse, PT ;  /* 0x00000099f900d20c */ /* 0x080fe20003f86270 */
[----:B------:R-:W2:Y:S01]  /*5ce0*/  LDL R136, [R1+0x64] ;  /* 0x0000640001887983 */ /* 0x000ea20000100800 */
[----:B------:R-:W-:Y:S02]  /*5cf0*/  @!P5 FSEL R14, R14, -INF , !P3 ;  /* 0xff8000000e0ed808 */ /* 0x000fe40005800000 */
[----:B------:R-:W-:Y:S02]  /*5d00*/  @!P5 ISETP.GE.AND P3, PT, R250, R153, PT ;  /* 0x00000099fa00d20c */ /* 0x000fe40003f66270 */
[----:B------:R-:W-:Y:S02]  /*5d10*/  @!P5 FSEL R21, R21, -INF , !P4 ;  /* 0xff8000001515d808 */ /* 0x000fe40006000000 */
[----:B------:R-:W-:Y:S02]  /*5d20*/  @!P5 ISETP.GE.AND P4, PT, R249, R145, PT ;  /* 0x00000091f900d20c */ /* 0x000fe40003f86270 */
[----:B------:R-:W-:Y:S02]  /*5d30*/  @!P5 FSEL R12, R12, -INF , !P1 ;  /* 0xff8000000c0cd808 */ /* 0x000fe40004800000 */
[----:B------:R-:W-:Y:S02]  /*5d40*/  @!P5 FSEL R27, R27, -INF , !P4 ;  /* 0xff8000001b1bd808 */ /* 0x000fe40006000000 */
[----:B------:R-:W-:Y:S02]  /*5d50*/  @!P5 ISETP.GE.AND P4, PT, R247, R153, PT ;  /* 0x00000099f700d20c */ /* 0x000fe40003f86270 */
[-C--:B------:R-:W-:Y:S01]  /*5d60*/  @!P5 ISETP.GE.AND P1, PT, R252, R152.reuse, PT ;  /* 0x00000098fc00d20c */ /* 0x080fe20003f26270 */
[----:B------:R-:W-:Y:S01]  /*5d70*/  FFMA.FTZ R37, R3, UR6, R37 ;  /* 0x0000000603257c23 */ /* 0x000fe20008010025 */
[----:B------:R-:W-:Y:S01]  /*5d80*/  @!P5 FSEL R33, R33, -INF , !P4 ;  /* 0xff8000002121d808 */ /* 0x000fe20006000000 */
[----:B------:R-:W-:Y:S01]  /*5d90*/  FFMA.FTZ R39, R3, UR6, R39 ;  /* 0x0000000603277c23 */ /* 0x000fe20008010027 */
[----:B------:R-:W-:Y:S01]  /*5da0*/  @!P5 ISETP.GE.AND P4, PT, R245, R152, PT ;  /* 0x00000098f500d20c */ /* 0x000fe20003f86270 */
[C---:B------:R-:W-:Y:S01]  /*5db0*/  FFMA.FTZ R41, R3.reuse, UR6, R41 ;  /* 0x0000000603297c23 */ /* 0x040fe20008010029 */
[----:B------:R-:W-:Y:S01]  /*5dc0*/  @!P5 FSEL R16, R16, -INF , !P0 ;  /* 0xff8000001010d808 */ /* 0x000fe20004000000 */
[----:B------:R-:W-:Y:S01]  /*5dd0*/  FFMA.FTZ R43, R3, UR6, R43 ;  /* 0x00000006032b7c23 */ /* 0x000fe2000801002b */
[----:B------:R-:W-:Y:S01]  /*5de0*/  @!P5 FSEL R39, R39, -INF , !P4 ;  /* 0xff8000002727d808 */ /* 0x000fe20006000000 */
[C---:B------:R-:W-:Y:S01]  /*5df0*/  FFMA.FTZ R20, R156.reuse, UR6, R20 ;  /* 0x000000069c147c23 */ /* 0x040fe20008010014 */
[----:B------:R-:W-:Y:S01]  /*5e00*/  @!P5 ISETP.GE.AND P4, PT, R191, R144, PT ;  /* 0x00000090bf00d20c */ /* 0x000fe20003f86270 */
[----:B------:R-:W-:Y:S01]  /*5e10*/  FFMA.FTZ R26, R156, UR6, R26 ;  /* 0x000000069c1a7c23 */ /* 0x000fe2000801001a */
[-C--:B------:R-:W-:Y:S01]  /*5e20*/  @!P5 ISETP.GE.AND P0, PT, R250, R152.reuse, PT ;  /* 0x00000098fa00d20c */ /* 0x080fe20003f06270 */
[----:B------:R-:W-:Y:S01]  /*5e30*/  FFMA.FTZ R22, R156, UR6, R22 ;  /* 0x000000069c167c23 */ /* 0x000fe20008010016 */
[----:B------:R-:W-:Y:S01]  /*5e40*/  @!P5 FSEL R20, R20, -INF , !P3 ;  /* 0xff8000001414d808 */ /* 0x000fe20005800000 */
[----:B------:R-:W-:Y:S01]  /*5e50*/  FFMA.FTZ R24, R156, UR6, R24 ;  /* 0x000000069c187c23 */ /* 0x000fe20008010018 */
[----:B------:R-:W-:Y:S01]  /*5e60*/  @!P5 ISETP.GE.AND P3, PT, R250, R145, PT ;  /* 0x00000091fa00d20c */ /* 0x000fe20003f66270 */
[----:B------:R-:W-:Y:S01]  /*5e70*/  IMAD.WIDE.U32 R156, R157, -0x2daee0ad, RZ ;  /* 0xd2511f539d9c7825 */ /* 0x000fe200078e00ff */
[----:B------:R-:W-:Y:S02]  /*5e80*/  @!P5 FSEL R45, R45, -INF , !P4 ;  /* 0xff8000002d2dd808 */ /* 0x000fe40006000000 */
[----:B------:R-:W-:Y:S02]  /*5e90*/  @!P5 FSEL R26, R26, -INF , !P3 ;  /* 0xff8000001a1ad808 */ /* 0x000fe40005800000 */
[----:B------:R-:W-:Y:S02]  /*5ea0*/  @!P5 ISETP.GE.AND P3, PT, R248, R153, PT ;  /* 0x00000099f800d20c */ /* 0x000fe40003f66270 */
[----:B------:R-:W-:Y:S02]  /*5eb0*/  @!P5 ISETP.GE.AND P4, PT, R191, R145, PT ;  /* 0x00000091bf00d20c */ /* 0x000fe40003f86270 */
[----:B------:R-:W-:Y:S02]  /*5ec0*/  @!P5 FSEL R32, R32, -INF , !P3 ;  /* 0xff8000002020d808 */ /* 0x000fe40005800000 */
[----:B------:R-:W-:Y:S02]  /*5ed0*/  @!P5 ISETP.GE.AND P3, PT, R246, R152, PT ;  /* 0x00000098f600d20c */ /* 0x000fe40003f66270 */
[----:B------:R-:W-:Y:S02]  /*5ee0*/  @!P5 FSEL R18, R18, -INF , !P1 ;  /* 0xff8000001212d808 */ /* 0x000fe40004800000 */
[-C--:B------:R-:W-:Y:S02]  /*5ef0*/  @!P5 ISETP.GE.AND P1, PT, R250, R144.reuse, PT ;  /* 0x00000090fa00d20c */ /* 0x080fe40003f26270 */
[----:B------:R-:W-:Y:S02]  /*5f00*/  @!P5 FSEL R22, R22, -INF , !P0 ;  /* 0xff8000001616d808 */ /* 0x000fe40004000000 */
[----:B------:R-:W-:Y:S02]  /*5f10*/  @!P5 ISETP.GE.AND P0, PT, R248, R144, PT ;  /* 0x00000090f800d20c */ /* 0x000fe40003f06270 */
[----:B------:R-:W-:Y:S02]  /*5f20*/  @!P5 FSEL R47, R47, -INF , !P4 ;  /* 0xff8000002f2fd808 */ /* 0x000fe40006000000 */
[----:B------:R-:W-:Y:S02]  /*5f30*/  @!P5 ISETP.GE.AND P4, PT, R191, R153, PT ;  /* 0x00000099bf00d20c */ /* 0x000fe40003f86270 */
[----:B------:R-:W-:Y:S02]  /*5f40*/  @!P5 FSEL R24, R24, -INF , !P1 ;  /* 0xff8000001818d808 */ /* 0x000fe40004800000 */
[----:B------:R-:W-:Y:S02]  /*5f50*/  @!P5 ISETP.GE.AND P1, PT, R248, R145, PT ;  /* 0x00000091f800d20c */ /* 0x000fe40003f26270 */
[----:B------:R-:W-:Y:S02]  /*5f60*/  @!P5 FSEL R28, R28, -INF , !P0 ;  /* 0xff8000001c1cd808 */ /* 0x000fe40004000000 */
[----:B------:R-:W-:Y:S02]  /*5f70*/  @!P5 FSEL R49, R49, -INF , !P4 ;  /* 0xff8000003131d808 */ /* 0x000fe40006000000 */
[-C--:B------:R-:W-:Y:S02]  /*5f80*/  @!P5 ISETP.GE.AND P0, PT, R248, R152.reuse, PT ;  /* 0x00000098f800d20c */ /* 0x080fe40003f06270 */
[----:B------:R-:W-:Y:S02]  /*5f90*/  @!P5 ISETP.GE.AND P4, PT, R191, R152, PT ;  /* 0x00000098bf00d20c */ /* 0x000fe40003f86270 */
[----:B------:R-:W-:Y:S02]  /*5fa0*/  @!P5 FSEL R30, R30, -INF , !P1 ;  /* 0xff8000001e1ed808 */ /* 0x000fe40004800000 */
[-C--:B------:R-:W-:Y:S02]  /*5fb0*/  @!P5 ISETP.GE.AND P1, PT, R246, R153.reuse, PT ;  /* 0x00000099f600d20c */ /* 0x080fe40003f26270 */
[----:B------:R-:W-:Y:S02]  /*5fc0*/  @!P5 FSEL R34, R34, -INF , !P0 ;  /* 0xff8000002222d808 */ /* 0x000fe40004000000 */
[----:B------:R-:W-:Y:S02]  /*5fd0*/  @!P5 FSEL R51, R51, -INF , !P4 ;  /* 0xff8000003333d808 */ /* 0x000fe40006000000 */
[-C--:B------:R-:W-:Y:S02]  /*5fe0*/  @!P5 ISETP.GE.AND P0, PT, R246, R144.reuse, PT ;  /* 0x00000090f600d20c */ /* 0x080fe40003f06270 */
[----:B------:R-:W-:Y:S02]  /*5ff0*/  LOP3.LUT R164, R157, UR7, R164, 0x96, !PT ;  /* 0x000000079da47c12 */ /* 0x000fe4000f8e96a4 */
[C---:B----4-:R-:W-:Y:S01]  /*6000*/  FSETP.NEU.FTZ.AND P6, PT, R4.reuse, -INF , PT ;  /* 0xff8000000400780b */ /* 0x050fe20003fdd000 */
[----:B------:R-:W-:Y:S01]  /*6010*/  FMUL.FTZ R4, R4, 1.4426950216293334961 ;  /* 0x3fb8aa3b04047820 */ /* 0x000fe20000410000 */
[----:B------:R-:W-:Y:S04]  /*6020*/  @!P5 ISETP.GE.AND P4, PT, R174, R153, PT ;  /* 0x00000099ae00d20c */ /* 0x000fe80003f86270 */
[----:B------:R-:W-:Y:S02]  /*6030*/  FSEL R4, R4, RZ, P6 ;  /* 0x000000ff04047208 */ /* 0x000fe40003000000 */
[----:B------:R-:W-:Y:S03]  /*6040*/  FSETP.NEU.FTZ.AND P6, PT, R0, -INF , PT ;  /* 0xff8000000000780b */ /* 0x000fe60003fdd000 */
[--C-:B------:R-:W-:Y:S01]  /*6050*/  FFMA.FTZ R32, R32, UR12, -R4.reuse ;  /* 0x0000000c20207c23 */ /* 0x100fe20008010804 */
[--C-:B------:R-:W-:Y:S01]  /*6060*/  FFMA.FTZ R49, R49, UR12, -R4.reuse ;  /* 0x0000000c31317c23 */ /* 0x100fe20008010804 */
[--C-:B------:R-:W-:Y:S01]  /*6070*/  FFMA.FTZ R33, R33, UR12, -R4.reuse ;  /* 0x0000000c21217c23 */ /* 0x100fe20008010804 */
[--C-:B------:R-:W-:Y:S01]  /*6080*/  FFMA.FTZ R146, R146, UR12, -R4.reuse ;  /* 0x0000000c92927c23 */ /* 0x100fe20008010804 */
[--C-:B------:R-:W-:Y:S01]  /*6090*/  FFMA.FTZ R16, R16, UR12, -R4.reuse ;  /* 0x0000000c10107c23 */ /* 0x100fe20008010804 */
[--C-:B------:R-:W-:Y:S01]  /*60a0*/  FFMA.FTZ R20, R20, UR12, -R4.reuse ;  /* 0x0000000c14147c23 */ /* 0x100fe20008010804 */
[----:B------:R-:W-:Y:S01]  /*60b0*/  FFMA.FTZ R21, R21, UR12, -R4 ;  /* 0x0000000c15157c23 */ /* 0x000fe20008010804 */
[----:B------:R-:W1:Y:S10]  /*60c0*/  MUFU.EX2 R195, R146 ;  /* 0x0000009200c37308 */ /* 0x000e740000000800 */
[----:B------:R-:W-:Y:S01]  /*60d0*/  MUFU.EX2 R200, R16 ;  /* 0x0000001000c87308 */ /* 0x000fe20000000800 */
[C---:B---3--:R-:W-:Y:S01]  /*60e0*/  FFMA.FTZ R36, R137.reuse, UR6, R36 ;  /* 0x0000000689247c23 */ /* 0x048fe20008010024 */
[C---:B------:R-:W-:Y:S01]  /*60f0*/  FFMA.FTZ R38, R137.reuse, UR6, R38 ;  /* 0x0000000689267c23 */ /* 0x040fe20008010026 */
[C---:B------:R-:W-:Y:S01]  /*6100*/  FFMA.FTZ R40, R137.reuse, UR6, R40 ;  /* 0x0000000689287c23 */ /* 0x040fe20008010028 */
[----:B------:R-:W-:Y:S02]  /*6110*/  FFMA.FTZ R42, R137, UR6, R42 ;  /* 0x00000006892a7c23 */ /* 0x000fe4000801002a */
[----:B------:R-:W-:Y:S02]  /*6120*/  @!P5 FSEL R36, R36, -INF , !P1 ;  /* 0xff8000002424d808 */ /* 0x000fe40004800000 */
[-C--:B------:R-:W-:Y:S02]  /*6130*/  @!P5 ISETP.GE.AND P1, PT, R246, R145.reuse, PT ;  /* 0x00000091f600d20c */ /* 0x080fe40003f26270 */
[----:B------:R-:W-:Y:S01]  /*6140*/  @!P5 FSEL R38, R38, -INF , !P3 ;  /* 0xff8000002626d808 */ /* 0x000fe20005800000 */
[----:B------:R-:W-:Y:S01]  /*6150*/  FFMA.FTZ R36, R36, UR12, -R4 ;  /* 0x0000000c24247c23 */ /* 0x000fe20008010804 */
[C---:B------:R-:W-:Y:S01]  /*6160*/  FSETP.NEU.FTZ.AND P2, PT, R2.reuse, -INF , PT ;  /* 0xff8000000200780b */ /* 0x040fe20003f5d000 */
[----:B------:R-:W-:Y:S01]  /*6170*/  FMUL.FTZ R3, R2, 1.4426950216293334961 ;  /* 0x3fb8aa3b02037820 */ /* 0x000fe20000410000 */
[----:B------:R-:W-:Y:S01]  /*6180*/  @!P5 ISETP.GE.AND P3, PT, R194, R144, PT ;  /* 0x00000090c200d20c */ /* 0x000fe20003f66270 */
[----:B------:R-:W-:Y:S01]  /*6190*/  FMUL.FTZ R2, R0, 1.4426950216293334961 ;  /* 0x3fb8aa3b00027820 */ /* 0x000fe20000410000 */
[----:B------:R-:W-:Y:S01]  /*61a0*/  @!P5 FSEL R40, R40, -INF , !P0 ;  /* 0xff8000002828d808 */ /* 0x000fe20004000000 */
[----:B------:R-:W-:Y:S01]  /*61b0*/  MUFU.EX2 R157, R36 ;  /* 0x00000024009d7308 */ /* 0x000fe20000000800 */
[----:B------:R-:W-:Y:S02]  /*61c0*/  FSEL R3, R3, RZ, P2 ;  /* 0x000000ff03037208 */ /* 0x000fe40001000000 */
[----:B------:R-:W-:Y:S02]  /*61d0*/  FSEL R2, R2, RZ, P6 ;  /* 0x000000ff02027208 */ /* 0x000fe40003000000 */
[----:B------:R-:W-:Y:S01]  /*61e0*/  @!P5 ISETP.GE.AND P6, PT, R147, R152, PT ;  /* 0x000000989300d20c */ /* 0x000fe20003fc6270 */
[--C-:B------:R-:W-:Y:S01]  /*61f0*/  FFMA.FTZ R34, R34, UR12, -R3.reuse ;  /* 0x0000000c22227c23 */ /* 0x100fe20008010803 */
[----:B------:R-:W-:Y:S01]  /*6200*/  @!P5 FSEL R44, R44, -INF , !P3 ;  /* 0xff8000002c2cd808 */ /* 0x000fe20005800000 */
[--C-:B------:R-:W-:Y:S01]  /*6210*/  FFMA.FTZ R51, R51, UR12, -R3.reuse ;  /* 0x0000000c33337c23 */ /* 0x100fe20008010803 */
[----:B------:R-:W-:Y:S01]  /*6220*/  @!P5 FSEL R7, R7, -INF , !P6 ;  /* 0xff8000000707d808 */ /* 0x000fe20007000000 */
[----:B------:R-:W-:Y:S01]  /*6230*/  MUFU.EX2 R191, R34 ;  /* 0x0000002200bf7308 */ /* 0x000fe20000000800 */
[----:B------:R-:W-:Y:S01]  /*6240*/  @!P5 ISETP.GE.AND P6, PT, R251, R144, PT ;  /* 0x00000090fb00d20c */ /* 0x000fe20003fc6270 */
[--C-:B------:R-:W-:Y:S01]  /*6250*/  FFMA.FTZ R6, R6, UR12, -R3.reuse ;  /* 0x0000000c06067c23 */ /* 0x100fe20008010803 */
[----:B------:R-:W-:Y:S01]  /*6260*/  @!P5 ISETP.GE.AND P3, PT, R194, R145, PT ;  /* 0x00000091c200d20c */ /* 0x000fe20003f66270 */
[--C-:B------:R-:W-:Y:S01]  /*6270*/  FFMA.FTZ R7, R7, UR12, -R3.reuse ;  /* 0x0000000c07077c23 */ /* 0x100fe20008010803 */
[----:B------:R-:W-:Y:S01]  /*6280*/  @!P5 FSEL R13, R13, -INF , !P6 ;  /* 0xff8000000d0dd808 */ /* 0x000fe20007000000 */
[--C-:B------:R-:W-:Y:S01]  /*6290*/  FFMA.FTZ R8, R8, UR12, -R2.reuse ;  /* 0x0000000c08087c23 */ /* 0x100fe20008010802 */
[----:B------:R-:W-:Y:S01]  /*62a0*/  @!P5 ISETP.GE.AND P6, PT, R251, R152, PT ;  /* 0x00000098fb00d20c */ /* 0x000fe20003fc6270 */
[--C-:B------:R-:W-:Y:S01]  /*62b0*/  FFMA.FTZ R9, R9, UR12, -R2.reuse ;  /* 0x0000000c09097c23 */ /* 0x100fe20008010802 */
[----:B------:R-:W-:Y:S01]  /*62c0*/  @!P5 FSEL R46, R46, -INF , !P3 ;  /* 0xff8000002e2ed808 */ /* 0x000fe20005800000 */
[--C-:B------:R-:W-:Y:S01]  /*62d0*/  FFMA.FTZ R12, R12, UR12, -R2.reuse ;  /* 0x0000000c0c0c7c23 */ /* 0x100fe20008010802 */
[-C--:B------:R-:W-:Y:S01]  /*62e0*/  @!P5 ISETP.GE.AND P3, PT, R194, R153.reuse, PT ;  /* 0x00000099c200d20c */ /* 0x080fe20003f66270 */
[--C-:B------:R-:W-:Y:S01]  /*62f0*/  FFMA.FTZ R13, R13, UR12, -R2.reuse ;  /* 0x0000000c0d0d7c23 */ /* 0x100fe20008010802 */
[----:B------:R-:W-:Y:S01]  /*6300*/  @!P5 FSEL R19, R19, -INF , !P6 ;  /* 0xff8000001313d808 */ /* 0x000fe20007000000 */
[--C-:B------:R-:W-:Y:S01]  /*6310*/  FFMA.FTZ R18, R18, UR12, -R3.reuse ;  /* 0x0000000c12127c23 */ /* 0x100fe20008010803 */
[----:B------:R-:W-:Y:S01]  /*6320*/  @!P5 ISETP.GE.AND P6, PT, R249, R144, PT ;  /* 0x00000090f900d20c */ /* 0x000fe20003fc6270 */
[--C-:B------:R-:W-:Y:S01]  /*6330*/  FFMA.FTZ R22, R22, UR12, -R3.reuse ;  /* 0x0000000c16167c23 */ /* 0x100fe20008010803 */
[----:B------:R-:W-:Y:S01]  /*6340*/  @!P5 FSEL R48, R48, -INF , !P3 ;  /* 0xff8000003030d808 */ /* 0x000fe20005800000 */
[C---:B--2---:R-:W-:Y:S01]  /*6350*/  FMUL.FTZ R0, R136.reuse, 1.4426950216293334961 ;  /* 0x3fb8aa3b88007820 */ /* 0x044fe20000410000 */
[----:B------:R-:W-:Y:S01]  /*6360*/  FSETP.NEU.FTZ.AND P2, PT, R136, -INF , PT ;  /* 0xff8000008800780b */ /* 0x000fe20003f5d000 */
[----:B------:R-:W-:Y:S01]  /*6370*/  FFMA.FTZ R24, R24, UR12, -R2 ;  /* 0x0000000c18187c23 */ /* 0x000fe20008010802 */
[-C--:B------:R-:W-:Y:S01]  /*6380*/  @!P5 ISETP.GE.AND P3, PT, R194, R152.reuse, PT ;  /* 0x00000098c200d20c */ /* 0x080fe20003f66270 */
[----:B------:R-:W2:Y:S01]  /*6390*/  LDSM.16.M88.4 R136, [R182+0x1800] ;  /* 0x00180000b688783b */ /* 0x000ea20000000200 */
[----:B------:R-:W-:Y:S01]  /*63a0*/  FSEL R0, R0, RZ, P2 ;  /* 0x000000ff00007208 */ /* 0x000fe20001000000 */
[----:B------:R-:W-:Y:S01]  /*63b0*/  FFMA.FTZ R48, R48, UR12, -R4 ;  /* 0x0000000c30307c23 */ /* 0x000fe20008010804 */
[----:B------:R-:W-:Y:S01]  /*63c0*/  @!P5 ISETP.GE.AND P2, PT, R147, R153, PT ;  /* 0x000000999300d20c */ /* 0x000fe20003f46270 */
[----:B------:R-:W-:Y:S01]  /*63d0*/  FFMA.FTZ R28, R28, UR12, -R2 ;  /* 0x0000000c1c1c7c23 */ /* 0x000fe20008010802 */
[----:B------:R-:W-:Y:S01]  /*63e0*/  @!P5 FSEL R25, R25, -INF , !P6 ;  /* 0xff8000001919d808 */ /* 0x000fe20007000000 */
[--C-:B------:R-:W-:Y:S01]  /*63f0*/  FFMA.FTZ R10, R10, UR12, -R0.reuse ;  /* 0x0000000c0a0a7c23 */ /* 0x100fe20008010800 */
[-C--:B------:R-:W-:Y:S01]  /*6400*/  @!P5 ISETP.GE.AND P6, PT, R247, R145.reuse, PT ;  /* 0x00000091f700d20c */ /* 0x080fe20003fc6270 */
[--C-:B------:R-:W-:Y:S01]  /*6410*/  FFMA.FTZ R14, R14, UR12, -R0.reuse ;  /* 0x0000000c0e0e7c23 */ /* 0x100fe20008010800 */
[----:B------:R-:W-:Y:S01]  /*6420*/  @!P5 FSEL R5, R5, -INF , !P2 ;  /* 0xff8000000505d808 */ /* 0x000fe20005000000 */
[--C-:B------:R-:W-:Y:S01]  /*6430*/  FFMA.FTZ R15, R15, UR12, -R0.reuse ;  /* 0x0000000c0f0f7c23 */ /* 0x100fe20008010800 */
[----:B------:R-:W-:Y:S01]  /*6440*/  @!P5 ISETP.GE.AND P2, PT, R147, R145, PT ;  /* 0x000000919300d20c */ /* 0x000fe20003f46270 */
[----:B------:R-:W-:Y:S01]  /*6450*/  FFMA.FTZ R27, R27, UR12, -R0 ;  /* 0x0000000c1b1b7c23 */ /* 0x000fe20008010800 */
[----:B------:R-:W-:Y:S01]  /*6460*/  @!P5 FSEL R50, R50, -INF , !P3 ;  /* 0xff8000003232d808 */ /* 0x000fe20005800000 */
[----:B------:R-:W3:Y:S01]  /*6470*/  LDL R147, [R1+0x18] ;  /* 0x0000180001937983 */ /* 0x000ee20000100800 */
[----:B------:R-:W-:Y:S01]  /*6480*/  @!P5 FSEL R11, R11, -INF , !P2 ;  /* 0xff8000000b0bd808 */ /* 0x000fe20005000000 */
[----:B------:R-:W-:Y:S01]  /*6490*/  FFMA.FTZ R5, R5, UR12, -R4 ;  /* 0x0000000c05057c23 */ /* 0x000fe20008010804 */
[-C--:B------:R-:W-:Y:S01]  /*64a0*/  @!P5 ISETP.GE.AND P2, PT, R251, R153.reuse, PT ;  /* 0x00000099fb00d20c */ /* 0x080fe20003f46270 */
[--C-:B------:R-:W-:Y:S01]  /*64b0*/  FFMA.FTZ R50, R50, UR12, -R3.reuse ;  /* 0x0000000c32327c23 */ /* 0x100fe20008010803 */
[-C--:B------:R-:W-:Y:S01]  /*64c0*/  @!P5 ISETP.GE.AND P3, PT, R175, R153.reuse, PT ;  /* 0x00000099af00d20c */ /* 0x080fe20003f66270 */
[----:B------:R-:W-:Y:S01]  /*64d0*/  FFMA.FTZ R11, R11, UR12, -R0 ;  /* 0x0000000c0b0b7c23 */ /* 0x000fe20008010800 */
[----:B------:R-:W-:Y:S01]  /*64e0*/  @!P5 FSEL R17, R17, -INF , !P2 ;  /* 0xff8000001111d808 */ /* 0x000fe20005000000 */
[----:B------:R-:W-:Y:S01]  /*64f0*/  FFMA.FTZ R25, R25, UR12, -R2 ;  /* 0x0000000c19197c23 */ /* 0x000fe20008010802 */
[----:B------:R-:W-:Y:S01]  /*6500*/  @!P5 ISETP.GE.AND P2, PT, R249, R152, PT ;  /* 0x00000098f900d20c */ /* 0x000fe20003f46270 */
[----:B------:R-:W-:Y:S01]  /*6510*/  FFMA.FTZ R26, R26, UR12, -R0 ;  /* 0x0000000c1a1a7c23 */ /* 0x000fe20008010800 */
[----:B------:R-:W-:Y:S01]  /*6520*/  @!P5 FSEL R31, R31, -INF , !P6 ;  /* 0xff8000001f1fd808 */ /* 0x000fe20007000000 */
[----:B------:R-:W-:Y:S01]  /*6530*/  FFMA.FTZ R17, R17, UR12, -R4 ;  /* 0x0000000c11117c23 */ /* 0x000fe20008010804 */
[----:B------:R-:W-:Y:S01]  /*6540*/  @!P5 FSEL R23, R23, -INF , !P2 ;  /* 0xff8000001717d808 */ /* 0x000fe20005000000 */
[--C-:B------:R-:W-:Y:S01]  /*6550*/  FFMA.FTZ R30, R30, UR12, -R0.reuse ;  /* 0x0000000c1e1e7c23 */ /* 0x100fe20008010800 */
[----:B------:R-:W-:Y:S01]  /*6560*/  @!P5 ISETP.GE.AND P2, PT, R247, R144, PT ;  /* 0x00000090f700d20c */ /* 0x000fe20003f46270 */
[----:B------:R-:W-:Y:S01]  /*6570*/  MUFU.EX2 R228, R10 ;  /* 0x0000000a00e47308 */ /* 0x000fe20000000800 */
[----:B------:R-:W-:Y:S01]  /*6580*/  @!P5 ISETP.GE.AND P6, PT, R245, R153, PT ;  /* 0x00000099f500d20c */ /* 0x000fe20003fc6270 */
[--C-:B------:R-:W-:Y:S01]  /*6590*/  FFMA.FTZ R23, R23, UR12, -R3.reuse ;  /* 0x0000000c17177c23 */ /* 0x100fe20008010803 */
[----:B------:R-:W-:Y:S01]  /*65a0*/  @!P5 FSEL R29, R29, -INF , !P2 ;  /* 0xff8000001d1dd808 */ /* 0x000fe20005000000 */
[----:B------:R-:W-:Y:S01]  /*65b0*/  FFMA.FTZ R31, R31, UR12, -R0 ;  /* 0x0000000c1f1f7c23 */ /* 0x000fe20008010800 */
[----:B------:R-:W-:Y:S01]  /*65c0*/  @!P5 ISETP.GE.AND P2, PT, R247, R152, PT ;  /* 0x00000098f700d20c */ /* 0x000fe20003f46270 */
[--C-:B------:R-:W-:Y:S01]  /*65d0*/  FFMA.FTZ R38, R38, UR12, -R3.reuse ;  /* 0x0000000c26267c23 */ /* 0x100fe20008010803 */
[----:B------:R-:W-:Y:S03]  /*65e0*/  @!P5 FSEL R37, R37, -INF , !P6 ;  /* 0xff8000002525d808 */ /* 0x000fe60007000000 */
[----:B------:R4:W-:Y:S01]  /*65f0*/  MUFU.EX2 R227, R11 ;  /* 0x0000000b00e37308 */ /* 0x0009e20000000800 */
[----:B------:R-:W-:Y:S01]  /*6600*/  @!P5 FSEL R35, R35, -INF , !P2 ;  /* 0xff8000002323d808 */ /* 0x000fe20005000000 */
[-C--:B--2---:R-:W-:Y:S03]  /*6610*/  HMMA.16816.F32 R52, R132, R136.reuse, R52 ;  /* 0x000000888434723c */ /* 0x084fe60000001834 */
[-C--:B------:R-:W-:Y:S01]  /*6620*/  @!P5 ISETP.GE.AND P2, PT, R245, R144.reuse, PT ;  /* 0x00000090f500d20c */ /* 0x080fe20003f46270 */
[----:B------:R-:W-:Y:S01]  /*6630*/  FFMA.FTZ R35, R35, UR12, -R3 ;  /* 0x0000000c23237c23 */ /* 0x000fe20008010803 */
[-C--:B------:R-:W-:Y:S01]  /*6640*/  @!P5 ISETP.GE.AND P6, PT, R245, R145.reuse, PT ;  /* 0x00000091f500d20c */ /* 0x080fe20003fc6270 */
[C---:B------:R-:W-:Y:S02]  /*6650*/  HMMA.16816.F32 R56, R140.reuse, R136, R56 ;  /* 0x000000888c38723c */ /* 0x040fe40000001838 */
[----:B------:R-:W-:Y:S02]  /*6660*/  MUFU.EX2 R220, R6 ;  /* 0x0000000600dc7308 */ /* 0x000fe40000000800 */
[-C--:B------:R-:W-:Y:S01]  /*6670*/  @!P5 ISETP.GE.AND P0, PT, R175, R144.reuse, PT ;  /* 0x00000090af00d20c */ /* 0x080fe20003f06270 */
[----:B------:R-:W-:Y:S01]  /*6680*/  FFMA.FTZ R29, R29, UR12, -R2 ;  /* 0x0000000c1d1d7c23 */ /* 0x000fe20008010802 */
[----:B------:R-:W-:Y:S01]  /*6690*/  @!P5 FSEL R41, R41, -INF , !P2 ;  /* 0xff8000002929d808 */ /* 0x000fe20005000000 */
[-C--:B------:R-:W-:Y:S05]  /*66a0*/  HMMA.16816.F32 R60, R140, R138.reuse, R60 ;  /* 0x0000008a8c3c723c */ /* 0x080fea000000183c */
[----:B------:R2:W1:Y:S01]  /*66b0*/  MUFU.EX2 R219, R7 ;  /* 0x0000000700db7308 */ /* 0x0004620000000800 */
[-C--:B------:R-:W-:Y:S05]  /*66c0*/  @!P5 ISETP.GE.AND P2, PT, R174, R144.reuse, PT ;  /* 0x00000090ae00d20c */ /* 0x080fea0003f46270 */
[----:B----4-:R-:W-:Y:S01]  /*66d0*/  IMAD.WIDE.U32 R10, R161, -0x326172a9, RZ ;  /* 0xcd9e8d57a10a7825 */ /* 0x010fe200078e00ff */
[----:B------:R-:W-:Y:S01]  /*66e0*/  @!P5 FSEL R42, R42, -INF , !P1 ;  /* 0xff8000002a2ad808 */ /* 0x000fe20004800000 */
[----:B------:R-:W-:Y:S04]  /*66f0*/  HMMA.16816.F32 R64, R132, R138, R64 ;  /* 0x0000008a8440723c */ /* 0x000fe80000001840 */
[----:B------:R-:W-:Y:S01]  /*6700*/  @!P5 ISETP.GE.AND P1, PT, R148, R144, PT ;  /* 0x000000909400d20c */ /* 0x000fe20003f26270 */
[----:B------:R-:W4:Y:S01]  /*6710*/  MUFU.EX2 R223, R8 ;  /* 0x0000000800df7308 */ /* 0x000f220000000800 */
[----:B------:R-:W-:Y:S01]  /*6720*/  @!P5 FSEL R43, R43, -INF , !P6 ;  /* 0xff8000002b2bd808 */ /* 0x000fe20007000000 */
[----:B------:R-:W-:Y:S01]  /*6730*/  FFMA.FTZ R52, R151, UR6, R52 ;  /* 0x0000000697347c23 */ /* 0x000fe20008010034 */
[----:B------:R-:W-:Y:S03]  /*6740*/  LOP3.LUT R140, R11, UR9, R162, 0x96, !PT ;  /* 0x000000090b8c7c12 */ /* 0x000fe6000f8e96a2 */
[----:B------:R-:W-:Y:S01]  /*6750*/  FFMA.FTZ R53, R149, UR6, R53 ;  /* 0x0000000695357c23 */ /* 0x000fe20008010035 */
[----:B------:R-:W-:Y:S03]  /*6760*/  @!P5 FSEL R52, R52, -INF , !P3 ;  /* 0xff8000003434d808 */ /* 0x000fe60005800000 */
[----:B------:R1:W-:Y:S01]  /*6770*/  MUFU.EX2 R224, R9 ;  /* 0x0000000900e07308 */ /* 0x0003e20000000800 */
[-C--:B------:R-:W-:Y:S01]  /*6780*/  @!P5 ISETP.GE.AND P3, PT, R175, R152.reuse, PT ;  /* 0x00000098af00d20c */ /* 0x080fe20003f66270 */
[----:B------:R-:W-:Y:S01]  /*6790*/  FFMA.FTZ R54, R151, UR6, R54 ;  /* 0x0000000697367c23 */ /* 0x000fe20008010036 */
[----:B------:R-:W-:Y:S01]  /*67a0*/  @!P5 FSEL R53, R53, -INF , !P4 ;  /* 0xff8000003535d808 */ /* 0x000fe20006000000 */
[----:B------:R-:W-:Y:S01]  /*67b0*/  FFMA.FTZ R55, R149, UR6, R55 ;  /* 0x0000000695377c23 */ /* 0x000fe20008010037 */
[-C--:B------:R-:W-:Y:S01]  /*67c0*/  @!P5 ISETP.GE.AND P4, PT, R174, R152.reuse, PT ;  /* 0x00000098ae00d20c */ /* 0x080fe20003f86270 */
[----:B------:R-:W-:Y:S01]  /*67d0*/  FFMA.FTZ R56, R151, UR6, R56 ;  /* 0x0000000697387c23 */ /* 0x000fe20008010038 */
[----:B------:R-:W-:Y:S03]  /*67e0*/  @!P5 FSEL R54, R54, -INF , !P3 ;  /* 0xff8000003636d808 */ /* 0x000fe60005800000 */
[----:B------:R4:W-:Y:S01]  /*67f0*/  MUFU.EX2 R222, R12 ;  /* 0x0000000c00de7308 */ /* 0x0009e20000000800 */
[-C--:B------:R-:W-:Y:S01]  /*6800*/  @!P5 ISETP.GE.AND P3, PT, R175, R145.reuse, PT ;  /* 0x00000091af00d20c */ /* 0x080fe20003f66270 */
[----:B------:R-:W-:Y:S01]  /*6810*/  FFMA.FTZ R57, R149, UR6, R57 ;  /* 0x0000000695397c23 */ /* 0x000fe20008010039 */
[----:B------:R-:W-:Y:S01]  /*6820*/  @!P5 FSEL R55, R55, -INF , !P4 ;  /* 0xff8000003737d808 */ /* 0x000fe20006000000 */
[----:B------:R-:W-:Y:S01]  /*6830*/  FFMA.FTZ R60, R166, UR6, R60 ;  /* 0x00000006a63c7c23 */ /* 0x000fe2000801003c */
[----:B------:R-:W-:Y:S01]  /*6840*/  @!P5 FSEL R56, R56, -INF , !P0 ;  /* 0xff8000003838d808 */ /* 0x000fe20004000000 */
[----:B------:R-:W-:Y:S01]  /*6850*/  IMAD.WIDE.U32 R136, R173, -0x2daee0ad, RZ ;  /* 0xd2511f53ad887825 */ /* 0x000fe200078e00ff */
[----:B------:R-:W-:Y:S03]  /*6860*/  @!P5 FSEL R57, R57, -INF , !P2 ;  /* 0xff8000003939d808 */ /* 0x000fe60005000000 */
[----:B------:R-:W3:Y:S01]  /*6870*/  MUFU.EX2 R204, R5 ;  /* 0x0000000500cc7308 */ /* 0x000ee20000000800 */
[-C--:B------:R-:W-:Y:S01]  /*6880*/  @!P5 ISETP.GE.AND P4, PT, R174, R145.reuse, PT ;  /* 0x00000091ae00d20c */ /* 0x080fe20003f86270 */
[----:B------:R-:W-:Y:S01]  /*6890*/  FFMA.FTZ R58, R151, UR6, R58 ;  /* 0x00000006973a7c23 */ /* 0x000fe2000801003a */
[----:B------:R-:W-:Y:S01]  /*68a0*/  @!P5 ISETP.GE.AND P0, PT, R148, R145, PT ;  /* 0x000000919400d20c */ /* 0x000fe20003f06270 */
[----:B--2---:R-:W-:Y:S01]  /*68b0*/  IMAD.WIDE.U32 R6, R159, -0x326172a9, RZ ;  /* 0xcd9e8d579f067825 */ /* 0x004fe200078e00ff */
[----:B------:R-:W-:Y:S02]  /*68c0*/  @!P5 FSEL R60, R60, -INF , !P1 ;  /* 0xff8000003c3cd808 */ /* 0x000fe40004800000 */
[----:B------:R-:W-:Y:S03]  /*68d0*/  @!P5 FSEL R58, R58, -INF , !P3 ;  /* 0xff8000003a3ad808 */ /* 0x000fe60005800000 */
[----:B------:R-:W-:Y:S01]  /*68e0*/  MUFU.EX2 R226, R14 ;  /* 0x0000000e00e27308 */ /* 0x000fe20000000800 */
[----:B------:R-:W-:Y:S01]  /*68f0*/  LOP3.LUT R146, R137, UR7, R168, 0x96, !PT ;  /* 0x0000000789927c12 */ /* 0x000fe2000f8e96a8 */
[----:B------:R-:W-:Y:S01]  /*6900*/  FFMA.FTZ R60, R60, UR12, -R2 ;  /* 0x0000000c3c3c7c23 */ /* 0x000fe20008010802 */
[C---:B------:R-:W-:Y:S01]  /*6910*/  @!P5 ISETP.GE.AND P3, PT, R148.reuse, R153, PT ;  /* 0x000000999400d20c */ /* 0x040fe20003f66270 */
[----:B------:R-:W-:Y:S01]  /*6920*/  FFMA.FTZ R61, R165, UR6, R61 ;  /* 0x00000006a53d7c23 */ /* 0x000fe2000801003d */
[----:B------:R-:W-:Y:S01]  /*6930*/  @!P5 ISETP.GE.AND P1, PT, R148, R152, PT ;  /* 0x000000989400d20c */ /* 0x000fe20003f26270 */
[----:B-1----:R-:W-:Y:S01]  /*6940*/  IMAD.WIDE.U32 R8, R163, -0x326172a9, RZ ;  /* 0xcd9e8d57a3087825 */ /* 0x002fe200078e00ff */
[----:B------:R-:W-:Y:S03]  /*6950*/  LOP3.LUT R148, R7, UR9, R160, 0x96, !PT ;  /* 0x0000000907947c12 */ /* 0x000fe6000f8e96a0 */
[----:B------:R1:W2:Y:S01]  /*6960*/  MUFU.EX2 R221, R13 ;  /* 0x0000000d00dd7308 */ /* 0x0002a20000000800 */
[----:B------:R-:W-:Y:S01]  /*6970*/  FFMA.FTZ R65, R165, UR6, R65 ;  /* 0x00000006a5417c23 */ /* 0x000fe20008010041 */
[----:B------:R-:W-:Y:S01]  /*6980*/  IMAD.WIDE.U32 R142, R158, -0x326172a9, RZ ;  /* 0xcd9e8d579e8e7825 */ /* 0x000fe200078e00ff */
[----:B------:R-:W-:Y:S03]  /*6990*/  LOP3.LUT R162, R9, UR9, R162, 0x96, !PT ;  /* 0x0000000909a27c12 */ /* 0x000fe6000f8e96a2 */
[----:B------:R-:W-:Y:S01]  /*69a0*/  FFMA.FTZ R63, R165, UR6, R63 ;  /* 0x00000006a53f7c23 */ /* 0x000fe2000801003f */
[----:B------:R-:W-:Y:S01]  /*69b0*/  IMAD.WIDE.U32 R140, R140, -0x2daee0ad, RZ ;  /* 0xd2511f538c8c7825 */ /* 0x000fe200078e00ff */
[----:B----4-:R-:W-:Y:S02]  /*69c0*/  LOP3.LUT R12, R143, UR9, R160, 0x96, !PT ;  /* 0x000000098f0c7c12 */ /* 0x010fe4000f8e96a0 */
[----:B------:R-:W-:Y:S01]  /*69d0*/  MUFU.EX2 R163, R32 ;  /* 0x0000002000a37308 */ /* 0x000fe20000000800 */
[----:B------:R-:W-:Y:S01]  /*69e0*/  UIADD3 UR9, UR15, -0x56f99767, URZ ;  /* 0xa90668990f097890 */ /* 0x000fe2000fffe03f */
[----:B------:R-:W-:Y:S01]  /*69f0*/  FFMA.FTZ R67, R165, UR6, R67 ;  /* 0x00000006a5437c23 */ /* 0x000fe20008010043 */
[----:B------:R-:W-:Y:S01]  /*6a00*/  FFMA.FTZ R37, R37, UR12, -R4 ;  /* 0x0000000c25257c23 */ /* 0x000fe20008010804 */
[----:B------:R-:W-:Y:S01]  /*6a10*/  FFMA.FTZ R41, R41, UR12, -R2 ;  /* 0x0000000c29297c23 */ /* 0x000fe20008010802 */
[----:B------:R-:W-:Y:S01]  /*6a20*/  FFMA.FTZ R42, R42, UR12, -R0 ;  /* 0x0000000c2a2a7c23 */ /* 0x000fe20008010800 */
[--C-:B------:R-:W-:Y:S01]  /*6a30*/  FFMA.FTZ R39, R39, UR12, -R3.reuse ;  /* 0x0000000c27277c23 */ /* 0x100fe20008010803 */
[----:B------:R-:W-:Y:S03]  /*6a40*/  FFMA.FTZ R40, R40, UR12, -R2 ;  /* 0x0000000c28287c23 */ /* 0x000fe60008010802 */
[----:B------:R-:W-:Y:S01]  /*6a50*/  MUFU.EX2 R175, R35 ;  /* 0x0000002300af7308 */ /* 0x000fe20000000800 */
[--C-:B------:R-:W-:Y:S01]  /*6a60*/  FFMA.FTZ R46, R46, UR12, -R0.reuse ;  /* 0x0000000c2e2e7c23 */ /* 0x100fe20008010800 */
[--C-:B------:R-:W-:Y:S01]  /*6a70*/  FFMA.FTZ R43, R43, UR12, -R0.reuse ;  /* 0x0000000c2b2b7c23 */ /* 0x100fe20008010800 */
[----:B------:R-:W-:Y:S01]  /*6a80*/  FFMA.FTZ R47, R47, UR12, -R0 ;  /* 0x0000000c2f2f7c23 */ /* 0x000fe20008010800 */
[--C-:B------:R-:W-:Y:S01]  /*6a90*/  FFMA.FTZ R52, R52, UR12, -R4.reuse ;  /* 0x0000000c34347c23 */ /* 0x100fe20008010804 */
[----:B------:R-:W-:Y:S01]  /*6aa0*/  FFMA.FTZ R53, R53, UR12, -R4 ;  /* 0x0000000c35357c23 */ /* 0x000fe20008010804 */
[--C-:B------:R-:W-:Y:S01]  /*6ab0*/  FFMA.FTZ R57, R57, UR12, -R2.reuse ;  /* 0x0000000c39397c23 */ /* 0x100fe20008010802 */
[----:B------:R-:W-:Y:S03]  /*6ac0*/  FFMA.FTZ R44, R44, UR12, -R2 ;  /* 0x0000000c2c2c7c23 */ /* 0x000fe60008010802 */
[----:B------:R-:W-:Y:S01]  /*6ad0*/  MUFU.EX2 R165, R50 ;  /* 0x0000003200a57308 */ /* 0x000fe20000000800 */
[--C-:B------:R-:W-:Y:S01]  /*6ae0*/  FFMA.FTZ R55, R55, UR12, -R3.reuse ;  /* 0x0000000c37377c23 */ /* 0x100fe20008010803 */
[----:B------:R-:W-:Y:S01]  /*6af0*/  FFMA.FTZ R58, R58, UR12, -R0 ;  /* 0x0000000c3a3a7c23 */ /* 0x000fe20008010800 */
[--C-:B------:R-:W-:Y:S01]  /*6b00*/  FFMA.FTZ R45, R45, UR12, -R2.reuse ;  /* 0x0000000c2d2d7c23 */ /* 0x100fe20008010802 */
[----:B------:R-:W-:Y:S01]  /*6b10*/  FFMA.FTZ R56, R56, UR12, -R2 ;  /* 0x0000000c38387c23 */ /* 0x000fe20008010802 */
[----:B------:R-:W-:Y:S01]  /*6b20*/  FFMA.FTZ R54, R54, UR12, -R3 ;  /* 0x0000000c36367c23 */ /* 0x000fe20008010803 */
[----:B-1----:R-:W-:Y:S04]  /*6b30*/  IMAD.WIDE.U32 R12, R12, -0x2daee0ad, RZ ;  /* 0xd2511f530c0c7825 */ /* 0x002fe800078e00ff */
[C---:B------:R-:W-:Y:S01]  /*6b40*/  FFMA.FTZ R64, R166.reuse, UR6, R64 ;  /* 0x00000006a6407c23 */ /* 0x040fe20008010040 */
[----:B------:R-:W-:Y:S01]  /*6b50*/  MUFU.EX2 R161, R60 ;  /* 0x0000003c00a17308 */ /* 0x000fe20000000800 */
[----:B------:R-:W-:Y:S01]  /*6b60*/  FFMA.FTZ R62, R166, UR6, R62 ;  /* 0x00000006a63e7c23 */ /* 0x000fe2000801003e */
[----:B------:R-:W-:Y:S04]  /*6b70*/  IMAD.WIDE.U32 R150, R150, -0x326172a9, RZ ;  /* 0xcd9e8d5796967825 */ /* 0x000fe800078e00ff */
[----:B------:R-:W-:Y:S01]  /*6b80*/  FFMA.FTZ R66, R166, UR6, R66 ;  /* 0x00000006a6427c23 */ /* 0x000fe20008010042 */
[----:B------:R-:W-:Y:S01]  /*6b90*/  @!P5 FSEL R64, R64, -INF , !P3 ;  /* 0xff8000004040d808 */ /* 0x000fe20005800000 */
[----:B------:R-:W-:Y:S01]  /*6ba0*/  FFMA.FTZ R59, R149, UR6, R59 ;  /* 0x00000006953b7c23 */ /* 0x000fe2000801003b */
[----:B------:R-:W-:Y:S01]  /*6bb0*/  LOP3.LUT R137, R151, UR8, R10, 0x96, !PT ;  /* 0x0000000897897c12 */ /* 0x000fe2000f8e960a */
[----:B------:R-:W-:Y:S01]  /*6bc0*/  MUFU.EX2 R167, R57 ;  /* 0x0000003900a77308 */ /* 0x000fe20000000800 */
[----:B------:R-:W-:Y:S01]  /*6bd0*/  @!P5 FSEL R62, R62, -INF , !P0 ;  /* 0xff8000003e3ed808 */ /* 0x000fe20004000000 */
[----:B------:R-:W-:Y:S01]  /*6be0*/  FFMA.FTZ R64, R64, UR12, -R4 ;  /* 0x0000000c40407c23 */ /* 0x000fe20008010804 */
[----:B------:R-:W-:Y:S01]  /*6bf0*/  @!P5 FSEL R59, R59, -INF , !P4 ;  /* 0xff8000003b3bd808 */ /* 0x000fe20006000000 */
[----:B------:R-:W-:Y:S01]  /*6c00*/  IMAD.WIDE.U32 R148, R148, -0x2daee0ad, RZ ;  /* 0xd2511f5394947825 */ /* 0x000fe200078e00ff */
[----:B------:R-:W-:Y:S03]  /*6c10*/  @!P5 FSEL R66, R66, -INF , !P1 ;  /* 0xff8000004242d808 */ /* 0x000fe60004800000 */
[--C-:B------:R-:W-:Y:S02]  /*6c20*/  FFMA.FTZ R62, R62, UR12, -R0.reuse ;  /* 0x0000000c3e3e7c23 */ /* 0x100fe40008010800 */
[----:B------:R-:W-:Y:S01]  /*6c30*/  MUFU.EX2 R151, R52 ;  /* 0x0000003400977308 */ /* 0x000fe20000000800 */
[----:B------:R-:W-:Y:S01]  /*6c40*/  FFMA.FTZ R59, R59, UR12, -R0 ;  /* 0x0000000c3b3b7c23 */ /* 0x000fe20008010800 */
[--C-:B------:R-:W-:Y:S08]  /*6c50*/  FFMA.FTZ R66, R66, UR12, -R3.reuse ;  /* 0x0000000c42427c23 */ /* 0x100ff00008010803 */
[----:B------:R-:W-:Y:S10]  /*6c60*/  MUFU.EX2 R168, R62 ;  /* 0x0000003e00a87308 */ /* 0x000ff40000000800 */
[----:B------:R-:W-:Y:S10]  /*6c70*/  MUFU.EX2 R159, R55 ;  /* 0x00000037009f7308 */ /* 0x000ff40000000800 */
[----:B------:R-:W-:Y:S10]  /*6c80*/  MUFU.EX2 R194, R58 ;  /* 0x0000003a00c27308 */ /* 0x000ff40000000800 */
[----:B------:R-:W-:Y:S10]  /*6c90*/  MUFU.EX2 R160, R54 ;  /* 0x0000003600a07308 */ /* 0x000ff40000000800 */
[----:B------:R-:W-:Y:S10]  /*6ca0*/  MUFU.EX2 R169, R56 ;  /* 0x0000003800a97308 */ /* 0x000ff40000000800 */
[----:B------:R1:W-:Y:S10]  /*6cb0*/  MUFU.EX2 R225, R15 ;  /* 0x0000000f00e17308 */ /* 0x0003f40000000800 */
[----:B------:R4:W-:Y:S10]  /*6cc0*/  MUFU.EX2 R198, R17 ;  /* 0x0000001100c67308 */ /* 0x0009f40000000800 */
[----:B------:R2:W-:Y:S10]  /*6cd0*/  MUFU.EX2 R213, R18 ;  /* 0x0000001200d57308 */ /* 0x0005f40000000800 */
[----:B------:R2:W-:Y:S10]  /*6ce0*/  MUFU.EX2 R174, R20 ;  /* 0x0000001400ae7308 */ /* 0x0005f40000000800 */
[----:B------:R2:W-:Y:S10]  /*6cf0*/  MUFU.EX2 R173, R21 ;  /* 0x0000001500ad7308 */ /* 0x0005f40000000800 */
[----:B------:R2:W-:Y:S10]  /*6d00*/  MUFU.EX2 R206, R23 ;  /* 0x0000001700ce7308 */ /* 0x0005f40000000800 */
[----:B------:R-:W-:Y:S10]  /*6d10*/  MUFU.EX2 R205, R22 ;  /* 0x0000001600cd7308 */ /* 0x000ff40000000800 */
[----:B------:R-:W-:Y:S10]  /*6d20*/  MUFU.EX2 R212, R24 ;  /* 0x0000001800d47308 */ /* 0x000ff40000000800 */
[----:B------:R-:W-:Y:S10]  /*6d30*/  MUFU.EX2 R217, R27 ;  /* 0x0000001b00d97308 */ /* 0x000ff40000000800 */
[----:B------:R-:W-:Y:S10]  /*6d40*/  MUFU.EX2 R214, R25 ;  /* 0x0000001900d67308 */ /* 0x000ff40000000800 */
[----:B------:R-:W-:Y:S10]  /*6d50*/  MUFU.EX2 R218, R26 ;  /* 0x0000001a00da7308 */ /* 0x000ff40000000800 */
[----:B------:R-:W-:Y:S10]  /*6d60*/  MUFU.EX2 R210, R28 ;  /* 0x0000001c00d27308 */ /* 0x000ff40000000800 */
[----:B------:R-:W-:Y:S10]  /*6d70*/  MUFU.EX2 R209, R29 ;  /* 0x0000001d00d17308 */ /* 0x000ff40000000800 */
[----:B------:R-:W-:Y:S10]  /*6d80*/  MUFU.EX2 R216, R30 ;  /* 0x0000001e00d87308 */ /* 0x000ff40000000800 */
[----:B------:R-:W-:Y:S01]  /*6d90*/  MUFU.EX2 R215, R31 ;  /* 0x0000001f00d77308 */ /* 0x000fe20000000800 */
[C---:B---3--:R-:W-:Y:S02]  /*6da0*/  @!P5 ISETP.GE.AND P6, PT, R147.reuse, R144, PT ;  /* 0x000000909300d20c */ /* 0x048fe40003fc6270 */
[----:B------:R-:W-:Y:S01]  /*6db0*/  @!P5 ISETP.GE.AND P2, PT, R147, R145, PT ;  /* 0x000000919300d20c */ /* 0x000fe20003f46270 */
[----:B------:R-:W-:Y:S01]  /*6dc0*/  IMAD.WIDE.U32 R144, R172, -0x2daee0ad, RZ ;  /* 0xd2511f53ac907825 */ /* 0x000fe200078e00ff */
[----:B------:R-:W-:Y:S02]  /*6dd0*/  @!P5 FSEL R61, R61, -INF , !P6 ;  /* 0xff8000003d3dd808 */ /* 0x000fe40007000000 */
[C---:B------:R-:W-:Y:S03]  /*6de0*/  @!P5 ISETP.GE.AND P4, PT, R147.reuse, R153, PT ;  /* 0x000000999300d20c */ /* 0x040fe60003f86270 */
[----:B------:R-:W-:Y:S01]  /*6df0*/  MUFU.EX2 R172, R38 ;  /* 0x0000002600ac7308 */ /* 0x000fe20000000800 */
[----:B------:R-:W-:Y:S01]  /*6e00*/  @!P5 ISETP.GE.AND P6, PT, R147, R152, PT ;  /* 0x000000989300d20c */ /* 0x000fe20003fc6270 */
[----:B------:R-:W-:Y:S01]  /*6e10*/  FFMA.FTZ R2, R61, UR12, -R2 ;  /* 0x0000000c3d027c23 */ /* 0x000fe20008010802 */
[----:B------:R-:W-:Y:S01]  /*6e20*/  LOP3.LUT R145, R145, UR7, R170, 0x96, !PT ;  /* 0x0000000791917c12 */ /* 0x000fe2000f8e96aa */
[----:B------:R-:W-:Y:S01]  /*6e30*/  UIADD3 UR7, UR15, -0x126145ec, URZ ;  /* 0xed9eba140f077890 */ /* 0x000fe2000fffe03f */
[----:B------:R-:W-:Y:S01]  /*6e40*/  @!P5 FSEL R65, R65, -INF , !P4 ;  /* 0xff8000004141d808 */ /* 0x000fe20006000000 */
[----:B------:R-:W-:Y:S01]  /*6e50*/  IMAD.WIDE.U32 R146, R146, -0x326172a9, RZ ;  /* 0xcd9e8d5792927825 */ /* 0x000fe200078e00ff */
[----:B------:R-:W-:Y:S03]  /*6e60*/  @!P5 FSEL R63, R63, -INF , !P2 ;  /* 0xff8000003f3fd808 */ /* 0x000fe60005000000 */
[----:B------:R-:W-:Y:S01]  /*6e70*/  MUFU.EX2 R158, R2 ;  /* 0x00000002009e7308 */ /* 0x000fe20000000800 */
[----:B------:R-:W-:Y:S01]  /*6e80*/  @!P5 FSEL R67, R67, -INF , !P6 ;  /* 0xff8000004343d808 */ /* 0x000fe20007000000 */
[----:B------:R-:W-:Y:S01]  /*6e90*/  FFMA.FTZ R4, R65, UR12, -R4 ;  /* 0x0000000c41047c23 */ /* 0x000fe20008010804 */
[----:B------:R-:W-:Y:S01]  /*6ea0*/  LOP3.LUT R5, R147, UR8, R6, 0x96, !PT ;  /* 0x0000000893057c12 */ /* 0x000fe2000f8e9606 */
[----:B------:R-:W-:Y:S01]  /*6eb0*/  IMAD.WIDE.U32 R10, R145, -0x326172a9, RZ ;  /* 0xcd9e8d57910a7825 */ /* 0x000fe200078e00ff */
[----:B------:R-:W-:Y:S02]  /*6ec0*/  LOP3.LUT R14, R141, UR7, R154, 0x96, !PT ;  /* 0x000000078d0e7c12 */ /* 0x000fe4000f8e969a */
[----:B------:R-:W-:Y:S01]  /*6ed0*/  LOP3.LUT R141, R149, UR7, R136, 0x96, !PT ;  /* 0x00000007958d7c12 */ /* 0x000fe2000f8e9688 */
[----:B------:R-:W-:Y:S01]  /*6ee0*/  IMAD.WIDE.U32 R6, R162, -0x2daee0ad, RZ ;  /* 0xd2511f53a2067825 */ /* 0x000fe200078e00ff */
[----:B------:R-:W-:Y:S01]  /*6ef0*/  LOP3.LUT R145, R11, UR8, R142, 0x96, !PT ;  /* 0x000000080b917c12 */ /* 0x000fe2000f8e968e */
        /* <DEDUP_REMOVED lines=8> */
[----:B------:R-:W-:Y:S01]  /*6f80*/  MUFU.EX2 R164, R51 ;  /* 0x0000003300a47308 */ /* 0x000fe20000000800 */
[----:B------:R-:W-:Y:S01]  /*6f90*/  UIADD3 UR8, UR20, -0x4ab325aa, URZ ;  /* 0xb54cda5614087890 */ /* 0x000fe2000fffe03f */
[----:B------:R-:W-:Y:S01]  /*6fa0*/  IMAD.WIDE.U32 R142, R142, -0x326172a9, RZ ;  /* 0xcd9e8d578e8e7825 */ /* 0x000fe200078e00ff */
[----:B------:R-:W-:Y:S03]  /*6fb0*/  LOP3.LUT R8, R137, UR9, R140, 0x96, !PT ;  /* 0x0000000989087c12 */ /* 0x000fe6000f8e968c */
[----:B-1----:R-:W-:Y:S04]  /*6fc0*/  IMAD.WIDE.U32 R14, R14, -0x326172a9, RZ ;  /* 0xcd9e8d570e0e7825 */ /* 0x002fe800078e00ff */
[----:B------:R-:W-:Y:S01]  /*6fd0*/  MUFU.EX2 R166, R0 ;  /* 0x0000000000a67308 */ /* 0x000fe20000000800 */
[----:B------:R-:W-:Y:S01]  /*6fe0*/  IMAD.WIDE.U32 R140, R141, -0x326172a9, RZ ;  /* 0xcd9e8d578d8c7825 */ /* 0x000fe200078e00ff */
[----:B------:R-:W-:Y:S02]  /*6ff0*/  LOP3.LUT R11, R15, UR7, R150, 0x96, !PT ;  /* 0x000000070f0b7c12 */ /* 0x000fe4000f8e9696 */
[----:B------:R-:W-:Y:S01]  /*7000*/  LOP3.LUT R150, R143, UR7, R10, 0x96, !PT ;  /* 0x000000078f967c12 */ /* 0x000fe2000f8e960a */
[----:B----4-:R-:W-:Y:S01]  /*7010*/  IMAD.WIDE.U32 R16, R5, -0x2daee0ad, RZ ;  /* 0xd2511f5305107825 */ /* 0x010fe200078e00ff */
[----:B------:R-:W-:Y:S04]  /*7020*/  LOP3.LUT R7, R141, UR7, R146, 0x96, !PT ;  /* 0x000000078d077c12 */ /* 0x000fe8000f8e9692 */
[----:B------:R-:W-:Y:S01]  /*7030*/  MUFU.EX2 R170, R59 ;  /* 0x0000003b00aa7308 */ /* 0x000fe20000000800 */
[--C-:B------:R-:W-:Y:S01]  /*7040*/  FFMA.FTZ R5, R19, UR12, -R3.reuse ;  /* 0x0000000c13057c23 */ /* 0x100fe20008010803 */
[----:B--2---:R-:W-:Y:S01]  /*7050*/  IMAD.WIDE.U32 R18, R156, -0x326172a9, RZ ;  /* 0xcd9e8d579c127825 */ /* 0x004fe200078e00ff */
[----:B------:R-:W-:Y:S03]  /*7060*/  LOP3.LUT R148, R17, UR9, R148, 0x96, !PT ;  /* 0x0000000911947c12 */ /* 0x000fe6000f8e9694 */
[----:B------:R-:W-:Y:S01]  /*7070*/  FFMA.FTZ R3, R67, UR12, -R3 ;  /* 0x0000000c43037c23 */ /* 0x000fe20008010803 */
[----:B------:R-:W-:Y:S01]  /*7080*/  IMAD.WIDE.U32 R154, R154, -0x2daee0ad, RZ ;  /* 0xd2511f539a9a7825 */ /* 0x000fe200078e00ff */
[----:B------:R-:W-:Y:S01]  /*7090*/  LOP3.LUT R152, R19, UR7, R152, 0x96, !PT ;  /* 0x0000000713987c12 */ /* 0x000fe2000f8e9698 */
[----:B------:R-:W-:Y:S01]  /*70a0*/  UIADD3 UR7, UR15, 0x646e171e, URZ ;  /* 0x646e171e0f077890 */ /* 0x000fe2000fffe03f */
[----:B------:R1:W2:Y:S01]  /*70b0*/  MUFU.EX2 R211, R5 ;  /* 0x0000000500d37308 */ /* 0x0002a20000000800 */
[----:B------:R-:W-:Y:S01]  /*70c0*/  IMAD.WIDE.U32 R144, R145, -0x2daee0ad, RZ ;  /* 0xd2511f5391907825 */ /* 0x000fe200078e00ff */
[----:B------:R-:W-:Y:S03]  /*70d0*/  LOP3.LUT R137, R155, UR9, R6, 0x96, !PT ;  /* 0x000000099b897c12 */ /* 0x000fe6000f8e9606 */
[----:B------:R-:W-:Y:S01]  /*70e0*/  IMAD.WIDE.U32 R8, R8, -0x326172a9, RZ ;  /* 0xcd9e8d5708087825 */ /* 0x000fe200078e00ff */
[----:B------:R-:W-:Y:S04]  /*70f0*/  LOP3.LUT R146, R145, UR9, R12, 0x96, !PT ;  /* 0x0000000991927c12 */ /* 0x000fe8000f8e960c */
[----:B------:R-:W-:Y:S01]  /*7100*/  MUFU.EX2 R155, R66 ;  /* 0x00000042009b7308 */ /* 0x000fe20000000800 */
[----:B------:R-:W-:Y:S01]  /*7110*/  IMAD.WIDE.U32 R10, R11, -0x2daee0ad, RZ ;  /* 0xd2511f530b0a7825 */ /* 0x000fe200078e00ff */
[----:B------:R-:W-:Y:S02]  /*7120*/  LOP3.LUT R13, R9, UR8, R14, 0x96, !PT ;  /* 0x00000008090d7c12 */ /* 0x000fe4000f8e960e */
[C---:B------:R-:W-:Y:S01]  /*7130*/  LOP3.LUT R17, R8.reuse, 0xff, RZ, 0xc0, !PT ;  /* 0x000000ff08117812 */ /* 0x040fe200078ec0ff */
[----:B------:R-:W-:Y:S01]  /*7140*/  IMAD.WIDE.U32 R6, R7, -0x2daee0ad, RZ ;  /* 0xd2511f5307067825 */ /* 0x000fe200078e00ff */
[--C-:B------:R-:W-:Y:S02]  /*7150*/  SHF.R.U32.HI R19, RZ, 0x18, R8.reuse ;  /* 0x00000018ff137819 */ /* 0x100fe40000011608 */
[----:B------:R-:W-:Y:S02]  /*7160*/  LOP3.LUT R143, R8, 0xffff, RZ, 0xc0, !PT ;  /* 0x0000ffff088f7812 */ /* 0x000fe400078ec0ff */
[----:B------:R-:W-:Y:S01]  /*7170*/  MUFU.EX2 R153, R3 ;  /* 0x0000000300997308 */ /* 0x000fe20000000800 */
[C---:B------:R-:W-:Y:S02]  /*7180*/  LOP3.LUT R147, R6.reuse, 0xffff, RZ, 0xc0, !PT ;  /* 0x0000ffff06937812 */ /* 0x040fe400078ec0ff */
[----:B------:R-:W-:Y:S01]  /*7190*/  SHF.R.U32.HI R145, RZ, 0x10, R8 ;  /* 0x00000010ff917819 */ /* 0x000fe20000011608 */
[----:B------:R-:W-:Y:S01]  /*71a0*/  IMAD.WIDE.U32 R8, R137, -0x326172a9, RZ ;  /* 0xcd9e8d5789087825 */ /* 0x000fe200078e00ff */
[----:B------:R-:W-:Y:S02]  /*71b0*/  LOP3.LUT R14, R11, UR7, R136, 0x96, !PT ;  /* 0x000000070b0e7c12 */ /* 0x000fe4000f8e9688 */
[----:B------:R-:W-:Y:S03]  /*71c0*/  LOP3.LUT R15, R7, UR7, R16, 0x96, !PT ;  /* 0x00000007070f7c12 */ /* 0x000fe6000f8e9610 */
[----:B------:R-:W-:Y:S01]  /*71d0*/  MUFU.EX2 R156, R37 ;  /* 0x00000025009c7308 */ /* 0x000fe20000000800 */
[----:B------:R-:W-:Y:S02]  /*71e0*/  LOP3.LUT R136, R6, 0xff, RZ, 0xc0, !PT ;  /* 0x000000ff06887812 */ /* 0x000fe400078ec0ff */
[--C-:B------:R-:W-:Y:S02]  /*71f0*/  SHF.R.U32.HI R141, RZ, 0x18, R6.reuse ;  /* 0x00000018ff8d7819 */ /* 0x100fe40000011606 */
[----:B------:R-:W-:Y:S01]  /*7200*/  SHF.R.U32.HI R149, RZ, 0x10, R6 ;  /* 0x00000010ff957819 */ /* 0x000fe20000011606 */
[----:B------:R-:W-:Y:S01]  /*7210*/  IMAD.WIDE.U32 R6, R148, -0x326172a9, RZ ;  /* 0xcd9e8d5794067825 */ /* 0x000fe200078e00ff */
[C---:B------:R-:W-:Y:S03]  /*7220*/  LOP3.LUT R20, R10.reuse, 0xff, RZ, 0xc0, !PT ;  /* 0x000000ff0a147812 */ /* 0x040fe600078ec0ff */
[----:B------:R-:W-:Y:S01]  /*7230*/  MUFU.EX2 R199, R41 ;  /* 0x0000002900c77308 */ /* 0x000fe20000000800 */
[--C-:B------:R-:W-:Y:S02]  /*7240*/  SHF.R.U32.HI R21, RZ, 0x18, R10.reuse ;  /* 0x00000018ff157819 */ /* 0x100fe4000001160a */
[----:B------:R-:W-:Y:S02]  /*7250*/  LOP3.LUT R132, R10, 0xffff, RZ, 0xc0, !PT ;  /* 0x0000ffff0a847812 */ /* 0x000fe400078ec0ff */
[----:B------:R-:W-:Y:S02]  /*7260*/  SHF.R.U32.HI R133, RZ, 0x10, R10 ;  /* 0x00000010ff857819 */ /* 0x000fe4000001160a */
[----:B------:R-:W-:Y:S03]  /*7270*/  LOP3.LUT R12, R9, UR8, R18, 0x96, !PT ;  /* 0x00000008090c7c12 */ /* 0x000fe6000f8e9612 */
[----:B------:R-:W-:Y:S01]  /*7280*/  MUFU.EX2 R208, R42 ;  /* 0x0000002a00d07308 */ /* 0x000fe20000000800 */
[----:B------:R-:W-:Y:S02]  /*7290*/  LOP3.LUT R135, R8, 0xffff, RZ, 0xc0, !PT ;  /* 0x0000ffff08877812 */ /* 0x000fe400078ec0ff */
[C---:B------:R-:W-:Y:S02]  /*72a0*/  LOP3.LUT R9, R6.reuse, 0xffff, RZ, 0xc0, !PT ;  /* 0x0000ffff06097812 */ /* 0x040fe400078ec0ff */
[----:B------:R-:W-:Y:S02]  /*72b0*/  LOP3.LUT R16, R6, 0xff, RZ, 0xc0, !PT ;  /* 0x000000ff06107812 */ /* 0x000fe400078ec0ff */
[--C-:B------:R-:W-:Y:S03]  /*72c0*/  SHF.R.U32.HI R11, RZ, 0x10, R6.reuse ;  /* 0x00000010ff0b7819 */ /* 0x100fe60000011606 */
[----:B------:R-:W-:Y:S01]  /*72d0*/  MUFU.EX2 R171, R39 ;  /* 0x0000002700ab7308 */ /* 0x000fe20000000800 */
[----:B------:R-:W-:Y:S02]  /*72e0*/  SHF.R.U32.HI R10, RZ, 0x18, R6 ;  /* 0x00000018ff0a7819 */ /* 0x000fe40000011606 */
[C---:B------:R-:W-:Y:S02]  /*72f0*/  LOP3.LUT R6, R13.reuse, 0xff, RZ, 0xc0, !PT ;  /* 0x000000ff0d067812 */ /* 0x040fe400078ec0ff */
[----:B------:R-:W-:Y:S02]  /*7300*/  LOP3.LUT R18, R8, 0xff, RZ, 0xc0, !PT ;  /* 0x000000ff08127812 */ /* 0x000fe400078ec0ff */
[----:B------:R-:W-:Y:S03]  /*7310*/  ISETP.LE.U32.AND P3, PT, R6, UR13, PT ;  /* 0x0000000d06007c0c */ /* 0x000fe6000bf63070 */
[----:B------:R-:W-:Y:S01]  /*7320*/  MUFU.EX2 R201, R40 ;  /* 0x0000002800c97308 */ /* 0x000fe20000000800 */
[--C-:B------:R-:W-:Y:S02]  /*7330*/  SHF.R.U32.HI R23, RZ, 0x18, R8.reuse ;  /* 0x00000018ff177819 */ /* 0x100fe40000011608 */
[--C-:B------:R-:W-:Y:S02]  /*7340*/  SHF.R.U32.HI R6, RZ, 0x18, R13.reuse ;  /* 0x00000018ff067819 */ /* 0x100fe4000001160d */
[----:B------:R-:W-:Y:S02]  /*7350*/  SHF.R.U32.HI R134, RZ, 0x10, R8 ;  /* 0x00000010ff867819 */ /* 0x000fe40000011608 */
[----:B------:R-:W-:Y:S03]  /*7360*/  LOP3.LUT R8, R13, 0xffff, RZ, 0xc0, !PT ;  /* 0x0000ffff0d087812 */ /* 0x000fe600078ec0ff */
[----:B------:R-:W-:Y:S01]  /*7370*/  MUFU.EX2 R203, R46 ;  /* 0x0000002e00cb7308 */ /* 0x000fe20000000800 */
[----:B------:R-:W-:Y:S02]  /*7380*/  ISETP.LE.U32.AND P4, PT, R6, UR13, PT ;  /* 0x0000000d06007c0c */ /* 0x000fe4000bf83070 */
[----:B------:R-:W-:Y:S01]  /*7390*/  SHF.R.U32.HI R6, RZ, 0x8, R8 ;  /* 0x00000008ff067819 */ /* 0x000fe20000011608 */
[----:B------:R-:W-:Y:S01]  /*73a0*/  @!P3 FADD.FTZ R195, -R195, -RZ ;  /* 0x800000ffc3c3b221 */ /* 0x000fe20000010100 */
[----:B-1----:R-:W-:Y:S02]  /*73b0*/  LOP3.LUT R5, R7, UR8, R140, 0x96, !PT ;  /* 0x0000000807057c12 */ /* 0x002fe4000f8e968c */
[----:B------:R-:W-:Y:S03]  /*73c0*/  LOP3.LUT R6, R6, 0xffff, RZ, 0xc0, !PT ;  /* 0x0000ffff06067812 */ /* 0x000fe600078ec0ff */
[----:B------:R-:W-:Y:S01]  /*73d0*/  MUFU.EX2 R207, R43 ;  /* 0x0000002b00cf7308 */ /* 0x000fe20000000800 */
[----:B------:R-:W-:Y:S02]  /*73e0*/  LOP3.LUT R8, R5, 0xff, RZ, 0xc0, !PT ;  /* 0x000000ff05087812 */ /* 0x000fe400078ec0ff */
[----:B------:R-:W-:Y:S02]  /*73f0*/  SHF.R.U32.HI R7, RZ, 0x10, R13 ;  /* 0x00000010ff077819 */ /* 0x000fe4000001160d */
[----:B------:R-:W-:Y:S01]  /*7400*/  ISETP.LE.U32.AND P6, PT, R8, UR13, PT ;  /* 0x0000000d08007c0c */ /* 0x000fe2000bfc3070 */
[----:B------:R-:W-:Y:S01]  /*7410*/  @!P4 FADD.FTZ R219, -R219, -RZ ;  /* 0x800000ffdbdbc221 */ /* 0x000fe20000010100 */
[----:B------:R-:W-:Y:S03]  /*7420*/  ISETP.LE.U32.AND P5, PT, R6, UR13, PT ;  /* 0x0000000d06007c0c */ /* 0x000fe6000bfa3070 */
[----:B------:R-:W-:Y:S01]  /*7430*/  MUFU.EX2 R202, R47 ;  /* 0x0000002f00ca7308 */ /* 0x000fe20000000800 */
[----:B------:R-:W-:Y:S02]  /*7440*/  LOP3.LUT R6, R5, 0xffff, RZ, 0xc0, !PT ;  /* 0x0000ffff05067812 */ /* 0x000fe400078ec0ff */
[----:B------:R-:W-:Y:S02]  /*7450*/  LOP3.LUT R7, R7, 0xff, RZ, 0xc0, !PT ;  /* 0x000000ff07077812 */ /* 0x000fe400078ec0ff */
[----:B------:R-:W-:Y:S02]  /*7460*/  SHF.R.U32.HI R6, RZ, 0x8, R6 ;  /* 0x00000008ff067819 */ /* 0x000fe40000011606 */
[----:B------:R-:W-:Y:S03]  /*7470*/  SHF.R.U32.HI R13, RZ, 0x8, R147 ;  /* 0x00000008ff0d7819 */ /* 0x000fe60000011693 */
[----:B------:R-:W-:Y:S01]  /*7480*/  MUFU.EX2 R148, R4 ;  /* 0x0000000400947308 */ /* 0x000fe20000000800 */
[----:B------:R-:W-:Y:S01]  /*7490*/  ISETP.LE.U32.AND P1, PT, R7, UR13, PT ;  /* 0x0000000d07007c0c */ /* 0x000fe2000bf23070 */
[----:B------:R-:W-:Y:S01]  /*74a0*/  @!P6 FADD.FTZ R223, -R223, -RZ ;  /* 0x800000ffdfdfe221 */ /* 0x000fe20000010100 */
[--C-:B------:R-:W-:Y:S01]  /*74b0*/  SHF.R.U32.HI R7, RZ, 0x10, R5.reuse ;  /* 0x00000010ff077819 */ /* 0x100fe20000011605 */
[----:B------:R-:W-:Y:S01]  /*74c0*/  @!P5 FADD.FTZ R204, -R204, -RZ ;  /* 0x800000ffccccd221 */ /* 0x000fe20000010100 */
[----:B------:R-:W-:Y:S02]  /*74d0*/  LOP3.LUT R6, R6, 0xffff, RZ, 0xc0, !PT ;  /* 0x0000ffff06067812 */ /* 0x000fe400078ec0ff */
[----:B------:R-:W-:Y:S03]  /*74e0*/  LOP3.LUT R7, R7, 0xff, RZ, 0xc0, !PT ;  /* 0x000000ff07077812 */ /* 0x000fe600078ec0ff */
[----:B------:R-:W-:Y:S01]  /*74f0*/  MUFU.EX2 R197, R44 ;  /* 0x0000002c00c57308 */ /* 0x000fe20000000800 */
[----:B------:R-:W-:Y:S02]  /*7500*/  ISETP.LE.U32.AND P5, PT, R6, UR13, PT ;  /* 0x0000000d06007c0c */ /* 0x000fe4000bfa3070 */
[----:B------:R-:W-:Y:S02]  /*7510*/  SHF.R.U32.HI R6, RZ, 0x18, R5 ;  /* 0x00000018ff067819 */ /* 0x000fe40000011605 */
[----:B------:R-:W-:Y:S01]  /*7520*/  SHF.R.U32.HI R5, RZ, 0x8, R9 ;  /* 0x00000008ff057819 */ /* 0x000fe20000011609 */
[----:B------:R-:W-:Y:S01]  /*7530*/  @!P1 FADD.FTZ R220, -R220, -RZ ;  /* 0x800000ffdcdc9221 */ /* 0x000fe20000010100 */
[----:B------:R-:W-:Y:S03]  /*7540*/  ISETP.LE.U32.AND P1, PT, R6, UR13, PT ;  /* 0x0000000d06007c0c */ /* 0x000fe6000bf23070 */
[----:B------:R-:W-:Y:S01]  /*7550*/  MUFU.EX2 R196, R45 ;  /* 0x0000002d00c47308 */ /* 0x000fe20000000800 */
[----:B------:R-:W-:Y:S02]  /*7560*/  LOP3.LUT R5, R5, 0xffff, RZ, 0xc0, !PT ;  /* 0x0000ffff05057812 */ /* 0x000fe400078ec0ff */
[----:B------:R-:W-:Y:S02]  /*7570*/  ISETP.LE.U32.AND P3, PT, R7, UR13, PT ;  /* 0x0000000d07007c0c */ /* 0x000fe4000bf63070 */
[----:B------:R-:W-:Y:S01]  /*7580*/  ISETP.LE.U32.AND P6, PT, R5, UR13, PT ;  /* 0x0000000d05007c0c */ /* 0x000fe2000bfc3070 */
[----:B------:R-:W-:Y:S01]  /*7590*/  @!P5 FADD.FTZ R224, -R224, -RZ ;  /* 0x800000ffe0e0d221 */ /* 0x000fe20000010100 */
[----:B------:R-:W-:Y:S01]  /*75a0*/  LOP3.LUT R6, R145, 0xff, RZ, 0xc0, !PT ;  /* 0x000000ff91067812 */ /* 0x000fe200078ec0ff */
[----:B------:R-:W-:Y:S01]  /*75b0*/  IMAD.U32 R145, RZ, RZ, UR21 ;  /* 0x00000015ff917e24 */ /* 0x000fe2000f8e00ff */
[----:B------:R-:W-:Y:S02]  /*75c0*/  LOP3.LUT R5, R11, 0xff, RZ, 0xc0, !PT ;  /* 0x000000ff0b057812 */ /* 0x000fe400078ec0ff */
[----:B------:R-:W-:Y:S01]  /*75d0*/  ISETP.LE.U32.AND P2, PT, R19, UR13, PT ;  /* 0x0000000d13007c0c */ /* 0x000fe2000bf43070 */
[----:B------:R-:W-:Y:S01]  /*75e0*/  @!P1 FADD.FTZ R227, -R227, -RZ ;  /* 0x800000ffe3e39221 */ /* 0x000fe20000010100 */
[----:B------:R-:W-:Y:S02]  /*75f0*/  ISETP.LE.U32.AND P1, PT, R10, UR13, PT ;  /* 0x0000000d0a007c0c */ /* 0x000fe4000bf23070 */
[----:B------:R-:W-:Y:S01]  /*7600*/  LOP3.LUT R8, R14, 0xff, RZ, 0xc0, !PT ;  /* 0x000000ff0e087812 */ /* 0x000fe200078ec0ff */
[----:B------:R-:W-:Y:S01]  /*7610*/  @!P3 FADD.FTZ R228, -R228, -RZ ;  /* 0x800000ffe4e4b221 */ /* 0x000fe20000010100 */
[----:B------:R-:W-:Y:S01]  /*7620*/  ISETP.LE.U32.AND P3, PT, R5, UR13, PT ;  /* 0x0000000d05007c0c */ /* 0x000fe2000bf63070 */
[----:B------:R-:W-:Y:S01]  /*7630*/  @!P6 FADD.FTZ R221, -R221, -RZ ;  /* 0x800000ffdddde221 */ /* 0x000fe20000010100 */
[----:B------:R-:W-:Y:S02]  /*7640*/  SHF.R.U32.HI R5, RZ, 0x8, R143 ;  /* 0x00000008ff057819 */ /* 0x000fe4000001168f */
[----:B------:R-:W-:Y:S02]  /*7650*/  ISETP.LE.U32.AND P0, PT, R17, UR13, PT ;  /* 0x0000000d11007c0c */ /* 0x000fe4000bf03070 */
[----:B------:R-:W-:Y:S01]  /*7660*/  LOP3.LUT R5, R5, 0xffff, RZ, 0xc0, !PT ;  /* 0x0000ffff05057812 */ /* 0x000fe200078ec0ff */
[----:B--2---:R-:W-:Y:S01]  /*7670*/  @!P2 FADD.FTZ R211, -R211, -RZ ;  /* 0x800000ffd3d3a221 */ /* 0x004fe20000010100 */
[----:B------:R-:W-:Y:S01]  /*7680*/  ISETP.LE.U32.AND P4, PT, R16, UR13, PT ;  /* 0x0000000d10007c0c */ /* 0x000fe2000bf83070 */
[----:B------:R-:W-:Y:S01]  /*7690*/  @!P1 FADD.FTZ R225, -R225, -RZ ;  /* 0x800000ffe1e19221 */ /* 0x000fe20000010100 */
[----:B------:R-:W-:Y:S01]  /*76a0*/  ISETP.LE.U32.AND P1, PT, R6, UR13, PT ;  /* 0x0000000d06007c0c */ /* 0x000fe2000bf23070 */
[----:B------:R-:W-:Y:S01]  /*76b0*/  IMAD.WIDE.U32 R6, R146, -0x326172a9, RZ ;  /* 0xcd9e8d5792067825 */ /* 0x000fe200078e00ff */
[----:B------:R-:W-:Y:S02]  /*76c0*/  ISETP.LE.U32.AND P6, PT, R20, UR13, PT ;  /* 0x0000000d14007c0c */ /* 0x000fe4000bfc3070 */
[----:B------:R-:W-:Y:S01]  /*76d0*/  ISETP.LE.U32.AND P5, PT, R136, UR13, PT ;  /* 0x0000000d88007c0c */ /* 0x000fe2000bfa3070 */
[----:B------:R-:W-:Y:S01]  /*76e0*/  @!P3 FADD.FTZ R226, -R226, -RZ ;  /* 0x800000ffe2e2b221 */ /* 0x000fe20000010100 */
[----:B------:R-:W-:Y:S01]  /*76f0*/  ISETP.LE.U32.AND P3, PT, R5, UR13, PT ;  /* 0x0000000d05007c0c */ /* 0x000fe2000bf63070 */
[----:B------:R-:W-:Y:S01]  /*7700*/  @!P0 FADD.FTZ R200, -R200, -RZ ;  /* 0x800000ffc8c88221 */ /* 0x000fe20000010100 */
[----:B------:R-:W-:Y:S02]  /*7710*/  LOP3.LUT R5, R14, 0xffff, RZ, 0xc0, !PT ;  /* 0x0000ffff0e057812 */ /* 0x000fe400078ec0ff */
[----:B------:R-:W-:Y:S01]  /*7720*/  LOP3.LUT R16, R6, 0xff, RZ, 0xc0, !PT ;  /* 0x000000ff06107812 */ /* 0x000fe200078ec0ff */
[----:B------:R-:W-:Y:S01]  /*7730*/  @!P4 FADD.FTZ R222, -R222, -RZ ;  /* 0x800000ffdedec221 */ /* 0x000fe20000010100 */
[----:B------:R-:W-:Y:S01]  /*7740*/  SHF.R.U32.HI R5, RZ, 0x8, R5 ;  /* 0x00000008ff057819 */ /* 0x000fe20000011605 */
[----:B------:R-:W-:Y:S01]  /*7750*/  @!P1 FADD.FTZ R213, -R213, -RZ ;  /* 0x800000ffd5d59221 */ /* 0x000fe20000010100 */
[----:B------:R-:W-:Y:S01]  /*7760*/  LOP3.LUT R17, R6, 0xffff, RZ, 0xc0, !PT ;  /* 0x0000ffff06117812 */ /* 0x000fe200078ec0ff */
[----:B------:R-:W-:Y:S01]  /*7770*/  @!P6 FADD.FTZ R163, -R163, -RZ ;  /* 0x800000ffa3a3e221 */ /* 0x000fe20000010100 */
[----:B------:R-:W-:Y:S01]  /*7780*/  LOP3.LUT R5, R5, 0xffff, RZ, 0xc0, !PT ;  /* 0x0000ffff05057812 */ /* 0x000fe200078ec0ff */
[----:B------:R-:W-:Y:S01]  /*7790*/  @!P5 FADD.FTZ R210, -R210, -RZ ;  /* 0x800000ffd2d2d221 */ /* 0x000fe20000010100 */
[----:B------:R-:W-:Y:S01]  /*77a0*/  SHF.R.U32.HI R22, RZ, 0x18, R6 ;  /* 0x00000018ff167819 */ /* 0x000fe20000011606 */
[----:B------:R-:W-:Y:S01]  /*77b0*/  @!P3 FADD.FTZ R198, -R198, -RZ ;  /* 0x800000ffc6c6b221 */ /* 0x000fe20000010100 */
[----:B------:R-:W-:Y:S02]  /*77c0*/  ISETP.LE.U32.AND P1, PT, R5, UR13, PT ;  /* 0x0000000d05007c0c */ /* 0x000fe4000bf23070 */
[----:B------:R-:W-:Y:S01]  /*77d0*/  ISETP.LE.U32.AND P3, PT, R8, UR13, PT ;  /* 0x0000000d08007c0c */ /* 0x000fe2000bf63070 */
[----:B------:R-:W-:Y:S01]  /*77e0*/  IMAD.WIDE.U32 R8, R152, -0x2daee0ad, RZ ;  /* 0xd2511f5398087825 */ /* 0x000fe200078e00ff */
[----:B------:R-:W-:Y:S01]  /*77f0*/  SHF.R.U32.HI R5, RZ, 0x10, R14 ;  /* 0x00000010ff057819 */ /* 0x000fe2000001160e */
[----:B------:R-:W-:Y:S01]  /*7800*/  MUFU.EX2 R152, R49 ;  /* 0x0000003100987308 */ /* 0x000fe20000000800 */
[----:B------:R-:W-:Y:S02]  /*7810*/  SHF.R.U32.HI R20, RZ, 0x10, R6 ;  /* 0x00000010ff147819 */ /* 0x000fe40000011606 */
[----:B------:R-:W-:Y:S02]  /*7820*/  LOP3.LUT R5, R5, 0xff, RZ, 0xc0, !PT ;  /* 0x000000ff05057812 */ /* 0x000fe400078ec0ff */
[----:B------:R-:W-:Y:S02]  /*7830*/  LOP3.LUT R6, R15, 0xff, RZ, 0xc0, !PT ;  /* 0x000000ff0f067812 */ /* 0x000fe400078ec0ff */
[----:B------:R-:W-:Y:S01]  /*7840*/  ISETP.LE.U32.AND P2, PT, R5, UR13, PT ;  /* 0x0000000d05007c0c */ /* 0x000fe2000bf43070 */
[----:B------:R-:W-:Y:S01]  /*7850*/  @!P1 FADD.FTZ R173, -R173, -RZ ;  /* 0x800000ffadad9221 */ /* 0x000fe20000010100 */
[----:B------:R-:W-:Y:S01]  /*7860*/  SHF.R.U32.HI R14, RZ, 0x18, R14 ;  /* 0x00000018ff0e7819 */ /* 0x000fe2000001160e */
[----:B------:R-:W-:Y:S01]  /*7870*/  @!P3 FADD.FTZ R174, -R174, -RZ ;  /* 0x800000ffaeaeb221 */ /* 0x000fe20000010100 */
[----:B------:R-:W-:Y:S02]  /*7880*/  ISETP.LE.U32.AND P1, PT, R6, UR13, PT ;  /* 0x0000000d06007c0c */ /* 0x000fe4000bf23070 */
[----:B------:R-:W-:Y:S02]  /*7890*/  LOP3.LUT R5, R15, 0xffff, RZ, 0xc0, !PT ;  /* 0x0000ffff0f057812 */ /* 0x000fe400078ec0ff */
[----:B------:R-:W-:Y:S02]  /*78a0*/  ISETP.LE.U32.AND P3, PT, R14, UR13, PT ;  /* 0x0000000d0e007c0c */ /* 0x000fe4000bf63070 */
[----:B------:R-:W-:Y:S02]  /*78b0*/  SHF.R.U32.HI R5, RZ, 0x8, R5 ;  /* 0x00000008ff057819 */ /* 0x000fe40000011605 */
[--C-:B------:R-:W-:Y:S01]  /*78c0*/  SHF.R.U32.HI R6, RZ, 0x10, R15.reuse ;  /* 0x00000010ff067819 */ /* 0x100fe2000001160f */
[----:B------:R-:W-:Y:S01]  /*78d0*/  @!P2 FADD.FTZ R205, -R205, -RZ ;  /* 0x800000ffcdcda221 */ /* 0x000fe20000010100 */
[----:B------:R-:W-:Y:S02]  /*78e0*/  LOP3.LUT R5, R5, 0xffff, RZ, 0xc0, !PT ;  /* 0x0000ffff05057812 */ /* 0x000fe400078ec0ff */
[----:B------:R-:W-:Y:S01]  /*78f0*/  SHF.R.U32.HI R15, RZ, 0x18, R15 ;  /* 0x00000018ff0f7819 */ /* 0x000fe2000001160f */
[----:B------:R-:W-:Y:S01]  /*7900*/  @!P1 FADD.FTZ R212, -R212, -RZ ;  /* 0x800000ffd4d49221 */ /* 0x000fe20000010100 */
[----:B------:R-:W-:Y:S02]  /*7910*/  ISETP.LE.U32.AND P2, PT, R5, UR13, PT ;  /* 0x0000000d05007c0c */ /* 0x000fe4000bf43070 */
[----:B------:R-:W-:Y:S01]  /*7920*/  LOP3.LUT R5, R6, 0xff, RZ, 0xc0, !PT ;  /* 0x000000ff06057812 */ /* 0x000fe200078ec0ff */
[----:B------:R-:W-:Y:S01]  /*7930*/  @!P3 FADD.FTZ R206, -R206, -RZ ;  /* 0x800000ffceceb221 */ /* 0x000fe20000010100 */
[----:B------:R-:W-:Y:S02]  /*7940*/  ISETP.LE.U32.AND P1, PT, R15, UR13, PT ;  /* 0x0000000d0f007c0c */ /* 0x000fe4000bf23070 */
[----:B------:R-:W-:Y:S02]  /*7950*/  ISETP.LE.U32.AND P3, PT, R5, UR13, PT ;  /* 0x0000000d05007c0c */ /* 0x000fe4000bf63070 */
[----:B------:R-:W-:Y:S02]  /*7960*/  LOP3.LUT R13, R13, 0xffff, RZ, 0xc0, !PT ;  /* 0x0000ffff0d0d7812 */ /* 0x000fe400078ec0ff */
[----:B------:R-:W-:Y:S01]  /*7970*/  LOP3.LUT R11, R7, UR8, R142, 0x96, !PT ;  /* 0x00000008070b7c12 */ /* 0x000fe2000f8e968e */
[----:B------:R-:W-:Y:S01]  /*7980*/  IMAD.WIDE.U32 R6, R150, -0x2daee0ad, RZ ;  /* 0xd2511f5396067825 */ /* 0x000fe200078e00ff */
[----:B------:R-:W-:Y:S01]  /*7990*/  ISETP.LE.U32.AND P4, PT, R141, UR13, PT ;  /* 0x0000000d8d007c0c */ /* 0x000fe2000bf83070 */
[----:B------:R-:W-:Y:S02]  /*79a0*/  MUFU.EX2 R150, R53 ;  /* 0x0000003500967308 */ /* 0x000fe40000000800 */
[----:B------:R-:W-:Y:S01]  /*79b0*/  @!P2 FADD.FTZ R214, -R214, -RZ ;  /* 0x800000ffd6d6a221 */ /* 0x000fe20000010100 */
[----:B------:R-:W-:Y:S01]  /*79c0*/  ISETP.LE.U32.AND P2, PT, R18, UR13, PT ;  /* 0x0000000d12007c0c */ /* 0x000fe2000bf43070 */
[----:B------:R-:W-:Y:S01]  /*79d0*/  @!P1 FADD.FTZ R217, -R217, -RZ ;  /* 0x800000ffd9d99221 */ /* 0x000fe20000010100 */
[----:B------:R-:W-:Y:S01]  /*79e0*/  ISETP.LE.U32.AND P1, PT, R13, UR13, PT ;  /* 0x0000000d0d007c0c */ /* 0x000fe2000bf23070 */
[----:B------:R-:W-:Y:S01]  /*79f0*/  @!P3 FADD.FTZ R218, -R218, -RZ ;  /* 0x800000ffdadab221 */ /* 0x000fe20000010100 */
[----:B------:R-:W-:Y:S02]  /*7a00*/  LOP3.LUT R13, R149, 0xff, RZ, 0xc0, !PT ;  /* 0x000000ff950d7812 */ /* 0x000fe400078ec0ff */
[----:B------:R-:W-:Y:S01]  /*7a10*/  ISETP.LE.U32.AND P3, PT, R23, UR13, PT ;  /* 0x0000000d17007c0c */ /* 0x000fe2000bf63070 */
[----:B------:R-:W-:Y:S01]  /*7a20*/  MUFU.EX2 R149, R64 ;  /* 0x0000004000957308 */ /* 0x000fe20000000800 */
[C---:B------:R-:W-:Y:S01]  /*7a30*/  LOP3.LUT R18, R8.reuse, 0xffff, RZ, 0xc0, !PT ;  /* 0x0000ffff08127812 */ /* 0x040fe200078ec0ff */
[----:B------:R-:W-:Y:S01]  /*7a40*/  @!P4 FADD.FTZ R215, -R215, -RZ ;  /* 0x800000ffd7d7c221 */ /* 0x000fe20000010100 */
[----:B------:R-:W-:Y:S02]  /*7a50*/  LOP3.LUT R14, R8, 0xff, RZ, 0xc0, !PT ;  /* 0x000000ff080e7812 */ /* 0x000fe400078ec0ff */
[--C-:B------:R-:W-:Y:S02]  /*7a60*/  SHF.R.U32.HI R15, RZ, 0x18, R8.reuse ;  /* 0x00000018ff0f7819 */ /* 0x100fe40000011608 */
[----:B------:R-:W-:Y:S01]  /*7a70*/  SHF.R.U32.HI R23, RZ, 0x10, R8 ;  /* 0x00000010ff177819 */ /* 0x000fe20000011608 */
[----:B------:R-:W-:Y:S01]  /*7a80*/  @!P1 FADD.FTZ R209, -R209, -RZ ;  /* 0x800000ffd1d19221 */ /* 0x000fe20000010100 */
[----:B------:R-:W-:Y:S02]  /*7a90*/  ISETP.LE.U32.AND P5, PT, R13, UR13, PT ;  /* 0x0000000d0d007c0c */ /* 0x000fe4000bfa3070 */
[----:B------:R-:W-:Y:S01]  /*7aa0*/  SHF.R.U32.HI R8, RZ, 0x8, R132 ;  /* 0x00000008ff087819 */ /* 0x000fe20000011684 */
[----:B------:R-:W-:Y:S01]  /*7ab0*/  @!P3 FADD.FTZ R164, -R164, -RZ ;  /* 0x800000ffa4a4b221 */ /* 0x000fe20000010100 */
[----:B------:R-:W-:Y:S02]  /*7ac0*/  ISETP.LE.U32.AND P0, PT, R21, UR13, PT ;  /* 0x0000000d15007c0c */ /* 0x000fe4000bf03070 */
[----:B------:R-:W-:Y:S01]  /*7ad0*/  LOP3.LUT R5, R7, UR7, R144, 0x96, !PT ;  /* 0x0000000707057c12 */ /* 0x000fe2000f8e9690 */
[----:B------:R-:W-:Y:S01]  /*7ae0*/  IMAD.U32 R144, RZ, RZ, UR24 ;  /* 0x00000018ff907e24 */ /* 0x000fe2000f8e00ff */
[----:B------:R-:W-:Y:S02]  /*7af0*/  LOP3.LUT R21, R6, 0xffff, RZ, 0xc0, !PT ;  /* 0x0000ffff06157812 */ /* 0x000fe400078ec0ff */
[----:B------:R-:W-:Y:S02]  /*7b00*/  LOP3.LUT R7, R8, 0xffff, RZ, 0xc0, !PT ;  /* 0x0000ffff08077812 */ /* 0x000fe400078ec0ff */
[----:B------:R-:W-:Y:S01]  /*7b10*/  LOP3.LUT R10, R9, UR7, R154, 0x96, !PT ;  /* 0x00000007090a7c12 */ /* 0x000fe2000f8e969a */
[----:B------:R-:W-:Y:S01]  /*7b20*/  @!P5 FADD.FTZ R216, -R216, -RZ ;  /* 0x800000ffd8d8d221 */ /* 0x000fe20000010100 */
[--C-:B------:R-:W-:Y:S01]  /*7b30*/  SHF.R.U32.HI R19, RZ, 0x18, R6.reuse ;  /* 0x00000018ff137819 */ /* 0x100fe20000011606 */
[----:B------:R-:W1:Y:S01]  /*7b40*/  MUFU.EX2 R154, R48 ;  /* 0x00000030009a7308 */ /* 0x000e620000000800 */
[----:B------:R-:W-:Y:S01]  /*7b50*/  ISETP.LE.U32.AND P1, PT, R7, UR13, PT ;  /* 0x0000000d07007c0c */ /* 0x000fe2000bf23070 */
[----:B------:R-:W-:Y:S01]  /*7b60*/  @!P0 FADD.FTZ R175, -R175, -RZ ;  /* 0x800000ffafaf8221 */ /* 0x000fe20000010100 */
[----:B------:R-:W-:Y:S02]  /*7b70*/  LOP3.LUT R13, R6, 0xff, RZ, 0xc0, !PT ;  /* 0x000000ff060d7812 */ /* 0x000fe400078ec0ff */
[----:B------:R-:W-:Y:S02]  /*7b80*/  SHF.R.U32.HI R9, RZ, 0x10, R6 ;  /* 0x00000010ff097819 */ /* 0x000fe40000011606 */
[----:B------:R-:W-:Y:S02]  /*7b90*/  LOP3.LUT R7, R133, 0xff, RZ, 0xc0, !PT ;  /* 0x000000ff85077812 */ /* 0x000fe400078ec0ff */
[----:B------:R-:W-:Y:S02]  /*7ba0*/  LOP3.LUT R6, R12, 0xff, RZ, 0xc0, !PT ;  /* 0x000000ff0c067812 */ /* 0x000fe400078ec0ff */
[----:B------:R-:W-:Y:S02]  /*7bb0*/  ISETP.LE.U32.AND P5, PT, R7, UR13, PT ;  /* 0x0000000d07007c0c */ /* 0x000fe4000bfa3070 */
[----:B------:R-:W-:Y:S01]  /*7bc0*/  ISETP.LE.U32.AND P4, PT, R6, UR13, PT ;  /* 0x0000000d06007c0c */ /* 0x000fe2000bf83070 */
[----:B------:R-:W-:Y:S01]  /*7bd0*/  @!P1 FADD.FTZ R162, -R162, -RZ ;  /* 0x800000ffa2a29221 */ /* 0x000fe20000010100 */
[----:B------:R-:W-:Y:S02]  /*7be0*/  SHF.R.U32.HI R6, RZ, 0x18, R12 ;  /* 0x00000018ff067819 */ /* 0x000fe4000001160c */
[----:B------:R-:W-:Y:S01]  /*7bf0*/  LOP3.LUT R8, R12, 0xffff, RZ, 0xc0, !PT ;  /* 0x0000ffff0c087812 */ /* 0x000fe200078ec0ff */
[----:B-1----:R-:W-:Y:S01]  /*7c00*/  @!P2 FADD.FTZ R154, -R154, -RZ ;  /* 0x800000ff9a9aa221 */ /* 0x002fe20000010100 */
[----:B------:R-:W-:Y:S02]  /*7c10*/  ISETP.LE.U32.AND P6, PT, R6, UR13, PT ;  /* 0x0000000d06007c0c */ /* 0x000fe4000bfc3070 */
[----:B------:R-:W-:Y:S02]  /*7c20*/  SHF.R.U32.HI R6, RZ, 0x8, R8 ;  /* 0x00000008ff067819 */ /* 0x000fe40000011608 */
[----:B------:R-:W-:Y:S01]  /*7c30*/  SHF.R.U32.HI R7, RZ, 0x10, R12 ;  /* 0x00000010ff077819 */ /* 0x000fe2000001160c */
[----:B------:R-:W-:Y:S01]  /*7c40*/  @!P5 FADD.FTZ R191, -R191, -RZ ;  /* 0x800000ffbfbfd221 */ /* 0x000fe20000010100 */
[----:B------:R-:W-:Y:S01]  /*7c50*/  LOP3.LUT R6, R6, 0xffff, RZ, 0xc0, !PT ;  /* 0x0000ffff06067812 */ /* 0x000fe200078ec0ff */
[----:B------:R-:W-:Y:S01]  /*7c60*/  @!P4 FADD.FTZ R157, -R157, -RZ ;  /* 0x800000ff9d9dc221 */ /* 0x000fe20000010100 */
[----:B------:R-:W-:Y:S02]  /*7c70*/  LOP3.LUT R7, R7, 0xff, RZ, 0xc0, !PT ;  /* 0x000000ff07077812 */ /* 0x000fe400078ec0ff */
[----:B------:R-:W-:Y:S02]  /*7c80*/  ISETP.LE.U32.AND P5, PT, R6, UR13, PT ;  /* 0x0000000d06007c0c */ /* 0x000fe4000bfa3070 */
[----:B------:R-:W-:Y:S01]  /*7c90*/  LOP3.LUT R6, R11, 0xffff, RZ, 0xc0, !PT ;  /* 0x0000ffff0b067812 */ /* 0x000fe200078ec0ff */
[----:B------:R-:W-:Y:S01]  /*7ca0*/  @!P6 FADD.FTZ R171, -R171, -RZ ;  /* 0x800000ffababe221 */ /* 0x000fe20000010100 */
[----:B------:R-:W-:Y:S02]  /*7cb0*/  ISETP.LE.U32.AND P0, PT, R7, UR13, PT ;  /* 0x0000000d07007c0c */ /* 0x000fe4000bf03070 */
[----:B------:R-:W-:Y:S02]  /*7cc0*/  SHF.R.U32.HI R6, RZ, 0x8, R6 ;  /* 0x00000008ff067819 */ /* 0x000fe40000011606 */
[----:B------:R-:W-:Y:S02]  /*7cd0*/  LOP3.LUT R7, R11, 0xff, RZ, 0xc0, !PT ;  /* 0x000000ff0b077812 */ /* 0x000fe400078ec0ff */
[----:B------:R-:W-:Y:S02]  /*7ce0*/  LOP3.LUT R6, R6, 0xffff, RZ, 0xc0, !PT ;  /* 0x0000ffff06067812 */ /* 0x000fe400078ec0ff */
[----:B------:R-:W-:Y:S01]  /*7cf0*/  SHF.R.U32.HI R8, RZ, 0x10, R11 ;  /* 0x00000010ff087819 */ /* 0x000fe2000001160b */
[----:B------:R-:W-:Y:S01]  /*7d00*/  @!P5 FADD.FTZ R156, -R156, -RZ ;  /* 0x800000ff9c9cd221 */ /* 0x000fe20000010100 */
[----:B------:R-:W-:Y:S02]  /*7d10*/  ISETP.LE.U32.AND P5, PT, R6, UR13, PT ;  /* 0x0000000d06007c0c */ /* 0x000fe4000bfa3070 */
[----:B------:R-:W-:Y:S01]  /*7d20*/  ISETP.LE.U32.AND P4, PT, R7, UR13, PT ;  /* 0x0000000d07007c0c */ /* 0x000fe2000bf83070 */
[----:B------:R-:W-:Y:S01]  /*7d30*/  @!P0 FADD.FTZ R172, -R172, -RZ ;  /* 0x800000ffacac8221 */ /* 0x000fe20000010100 */
[----:B------:R-:W-:Y:S02]  /*7d40*/  LOP3.LUT R7, R8, 0xff, RZ, 0xc0, !PT ;  /* 0x000000ff08077812 */ /* 0x000fe400078ec0ff */
[----:B------:R-:W-:Y:S02]  /*7d50*/  SHF.R.U32.HI R6, RZ, 0x8, R17 ;  /* 0x00000008ff067819 */ /* 0x000fe40000011611 */
[----:B------:R-:W-:Y:S02]  /*7d60*/  ISETP.LE.U32.AND P0, PT, R7, UR13, PT ;  /* 0x0000000d07007c0c */ /* 0x000fe4000bf03070 */
[----:B------:R-:W-:Y:S02]  /*7d70*/  LOP3.LUT R6, R6, 0xffff, RZ, 0xc0, !PT ;  /* 0x0000ffff06067812 */ /* 0x000fe400078ec0ff */
[----:B------:R-:W-:Y:S01]  /*7d80*/  SHF.R.U32.HI R11, RZ, 0x18, R11 ;  /* 0x00000018ff0b7819 */ /* 0x000fe2000001160b */
[----:B------:R-:W-:Y:S01]  /*7d90*/  @!P5 FADD.FTZ R199, -R199, -RZ ;  /* 0x800000ffc7c7d221 */ /* 0x000fe20000010100 */
[----:B------:R-:W-:Y:S01]  /*7da0*/  ISETP.LE.U32.AND P5, PT, R6, UR13, PT ;  /* 0x0000000d06007c0c */ /* 0x000fe2000bfa3070 */
[----:B------:R-:W-:Y:S01]  /*7db0*/  @!P4 FADD.FTZ R201, -R201, -RZ ;  /* 0x800000ffc9c9c221 */ /* 0x000fe20000010100 */
[----:B------:R-:W-:Y:S02]  /*7dc0*/  LOP3.LUT R6, R20, 0xff, RZ, 0xc0, !PT ;  /* 0x000000ff14067812 */ /* 0x000fe400078ec0ff */
[----:B------:R-:W-:Y:S02]  /*7dd0*/  ISETP.LE.U32.AND P6, PT, R11, UR13, PT ;  /* 0x0000000d0b007c0c */ /* 0x000fe4000bfc3070 */
[----:B------:R-:W-:Y:S01]  /*7de0*/  ISETP.LE.U32.AND P4, PT, R22, UR13, PT ;  /* 0x0000000d16007c0c */ /* 0x000fe2000bf83070 */
[----:B------:R-:W-:Y:S01]  /*7df0*/  @!P0 FADD.FTZ R208, -R208, -RZ ;  /* 0x800000ffd0d08221 */ /* 0x000fe20000010100 */
[----:B------:R-:W-:Y:S02]  /*7e00*/  ISETP.LE.U32.AND P0, PT, R6, UR13, PT ;  /* 0x0000000d06007c0c */ /* 0x000fe4000bf03070 */
[----:B------:R-:W-:Y:S02]  /*7e10*/  SHF.R.U32.HI R6, RZ, 0x8, R135 ;  /* 0x00000008ff067819 */ /* 0x000fe40000011687 */
[----:B------:R-:W-:Y:S01]  /*7e20*/  LOP3.LUT R7, R134, 0xff, RZ, 0xc0, !PT ;  /* 0x000000ff86077812 */ /* 0x000fe200078ec0ff */
[----:B------:R-:W-:Y:S01]  /*7e30*/  @!P5 FADD.FTZ R196, -R196, -RZ ;  /* 0x800000ffc4c4d221 */ /* 0x000fe20000010100 */
[----:B------:R-:W-:Y:S02]  /*7e40*/  LOP3.LUT R6, R6, 0xffff, RZ, 0xc0, !PT ;  /* 0x0000ffff06067812 */ /* 0x000fe400078ec0ff */
[----:B------:R-:W-:Y:S01]  /*7e50*/  LOP3.LUT R8, R10, 0xffff, RZ, 0xc0, !PT ;  /* 0x0000ffff0a087812 */ /* 0x000fe200078ec0ff */
[----:B------:R-:W-:Y:S01]  /*7e60*/  @!P6 FADD.FTZ R207, -R207, -RZ ;  /* 0x800000ffcfcfe221 */ /* 0x000fe20000010100 */
[----:B------:R-:W-:Y:S01]  /*7e70*/  ISETP.LE.U32.AND P6, PT, R7, UR13, PT ;  /* 0x0000000d07007c0c */ /* 0x000fe2000bfc3070 */
[----:B------:R-:W-:Y:S01]  /*7e80*/  @!P4 FADD.FTZ R202, -R202, -RZ ;  /* 0x800000ffcacac221 */ /* 0x000fe20000010100 */
[----:B------:R-:W-:Y:S01]  /*7e90*/  LOP3.LUT R7, R10, 0xff, RZ, 0xc0, !PT ;  /* 0x000000ff0a077812 */ /* 0x000fe200078ec0ff */
[----:B------:R-:W-:Y:S01]  /*7ea0*/  @!P0 FADD.FTZ R203, -R203, -RZ ;  /* 0x800000ffcbcb8221 */ /* 0x000fe20000010100 */
[----:B------:R-:W-:Y:S02]  /*7eb0*/  ISETP.LE.U32.AND P0, PT, R6, UR13, PT ;  /* 0x0000000d06007c0c */ /* 0x000fe4000bf03070 */
[----:B------:R-:W-:Y:S02]  /*7ec0*/  SHF.R.U32.HI R6, RZ, 0x18, R10 ;  /* 0x00000018ff067819 */ /* 0x000fe4000001160a */
[----:B------:R-:W-:Y:S02]  /*7ed0*/  SHF.R.U32.HI R8, RZ, 0x8, R8 ;  /* 0x00000008ff087819 */ /* 0x000fe40000011608 */
[----:B------:R-:W-:Y:S02]  /*7ee0*/  ISETP.LE.U32.AND P2, PT, R6, UR13, PT ;  /* 0x0000000d06007c0c */ /* 0x000fe4000bf43070 */
[----:B------:R-:W-:Y:S01]  /*7ef0*/  LOP3.LUT R6, R5, 0xff, RZ, 0xc0, !PT ;  /* 0x000000ff05067812 */ /* 0x000fe200078ec0ff */
[----:B------:R-:W-:Y:S01]  /*7f00*/  @!P6 FADD.FTZ R165, -R165, -RZ ;  /* 0x800000ffa5a5e221 */ /* 0x000fe20000010100 */
[----:B------:R-:W-:Y:S02]  /*7f10*/  ISETP.LE.U32.AND P4, PT, R7, UR13, PT ;  /* 0x0000000d07007c0c */ /* 0x000fe4000bf83070 */
[----:B------:R-:W-:Y:S01]  /*7f20*/  SHF.R.U32.HI R7, RZ, 0x10, R10 ;  /* 0x00000010ff077819 */ /* 0x000fe2000001160a */
[----:B------:R-:W-:Y:S01]  /*7f30*/  @!P0 FADD.FTZ R152, -R152, -RZ ;  /* 0x800000ff98988221 */ /* 0x000fe20000010100 */
[----:B------:R-:W-:Y:S02]  /*7f40*/  ISETP.LE.U32.AND P0, PT, R6, UR13, PT ;  /* 0x0000000d06007c0c */ /* 0x000fe4000bf03070 */
[----:B------:R-:W-:Y:S02]  /*7f50*/  LOP3.LUT R6, R8, 0xffff, RZ, 0xc0, !PT ;  /* 0x0000ffff08067812 */ /* 0x000fe400078ec0ff */
[----:B------:R-:W-:Y:S01]  /*7f60*/  LOP3.LUT R8, R5, 0xffff, RZ, 0xc0, !PT ;  /* 0x0000ffff05087812 */ /* 0x000fe200078ec0ff */
[----:B------:R-:W-:Y:S01]  /*7f70*/  @!P2 FADD.FTZ R159, -R159, -RZ ;  /* 0x800000ff9f9fa221 */ /* 0x000fe20000010100 */
[----:B------:R-:W-:Y:S02]  /*7f80*/  ISETP.LE.U32.AND P6, PT, R6, UR13, PT ;  /* 0x0000000d06007c0c */ /* 0x000fe4000bfc3070 */
[----:B------:R-:W-:Y:S01]  /*7f90*/  SHF.R.U32.HI R6, RZ, 0x8, R8 ;  /* 0x00000008ff067819 */ /* 0x000fe20000011608 */
[----:B------:R-:W-:Y:S01]  /*7fa0*/  @!P4 FADD.FTZ R151, -R151, -RZ ;  /* 0x800000ff9797c221 */ /* 0x000fe20000010100 */
[----:B------:R-:W-:Y:S02]  /*7fb0*/  LOP3.LUT R7, R7, 0xff, RZ, 0xc0, !PT ;  /* 0x000000ff07077812 */ /* 0x000fe400078ec0ff */
[----:B------:R-:W-:Y:S01]  /*7fc0*/  LOP3.LUT R6, R6, 0xffff, RZ, 0xc0, !PT ;  /* 0x0000ffff06067812 */ /* 0x000fe200078ec0ff */
[----:B------:R-:W-:Y:S01]  /*7fd0*/  @!P0 FADD.FTZ R169, -R169, -RZ ;  /* 0x800000ffa9a98221 */ /* 0x000fe20000010100 */
[----:B------:R-:W-:Y:S02]  /*7fe0*/  ISETP.LE.U32.AND P3, PT, R7, UR13, PT ;  /* 0x0000000d07007c0c */ /* 0x000fe4000bf63070 */
[----:B------:R-:W-:Y:S02]  /*7ff0*/  ISETP.LE.U32.AND P4, PT, R6, UR13, PT ;  /* 0x0000000d06007c0c */ /* 0x000fe4000bf83070 */
[--C-:B------:R-:W-:Y:S01]  /*8000*/  SHF.R.U32.HI R7, RZ, 0x10, R5.reuse ;  /* 0x00000010ff077819 */ /* 0x100fe20000011605 */
[----:B------:R-:W-:Y:S01]  /*8010*/  @!P6 FADD.FTZ R150, -R150, -RZ ;  /* 0x800000ff9696e221 */ /* 0x000fe20000010100 */
[----:B------:R-:W-:Y:S02]  /*8020*/  SHF.R.U32.HI R5, RZ, 0x18, R5 ;  /* 0x00000018ff057819 */ /* 0x000fe40000011605 */
[----:B------:R-:W-:Y:S02]  /*8030*/  SHF.R.U32.HI R4, RZ, 0x8, R21 ;  /* 0x00000008ff047819 */ /* 0x000fe40000011615 */
[----:B------:R-:W-:Y:S02]  /*8040*/  ISETP.LE.U32.AND P1, PT, R16, UR13, PT ;  /* 0x0000000d10007c0c */ /* 0x000fe4000bf23070 */
[----:B------:R-:W-:Y:S01]  /*8050*/  LOP3.LUT R6, R7, 0xff, RZ, 0xc0, !PT ;  /* 0x000000ff07067812 */ /* 0x000fe200078ec0ff */
[----:B------:R-:W-:Y:S01]  /*8060*/  @!P3 FADD.FTZ R160, -R160, -RZ ;  /* 0x800000ffa0a0b221 */ /* 0x000fe20000010100 */
[----:B------:R-:W-:Y:S01]  /*8070*/  SHF.R.U32.HI R7, RZ, 0x8, R18 ;  /* 0x00000008ff077819 */ /* 0x000fe20000011612 */
[----:B------:R-:W-:Y:S01]  /*8080*/  @!P4 FADD.FTZ R167, -R167, -RZ ;  /* 0x800000ffa7a7c221 */ /* 0x000fe20000010100 */
[----:B------:R-:W-:Y:S02]  /*8090*/  ISETP.LE.U32.AND P4, PT, R5, UR13, PT ;  /* 0x0000000d05007c0c */ /* 0x000fe4000bf83070 */
[----:B------:R-:W-:Y:S02]  /*80a0*/  LOP3.LUT R5, R4, 0xffff, RZ, 0xc0, !PT ;  /* 0x0000ffff04057812 */ /* 0x000fe400078ec0ff */
[----:B------:R-:W-:Y:S02]  /*80b0*/  F2FP.RELU.F16.F32.PACK_AB R4, R204, R195 ;  /* 0x000000c3cc04723e */ /* 0x000fe400000008ff */
[----:B------:R-:W-:Y:S01]  /*80c0*/  ISETP.LE.U32.AND P6, PT, R6, UR13, PT ;  /* 0x0000000d06007c0c */ /* 0x000fe2000bfc3070 */
[----:B------:R-:W-:Y:S01]  /*80d0*/  @!P1 FADD.FTZ R197, -R197, -RZ ;  /* 0x800000ffc5c59221 */ /* 0x000fe20000010100 */
[----:B------:R-:W-:Y:S01]  /*80e0*/  ISETP.LE.U32.AND P1, PT, R14, UR13, PT ;  /* 0x0000000d0e007c0c */ /* 0x000fe2000bf23070 */
[----:B------:R1:W-:Y:S01]  /*80f0*/  STS [R234+0x1c000], R4 ;  /* 0x01c00004ea007388 */ /* 0x0003e20000000800 */
[----:B------:R-:W-:Y:S02]  /*8100*/  LOP3.LUT R6, R7, 0xffff, RZ, 0xc0, !PT ;  /* 0x0000ffff07067812 */ /* 0x000fe400078ec0ff */
[----:B------:R-:W-:Y:S01]  /*8110*/  F2FP.RELU.F16.F32.PACK_AB R2, R175, R191 ;  /* 0x000000bfaf02723e */ /* 0x000fe200000008ff */
[----:B------:R-:W-:Y:S01]  /*8120*/  @!P4 FADD.FTZ R170, -R170, -RZ ;  /* 0x800000ffaaaac221 */ /* 0x000fe20000010100 */
[----:B------:R-:W-:Y:S02]  /*8130*/  ISETP.LE.U32.AND P2, PT, R6, UR13, PT ;  /* 0x0000000d06007c0c */ /* 0x000fe4000bf43070 */
[----:B------:R-:W-:Y:S02]  /*8140*/  LOP3.LUT R6, R23, 0xff, RZ, 0xc0, !PT ;  /* 0x000000ff17067812 */ /* 0x000fe400078ec0ff */
[----:B------:R-:W-:Y:S01]  /*8150*/  F2FP.RELU.F16.F32.PACK_AB R3, R207, R208 ;  /* 0x000000d0cf03723e */ /* 0x000fe200000008ff */
[----:B------:R-:W-:Y:S01]  /*8160*/  @!P6 FADD.FTZ R194, -R194, -RZ ;  /* 0x800000ffc2c2e221 */ /* 0x000fe20000010100 */
[----:B------:R-:W-:Y:S01]  /*8170*/  ISETP.LE.U32.AND P6, PT, R6, UR13, PT ;  /* 0x0000000d06007c0c */ /* 0x000fe2000bfc3070 */
[----:B------:R-:W-:Y:S01]  /*8180*/  @!P1 FADD.FTZ R149, -R149, -RZ ;  /* 0x800000ff95959221 */ /* 0x000fe20000010100 */
[----:B------:R-:W-:Y:S02]  /*8190*/  LOP3.LUT R6, R9, 0xff, RZ, 0xc0, !PT ;  /* 0x000000ff09067812 */ /* 0x000fe400078ec0ff */
[----:B------:R-:W-:Y:S02]  /*81a0*/  ISETP.LE.U32.AND P5, PT, R15, UR13, PT ;  /* 0x0000000d0f007c0c */ /* 0x000fe4000bfa3070 */
[----:B------:R-:W-:Y:S01]  /*81b0*/  ISETP.LE.U32.AND P1, PT, R6, UR13, PT ;  /* 0x0000000d06007c0c */ /* 0x000fe2000bf23070 */
[----:B------:R-:W-:Y:S01]  /*81c0*/  @!P2 FADD.FTZ R148, -R148, -RZ ;  /* 0x800000ff9494a221 */ /* 0x000fe20000010100 */
[----:B------:R-:W-:Y:S02]  /*81d0*/  F2FP.RELU.F16.F32.PACK_AB R6, R219, R220 ;  /* 0x000000dcdb06723e */ /* 0x000fe400000008ff */
[----:B------:R-:W-:Y:S02]  /*81e0*/  ISETP.LE.U32.AND P2, PT, R5, UR13, PT ;  /* 0x0000000d05007c0c */ /* 0x000fe4000bf43070 */
[----:B------:R-:W-:Y:S01]  /*81f0*/  F2FP.RELU.F16.F32.PACK_AB R5, R198, R200 ;  /* 0x000000c8c605723e */ /* 0x000fe200000008ff */
[----:B------:R2:W-:Y:S01]  /*8200*/  STS [R234+0x1c400], R6 ;  /* 0x01c40006ea007388 */ /* 0x0005e20000000800 */
[----:B-1----:R-:W-:Y:S01]  /*8210*/  F2FP.RELU.F16.F32.PACK_AB R4, R211, R213 ;  /* 0x000000d5d304723e */ /* 0x002fe200000008ff */
[----:B------:R-:W-:Y:S01]  /*8220*/  @!P6 FADD.FTZ R155, -R155, -RZ ;  /* 0x800000ff9b9be221 */ /* 0x000fe20000010100 */
[----:B------:R-:W-:Y:S01]  /*8230*/  F2FP.RELU.F16.F32.PACK_AB R0, R148, R149 ;  /* 0x000000959400723e */ /* 0x000fe200000008ff */
[----:B------:R1:W-:Y:S01]  /*8240*/  STS [R236+0x1c000], R5 ;  /* 0x01c00005ec007388 */ /* 0x0003e20000000800 */
[----:B------:R-:W-:Y:S01]  /*8250*/  ISETP.LE.U32.AND P0, PT, R19, UR13, PT ;  /* 0x0000000d13007c0c */ /* 0x000fe2000bf03070 */
[----:B------:R-:W-:Y:S01]  /*8260*/  @!P5 FADD.FTZ R153, -R153, -RZ ;  /* 0x800000ff9999d221 */ /* 0x000fe20000010100 */
[----:B------:R-:W-:Y:S01]  /*8270*/  ISETP.LE.U32.AND P3, PT, R13, UR13, PT ;  /* 0x0000000d0d007c0c */ /* 0x000fe2000bf63070 */
[----:B------:R3:W-:Y:S01]  /*8280*/  STS [R236+0x1c400], R4 ;  /* 0x01c40004ec007388 */ /* 0x0007e20000000800 */
[----:B------:R-:W-:Y:S01]  /*8290*/  @!P1 FADD.FTZ R168, -R168, -RZ ;  /* 0x800000ffa8a89221 */ /* 0x000fe20000010100 */
[----:B------:R-:W-:Y:S01]  /*82a0*/  @!P2 FADD.FTZ R158, -R158, -RZ ;  /* 0x800000ff9e9ea221 */ /* 0x000fe20000010100 */
[----:B------:R-:W-:Y:S02]  /*82b0*/  FSETP.GE.FTZ.AND P2, PT, R198, RZ, PT ;  /* 0x000000ffc600720b */ /* 0x000fe40003f56000 */
[----:B------:R-:W-:Y:S02]  /*82c0*/  FSETP.GE.FTZ.AND P1, PT, R174, RZ, PT ;  /* 0x000000ffae00720b */ /* 0x000fe40003f36000 */
[----:B------:R-:W-:Y:S03]  /*82d0*/  FSETP.GE.FTZ.AND P4, PT, R154, RZ, PT ;  /* 0x000000ff9a00720b */ /* 0x000fe60003f96000 */
[----:B------:R-:W-:Y:S01]  /*82e0*/  @!P0 FADD.FTZ R166, -R166, -RZ ;  /* 0x800000ffa6a68221 */ /* 0x000fe20000010100 */
[----:B------:R-:W-:Y:S01]  /*82f0*/  LEA R146, P0, R190, R144, 0x2 ;  /* 0x00000090be927211 */ /* 0x000fe200078010ff */
[----:B------:R-:W-:Y:S01]  /*8300*/  @!P3 FADD.FTZ R161, -R161, -RZ ;  /* 0x800000ffa1a1b221 */ /* 0x000fe20000010100 */
[----:B------:R-:W-:Y:S02]  /*8310*/  FSETP.GE.FTZ.AND P3, PT, R200, RZ, PT ;  /* 0x000000ffc800720b */ /* 0x000fe40003f76000 */
[----:B------:R-:W-:Y:S01]  /*8320*/  LEA.HI.X.SX32 R147, R190, R145, 0x2, P0 ;  /* 0x00000091be937211 */ /* 0x000fe200000f16ff */
[----:B------:R-:W-:Y:S01]  /*8330*/  IMAD.MOV.U32 R190, RZ, RZ, 0x20 ;  /* 0x00000020ffbe7424 */ /* 0x000fe200078e00ff */
[----:B--2---:R-:W-:Y:S02]  /*8340*/  F2FP.RELU.F16.F32.PACK_AB R6, R224, R223 ;  /* 0x000000dfe006723e */ /* 0x004fe400000008ff */
[----:B------:R-:W-:Y:S01]  /*8350*/  FSETP.GE.FTZ.AND P0, PT, R195, RZ, PT ;  /* 0x000000ffc300720b */ /* 0x000fe20003f16000 */
[----:B------:R-:W2:Y:S01]  /*8360*/  LDG.E R144, desc[UR16][R146.64] ;  /* 0x0000001092907981 */ /* 0x000ea2000c1e1900 */
[----:B-1----:R-:W-:Y:S03]  /*8370*/  F2FP.RELU.F16.F32.PACK_AB R5, R225, R226 ;  /* 0x000000e2e105723e */ /* 0x002fe600000008ff */
[----:B------:R1:W-:Y:S01]  /*8380*/  STS [R234+0x1e000], R6 ;  /* 0x01e00006ea007388 */ /* 0x0003e20000000800 */
[----:B---3--:R-:W-:Y:S05]  /*8390*/  F2FP.RELU.F16.F32.PACK_AB R4, R227, R228 ;  /* 0x000000e4e304723e */ /* 0x008fea00000008ff */
[----:B------:R3:W-:Y:S04]  /*83a0*/  STS [R234+0x1e400], R4 ;  /* 0x01e40004ea007388 */ /* 0x0007e80000000800 */
[----:B------:R4:W-:Y:S01]  /*83b0*/  STS [R236+0x1e400], R5 ;  /* 0x01e40005ec007388 */ /* 0x0009e20000000800 */
[----:B-1----:R-:W-:Y:S05]  /*83c0*/  F2FP.RELU.F16.F32.PACK_AB R6, R221, R222 ;  /* 0x000000dedd06723e */ /* 0x002fea00000008ff */
[----:B------:R1:W-:Y:S01]  /*83d0*/  STS [R236+0x1e000], R6 ;  /* 0x01e00006ec007388 */ /* 0x0003e20000000800 */
[----:B---3--:R-:W-:Y:S02]  /*83e0*/  F2FP.RELU.F16.F32.PACK_AB R4, R173, R174 ;  /* 0x000000aead04723e */ /* 0x008fe400000008ff */
[----:B----4-:R-:W-:Y:S03]  /*83f0*/  F2FP.RELU.F16.F32.PACK_AB R5, R206, R205 ;  /* 0x000000cdce05723e */ /* 0x010fe600000008ff */
[----:B------:R3:W-:Y:S04]  /*8400*/  STS [R240+0x1c000], R4 ;  /* 0x01c00004f0007388 */ /* 0x0007e80000000800 */
[----:B------:R4:W-:Y:S04]  /*8410*/  STS [R240+0x1c400], R5 ;  /* 0x01c40005f0007388 */ /* 0x0009e80000000800 */
[----:B------:R4:W-:Y:S01]  /*8420*/  STS [R239+0x1c400], R2 ;  /* 0x01c40002ef007388 */ /* 0x0009e20000000800 */
[----:B-1----:R-:W-:Y:S02]  /*8430*/  F2FP.RELU.F16.F32.PACK_AB R6, R171, R172 ;  /* 0x000000acab06723e */ /* 0x002fe400000008ff */
[----:B---3--:R-:W-:Y:S02]  /*8440*/  F2FP.RELU.F16.F32.PACK_AB R4, R162, R163 ;  /* 0x000000a3a204723e */ /* 0x008fe400000008ff */
[----:B----4-:R-:W-:Y:S03]  /*8450*/  F2FP.RELU.F16.F32.PACK_AB R5, R214, R212 ;  /* 0x000000d4d605723e */ /* 0x010fe600000008ff */
[----:B------:R1:W-:Y:S01]  /*8460*/  STS [R239+0x1c000], R4 ;  /* 0x01c00004ef007388 */ /* 0x0003e20000000800 */
[----:B------:R-:W-:Y:S03]  /*8470*/  F2FP.RELU.F16.F32.PACK_AB R2, R217, R218 ;  /* 0x000000dad902723e */ /* 0x000fe600000008ff */
[----:B------:R3:W-:Y:S04]  /*8480*/  STS [R240+0x1e000], R5 ;  /* 0x01e00005f0007388 */ /* 0x0007e80000000800 */
[----:B------:R4:W-:Y:S01]  /*8490*/  STS [R240+0x1e400], R2 ;  /* 0x01e40002f0007388 */ /* 0x0009e20000000800 */
[----:B-1----:R-:W-:Y:S02]  /*84a0*/  F2FP.RELU.F16.F32.PACK_AB R4, R215, R216 ;  /* 0x000000d8d704723e */ /* 0x002fe400000008ff */
[----:B---3--:R-:W-:Y:S03]  /*84b0*/  F2FP.RELU.F16.F32.PACK_AB R5, R209, R210 ;  /* 0x000000d2d105723e */ /* 0x008fe600000008ff */
[----:B------:R1:W-:Y:S01]  /*84c0*/  STS [R239+0x1e400], R4 ;  /* 0x01e40004ef007388 */ /* 0x0003e20000000800 */
[----:B----4-:R-:W-:Y:S03]  /*84d0*/  F2FP.RELU.F16.F32.PACK_AB R2, R156, R157 ;  /* 0x0000009d9c02723e */ /* 0x010fe600000008ff */
[----:B------:R3:W-:Y:S04]  /*84e0*/  STS [R239+0x1e000], R5 ;  /* 0x01e00005ef007388 */ /* 0x0007e80000000800 */
[----:B------:R4:W-:Y:S04]  /*84f0*/  STS [R231+0x1c000], R2 ;  /* 0x01c00002e7007388 */ /* 0x0009e80000000800 */
[----:B------:R-:W-:Y:S01]  /*8500*/  STS [R231+0x1c400], R6 ;  /* 0x01c40006e7007388 */ /* 0x000fe20000000800 */
[----:B-1----:R-:W-:Y:S02]  /*8510*/  F2FP.RELU.F16.F32.PACK_AB R4, R152, R154 ;  /* 0x0000009a9804723e */ /* 0x002fe400000008ff */
[----:B---3--:R-:W-:Y:S03]  /*8520*/  F2FP.RELU.F16.F32.PACK_AB R5, R199, R201 ;  /* 0x000000c9c705723e */ /* 0x008fe600000008ff */
[----:B------:R1:W-:Y:S01]  /*8530*/  STS [R235+0x1c000], R4 ;  /* 0x01c00004eb007388 */ /* 0x0003e20000000800 */
[----:B----4-:R-:W-:Y:S05]  /*8540*/  F2FP.RELU.F16.F32.PACK_AB R2, R164, R165 ;  /* 0x000000a5a402723e */ /* 0x010fea00000008ff */
[----:B------:R3:W-:Y:S04]  /*8550*/  STS [R235+0x1c400], R2 ;  /* 0x01c40002eb007388 */ /* 0x0007e80000000800 */
[----:B------:R4:W-:Y:S04]  /*8560*/  STS [R231+0x1e000], R5 ;  /* 0x01e00005e7007388 */ /* 0x0009e80000000800 */
[----:B------:R4:W-:Y:S01]  /*8570*/  STS [R231+0x1e400], R3 ;  /* 0x01e40003e7007388 */ /* 0x0009e20000000800 */
[----:B-1----:R-:W-:Y:S05]  /*8580*/  F2FP.RELU.F16.F32.PACK_AB R4, R202, R203 ;  /* 0x000000cbca04723e */ /* 0x002fea00000008ff */
[----:B------:R1:W-:Y:S01]  /*8590*/  STS [R235+0x1e400], R4 ;  /* 0x01e40004eb007388 */ /* 0x0003e20000000800 */
[----:B---3--:R-:W-:Y:S02]  /*85a0*/  F2FP.RELU.F16.F32.PACK_AB R2, R159, R160 ;  /* 0x000000a09f02723e */ /* 0x008fe400000008ff */
[----:B----4-:R-:W-:Y:S02]  /*85b0*/  F2FP.RELU.F16.F32.PACK_AB R5, R196, R197 ;  /* 0x000000c5c405723e */ /* 0x010fe400000008ff */
[----:B------:R-:W-:Y:S03]  /*85c0*/  F2FP.RELU.F16.F32.PACK_AB R3, R150, R151 ;  /* 0x000000979603723e */ /* 0x000fe600000008ff */
[----:B------:R3:W-:Y:S04]  /*85d0*/  STS [R235+0x1e000], R5 ;  /* 0x01e00005eb007388 */ /* 0x0007e80000000800 */
[----:B------:R4:W-:Y:S04]  /*85e0*/  STS [R238+0x1c000], R3 ;  /* 0x01c00003ee007388 */ /* 0x0009e80000000800 */
[----:B------:R4:W-:Y:S04]  /*85f0*/  STS [R238+0x1c400], R2 ;  /* 0x01c40002ee007388 */ /* 0x0009e80000000800 */
[----:B------:R4:W-:Y:S01]  /*8600*/  STS [R237+0x1c000], R0 ;  /* 0x01c00000ed007388 */ /* 0x0009e20000000800 */
[----:B-1----:R-:W-:Y:S02]  /*8610*/  F2FP.RELU.F16.F32.PACK_AB R4, R170, R194 ;  /* 0x000000c2aa04723e */ /* 0x002fe400000008ff */
[----:B---3--:R-:W-:Y:S02]  /*8620*/  F2FP.RELU.F16.F32.PACK_AB R5, R167, R169 ;  /* 0x000000a9a705723e */ /* 0x008fe400000008ff */
[----:B----4-:R-:W-:Y:S02]  /*8630*/  F2FP.RELU.F16.F32.PACK_AB R3, R153, R155 ;  /* 0x0000009b9903723e */ /* 0x010fe400000008ff */
[----:B------:R-:W-:Y:S03]  /*8640*/  F2FP.RELU.F16.F32.PACK_AB R2, R158, R161 ;  /* 0x000000a19e02723e */ /* 0x000fe600000008ff */
[----:B------:R-:W-:Y:S01]  /*8650*/  STS [R237+0x1c400], R3 ;  /* 0x01c40003ed007388 */ /* 0x000fe20000000800 */
[----:B------:R-:W-:Y:S03]  /*8660*/  F2FP.RELU.F16.F32.PACK_AB R0, R166, R168 ;  /* 0x000000a8a600723e */ /* 0x000fe600000008ff */
[----:B------:R-:W-:Y:S04]  /*8670*/  STS [R238+0x1e000], R5 ;  /* 0x01e00005ee007388 */ /* 0x000fe80000000800 */
[----:B------:R-:W-:Y:S04]  /*8680*/  STS [R238+0x1e400], R4 ;  /* 0x01e40004ee007388 */ /* 0x000fe80000000800 */
[----:B------:R1:W-:Y:S04]  /*8690*/  STS [R237+0x1e000], R2 ;  /* 0x01e00002ed007388 */ /* 0x0003e80000000800 */
[----:B------:R3:W-:Y:S04]  /*86a0*/  STS [R237+0x1e400], R0 ;  /* 0x01e40000ed007388 */ /* 0x0007e80000000800 */
[----:B------:R-:W-:Y:S08]  /*86b0*/  LDSM.16.M88.4 R64, [R186+UR4+0x8000] ;  /* 0x00800004ba40783b */ /* 0x000ff00008000200 */
[----:B------:R-:W4:Y:S08]  /*86c0*/  LDSM.16.M88.4 R16, [R181+UR4+0x10000] ;  /* 0x01000004b510783b */ /* 0x000f300008000200 */
[----:B------:R-:W4:Y:S01]  /*86d0*/  LDSM.16.M88.4 R60, [R186+UR4+0xa000] ;  /* 0x00a00004ba3c783b */ /* 0x000f220008000200 */
[----:B-1----:R-:W-:Y:S05]  /*86e0*/  IMAD.U32 R2, RZ, RZ, UR4 ;  /* 0x00000004ff027e24 */ /* 0x002fea000f8e00ff */
[----:B---3--:R-:W-:Y:S02]  /*86f0*/  IADD3 R0, R186, 0x8000, R2 ;  /* 0x00008000ba007810 */ /* 0x008fe40007ffe002 */
[----:B------:R-:W1:Y:S08]  /*8700*/  LDSM.16.M88.4 R32, [R181+UR4+0x10800] ;  /* 0x01080004b520783b */ /* 0x000e700008000200 */
[----:B------:R-:W3:Y:S08]  /*8710*/  LDSM.16.M88.4 R48, [R181+UR4+0x11000] ;  /* 0x01100004b530783b */ /* 0x000ef00008000200 */
[----:B------:R-:W2:Y:S01]  /*8720*/  LDSM.16.M88.4 R132, [R181+UR4+0x11800] ;  /* 0x01180004b584783b */ /* 0x000ea20008000200 */
[-C--:B----4-:R-:W-:Y:S07]  /*8730*/  HMMA.16816.F32 R4, R64, R16.reuse, RZ ;  /* 0x000000104004723c */ /* 0x090fee00000018ff */
[----:B------:R-:W-:Y:S01]  /*8740*/  LDSM.16.M88.4 R140, [R183+0x4000] ;  /* 0x00400000b78c783b */ /* 0x000fe20000000200 */
[C---:B------:R-:W-:Y:S07]  /*8750*/  HMMA.16816.F32 R8, R60.reuse, R16, RZ ;  /* 0x000000103c08723c */ /* 0x040fee00000018ff */
[----:B------:R4:W5:Y:S01]  /*8760*/  LDG.E R3, desc[UR16][R146.64+0x100] ;  /* 0x0001001092037981 */ /* 0x000962000c1e1900 */
[-C--:B------:R-:W-:Y:S06]  /*8770*/  HMMA.16816.F32 R12, R60, R18.reuse, RZ ;  /* 0x000000123c0c723c */ /* 0x080fec00000018ff */
[C---:B------:R-:W-:Y:S06]  /*8780*/  HMMA.16816.F32 R16, R64.reuse, R18, RZ ;  /* 0x000000124010723c */ /* 0x040fec00000018ff */
[-C--:B-1----:R-:W-:Y:S06]  /*8790*/  HMMA.16816.F32 R20, R64, R32.reuse, RZ ;  /* 0x000000204014723c */ /* 0x082fec00000018ff */
[C---:B------:R-:W-:Y:S06]  /*87a0*/  HMMA.16816.F32 R24, R60.reuse, R32, RZ ;  /* 0x000000203c18723c */ /* 0x040fec00000018ff */
[-C--:B------:R-:W-:Y:S06]  /*87b0*/  HMMA.16816.F32 R28, R60, R34.reuse, RZ ;  /* 0x000000223c1c723c */ /* 0x080fec00000018ff */
[C---:B------:R-:W-:Y:S06]  /*87c0*/  HMMA.16816.F32 R32, R64.reuse, R34, RZ ;  /* 0x000000224020723c */ /* 0x040fec00000018ff */
[-C--:B---3--:R-:W-:Y:S06]  /*87d0*/  HMMA.16816.F32 R36, R64, R48.reuse, RZ ;  /* 0x000000304024723c */ /* 0x088fec00000018ff */
[C---:B------:R-:W-:Y:S06]  /*87e0*/  HMMA.16816.F32 R40, R60.reuse, R48, RZ ;  /* 0x000000303c28723c */ /* 0x040fec00000018ff */
[-C--:B------:R-:W-:Y:S06]  /*87f0*/  HMMA.16816.F32 R44, R60, R50.reuse, RZ ;  /* 0x000000323c2c723c */ /* 0x080fec00000018ff */
[C---:B------:R-:W-:Y:S06]  /*8800*/  HMMA.16816.F32 R48, R64.reuse, R50, RZ ;  /* 0x000000324030723c */ /* 0x040fec00000018ff */
[-C--:B--2---:R-:W-:Y:S06]  /*8810*/  HMMA.16816.F32 R52, R64, R132.reuse, RZ ;  /* 0x000000844034723c */ /* 0x084fec00000018ff */
        /* <DEDUP_REMOVED lines=118> */
[C---:B------:R-:W-:Y:S01]  /*8f80*/  FADD.FTZ R20, -R144.reuse, R48 ;  /* 0x0000003090147221 */ /* 0x040fe20000010100 */
        /* <DEDUP_REMOVED lines=26> */
[----:B----4-:R-:W-:Y:S06]  /*9130*/  @!P0 BRA `(.L_x_1148) ;  /* 0x0000000400a08947 */ /* 0x010fec0003800000 */
[----:B------:R-:W-:Y:S01]  /*9140*/  ULOP3.LUT UR7, UR14, 0x1, URZ, 0xc0, !UPT ;  /* 0x000000010e077892 */ /* 0x000fe2000f8ec03f */
[----:B------:R-:W-:Y:S01]  /*9150*/  ISETP.GE.AND P4, PT, R232, UR28, PT ;  /* 0x0000001ce8007c0c */ /* 0x000fe2000bf86270 */
[----:B------:R-:W1:Y:S01]  /*9160*/  LDC R52, c[0x0][0x240] ;  /* 0x00009000ff347b82 */ /* 0x000e620000000800 */
[----:B------:R-:W-:Y:S01]  /*9170*/  PLOP3.LUT P2, PT, PT, PT, PT, 0x8, 0x0 ;  /* 0x000000000000781c */ /* 0x000fe20003f4e170 */
[----:B------:R-:W-:Y:S01]  /*9180*/  UISETP.NE.U32.AND UP0, UPT, UR7, 0x1, UPT ;  /* 0x000000010700788c */ /* 0x000fe2000bf05070 */
[----:B------:R-:W-:Y:S01]  /*9190*/  PLOP3.LUT P3, PT, PT, PT, PT, 0x8, 0x0 ;  /* 0x000000000000781c */ /* 0x000fe20003f6e170 */
[----:B------:R-:W-:Y:S04]  /*91a0*/  IMAD.MOV.U32 R17, RZ, RZ, R241 ;  /* 0x000000ffff117224 */ /* 0x000fe800078e00f1 */
[----:B------:R-:W-:Y:S02]  /*91b0*/  PLOP3.LUT P5, PT, PT, PT, UP0, 0x80, 0x0 ;  /* 0x000000000000781c */ /* 0x000fe40003faf008 */
[----:B------:R-:W-:Y:S02]  /*91c0*/  PLOP3.LUT P1, PT, PT, PT, UP0, 0x80, 0x0 ;  /* 0x000000000000781c */ /* 0x000fe40003f2f008 */
[----:B------:R-:W-:Y:S01]  /*91d0*/  @P4 PLOP3.LUT P2, PT, P5, PT, PT, 0x80, 0x0 ;  /* 0x000000000000481c */ /* 0x000fe20002f4f070 */
[C---:B------:R-:W-:Y:S01]  /*91e0*/  @P4 VIADD R16, R229.reuse, 0xffffc000 ;  /* 0xffffc000e5104836 */ /* 0x040fe20000000000 */
[----:B------:R-:W-:Y:S01]  /*91f0*/  @!P4 PLOP3.LUT P5, PT, P1, PT, PT, 0x80, 0x0 ;  /* 0x000000000000c81c */ /* 0x000fe20000faf070 */
[C---:B------:R-:W-:Y:S01]  /*9200*/  @!P4 VIADD R7, R230.reuse, 0xffffc000 ;  /* 0xffffc000e607c836 */ /* 0x040fe20000000000 */
[----:B------:R-:W2:Y:S01]  /*9210*/  @!P4 LDC R20, c[0x0][0x244] ;  /* 0x00009100ff14cb82 */ /* 0x000ea20000000800 */
[C---:B------:R-:W-:Y:S01]  /*9220*/  @P4 VIADD R5, R229.reuse, 0xffffc000 ;  /* 0xffffc000e5054836 */ /* 0x040fe20000000000 */
[----:B------:R-:W-:Y:S07]  /*9230*/  @!P4 PLOP3.LUT P3, PT, P5, PT, PT, 0x80, 0x0 ;  /* 0x000000000000c81c */ /* 0x000fee0002f6f070 */
[C---:B------:R-:W-:Y:S01]  /*9240*/  @P2 VIADD R16, R229.reuse, 0x4000 ;  /* 0x00004000e5102836 */ /* 0x040fe20000000000 */
[----:B------:R-:W-:Y:S02]  /*9250*/  PLOP3.LUT P2, PT, PT, PT, PT, 0x8, 0x0 ;  /* 0x000000000000781c */ /* 0x000fe40003f4e170 */
[----:B------:R-:W-:Y:S02]  /*9260*/  @P4 PLOP3.LUT P2, PT, P5, PT, PT, 0x80, 0x0 ;  /* 0x000000000000481c */ /* 0x000fe40002f4f070 */
[----:B------:R-:W-:Y:S01]  /*9270*/  @P4 STS [R16], RZ ;  /* 0x000000ff10004388 */ /* 0x000fe20000000800 */
[----:B------:R-:W-:Y:S03]  /*9280*/  @P3 VIADD R7, R230, 0x4000 ;  /* 0x00004000e6073836 */ /* 0x000fe60000000000 */
[----:B------:R-:W-:Y:S04]  /*9290*/  @P4 STS [R16+0x4], RZ ;  /* 0x000004ff10004388 */ /* 0x000fe80000000800 */
[----:B------:R-:W-:Y:S03]  /*92a0*/  @P4 STS [R16+0x8], RZ ;  /* 0x000008ff10004388 */ /* 0x000fe60000000800 */
[----:B------:R-:W-:Y:S01]  /*92b0*/  @P2 VIADD R5, R229, 0x4000 ;  /* 0x00004000e5052836 */ /* 0x000fe20000000000 */
[----:B------:R3:W-:Y:S01]  /*92c0*/  @P4 STS [R16+0xc], RZ ;  /* 0x00000cff10004388 */ /* 0x0007e20000000800 */
[----:B-1----:R-:W-:Y:S04]  /*92d0*/  IMAD.SHL.U32 R6, R52, 0x80, RZ ;  /* 0x0000008034067824 */ /* 0x002fe800078e00ff */
[----:B------:R-:W-:Y:S02]  /*92e0*/  IMAD.MOV R6, RZ, RZ, -R6 ;  /* 0x000000ffff067224 */ /* 0x000fe400078e0a06 */
[----:B---3--:R-:W-:Y:S05]  /*92f0*/  IMAD.MOV.U32 R16, RZ, RZ, R242 ;  /* 0x000000ffff107224 */ /* 0x008fea00078e00f2 */
[C---:B------:R-:W-:Y:S04]  /*9300*/  LEA R16, P1, R6.reuse, R16, 0x1 ;  /* 0x0000001006107211 */ /* 0x040fe800078208ff */
[----:B------:R-:W-:Y:S05]  /*9310*/  LEA.HI.X.SX32 R17, R6, R17, 0x1, P1 ;  /* 0x0000001106117211 */ /* 0x000fea00008f0eff */
[----:B------:R-:W-:Y:S01]  /*9320*/  @!PT LDS RZ, [RZ] ;  /* 0x00000000fffff984 */ /* 0x000fe20000000800 */
[----:B------:R-:W-:Y:S01]  /*9330*/  @!PT LDS RZ, [RZ] ;  /* 0x00000000fffff984 */ /* 0x000fe20000000800 */
[----:B------:R-:W-:Y:S01]  /*9340*/  @!PT LDS RZ, [RZ] ;  /* 0x00000000fffff984 */ /* 0x000fe20000000800 */
[----:B------:R1:W-:Y:S04]  /*9350*/  @!P4 LDGSTS.E.BYPASS.LTC128B.128 [R7], desc[UR16][R16.64] ;  /* 0x000000001007cfae */ /* 0x0003e8000b901d50 */
[----:B------:R-:W-:Y:S04]  /*9360*/  @P4 STS [R5+0x1000], RZ ;  /* 0x001000ff05004388 */ /* 0x000fe80000000800 */
[----:B------:R-:W-:Y:S04]  /*9370*/  @P4 STS [R5+0x1004], RZ ;  /* 0x001004ff05004388 */ /* 0x000fe80000000800 */
[----:B------:R-:W-:Y:S04]  /*9380*/  @P4 STS [R5+0x1008], RZ ;  /* 0x001008ff05004388 */ /* 0x000fe80000000800 */
[----:B------:R3:W-:Y:S01]  /*9390*/  @P4 STS [R5+0x100c], RZ ;  /* 0x00100cff05004388 */ /* 0x0007e20000000800 */
[----:B-1----:R-:W-:Y:S02]  /*93a0*/  @!P4 SHF.R.S32.HI R7, RZ, 0x1f, R6 ;  /* 0x0000001fff07c819 */ /* 0x002fe40000011406 */
[C---:B------:R-:W-:Y:S04]  /*93b0*/  @!P4 LEA R5, P1, R52.reuse, R6, 0x5 ;  /* 0x000000063405c211 */ /* 0x040fe800078228ff */
[----:B--2---:R-:W-:Y:S02]  /*93c0*/  @!P4 LEA.HI.X R7, R52, R7, R20, 0x5, P1 ;  /* 0x000000073407c211 */ /* 0x004fe400008f2c14 */
[C---:B------:R-:W-:Y:S04]  /*93d0*/  @!P4 LEA R20, P1, R5.reuse, R242, 0x1 ;  /* 0x000000f20514c211 */ /* 0x040fe800078208ff */
[----:B------:R-:W-:Y:S01]  /*93e0*/  @!P4 LEA.HI.X R21, R5, R241, R7, 0x1, P1 ;  /* 0x000000f10515c211 */ /* 0x000fe200008f0c07 */
[C---:B------:R-:W-:Y:S01]  /*93f0*/  @!P4 VIADD R5, R230.reuse, 0xffffc000 ;  /* 0xffffc000e605c836 */ /* 0x040fe20000000000 */
[----:B------:R-:W-:Y:S02]  /*9400*/  PLOP3.LUT P1, PT, PT, PT, PT, 0x8, 0x0 ;  /* 0x000000000000781c */ /* 0x000fe40003f2e170 */
[----:B------:R-:W-:Y:S02]  /*9410*/  @!P4 PLOP3.LUT P1, PT, P5, PT, PT, 0x80, 0x0 ;  /* 0x000000000000c81c */ /* 0x000fe40002f2f070 */
[----:B------:R-:W-:Y:S11]  /*9420*/  @!P4 SHF.R.S32.HI R7, RZ, 0x1f, R6 ;  /* 0x0000001fff07c819 */ /* 0x000ff60000011406 */
[----:B---3--:R-:W-:Y:S01]  /*9430*/  @P1 VIADD R5, R230, 0x4000 ;  /* 0x00004000e6051836 */ /* 0x008fe20000000000 */
[----:B------:R-:W-:Y:S02]  /*9440*/  PLOP3.LUT P1, PT, PT, PT, PT, 0x8, 0x0 ;  /* 0x000000000000781c */ /* 0x000fe40003f2e170 */
[----:B------:R-:W-:Y:S02]  /*9450*/  @P4 PLOP3.LUT P1, PT, P5, PT, PT, 0x80, 0x0 ;  /* 0x000000000000481c */ /* 0x000fe40002f2f070 */
[----:B------:R-:W-:Y:S01]  /*9460*/  @!PT LDS RZ, [RZ] ;  /* 0x00000000fffff984 */ /* 0x000fe20000000800 */
[----:B------:R-:W-:Y:S01]  /*9470*/  @!PT LDS RZ, [RZ] ;  /* 0x00000000fffff984 */ /* 0x000fe20000000800 */
[----:B------:R-:W-:Y:S01]  /*9480*/  @!PT LDS RZ, [RZ] ;  /* 0x00000000fffff984 */ /* 0x000fe20000000800 */
[----:B------:R1:W-:Y:S01]  /*9490*/  @!P4 LDGSTS.E.BYPASS.LTC128B.128 [R5+0x1000], desc[UR16][R20.64] ;  /* 0x010000001405cfae */ /* 0x0003e2000b901d50 */
[C---:B------:R-:W-:Y:S01]  /*94a0*/  @P4 VIADD R5, R229.reuse, 0xffffc000 ;  /* 0xffffc000e5054836 */ /* 0x040fe20000000000 */
[----:B-1----:R-:W1:Y:S09]  /*94b0*/  @!P4 LDC R20, c[0x0][0x244] ;  /* 0x00009100ff14cb82 */ /* 0x002e720000000800 */
[----:B------:R-:W-:Y:S05]  /*94c0*/  @P1 VIADD R5, R229, 0x4000 ;  /* 0x00004000e5051836 */ /* 0x000fea0000000000 */
[----:B------:R-:W-:Y:S04]  /*94d0*/  @P4 STS [R5+0x2000], RZ ;  /* 0x002000ff05004388 */ /* 0x000fe80000000800 */
[----:B------:R-:W-:Y:S04]  /*94e0*/  @P4 STS [R5+0x2004], RZ ;  /* 0x002004ff05004388 */ /* 0x000fe80000000800 */
[----:B------:R-:W-:Y:S04]  /*94f0*/  @P4 STS [R5+0x2008], RZ ;  /* 0x002008ff05004388 */ /* 0x000fe80000000800 */
[----:B------:R2:W-:Y:S01]  /*9500*/  @P4 STS [R5+0x200c], RZ ;  /* 0x00200cff05004388 */ /* 0x0005e20000000800 */
[C---:B------:R-:W-:Y:S04]  /*9510*/  @!P4 LEA R5, P1, R52.reuse, R6, 0x6 ;  /* 0x000000063405c211 */ /* 0x040fe800078230ff */
[----:B-1----:R-:W-:Y:S02]  /*9520*/  @!P4 LEA.HI.X R7, R52, R7, R20, 0x6, P1 ;  /* 0x000000073407c211 */ /* 0x002fe400008f3414 */
[CC--:B------:R-:W-:Y:S04]  /*9530*/  @!P4 LEA R20, P1, R5.reuse, R242.reuse, 0x1 ;  /* 0x000000f20514c211 */ /* 0x0c0fe800078208ff */
[-C--:B------:R-:W-:Y:S01]  /*9540*/  @!P4 LEA.HI.X R21, R5, R241.reuse, R7, 0x1, P1 ;  /* 0x000000f10515c211 */ /* 0x080fe200008f0c07 */
[----:B------:R-:W-:Y:S01]  /*9550*/  @!P4 VIADD R5, R230, 0xffffc000 ;  /* 0xffffc000e605c836 */ /* 0x000fe20000000000 */
[----:B------:R-:W-:Y:S02]  /*9560*/  PLOP3.LUT P1, PT, PT, PT, PT, 0x8, 0x0 ;  /* 0x000000000000781c */ /* 0x000fe40003f2e170 */
[----:B------:R-:W-:Y:S02]  /*9570*/  @!P4 PLOP3.LUT P1, PT, P5, PT, PT, 0x80, 0x0 ;  /* 0x000000000000c81c */ /* 0x000fe40002f2f070 */
[--C-:B------:R-:W-:Y:S03]  /*9580*/  @!P4 SHF.R.S32.HI R7, RZ, 0x1f, R6.reuse ;  /* 0x0000001fff07c819 */ /* 0x100fe60000011406 */
[----:B------:R-:W-:Y:S08]  /*9590*/  @!P4 IMAD.WIDE.U32 R6, R52, 0x60, R6 ;  /* 0x000000603406c825 */ /* 0x000ff000078e0006 */
[----:B--2---:R-:W-:Y:S01]  /*95a0*/  @P1 VIADD R5, R230, 0x4000 ;  /* 0x00004000e6051836 */ /* 0x004fe20000000000 */
[----:B------:R-:W-:Y:S02]  /*95b0*/  PLOP3.LUT P1, PT, PT, PT, PT, 0x8, 0x0 ;  /* 0x000000000000781c */ /* 0x000fe40003f2e170 */
[----:B------:R-:W-:Y:S02]  /*95c0*/  @P4 PLOP3.LUT P1, PT, P5, PT, PT, 0x80, 0x0 ;  /* 0x000000000000481c */ /* 0x000fe40002f2f070 */
[----:B------:R-:W-:Y:S01]  /*95d0*/  @!PT LDS RZ, [RZ] ;  /* 0x00000000fffff984 */ /* 0x000fe20000000800 */
[----:B------:R-:W-:Y:S01]  /*95e0*/  @!PT LDS RZ, [RZ] ;  /* 0x00000000fffff984 */ /* 0x000fe20000000800 */
[----:B------:R-:W-:Y:S01]  /*95f0*/  @!PT LDS RZ, [RZ] ;  /* 0x00000000fffff984 */ /* 0x000fe20000000800 */
[----:B------:R1:W-:Y:S02]  /*9600*/  @!P4 LDGSTS.E.BYPASS.LTC128B.128 [R5+0x2000], desc[UR16][R20.64] ;  /* 0x020000001405cfae */ /* 0x0003e4000b901d50 */
[----:B-1----:R-:W1:Y:S01]  /*9610*/  @!P4 LDC R21, c[0x0][0x244] ;  /* 0x00009100ff15cb82 */ /* 0x002e620000000800 */
[C---:B------:R-:W-:Y:S01]  /*9620*/  @P4 VIADD R5, R229.reuse, 0xffffc000 ;  /* 0xffffc000e5054836 */ /* 0x040fe20000000000 */
[C---:B------:R-:W-:Y:S07]  /*9630*/  @!P4 LEA R20, P2, R6.reuse, R242, 0x1 ;  /* 0x000000f20614c211 */ /* 0x040fee00078408ff */
[----:B------:R-:W-:Y:S01]  /*9640*/  @P1 VIADD R5, R229, 0x4000 ;  /* 0x00004000e5051836 */ /* 0x000fe20000000000 */
[----:B------:R-:W-:Y:S01]  /*9650*/  PLOP3.LUT P1, PT, PT, PT, PT, 0x8, 0x0 ;  /* 0x000000000000781c */ /* 0x000fe20003f2e170 */
[----:B------:R-:W-:Y:S01]  /*9660*/  IMAD.MOV.U32 R242, RZ, RZ, R16 ;  /* 0x000000fffff27224 */ /* 0x000fe200078e0010 */
[----:B------:R-:W-:Y:S02]  /*9670*/  @!P4 PLOP3.LUT P1, PT, P5, PT, PT, 0x80, 0x0 ;  /* 0x000000000000c81c */ /* 0x000fe40002f2f070 */
[----:B------:R-:W-:Y:S04]  /*9680*/  @P4 STS [R5+0x3000], RZ ;  /* 0x003000ff05004388 */ /* 0x000fe80000000800 */
[----:B------:R-:W-:Y:S04]  /*9690*/  @P4 STS [R5+0x3004], RZ ;  /* 0x003004ff05004388 */ /* 0x000fe80000000800 */
[----:B------:R-:W-:Y:S04]  /*96a0*/  @P4 STS [R5+0x3008], RZ ;  /* 0x003008ff05004388 */ /* 0x000fe80000000800 */
[----:B------:R2:W-:Y:S01]  /*96b0*/  @P4 STS [R5+0x300c], RZ ;  /* 0x00300cff05004388 */ /* 0x0005e20000000800 */
[----:B-1----:R-:W-:Y:S04]  /*96c0*/  @!P4 IMAD R21, R21, 0x60, RZ ;  /* 0x000000601515c824 */ /* 0x002fe800078e02ff */
[----:B------:R-:W-:Y:S05]  /*96d0*/  @!P4 IMAD.IADD R7, R7, 0x1, R21 ;  /* 0x000000010707c824 */ /* 0x000fea00078e0215 */
[----:B------:R-:W-:Y:S01]  /*96e0*/  @!P4 LEA.HI.X R21, R6, R241, R7, 0x1, P2 ;  /* 0x000000f10615c211 */ /* 0x000fe200010f0c07 */
[----:B------:R-:W-:Y:S02]  /*96f0*/  IMAD.MOV.U32 R241, RZ, RZ, R17 ;  /* 0x000000fffff17224 */ /* 0x000fe400078e0011 */
[C---:B------:R-:W-:Y:S02]  /*9700*/  @!P4 VIADD R5, R230.reuse, 0xffffc000 ;  /* 0xffffc000e605c836 */ /* 0x040fe40000000000 */
[----:B--2---:R-:W-:Y:S05]  /*9710*/  @P1 VIADD R5, R230, 0x4000 ;  /* 0x00004000e6051836 */ /* 0x004fea0000000000 */
        /* <DEDUP_REMOVED lines=9> */
[----:B------:R-:W-:Y:S07]  /*97b0*/  IMAD.IADD R230, R230, 0x1, R5 ;  /* 0x00000001e6e67824 */ /* 0x000fee00078e0205 */
.L_x_1148:
[----:B------:R-:W-:Y:S01]  /*97c0*/  FMUL.FTZ R5, R220, R33 ;  /* 0x00000021dc057220 */ /* 0x000fe20000410000 */
[----:B------:R-:W-:Y:S01]  /*97d0*/  FMUL.FTZ R6, R219, R32 ;  /* 0x00000020db067220 */ /* 0x000fe20000410000 */
[C---:B------:R-:W-:Y:S01]  /*97e0*/  FADD.FTZ R22, -R4.reuse, R22 ;  /* 0x0000001604167221 */ /* 0x040fe20000010100 */
[C---:B------:R-:W-:Y:S01]  /*97f0*/  FADD.FTZ R19, -R4.reuse, R19 ;  /* 0x0000001304137221 */ /* 0x040fe20000010100 */
[----:B------:R-:W-:Y:S01]  /*9800*/  FSETP.GE.FTZ.AND P1, PT, R205, RZ, PT ;  /* 0x000000ffcd00720b */ /* 0x000fe20003f36000 */
[C---:B------:R-:W-:Y:S01]  /*9810*/  FADD.FTZ R18, -R4.reuse, R18 ;  /* 0x0000001204127221 */ /* 0x040fe20000010100 */
[----:B------:R-:W-:Y:S01]  /*9820*/  FSETP.GE.FTZ.AND P2, PT, R211, RZ, PT ;  /* 0x000000ffd300720b */ /* 0x000fe20003f56000 */
[C---:B------:R-:W-:Y:S01]  /*9830*/  FADD.FTZ R7, -R4.reuse, R23 ;  /* 0x0000001704077221 */ /* 0x040fe20000010100 */
        /* <DEDUP_REMOVED lines=105> */
[----:B------:R-:W2:Y:S01]  /*9ed0*/  S2R R145, SR_TID.X ;  /* 0x0000000000917919 */ /* 0x000ea20000002100 */
        /* <DEDUP_REMOVED lines=14> */
[----:B------:R-:W1:Y:S01]  /*9fc0*/  S2R R146, SR_TID.X ;  /* 0x0000000000927919 */ /* 0x000e620000002100 */
[----:B------:R-:W-:Y:S01]  /*9fd0*/  FSETP.GE.FTZ.AND P4, PT, R169, RZ, PT ;  /* 0x000000ffa900720b */ /* 0x000fe20003f96000 */
[----:B------:R-:W-:Y:S01]  /*9fe0*/  UIMAD UR7, UR31, UR29, URZ ;  /* 0x0000001d1f0772a4 */ /* 0x000fe2000f8e023f */
[----:B------:R-:W-:Y:S02]  /*9ff0*/  FSETP.GE.FTZ.AND P3, PT, R167, RZ, PT ;  /* 0x000000ffa700720b */ /* 0x000fe40003f76000 */
[----:B------:R-:W-:Y:S01]  /*a000*/  FSETP.GE.FTZ.AND P2, PT, R161, RZ, PT ;  /* 0x000000ffa100720b */ /* 0x000fe20003f56000 */
[----:B------:R-:W-:Y:S01]  /*a010*/  ULEA UR8, -UR7, URZ, 0x7 ;  /* 0x0000003f07087291 */ /* 0x000fe2000f8e393f */
        /* <DEDUP_REMOVED lines=50> */
[----:B------:R-:W-:Y:S01]  /*a340*/  FSETP.GE.FTZ.AND P2, PT, R203, RZ, PT ;  /* 0x000000ffcb00720b */ /* 0x000fe20003f56000 */
[----:B------:R-:W-:Y:S01]  /*a350*/  STS [R236+0x16000], R20 ;  /* 0x01600014ec007388 */ /* 0x000fe20000000800 */
[----:B------:R-:W-:Y:S01]  /*a360*/  FSEL R27, R27, R0, P1 ;  /* 0x000000001b1b7208 */ /* 0x000fe20000800000 */
[----:B------:R-:W-:Y:S01]  /*a370*/  FMUL.FTZ R42, R208, R42 ;  /* 0x0000002ad02a7220 */ /* 0x000fe20000410000 */
[----:B------:R-:W-:Y:S01]  /*a380*/  FSETP.GE.FTZ.AND P1, PT, R215, RZ, PT ;  /* 0x000000ffd700720b */ /* 0x000fe20003f36000 */
[----:B------:R-:W-:Y:S01]  /*a390*/  STS [R236+0x16400], R8 ;  /* 0x01640008ec007388 */ /* 0x000fe20000000800 */
[-C--:B------:R-:W-:Y:S01]  /*a3a0*/  FSEL R5, R5, R0.reuse, P2 ;  /* 0x0000000005057208 */ /* 0x080fe20001000000 */
        /* <DEDUP_REMOVED lines=11> */
[----:B------:R-:W-:Y:S01]  /*a460*/  FSEL R4, R4, R0, P3 ;  /* 0x0000000004047208 */ /* 0x000fe20001800000 */
[----:B------:R-:W-:Y:S01]  /*a470*/  FMUL.FTZ R11, R194, R5 ;  /* 0x00000005c20b7220 */ /* 0x000fe20000410000 */
[----:B------:R-:W-:Y:S01]  /*a480*/  F2FP.F16.F32.PACK_AB R7, R7, R26 ;  /* 0x0000001a0707723e */ /* 0x000fe200000000ff */
[----:B------:R-:W-:Y:S01]  /*a490*/  STS [R239+0x14400], R32 ;  /* 0x01440020ef007388 */ /* 0x000fe20000000800 */
[----:B------:R-:W-:Y:S01]  /*a4a0*/  FSEL R43, R43, R0, P1 ;  /* 0x000000002b2b7208 */ /* 0x000fe20000800000 */
[----:B------:R-:W-:Y:S01]  /*a4b0*/  FMUL.FTZ R5, R170, R4 ;  /* 0x00000004aa057220 */ /* 0x000fe20000410000 */
[----:B------:R-:W-:Y:S01]  /*a4c0*/  FSETP.GE.FTZ.AND P1, PT, R166, RZ, PT ;  /* 0x000000ffa600720b */ /* 0x000fe20003f36000 */
[----:B------:R-:W-:Y:S01]  /*a4d0*/  STS [R240+0x16000], R19 ;  /* 0x01600013f0007388 */ /* 0x000fe20000000800 */
[----:B------:R-:W-:Y:S01]  /*a4e0*/  F2FP.F16.F32.PACK_AB R4, R31, R30 ;  /* 0x0000001e1f04723e */ /* 0x000fe200000000ff */
[----:B------:R-:W-:Y:S01]  /*a4f0*/  FMUL.FTZ R43, R207, R43 ;  /* 0x0000002bcf2b7220 */ /* 0x000fe20000410000 */
[----:B------:R-:W-:Y:S01]  /*a500*/  FSETP.GE.FTZ.AND P5, PT, R202, RZ, PT ;  /* 0x000000ffca00720b */ /* 0x000fe20003fb6000 */
[----:B------:R-:W-:Y:S01]  /*a510*/  STS [R240+0x16400], R7 ;  /* 0x01640007f0007388 */ /* 0x000fe20000000800 */
[----:B------:R-:W-:Y:S02]  /*a520*/  FSETP.GE.FTZ.AND P2, PT, R168, RZ, PT ;  /* 0x000000ffa800720b */ /* 0x000fe40003f56000 */
[-C--:B------:R-:W-:Y:S01]  /*a530*/  FSEL R6, R6, R0.reuse, P5 ;  /* 0x0000000006067208 */ /* 0x080fe20002800000 */
[----:B------:R-:W-:Y:S01]  /*a540*/  STS [R239+0x16000], R16 ;  /* 0x01600010ef007388 */ /* 0x000fe20000000800 */
[----:B------:R-:W-:Y:S02]  /*a550*/  FSEL R3, R3, R0, P2 ;  /* 0x0000000003037208 */ /* 0x000fe40001000000 */
[----:B------:R-:W-:Y:S01]  /*a560*/  F2FP.F16.F32.PACK_AB R64, R144, R64 ;  /* 0x000000409040723e */ /* 0x000fe200000000ff */
[----:B------:R-:W-:Y:S01]  /*a570*/  STS [R239+0x16400], R4 ;  /* 0x01640004ef007388 */ /* 0x000fe20000000800 */
[----:B------:R-:W-:Y:S01]  /*a580*/  FMUL.FTZ R14, R202, R6 ;  /* 0x00000006ca0e7220 */ /* 0x000fe20000410000 */
[----:B------:R-:W-:Y:S01]  /*a590*/  FMUL.FTZ R10, R168, R3 ;  /* 0x00000003a80a7220 */ /* 0x000fe20000410000 */
[----:B------:R-:W-:Y:S01]  /*a5a0*/  @P1 FADD.FTZ R0, -R0, R63 ;  /* 0x0000003f00001221 */ /* 0x000fe20000010100 */
[----:B------:R-:W-:Y:S01]  /*a5b0*/  STS [R231+0x14000], R48 ;  /* 0x01400030e7007388 */ /* 0x000fe20000000800 */
[----:B------:R-:W-:Y:S02]  /*a5c0*/  F2FP.F16.F32.PACK_AB R3, R43, R42 ;  /* 0x0000002a2b03723e */ /* 0x000fe400000000ff */
[----:B------:R-:W-:Y:S01]  /*a5d0*/  FMUL.FTZ R6, R166, R0 ;  /* 0x00000000a6067220 */ /* 0x000fe20000410000 */
[----:B------:R-:W-:Y:S01]  /*a5e0*/  STS [R231+0x14400], R23 ;  /* 0x01440017e7007388 */ /* 0x000fe20000000800 */
[----:B------:R-:W-:Y:S02]  /*a5f0*/  F2FP.F16.F32.PACK_AB R0, R14, R15 ;  /* 0x0000000f0e00723e */ /* 0x000fe400000000ff */
[----:B------:R-:W-:Y:S01]  /*a600*/  F2FP.F16.F32.PACK_AB R5, R5, R11 ;  /* 0x0000000b0505723e */ /* 0x000fe200000000ff */
[----:B------:R-:W-:Y:S01]  /*a610*/  STS [R235+0x14000], R37 ;  /* 0x01400025eb007388 */ /* 0x000fe20000000800 */
[----:B------:R-:W-:Y:S02]  /*a620*/  F2FP.F16.F32.PACK_AB R6, R6, R10 ;  /* 0x0000000a0606723e */ /* 0x000fe400000000ff */
[----:B--2---:R-:W-:Y:S01]  /*a630*/  SHF.R.S32.HI R145, RZ, 0x1f, R145 ;  /* 0x0000001fff917819 */ /* 0x004fe20000011491 */
[----:B------:R-:W-:Y:S03]  /*a640*/  STS [R235+0x14400], R22 ;  /* 0x01440016eb007388 */ /* 0x000fe60000000800 */
[----:B-1----:R-:W-:Y:S01]  /*a650*/  LEA.HI R145, R145, R146, RZ, 0x3 ;  /* 0x0000009291917211 */ /* 0x002fe200078f18ff */
[----:B------:R-:W-:Y:S03]  /*a660*/  STS [R231+0x16000], R13 ;  /* 0x0160000de7007388 */ /* 0x000fe60000000800 */
[----:B------:R-:W-:Y:S01]  /*a670*/  SHF.R.S32.HI R145, RZ, 0x3, R145 ;  /* 0x00000003ff917819 */ /* 0x000fe20000011491 */
[----:B------:R1:W-:Y:S04]  /*a680*/  STS [R231+0x16400], R3 ;  /* 0x01640003e7007388 */ /* 0x0003e80000000800 */
[----:B------:R-:W-:Y:S04]  /*a690*/  STS [R235+0x16000], R12 ;  /* 0x0160000ceb007388 */ /* 0x000fe80000000800 */
[----:B------:R2:W-:Y:S04]  /*a6a0*/  STS [R235+0x16400], R0 ;  /* 0x01640000eb007388 */ /* 0x0005e80000000800 */
[----:B------:R-:W-:Y:S04]  /*a6b0*/  STS [R238+0x14000], R36 ;  /* 0x01400024ee007388 */ /* 0x000fe80000000800 */
[----:B------:R-:W-:Y:S04]  /*a6c0*/  STS [R238+0x14400], R54 ;  /* 0x01440036ee007388 */ /* 0x000fe80000000800 */
[----:B------:R-:W-:Y:S04]  /*a6d0*/  STS [R237+0x14000], R64 ;  /* 0x01400040ed007388 */ /* 0x000fe80000000800 */
[----:B------:R-:W-:Y:S01]  /*a6e0*/  STS [R237+0x14400], R21 ;  /* 0x01440015ed007388 */ /* 0x000fe20000000800 */
[----:B-1----:R-:W-:Y:S03]  /*a6f0*/  IMAD.SHL.U32 R3, R187, 0x2, RZ ;  /* 0x00000002bb037824 */ /* 0x002fe600078e00ff */
[----:B------:R-:W-:Y:S02]  /*a700*/  STS [R238+0x16000], R17 ;  /* 0x01600011ee007388 */ /* 0x000fe40000000800 */
[----:B------:R-:W-:Y:S02]  /*a710*/  IADD3 R2, R3, 0x8000, R2 ;  /* 0x0000800003027810 */ /* 0x000fe40007ffe002 */
[----:B------:R-:W-:Y:S03]  /*a720*/  STS [R238+0x16400], R5 ;  /* 0x01640005ee007388 */ /* 0x000fe60000000800 */
[----:B--2---:R-:W-:Y:S01]  /*a730*/  IMAD.IADD R0, R2, 0x1, R178 ;  /* 0x0000000102007824 */ /* 0x004fe200078e02b2 */
        /* <DEDUP_REMOVED lines=78> */
[C---:B------:R-:W-:Y:S01]  /*ac20*/  HMMA.16816.F32 R88, R28.reuse, R16, R88 ;  /* 0x000000101c58723c */ /* 0x040fe20000001858 */
[----:B------:R-:W4:Y:S05]  /*ac30*/  S2R R16, SR_TID.X ;  /* 0x0000000000107919 */ /* 0x000f2a0000002100 */
[-C--:B------:R-:W-:Y:S01]  /*ac40*/  HMMA.16816.F32 R92, R28, R18.reuse, R92 ;  /* 0x000000121c5c723c */ /* 0x080fe2000000185c */
[----:B------:R-:W3:Y:S05]  /*ac50*/  LDSM.16.MT88.4 R28, [R176+0x23800] ;  /* 0x02380000b01c783b */ /* 0x000eea0000004200 */
[----:B------:R-:W-:Y:S01]  /*ac60*/  HMMA.16816.F32 R96, R8, R18, R96 ;  /* 0x000000120860723c */ /* 0x000fe20000001860 */
[----:B------:R4:W3:Y:S01]  /*ac70*/  LDSM.16.MT88.4 R8, [R0+0x3800] ;  /* 0x003800000008783b */ /* 0x0008e20000004200 */
[----:B------:R-:W-:Y:S04]  /*ac80*/  BAR.SYNC.DEFER_BLOCKING 0x0 ;  /* 0x0000000000007b1d */ /* 0x000fe80000010000 */
[-C--:B-1----:R-:W-:Y:S06]  /*ac90*/  HMMA.16816.F32 R68, R20, R32.reuse, R68 ;  /* 0x000000201444723c */ /* 0x082fec0000001844 */
[C---:B--2---:R-:W-:Y:S06]  /*aca0*/  HMMA.16816.F32 R72, R36.reuse, R32, R72 ;  /* 0x000000202448723c */ /* 0x044fec0000001848 */
[-C--:B------:R-:W-:Y:S06]  /*acb0*/  HMMA.16816.F32 R76, R36, R34.reuse, R76 ;  /* 0x00000022244c723c */ /* 0x080fec000000184c */
[C---:B------:R-:W-:Y:S05]  /*acc0*/  HMMA.16816.F32 R80, R20.reuse, R34, R80 ;  /* 0x000000221450723c */ /* 0x040fea0000001850 */
[----:B----4-:R-:W-:Y:S01]  /*acd0*/  IMAD.SHL.U32 R0, R145, 0x40, RZ ;  /* 0x0000004091007824 */ /* 0x010fe200078e00ff */
[-C--:B------:R-:W-:Y:S05]  /*ace0*/  HMMA.16816.F32 R84, R20, R4.reuse, R84 ;  /* 0x000000041454723c */ /* 0x080fea0000001854 */
[----:B------:R-:W-:Y:S01]  /*acf0*/  LOP3.LUT R0, R0, 0x1c0, RZ, 0xc0, !PT ;  /* 0x000001c000007812 */ /* 0x000fe200078ec0ff */
[C---:B------:R-:W-:Y:S06]  /*ad00*/  HMMA.16816.F32 R88, R36.reuse, R4, R88 ;  /* 0x000000042458723c */ /* 0x040fec0000001858 */
[-C--:B------:R-:W-:Y:S05]  /*ad10*/  HMMA.16816.F32 R92, R36, R6.reuse, R92 ;  /* 0x00000006245c723c */ /* 0x080fea000000185c */
[----:B------:R-:W-:Y:S01]  /*ad20*/  SHF.R.S32.HI R5, RZ, 0x1f, R16 ;  /* 0x0000001fff057819 */ /* 0x000fe20000011410 */
[----:B------:R-:W-:Y:S05]  /*ad30*/  HMMA.16816.F32 R96, R20, R6, R96 ;  /* 0x000000061460723c */ /* 0x000fea0000001860 */
[----:B------:R-:W-:Y:S01]  /*ad40*/  LEA.HI R5, R5, R16, RZ, 0x6 ;  /* 0x0000001005057211 */ /* 0x000fe200078f30ff */
[-C--:B---3--:R-:W-:Y:S05]  /*ad50*/  HMMA.16816.F32 R68, R12, R24.reuse, R68 ;  /* 0x000000180c44723c */ /* 0x088fea0000001844 */
[----:B------:R-:W-:Y:S01]  /*ad60*/  LOP3.LUT R6, R0, 0x38, R232, 0xf8, !PT ;  /* 0x0000003800067812 */ /* 0x000fe200078ef8e8 */
[C---:B------:R-:W-:Y:S05]  /*ad70*/  HMMA.16816.F32 R72, R28.reuse, R24, R72 ;  /* 0x000000181c48723c */ /* 0x040fea0000001848 */
[----:B------:R-:W-:Y:S01]  /*ad80*/  SHF.R.U32.HI R4, RZ, 0x3, R0 ;  /* 0x00000003ff047819 */ /* 0x000fe20000011600 */
[-C--:B------:R-:W-:Y:S01]  /*ad90*/  HMMA.16816.F32 R76, R28, R26.reuse, R76 ;  /* 0x0000001a1c4c723c */ /* 0x080fe2000000184c */
[----:B------:R-:W-:Y:S04]  /*ada0*/  IMAD.U32 R0, RZ, RZ, UR8 ;  /* 0x00000008ff007e24 */ /* 0x000fe8000f8e00ff */
[----:B------:R-:W-:Y:S01]  /*adb0*/  IMAD.SHL.U32 R5, R5, 0x8, RZ ;  /* 0x0000000805057824 */ /* 0x000fe200078e00ff */
[C---:B------:R-:W-:Y:S05]  /*adc0*/  HMMA.16816.F32 R80, R12.reuse, R26, R80 ;  /* 0x0000001a0c50723c */ /* 0x040fea0000001850 */
[----:B------:R-:W-:Y:S01]  /*add0*/  LOP3.LUT R4, R6, R4, RZ, 0x3c, !PT ;  /* 0x0000000406047212 */ /* 0x000fe200078e3cff */
[-C--:B------:R-:W-:Y:S05]  /*ade0*/  HMMA.16816.F32 R84, R12, R8.reuse, R84 ;  /* 0x000000080c54723c */ /* 0x080fea0000001854 */
[----:B------:R-:W-:Y:S01]  /*adf0*/  LEA R192, P1, R0, R192, 0x2 ;  /* 0x000000c000c07211 */ /* 0x000fe200078210ff */
[C---:B------:R-:W-:Y:S05]  /*ae00*/  HMMA.16816.F32 R88, R28.reuse, R8, R88 ;  /* 0x000000081c58723c */ /* 0x040fea0000001858 */
[----:B------:R-:W-:Y:S01]  /*ae10*/  LOP3.LUT R4, R4, 0xfffffe00, R5, 0xf8, !PT ;  /* 0xfffffe0004047812 */ /* 0x000fe200078ef805 */
[-C--:B------:R-:W-:Y:S05]  /*ae20*/  HMMA.16816.F32 R92, R28, R10.reuse, R92 ;  /* 0x0000000a1c5c723c */ /* 0x080fea000000185c */
[----:B------:R-:W-:Y:S01]  /*ae30*/  LEA.HI.X.SX32 R193, R0, R193, 0x2, P1 ;  /* 0x000000c100c17211 */ /* 0x000fe200008f16ff */
[----:B------:R-:W-:Y:S05]  /*ae40*/  HMMA.16816.F32 R96, R12, R10, R96 ;  /* 0x0000000a0c60723c */ /* 0x000fea0000001860 */
[----:B------:R-:W-:Y:S01]  /*ae50*/  LEA R142, R4, UR4, 0x1 ;  /* 0x00000004048e7c11 */ /* 0x000fe2000f8e08ff */
[----:B------:R-:W-:Y:S07]  /*ae60*/  @!UPT UIADD3 URZ, URZ, URZ, URZ ;  /* 0x0000003f3f3ff290 */ /* 0x000fee000fffe03f */
        /* <DEDUP_REMOVED lines=47> */
.L_x_1149:
        /* <DEDUP_REMOVED lines=15> */
[----:B------:R-:W4:Y:S01]  /*b250*/  LDL R149, [R1+0x5c] ;  /* 0x00005c0001957983 */ /* 0x000f220000100800 */
[----:B------:R-:W-:Y:S02]  /*b260*/  UIMAD UR10, UR7, 0x28, URZ ;  /* 0x00000028070a78a4 */ /* 0x000fe4000f8e023f */
[----:B------:R-:W-:Y:S01]  /*b270*/  UISETP.GT.AND UP2, UPT, UR14, UR27, UPT ;  /* 0x0000001b0e00728c */ /* 0x000fe2000bf44270 */
[----:B------:R-:W-:Y:S04]  /*b280*/  LDSM.16.MT88.4 R44, [R2+0x4800] ;  /* 0x00480000022c783b */ /* 0x000fe80000004200 */
[----:B------:R-:W5:Y:S04]  /*b290*/  LDL R143, [R1+0x64] ;  /* 0x00006400018f7983 */ /* 0x000f680000100800 */
[----:B------:R-:W3:Y:S04]  /*b2a0*/  LDSM.16.M88.4 R40, [R140+0x14000] ;  /* 0x014000008c28783b */ /* 0x000ee80000000200 */
[----:B------:R-:W5:Y:S04]  /*b2b0*/  LDL R144, [R1+0x60] ;  /* 0x0000600001907983 */ /* 0x000f680000100800 */
[----:B------:R-:W3:Y:S04]  /*b2c0*/  LDSM.16.M88.4 R48, [R140+0x16000] ;  /* 0x016000008c30783b */ /* 0x000ee80000000200 */
[----:B------:R-:W5:Y:S01]  /*b2d0*/  LDL R146, [R1+0x6c] ;  /* 0x00006c0001927983 */ /* 0x000f620000100800 */
[-C--:B--2---:R-:W-:Y:S03]  /*b2e0*/  HMMA.16816.F32 R4, R32, R16.reuse, RZ ;  /* 0x000000102004723c */ /* 0x084fe600000018ff */
[----:B------:R-:W2:Y:S04]  /*b2f0*/  LDSM.16.MT88.4 R52, [R3+0x800] ;  /* 0x000800000334783b */ /* 0x000ea80000004200 */
[----:B------:R-:W5:Y:S01]  /*b300*/  LDL R147, [R1+0x68] ;  /* 0x0000680001937983 */ /* 0x000f620000100800 */
[C---:B-1----:R-:W-:Y:S03]  /*b310*/  HMMA.16816.F32 R8, R28.reuse, R16, RZ ;  /* 0x000000101c08723c */ /* 0x042fe600000018ff */
[----:B------:R-:W-:Y:S03]  /*b320*/  LDSM.16.MT88.4 R60, [R2+0x5000] ;  /* 0x00500000023c783b */ /* 0x000fe60000004200 */
[-C--:B------:R-:W-:Y:S01]  /*b330*/  HMMA.16816.F32 R12, R28, R18.reuse, RZ ;  /* 0x000000121c0c723c */ /* 0x080fe200000018ff */
[----:B------:R-:W1:Y:S04]  /*b340*/  LDSM.16.M88.4 R56, [R0+0x14000] ;  /* 0x014000000038783b */ /* 0x000e680000000200 */
[----:B------:R-:W1:Y:S01]  /*b350*/  LDSM.16.M88.4 R64, [R0+0x16000] ;  /* 0x016000000040783b */ /* 0x000e620000000200 */
[C---:B------:R-:W-:Y:S03]  /*b360*/  HMMA.16816.F32 R16, R32.reuse, R18, RZ ;  /* 0x000000122010723c */ /* 0x040fe600000018ff */
[----:B------:R-:W1:Y:S03]  /*b370*/  LDSM.16.MT88.4 R132, [R3+0x1000] ;  /* 0x001000000384783b */ /* 0x000e660000004200 */
[-C--:B---3--:R-:W-:Y:S01]  /*b380*/  HMMA.16816.F32 R20, R32, R36.reuse, RZ ;  /* 0x000000242014723c */ /* 0x088fe200000018ff */
[----:B------:R-:W-:Y:S05]  /*b390*/  LDSM.16.M88.4 R136, [R141+0x16000] ;  /* 0x016000008d88783b */ /* 0x000fea0000000200 */
        /* <DEDUP_REMOVED lines=14> */
[----:B------:R-:W-:Y:S04]  /*b480*/  LDSM.16.M88.4 R40, [R185+UR4+0x18000] ;  /* 0x01800004b928783b */ /* 0x000fe80008000200 */
[----:B------:R-:W2:Y:S01]  /*b490*/  LDSM.16.MT88.4 R52, [R2+0x6000] ;  /* 0x006000000234783b */ /* 0x000ea20000004200 */
[-C--:B-1----:R-:W-:Y:S06]  /*b4a0*/  HMMA.16816.F32 R4, R56, R60.reuse, R4 ;  /* 0x0000003c3804723c */ /* 0x082fec0000001804 */
[C---:B------:R-:W-:Y:S06]  /*b4b0*/  HMMA.16816.F32 R8, R64.reuse, R60, R8 ;  /* 0x0000003c4008723c */ /* 0x040fec0000001808 */
[-C--:B------:R-:W-:Y:S06]  /*b4c0*/  HMMA.16816.F32 R12, R64, R62.reuse, R12 ;  /* 0x0000003e400c723c */ /* 0x080fec000000180c */
[C---:B------:R-:W-:Y:S01]  /*b4d0*/  HMMA.16816.F32 R16, R56.reuse, R62, R16 ;  /* 0x0000003e3810723c */ /* 0x040fe20000001810 */
[----:B------:R-:W1:Y:S05]  /*b4e0*/  LDSM.16.M88.4 R60, [R185+UR4+0x1a000] ;  /* 0x01a00004b93c783b */ /* 0x000e6a0008000200 */
[-C--:B------:R-:W-:Y:S06]  /*b4f0*/  HMMA.16816.F32 R20, R56, R132.reuse, R20 ;  /* 0x000000843814723c */ /* 0x080fec0000001814 */
[C---:B------:R-:W-:Y:S06]  /*b500*/  HMMA.16816.F32 R24, R64.reuse, R132, R24 ;  /* 0x000000844018723c */ /* 0x040fec0000001818 */
[-C--:B------:R-:W-:Y:S01]  /*b510*/  HMMA.16816.F32 R28, R64, R134.reuse, R28 ;  /* 0x00000086401c723c */ /* 0x080fe2000000181c */
[----:B------:R-:W1:Y:S05]  /*b520*/  LDSM.16.MT88.4 R64, [R3+0x2000] ;  /* 0x002000000340783b */ /* 0x000e6a0000004200 */
[----:B------:R-:W-:Y:S01]  /*b530*/  HMMA.16816.F32 R32, R56, R134, R32 ;  /* 0x000000863820723c */ /* 0x000fe20000001820 */
[----:B------:R-:W-:Y:S04]  /*b540*/  LDSM.16.MT88.4 R56, [R2+0x6800] ;  /* 0x006800000238783b */ /* 0x000fe80000004200 */
[----:B------:R-:W-:Y:S01]  /*b550*/  LDSM.16.M88.4 R132, [R140+0x1a000] ;  /* 0x01a000008c84783b */ /* 0x000fe20000000200 */
[-C--:B---3--:R-:W-:Y:S06]  /*b560*/  HMMA.16816.F32 R4, R36, R44.reuse, R4 ;  /* 0x0000002c2404723c */ /* 0x088fec0000001804 */
[C---:B------:R-:W-:Y:S06]  /*b570*/  HMMA.16816.F32 R8, R136.reuse, R44, R8 ;  /* 0x0000002c8808723c */ /* 0x040fec0000001808 */
[-C--:B------:R-:W-:Y:S06]  /*b580*/  HMMA.16816.F32 R12, R136, R46.reuse, R12 ;  /* 0x0000002e880c723c */ /* 0x080fec000000180c */
[C---:B------:R-:W-:Y:S01]  /*b590*/  HMMA.16816.F32 R16, R36.reuse, R46, R16 ;  /* 0x0000002e2410723c */ /* 0x040fe20000001810 */
[----:B------:R-:W3:Y:S05]  /*b5a0*/  LDSM.16.M88.4 R44, [R140+0x18000] ;  /* 0x018000008c2c783b */ /* 0x000eea0000000200 */
[-C--:B--2---:R-:W-:Y:S06]  /*b5b0*/  HMMA.16816.F32 R20, R36, R48.reuse, R20 ;  /* 0x000000302414723c */ /* 0x084fec0000001814 */
[C---:B------:R-:W-:Y:S06]  /*b5c0*/  HMMA.16816.F32 R24, R136.reuse, R48, R24 ;  /* 0x000000308818723c */ /* 0x040fec0000001818 */
[-C--:B------:R-:W-:Y:S01]  /*b5d0*/  HMMA.16816.F32 R28, R136, R50.reuse, R28 ;  /* 0x00000032881c723c */ /* 0x080fe2000000181c */
[----:B------:R-:W2:Y:S05]  /*b5e0*/  LDSM.16.MT88.4 R136, [R3+0x2800] ;  /* 0x002800000388783b */ /* 0x000eaa0000004200 */
[----:B------:R-:W-:Y:S01]  /*b5f0*/  HMMA.16816.F32 R32, R36, R50, R32 ;  /* 0x000000322420723c */ /* 0x000fe20000001820 */
[----:B------:R-:W-:Y:S04]  /*b600*/  LDSM.16.MT88.4 R48, [R2+0x7000] ;  /* 0x007000000230783b */ /* 0x000fe80000004200 */
[----:B------:R-:W4:Y:S01]  /*b610*/  LDSM.16.M88.4 R36, [R0+0x18000] ;  /* 0x018000000024783b */ /* 0x000f220000000200 */
[-C--:B------:R-:W-:Y:S06]  /*b620*/  HMMA.16816.F32 R4, R40, R52.reuse, R4 ;  /* 0x000000342804723c */ /* 0x080fec0000001804 */
[C---:B-1----:R-:W-:Y:S06]  /*b630*/  HMMA.16816.F32 R8, R60.reuse, R52, R8 ;  /* 0x000000343c08723c */ /* 0x042fec0000001808 */
[-C--:B------:R-:W-:Y:S06]  /*b640*/  HMMA.16816.F32 R12, R60, R54.reuse, R12 ;  /* 0x000000363c0c723c */ /* 0x080fec000000180c */
[C---:B------:R-:W-:Y:S01]  /*b650*/  HMMA.16816.F32 R16, R40.reuse, R54, R16 ;  /* 0x000000362810723c */ /* 0x040fe20000001810 */
[----:B------:R1:W4:Y:S05]  /*b660*/  LDSM.16.M88.4 R52, [R0+0x1a000] ;  /* 0x01a000000034783b */ /* 0x00032a0000000200 */
[-C--:B------:R-:W-:Y:S06]  /*b670*/  HMMA.16816.F32 R20, R40, R64.reuse, R20 ;  /* 0x000000402814723c */ /* 0x080fec0000001814 */
[C---:B------:R-:W-:Y:S06]  /*b680*/  HMMA.16816.F32 R24, R60.reuse, R64, R24 ;  /* 0x000000403c18723c */ /* 0x040fec0000001818 */
[-C--:B------:R-:W-:Y:S01]  /*b690*/  HMMA.16816.F32 R28, R60, R66.reuse, R28 ;  /* 0x000000423c1c723c */ /* 0x080fe2000000181c */
[----:B------:R-:W5:Y:S05]  /*b6a0*/  LDSM.16.MT88.4 R60, [R3+0x3000] ;  /* 0x00300000033c783b */ /* 0x000f6a0000004200 */
[----:B------:R-:W-:Y:S01]  /*b6b0*/  HMMA.16816.F32 R32, R40, R66, R32 ;  /* 0x000000422820723c */ /* 0x000fe20000001820 */
[----:B------:R-:W-:Y:S01]  /*b6c0*/  LDSM.16.M88.4 R40, [R141+0x18000] ;  /* 0x018000008d28783b */ /* 0x000fe20000000200 */
[----:B-1----:R-:W-:Y:S03]  /*b6d0*/  IMAD.U32 R0, RZ, RZ, UR8 ;  /* 0x00000008ff007e24 */ /* 0x002fe6000f8e00ff */
[----:B------:R-:W-:Y:S01]  /*b6e0*/  LDSM.16.M88.4 R64, [R141+0x1a000] ;  /* 0x01a000008d40783b */ /* 0x000fe20000000200 */
[-C--:B---3--:R-:W-:Y:S06]  /*b6f0*/  HMMA.16816.F32 R4, R44, R56.reuse, R4 ;  /* 0x000000382c04723c */ /* 0x088fec0000001804 */
[C---:B------:R-:W-:Y:S06]  /*b700*/  HMMA.16816.F32 R8, R132.reuse, R56, R8 ;  /* 0x000000388408723c */ /* 0x040fec0000001808 */
[-C--:B------:R-:W-:Y:S06]  /*b710*/  HMMA.16816.F32 R12, R132, R58.reuse, R12 ;  /* 0x0000003a840c723c */ /* 0x080fec000000180c */
[C---:B------:R-:W-:Y:S01]  /*b720*/  HMMA.16816.F32 R16, R44.reuse, R58, R16 ;  /* 0x0000003a2c10723c */ /* 0x040fe20000001810 */
[----:B------:R4:W1:Y:S05]  /*b730*/  LDSM.16.MT88.4 R56, [R2+0x7800] ;  /* 0x007800000238783b */ /* 0x00086a0000004200 */
[-C--:B--2---:R-:W-:Y:S06]  /*b740*/  HMMA.16816.F32 R20, R44, R136.reuse, R20 ;  /* 0x000000882c14723c */ /* 0x084fec0000001814 */
[C---:B------:R-:W-:Y:S06]  /*b750*/  HMMA.16816.F32 R24, R132.reuse, R136, R24 ;  /* 0x000000888418723c */ /* 0x040fec0000001818 */
[-C--:B------:R-:W-:Y:S01]  /*b760*/  HMMA.16816.F32 R28, R132, R138.reuse, R28 ;  /* 0x0000008a841c723c */ /* 0x080fe2000000181c */
[----:B------:R2:W3:Y:S05]  /*b770*/  LDSM.16.MT88.4 R132, [R3+0x3800] ;  /* 0x003800000384783b */ /* 0x0004ea0000004200 */
[----:B------:R-:W-:Y:S05]  /*b780*/  HMMA.16816.F32 R32, R44, R138, R32 ;  /* 0x0000008a2c20723c */ /* 0x000fea0000001820 */
[----:B----4-:R-:W-:Y:S01]  /*b790*/  @P0 VIADD R2, R149, 0xffffff80 ;  /* 0xffffff8095020836 */ /* 0x010fe20000000000 */
[-C--:B------:R-:W-:Y:S06]  /*b7a0*/  HMMA.16816.F32 R4, R36, R48.reuse, R4 ;  /* 0x000000302404723c */ /* 0x080fec0000001804 */
[C---:B------:R-:W-:Y:S06]  /*b7b0*/  HMMA.16816.F32 R8, R52.reuse, R48, R8 ;  /* 0x000000303408723c */ /* 0x040fec0000001808 */
[-C--:B------:R-:W-:Y:S05]  /*b7c0*/  HMMA.16816.F32 R12, R52, R50.reuse, R12 ;  /* 0x00000032340c723c */ /* 0x080fea000000180c */
[----:B--2---:R-:W-:Y:S01]  /*b7d0*/  @P0 IMAD.WIDE R2, R2, R148, UR22 ;  /* 0x0000001602020e25 */ /* 0x004fe2000f8e0294 */
[C---:B------:R-:W-:Y:S04]  /*b7e0*/  HMMA.16816.F32 R16, R36.reuse, R50, R16 ;  /* 0x000000322410723c */ /* 0x040fe80000001810 */
[----:B-----5:R-:W2:Y:S02]  /*b7f0*/  @P0 LDG.E R143, desc[UR16][R2.64+0x120] ;  /* 0x00012010028f0981 */ /* 0x020ea4000c1e1900 */
[-C--:B------:R-:W-:Y:S02]  /*b800*/  HMMA.16816.F32 R20, R36, R60.reuse, R20 ;  /* 0x0000003c2414723c */ /* 0x080fe40000001814 */
[----:B------:R-:W4:Y:S04]  /*b810*/  @P0 LDG.E R144, desc[UR16][R2.64+0x100] ;  /* 0x0001001002900981 */ /* 0x000f28000c1e1900 */
[C---:B------:R-:W-:Y:S01]  /*b820*/  HMMA.16816.F32 R24, R52.reuse, R60, R24 ;  /* 0x0000003c3418723c */ /* 0x040fe20000001818 */
[----:B------:R-:W5:Y:S04]  /*b830*/  @P0 LDG.E R146, desc[UR16][R2.64+0x20] ;  /* 0x0000201002920981 */ /* 0x000f68000c1e1900 */
[----:B------:R3:W5:Y:S01]  /*b840*/  @P0 LDG.E R147, desc[UR16][R2.64] ;  /* 0x0000001002930981 */ /* 0x000762000c1e1900 */
[-C--:B------:R-:W-:Y:S06]  /*b850*/  HMMA.16816.F32 R28, R52, R62.reuse, R28 ;  /* 0x0000003e341c723c */ /* 0x080fec000000181c */
[----:B------:R-:W-:Y:S06]  /*b860*/  HMMA.16816.F32 R32, R36, R62, R32 ;  /* 0x0000003e2420723c */ /* 0x000fec0000001820 */
[-C--:B-1----:R-:W-:Y:S01]  /*b870*/  HMMA.16816.F32 R4, R40, R56.reuse, R4 ;  /* 0x000000382804723c */ /* 0x082fe20000001804 */
[----:B------:R-:W-:Y:S05]  /*b880*/  IMAD.U32 R37, RZ, RZ, UR18 ;  /* 0x00000012ff257e24 */ /* 0x000fea000f8e00ff */
[C---:B------:R-:W-:Y:S06]  /*b890*/  HMMA.16816.F32 R8, R64.reuse, R56, R8 ;  /* 0x000000384008723c */ /* 0x040fec0000001808 */
[-C--:B------:R-:W-:Y:S05]  /*b8a0*/  HMMA.16816.F32 R12, R64, R58.reuse, R12 ;  /* 0x0000003a400c723c */ /* 0x080fea000000180c */
[CC--:B---3--:R-:W-:Y:S01]  /*b8b0*/  LEA R2, P1, R0.reuse, R192.reuse, 0x2 ;  /* 0x000000c000027211 */ /* 0x0c8fe200078210ff */
[C---:B------:R-:W-:Y:S05]  /*b8c0*/  HMMA.16816.F32 R16, R40.reuse, R58, R16 ;  /* 0x0000003a2810723c */ /* 0x040fea0000001810 */
[-C--:B------:R-:W-:Y:S01]  /*b8d0*/  LEA.HI.X.SX32 R3, R0, R193.reuse, 0x2, P1 ;  /* 0x000000c100037211 */ /* 0x080fe200008f16ff */
[-C--:B------:R-:W-:Y:S01]  /*b8e0*/  HMMA.16816.F32 R20, R40, R132.reuse, R20 ;  /* 0x000000842814723c */ /* 0x080fe20000001814 */
[----:B------:R-:W-:Y:S01]  /*b8f0*/  REDG.E.ADD.F32.FTZ.RN.STRONG.GPU desc[UR16][R192.64], R4 ;  /* 0x00000004c00079a6 */ /* 0x000fe2000c10f390 */
[----:B------:R-:W-:Y:S01]  /*b900*/  IMAD.U32 R0, RZ, RZ, UR9 ;  /* 0x00000009ff007e24 */ /* 0x000fe2000f8e00ff */
[----:B------:R-:W-:Y:S02]  /*b910*/  UIMAD UR9, UR7, 0x30, URZ ;  /* 0x00000030070978a4 */ /* 0x000fe4000f8e023f */
[----:B------:R1:W-:Y:S01]  /*b920*/  REDG.E.ADD.F32.FTZ.RN.STRONG.GPU desc[UR16][R2.64], R5 ;  /* 0x00000005020079a6 */ /* 0x0003e2000c10f390 */
[C---:B------:R-:W-:Y:S05]  /*b930*/  HMMA.16816.F32 R24, R64.reuse, R132, R24 ;  /* 0x000000844018723c */ /* 0x040fea0000001818 */
[CC--:B------:R-:W-:Y:S01]  /*b940*/  LEA R38, P1, R0.reuse, R192.reuse, 0x2 ;  /* 0x000000c000267211 */ /* 0x0c0fe200078210ff */
[-C--:B------:R-:W-:Y:S05]  /*b950*/  HMMA.16816.F32 R28, R64, R134.reuse, R28 ;  /* 0x00000086401c723c */ /* 0x080fea000000181c */
[-C--:B------:R-:W-:Y:S01]  /*b960*/  LEA.HI.X.SX32 R39, R0, R193.reuse, 0x2, P1 ;  /* 0x000000c100277211 */ /* 0x080fe200008f16ff */
[----:B------:R-:W-:Y:S01]  /*b970*/  HMMA.16816.F32 R32, R40, R134, R32 ;  /* 0x000000862820723c */ /* 0x000fe20000001820 */
[----:B------:R-:W-:Y:S01]  /*b980*/  IMAD.U32 R0, RZ, RZ, UR9 ;  /* 0x00000009ff007e24 */ /* 0x000fe2000f8e00ff */
[----:B------:R-:W-:Y:S05]  /*b990*/  UIMAD UR9, UR7, 0x48, URZ ;  /* 0x00000048070978a4 */ /* 0x000fea000f8e023f */
[----:B------:R-:W-:Y:S01]  /*b9a0*/  IMAD.U32 R40, RZ, RZ, UR11 ;  /* 0x0000000bff287e24 */ /* 0x000fe2000f8e00ff */
[----:B------:R-:W-:Y:S03]  /*b9b0*/  UIMAD UR11, UR7, 0x38, URZ ;  /* 0x00000038070b78a4 */ /* 0x000fe6000f8e023f */
[----:B-1----:R-:W-:Y:S01]  /*b9c0*/  IMAD.U32 R5, RZ, RZ, UR10 ;  /* 0x0000000aff057e24 */ /* 0x002fe2000f8e00ff */
[----:B------:R-:W-:Y:S04]  /*b9d0*/  USHF.L.U32 UR10, UR7, 0x6, URZ ;  /* 0x00000006070a7899 */ /* 0x000fe8000800063f */
[CC--:B------:R-:W-:Y:S04]  /*b9e0*/  LEA R4, P1, R5.reuse, R192.reuse, 0x2 ;  /* 0x000000c005047211 */ /* 0x0c0fe800078210ff */
[-C--:B------:R-:W-:Y:S01]  /*b9f0*/  LEA.HI.X.SX32 R5, R5, R193.reuse, 0x2, P1 ;  /* 0x000000c105057211 */ /* 0x080fe200008f16ff */
[----:B--2---:R-:W-:Y:S04]  /*ba00*/  @P0 STL [R1+0x64], R143 ;  /* 0x0000648f01000387 */ /* 0x004fe80000100800 */
[----:B----4-:R-:W-:Y:S04]  /*ba10*/  @P0 STL [R1+0x60], R144 ;  /* 0x0000609001000387 */ /* 0x010fe80000100800 */
[----:B-----5:R-:W-:Y:S04]  /*ba20*/  @P0 STL [R1+0x6c], R146 ;  /* 0x00006c9201000387 */ /* 0x020fe80000100800 */
[----:B------:R-:W-:Y:S01]  /*ba30*/  @P0 STL [R1+0x68], R147 ;  /* 0x0000689301000387 */ /* 0x000fe20000100800 */
[CC--:B------:R-:W-:Y:S04]  /*ba40*/  LEA R36, P0, R37.reuse, R192.reuse, 0x2 ;  /* 0x000000c025247211 */ /* 0x0c0fe800078010ff */
[-C--:B------:R-:W-:Y:S05]  /*ba50*/  LEA.HI.X.SX32 R37, R37, R193.reuse, 0x2, P0 ;  /* 0x000000c125257211 */ /* 0x080fea00000f16ff */
[----:B------:R1:W-:Y:S04]  /*ba60*/  REDG.E.ADD.F32.FTZ.RN.STRONG.GPU desc[UR16][R36.64], R6 ;  /* 0x00000006240079a6 */ /* 0x0003e8000c10f390 */
[----:B------:R2:W-:Y:S01]  /*ba70*/  REDG.E.ADD.F32.FTZ.RN.STRONG.GPU desc[UR16][R38.64], R7 ;  /* 0x00000007260079a6 */ /* 0x0005e2000c10f390 */
[CC--:B-1----:R-:W-:Y:S04]  /*ba80*/  LEA R36, P0, R40.reuse, R192.reuse, 0x2 ;  /* 0x000000c028247211 */ /* 0x0c2fe800078010ff */
[-C--:B------:R-:W-:Y:S02]  /*ba90*/  LEA.HI.X.SX32 R37, R40, R193.reuse, 0x2, P0 ;  /* 0x000000c128257211 */ /* 0x080fe400000f16ff */
[CC--:B------:R-:W-:Y:S01]  /*baa0*/  LEA R6, P0, R0.reuse, R192.reuse, 0x2 ;  /* 0x000000c000067211 */ /* 0x0c0fe200078010ff */
[----:B------:R-:W-:Y:S03]  /*bab0*/  LDSM.16.MT88.4 R40, [R176+0x19000] ;  /* 0x01900000b028783b */ /* 0x000fe60000004200 */
[-C--:B--2---:R-:W-:Y:S01]  /*bac0*/  LEA.HI.X.SX32 R7, R0, R193.reuse, 0x2, P0 ;  /* 0x000000c100077211 */ /* 0x084fe200000f16ff */
[----:B------:R1:W-:Y:S01]  /*bad0*/  REDG.E.ADD.F32.FTZ.RN.STRONG.GPU desc[UR16][R36.64], R8 ;  /* 0x00000008240079a6 */ /* 0x0003e2000c10f390 */
[----:B------:R-:W-:Y:S01]  /*bae0*/  IMAD.U32 R0, RZ, RZ, UR9 ;  /* 0x00000009ff007e24 */ /* 0x000fe2000f8e00ff */
[----:B------:R-:W-:Y:S02]  /*baf0*/  UIMAD UR9, UR7, 0x58, URZ ;  /* 0x00000058070978a4 */ /* 0x000fe4000f8e023f */
        /* <DEDUP_REMOVED lines=392> */
.L_x_1151:
        /* <DEDUP_REMOVED lines=22> */
.L_x_1152:
        /* <DEDUP_REMOVED lines=20> */
[C---:B-1----:R-:W-:Y:S01]  /*d620*/  VIADD R0, R145.reuse, 0x20 ;  /* 0x0000002091007836 */ /* 0x042fe20000000000 */
        /* <DEDUP_REMOVED lines=26> */
.L_x_1154:
[----:B------:R-:W-:Y:S05]  /*d7d0*/  BSYNC B0 ;  /* 0x0000000000007941 */ /* 0x000fea0003800000 */
.L_x_1153:
        /* <DEDUP_REMOVED lines=14> */
.L_x_1156:
[----:B------:R-:W-:Y:S05]  /*d8c0*/  BSYNC B0 ;  /* 0x0000000000007941 */ /* 0x000fea0003800000 */
.L_x_1155:
        /* <DEDUP_REMOVED lines=15> */
.L_x_1158:
[----:B------:R-:W-:Y:S05]  /*d9c0*/  BSYNC B0 ;  /* 0x0000000000007941 */ /* 0x000fea0003800000 */
.L_x_1157:
        /* <DEDUP_REMOVED lines=14> */
.L_x_1160:
[----:B------:R-:W-:Y:S05]  /*dab0*/  BSYNC B0 ;  /* 0x0000000000007941 */ /* 0x000fea0003800000 */
.L_x_1159:
[----:B-1----:R-:W1:Y:S01]  /*dac0*/  LDS.128 R140, [R142+0x10000] ;  /* 0x010000008e8c7984 */ /* 0x002e620000000c00 */
        /* <DEDUP_REMOVED lines=26> */
.L_x_1162:
[----:B------:R-:W-:Y:S05]  /*dc70*/  BSYNC B0 ;  /* 0x0000000000007941 */ /* 0x000fea0003800000 */
.L_x_1161:
        /* <DEDUP_REMOVED lines=14> */
.L_x_1164:
[----:B------:R-:W-:Y:S05]  /*dd60*/  BSYNC B0 ;  /* 0x0000000000007941 */ /* 0x000fea0003800000 */
.L_x_1163:
        /* <DEDUP_REMOVED lines=14> */
.L_x_1166:
[----:B------:R-:W-:Y:S05]  /*de50*/  BSYNC B0 ;  /* 0x0000000000007941 */ /* 0x000fea0003800000 */
.L_x_1165:
        /* <DEDUP_REMOVED lines=12> */
.L_x_1115:
[----:B------:R-:W-:Y:S05]  /*df20*/  BSYNC B1 ;  /* 0x0000000000017941 */ /* 0x000fea0003800000 */
.L_x_1093:
        /* <DEDUP_REMOVED lines=11> */
.L_x_1167:
[----:B------:R-:W-:Y:S05]  /*dfe0*/  EXIT ;  /* 0x000000000000794d */ /* 0x000fea0003800000 */
.L_x_1169:
        /* <DEDUP_REMOVED lines=9> */
.L_x_1281:


//--------------------- .text._ZN5flash44flash_bwd_dq_dk_dv_loop_seqk_parallel_kernelI23Flash_bwd_kernel_traitsILi64ELi128ELi128ELi8ELi4ELi4ELi4ELb0ELb0EN7cutlass6half_tE19Flash_kernel_traitsILi64ELi128ELi128ELi8ES3_EELb0ELb1ELb0ELb1ELb0ELb0ELb1EEEvNS_16Flash_bwd_paramsE --------------------------
	.section	.text._ZN5flash44flash_bwd_dq_dk_dv_loop_seqk_parallel_kernelI23Flash_bwd_kernel_traitsILi64ELi128ELi128ELi8ELi4ELi4ELi4ELb0ELb0EN7cutlass6half_tE19Flash_kernel_traitsILi64ELi128ELi128ELi8ES3_EELb0ELb1ELb0ELb1ELb0ELb0ELb1EEEvNS_16Flash_bwd_paramsE,"ax",@progbits
	.align	128
        .global         _ZN5flash44flash_bwd_dq_dk_dv_loop_seqk_parallel_kernelI23Flash_bwd_kernel_traitsILi64ELi128ELi128ELi8ELi4ELi4ELi4ELb0ELb0EN7cutlass6half_tE19Flash_kernel_traitsILi64ELi128ELi128ELi8ES3_EELb0ELb1ELb0ELb1ELb0ELb0ELb1EEEvNS_16Flash_bwd_paramsE
        .type           _ZN5flash44flash_bwd_dq_dk_dv_loop_seqk_parallel_kernelI23Flash_bwd_kernel_traitsILi64ELi128ELi128ELi8ELi4ELi4ELi4ELb0ELb0EN7cutlass6half_tE19Flash_kernel_traitsILi64ELi128ELi128ELi8ES3_EELb0ELb1ELb0ELb1ELb0ELb0ELb1EEEvNS_16Flash_bwd_paramsE,@function
        .size           _ZN5flash44flash_bwd_dq_dk_dv_loop_seqk_parallel_kernelI23Flash_bwd_kernel_traitsILi64ELi128ELi128ELi8ELi4ELi4ELi4ELb0ELb0EN7cutlass6half_tE19Flash_kernel_traitsILi64ELi128ELi128ELi8ES3_EELb0ELb1ELb0ELb1ELb0ELb0ELb1EEEvNS_16Flash_bwd_paramsE,(.L_x_1282 - _ZN5flash44flash_bwd_dq_dk_dv_loop_seqk_parallel_kernelI23Flash_bwd_kernel_traitsILi64ELi128ELi128ELi8ELi4ELi4ELi4ELb0ELb0EN7cutlass6half_tE19Flash_kernel_traitsILi64ELi128ELi128ELi8ES3_EELb0ELb1ELb0ELb1ELb0ELb0ELb1EEEvNS_16Flash_bwd_paramsE)
        .other          _ZN5flash44flash_bwd_dq_dk_dv_loop_seqk_parallel_kernelI23Flash_bwd_kernel_traitsILi64ELi128ELi128ELi8ELi4ELi4ELi4ELb0ELb0EN7cutlass6half_tE19Flash_kernel_traitsILi64ELi128ELi128ELi8ES3_EELb0ELb1ELb0ELb1ELb0ELb0ELb1EEEvNS_16Flash_bwd_paramsE,@"STO_CUDA_ENTRY STV_DEFAULT"
_ZN5flash44flash_bwd_dq_dk_dv_loop_seqk_parallel_kernelI23Flash_bwd_kernel_traitsILi64ELi128ELi128ELi8ELi4ELi4ELi4ELb0ELb0EN7cutlass6half_tE19Flash_kernel_traitsILi64ELi128ELi128ELi8ES3_EELb0ELb1ELb0ELb1ELb0ELb0ELb1EEEvNS_16Flash_bwd_paramsE:
.text._ZN5flash44flash_bwd_dq_dk_dv_loop_seqk_parallel_kernelI23Flash_bwd_kernel_traitsILi64ELi128ELi128ELi8ELi4ELi4ELi4ELb0ELb0EN7cutlass6half_tE19Flash_kernel_traitsILi64ELi128ELi128ELi8ES3_EELb0ELb1ELb0ELb1ELb0ELb0ELb1EEEvNS_16Flash_bwd_paramsE:
        /* <DEDUP_REMOVED lines=16> */
[----:B------:R-:W-:Y:S01]  /*0100*/  ULDC.64 UR8, c[0x0][0x208] ;  /* 0x0000820000087ab9 */ /* 0x000fe20000000a00 */
[----:B------:R-:W-:-:S05]  /*0110*/  UMOV UR60, 0xffffc000 ;  /* 0xffffc000003c7882 */ /* 0x000fca0000000000 */
[----:B------:R-:W4:Y:S08]  /*0120*/  S2UR UR56, SR_CTAID.Z ;  /* 0x00000000003879c3 */ /* 0x000f300000002700 */
[----:B------:R-:W5:Y:S01]  /*0130*/  S2UR UR45, SR_CTAID.Y ;  /* 0x00000000002d79c3 */ /* 0x000f620000002600 */
[----:B---3--:R-:W-:Y:S01]  /*0140*/  ULEA UR4, UR4, UR5, 0x18 ;  /* 0x0000000504047291 */ /* 0x008fe2000f8ec03f */
[----:B--2---:R-:W-:Y:S01]  /*0150*/  SHF.R.S32.HI R9, RZ, 0x1f, R15 ;  /* 0x0000001fff097819 */ /* 0x004fe2000001140f */
[----:B----4-:R-:W-:-:S03]  /*0160*/  USHF.R.S32.HI UR5, URZ, 0x1f, UR56 ;  /* 0x0000001f3f057899 */ /* 0x010fc60008011438 */
[CC--:B------:R-:W-:Y:S02]  /*0170*/  LEA.HI R2, R9.reuse, R15.reuse, RZ, 0x4 ;  /* 0x0000000f09027211 */ /* 0x0c0fe400078f20ff */
[----:B------:R-:W-:Y:S02]  /*0180*/  LEA.HI R11, R9, R15, RZ, 0x3 ;  /* 0x0000000f090b7211 */ /* 0x000fe400078f18ff */
[----:B------:R-:W-:Y:S01]  /*0190*/  SHF.R.S32.HI R3, RZ, 0x4, R2 ;  /* 0x00000004ff037819 */ /* 0x000fe20000011402 */
[----:B-----5:R-:W-:Y:S01]  /*01a0*/  USHF.L.U32 UR6, UR45, 0x7, URZ ;  /* 0x000000072d067899 */ /* 0x020fe2000800063f */
[----:B------:R-:W-:Y:S02]  /*01b0*/  SHF.R.S32.HI R6, RZ, 0x3, R11 ;  /* 0x00000003ff067819 */ /* 0x000fe4000001140b */
[----:B-1----:R-:W-:Y:S02]  /*01c0*/  LEA.HI R0, R2, R3, RZ, 0x1 ;  /* 0x0000000302007211 */ /* 0x002fe400078f08ff */
[----:B------:R-:W-:-:S02]  /*01d0*/  LOP3.LUT R5, R11, 0xfffffff8, RZ, 0xc0, !PT ;  /* 0xfffffff80b057812 */ /* 0x000fc400078ec0ff */
[----:B------:R-:W-:Y:S02]  /*01e0*/  LOP3.LUT R0, R0, 0xfffffffe, RZ, 0xc0, !PT ;  /* 0xfffffffe00007812 */ /* 0x000fe400078ec0ff */
[CC--:B------:R-:W-:Y:S02]  /*01f0*/  LEA.HI R12, R9.reuse, R15.reuse, RZ, 0x2 ;  /* 0x0000000f090c7211 */ /* 0x0c0fe400078f10ff */
[----:B------:R-:W-:Y:S01]  /*0200*/  LEA.HI R8, R9, R15, RZ, 0x5 ;  /* 0x0000000f09087211 */ /* 0x000fe200078f28ff */
[----:B------:R-:W-:Y:S01]  /*0210*/  IMAD.IADD R10, R3, 0x1, -R0 ;  /* 0x00000001030a7824 */ /* 0x000fe200078e0a00 */
[----:B------:R-:W-:Y:S01]  /*0220*/  LOP3.LUT R0, R2, 0xfffffff0, RZ, 0xc0, !PT ;  /* 0xfffffff002007812 */ /* 0x000fe200078ec0ff */
[----:B------:R-:W-:Y:S01]  /*0230*/  IMAD.SHL.U32 R2, R6, 0x40, RZ ;  /* 0x0000004006027824 */ /* 0x000fe200078e00ff */
[--C-:B------:R-:W-:Y:S01]  /*0240*/  SHF.R.S32.HI R7, RZ, 0x2, R12.reuse ;  /* 0x00000002ff077819 */ /* 0x100fe2000001140c */
[C---:B------:R-:W-:Y:S01]  /*0250*/  IMAD.IADD R3, R15.reuse, 0x1, -R5 ;  /* 0x000000010f037824 */ /* 0x040fe200078e0a05 */
[----:B------:R-:W-:Y:S01]  /*0260*/  SHF.R.S32.HI R4, RZ, 0x1f, R12 ;  /* 0x0000001fff047819 */ /* 0x000fe2000001140c */
[----:B------:R-:W-:Y:S01]  /*0270*/  IMAD.IADD R0, R15, 0x1, -R0 ;  /* 0x000000010f007824 */ /* 0x000fe200078e0a00 */
[----:B------:R-:W-:Y:S01]  /*0280*/  LOP3.LUT R2, R2, 0x1c0, RZ, 0xc0, !PT ;  /* 0x000001c002027812 */ /* 0x000fe200078ec0ff */
[----:B------:R-:W-:Y:S01]  /*0290*/  IMAD.SHL.U32 R16, R3, 0x8, RZ ;  /* 0x0000000803107824 */ /* 0x000fe200078e00ff */
[----:B------:R-:W-:-:S02]  /*02a0*/  LEA.HI R4, R4, R7, RZ, 0x3 ;  /* 0x0000000704047211 */ /* 0x000fc400078f18ff */
[----:B------:R-:W-:Y:S02]  /*02b0*/  SHF.R.S32.HI R6, RZ, 0x1f, R0 ;  /* 0x0000001fff067819 */ /* 0x000fe40000011400 */
[----:B------:R-:W-:Y:S01]  /*02c0*/  SHF.R.U32.HI R5, RZ, 0x3, R2 ;  /* 0x00000003ff057819 */ /* 0x000fe20000011602 */
[----:B------:R1:W-:Y:S01]  /*02d0*/  STL [R1+0x40], R16 ;  /* 0x0000401001007387 */ /* 0x0003e20000100800 */
[----:B------:R-:W-:Y:S02]  /*02e0*/  LOP3.LUT R2, R2, 0x38, R16, 0xf8, !PT ;  /* 0x0000003802027812 */ /* 0x000fe400078ef810 */
[----:B------:R-:W-:Y:S02]  /*02f0*/  LEA.HI R14, R6, R0, RZ, 0x3 ;  /* 0x00000000060e7211 */ /* 0x000fe400078f18ff */
[----:B------:R-:W-:Y:S02]  /*0300*/  LOP3.LUT R4, R4, 0xfffffff8, RZ, 0xc0, !PT ;  /* 0xfffffff804047812 */ /* 0x000fe400078ec0ff */
[----:B------:R-:W-:-:S02]  /*0310*/  LOP3.LUT R5, R2, R5, RZ, 0x3c, !PT ;  /* 0x0000000502057212 */ /* 0x000fc400078e3cff */
[----:B------:R-:W-:Y:S01]  /*0320*/  LOP3.LUT R2, R14, 0xfffffff8, RZ, 0xc0, !PT ;  /* 0xfffffff80e027812 */ /* 0x000fe200078ec0ff */
[----:B------:R-:W-:Y:S01]  /*0330*/  IMAD.IADD R7, R7, 0x1, -R4 ;  /* 0x0000000107077824 */ /* 0x000fe200078e0a04 */
[----:B------:R-:W-:Y:S02]  /*0340*/  LEA.HI R6, R9, R15, RZ, 0x6 ;  /* 0x0000000f09067211 */ /* 0x000fe400078f30ff */
[----:B------:R-:W-:Y:S01]  /*0350*/  SHF.R.S32.HI R13, RZ, 0x5, R8 ;  /* 0x00000005ff0d7819 */ /* 0x000fe20000011408 */
[----:B------:R-:W-:Y:S01]  /*0360*/  IMAD.IADD R17, R0, 0x1, -R2 ;  /* 0x0000000100117824 */ /* 0x000fe200078e0a02 */
[----:B------:R-:W-:Y:S01]  /*0370*/  SHF.R.S32.HI R4, RZ, 0x1f, R8 ;  /* 0x0000001fff047819 */ /* 0x000fe20000011408 */
[----:B------:R-:W-:Y:S01]  /*0380*/  IMAD.SHL.U32 R6, R6, 0x8, RZ ;  /* 0x0000000806067824 */ /* 0x000fe200078e00ff */
[----:B------:R-:W-:Y:S02]  /*0390*/  LOP3.LUT R2, R8, 0xffffffe0, RZ, 0xc0, !PT ;  /* 0xffffffe008027812 */ /* 0x000fe400078ec0ff */
[----:B------:R-:W-:Y:S01]  /*03a0*/  LEA.HI R0, R4, R13, RZ, 0x2 ;  /* 0x0000000d04007211 */ /* 0x000fe200078f10ff */
[----:B------:R-:W-:Y:S01]  /*03b0*/  STL [R1+0x100], R17 ;  /* 0x0001001101007387 */ /* 0x000fe20000100800 */
[----:B------:R-:W-:Y:S01]  /*03c0*/  LOP3.LUT R4, R5, 0xfffffe00, R6, 0xf8, !PT ;  /* 0xfffffe0005047812 */ /* 0x000fe200078ef806 */
[----:B------:R-:W-:Y:S01]  /*03d0*/  IMAD.IADD R8, R15, 0x1, -R2 ;  /* 0x000000010f087824 */ /* 0x000fe200078e0a02 */
[----:B------:R-:W-:Y:S01]  /*03e0*/  LOP3.LUT R2, R0, 0xfffffffc, RZ, 0xc0, !PT ;  /* 0xfffffffc00027812 */ /* 0x000fe200078ec0ff */
[----:B------:R-:W-:Y:S01]  /*03f0*/  IMAD.SHL.U32 R0, R3, 0x40, RZ ;  /* 0x0000004003007824 */ /* 0x000fe200078e00ff */
[----:B------:R-:W-:Y:S01]  /*0400*/  LEA.HI R5, R9, R15, RZ, 0x7 ;  /* 0x0000000f09057211 */ /* 0x000fe200078f38ff */
[----:B------:R2:W-:Y:S01]  /*0410*/  STL [R1+0xf4], R4 ;  /* 0x0000f40401007387 */ /* 0x0005e20000100800 */
[----:B------:R-:W-:Y:S01]  /*0420*/  LOP3.LUT P4, RZ, R3, 0x2, RZ, 0xc0, !PT ;  /* 0x0000000203ff7812 */ /* 0x000fe2000788c0ff */
[----:B------:R-:W-:Y:S01]  /*0430*/  IMAD.IADD R9, R13, 0x1, -R2 ;  /* 0x000000010d097824 */ /* 0x000fe200078e0a02 */
[----:B------:R-:W-:Y:S01]  /*0440*/  LOP3.LUT P3, RZ, R3, 0x4, RZ, 0xc0, !PT ;  /* 0x0000000403ff7812 */ /* 0x000fe2000786c0ff */
[----:B------:R-:W-:Y:S01]  /*0450*/  IMAD.SHL.U32 R6, R10, 0x200, RZ ;  /* 0x000002000a067824 */ /* 0x000fe200078e00ff */
[----:B------:R-:W-:Y:S01]  /*0460*/  SHF.R.S32.HI R3, RZ, 0x1f, R8 ;  /* 0x0000001fff037819 */ /* 0x000fe20000011408 */
[----:B------:R-:W-:Y:S01]  /*0470*/  IMAD.SHL.U32 R2, R9, 0x10, RZ ;  /* 0x0000001009027824 */ /* 0x000fe200078e00ff */
[----:B------:R-:W-:Y:S01]  /*0480*/  LOP3.LUT R0, R0, 0x1c0, RZ, 0xc0, !PT ;  /* 0x000001c000007812 */ /* 0x000fe200078ec0ff */
[----:B------:R3:W-:Y:S01]  /*0490*/  STL [R1+0x13c], R8 ;  /* 0x00013c0801007387 */ /* 0x0007e20000100800 */
[----:B------:R-:W-:-:S02]  /*04a0*/  LEA.HI R3, R3, R8, RZ, 0x2 ;  /* 0x0000000803037211 */ /* 0x000fc400078f10ff */
[C---:B------:R-:W-:Y:S02]  /*04b0*/  LOP3.LUT R187, R0.reuse, 0x8, R11, 0xf8, !PT ;  /* 0x0000000800bb7812 */ /* 0x040fe400078ef80b */
[----:B-1----:R-:W-:Y:S02]  /*04c0*/  LEA.HI.SX32 R16, R3, R2, 0x1e ;  /* 0x0000000203107211 */ /* 0x002fe400078ff2ff */
[----:B------:R-:W-:-:S03]  /*04d0*/  LOP3.LUT R3, R0, 0x30, R2, 0xf8, !PT ;  /* 0x0000003000037812 */ /* 0x000fc600078ef802 */
[----:B------:R-:W-:Y:S01]  /*04e0*/  STL [R1+0x104], R16 ;  /* 0x0001041001007387 */ /* 0x000fe20000100800 */
[----:B--2---:R-:W-:-:S04]  /*04f0*/  LOP3.LUT R4, R7, 0x1, RZ, 0xc0, !PT ;  /* 0x0000000107047812 */ /* 0x004fc800078ec0ff */
[----:B------:R-:W-:Y:S02]  /*0500*/  ISETP.NE.U32.AND P0, PT, R4, 0x1, PT ;  /* 0x000000010400780c */ /* 0x000fe40003f05070 */
[----:B------:R-:W-:Y:S02]  /*0510*/  SHF.R.S32.HI R4, RZ, 0x7, R5 ;  /* 0x00000007ff047819 */ /* 0x000fe40000011405 */
[----:B------:R-:W-:Y:S01]  /*0520*/  SHF.R.U32.HI R5, RZ, 0x3, R0 ;  /* 0x00000003ff057819 */ /* 0x000fe20000011600 */
[C---:B------:R-:W-:Y:S01]  /*0530*/  IMAD.SHL.U32 R0, R7.reuse, 0x40, RZ ;  /* 0x0000004007007824 */ /* 0x040fe200078e00ff */
[----:B------:R-:W-:Y:S01]  /*0540*/  R2P PR, R7, 0x6 ;  /* 0x0000000607007804 */ /* 0x000fe20000000000 */
[C---:B------:R-:W-:Y:S01]  /*0550*/  IMAD R2, R4.reuse, 0x1000, R6 ;  /* 0x0000100004027824 */ /* 0x040fe200078e0206 */
[----:B------:R-:W-:Y:S01]  /*0560*/  LOP3.LUT R187, R187, R5, RZ, 0x3c, !PT ;  /* 0x00000005bbbb7212 */ /* 0x000fe200078e3cff */
[----:B------:R-:W-:Y:S01]  /*0570*/  IMAD.SHL.U32 R7, R4, 0x8, RZ ;  /* 0x0000000804077824 */ /* 0x000fe200078e00ff */
[----:B------:R-:W-:-:S02]  /*0580*/  LOP3.LUT R0, R0, 0x1c0, RZ, 0xc0, !PT ;  /* 0x000001c000007812 */ /* 0x000fc400078ec0ff */
[----:B---3--:R-:W-:Y:S01]  /*0590*/  LOP3.LUT R8, R3, 0x8, R11, 0xf8, !PT ;  /* 0x0000000803087812 */ /* 0x008fe200078ef80b */
[----:B------:R-:W-:Y:S01]  /*05a0*/  IMAD.IADD R187, R2, 0x1, R187 ;  /* 0x0000000102bb7824 */ /* 0x000fe200078e02bb */
[----:B------:R-:W-:Y:S01]  /*05b0*/  LOP3.LUT R2, R7, 0x8, RZ, 0xc0, !PT ;  /* 0x0000000807027812 */ /* 0x000fe200078ec0ff */
[----:B------:R-:W-:Y:S01]  /*05c0*/  IMAD.SHL.U32 R7, R10, 0x10, RZ ;  /* 0x000000100a077824 */ /* 0x000fe200078e00ff */
[----:B------:R-:W-:Y:S01]  /*05d0*/  SHF.R.U32.HI R3, RZ, 0x3, R0 ;  /* 0x00000003ff037819 */ /* 0x000fe20000011600 */
[----:B------:R-:W-:Y:S01]  /*05e0*/  IMAD.SHL.U32 R187, R187, 0x2, RZ ;  /* 0x00000002bbbb7824 */ /* 0x000fe200078e00ff */
[----:B------:R-:W-:Y:S02]  /*05f0*/  LOP3.LUT R5, R6, R8, R5, 0xf6, !PT ;  /* 0x0000000806057212 */ /* 0x000fe400078ef605 */
[----:B------:R-:W-:Y:S02]  /*0600*/  LOP3.LUT R6, R12, 0x7ffffffc, RZ, 0xc0, !PT ;  /* 0x7ffffffc0c067812 */ /* 0x000fe400078ec0ff */
[----:B------:R-:W-:Y:S01]  /*0610*/  LOP3.LUT R13, R2, 0x10, R7, 0xf8, !PT ;  /* 0x00000010020d7812 */ /* 0x000fe200078ef807 */
[----:B------:R-:W-:Y:S01]  /*0620*/  IMAD.SHL.U32 R7, R15, 0x2, RZ ;  /* 0x000000020f077824 */ /* 0x000fe200078e00ff */
[-C--:B------:R-:W-:Y:S01]  /*0630*/  LOP3.LUT R12, R3, R0.reuse, R2, 0x1e, !PT ;  /* 0x00000000030c7212 */ /* 0x080fe200078e1e02 */
[----:B------:R-:W-:Y:S01]  /*0640*/  IMAD.SHL.U32 R2, R17, 0x40, RZ ;  /* 0x0000004011027824 */ /* 0x000fe200078e00ff */
[----:B------:R-:W-:Y:S01]  /*0650*/  LOP3.LUT R11, R3, R0, RZ, 0xfc, !PT ;  /* 0x00000000030b7212 */ /* 0x000fe200078efcff */
[----:B------:R-:W-:Y:S01]  /*0660*/  IMAD.IADD R3, R15, 0x1, -R6 ;  /* 0x000000010f037824 */ /* 0x000fe200078e0a06 */
[----:B------:R-:W-:Y:S01]  /*0670*/  LOP3.LUT R7, R7, 0x6, RZ, 0xc0, !PT ;  /* 0x0000000607077812 */ /* 0x000fe200078ec0ff */
[----:B------:R-:W-:Y:S01]  /*0680*/  IMAD.SHL.U32 R6, R10, 0x8, RZ ;  /* 0x000000080a067824 */ /* 0x000fe200078e00ff */
[----:B------:R-:W-:Y:S01]  /*0690*/  LOP3.LUT R2, R2, 0x1c0, RZ, 0xc0, !PT ;  /* 0x000001c002027812 */ /* 0x000fe200078ec0ff */
[----:B------:R-:W-:-:S02]  /*06a0*/  IMAD.SHL.U32 R0, R14, 0x40, RZ ;  /* 0x000000400e007824 */ /* 0x000fc400078e00ff */
[----:B------:R-:W-:Y:S01]  /*06b0*/  IMAD.SHL.U32 R3, R3, 0x2, RZ ;  /* 0x0000000203037824 */ /* 0x000fe200078e00ff */
[----:B------:R-:W-:Y:S01]  /*06c0*/  LOP3.LUT R10, R2, 0x8, R6, 0xf8, !PT ;  /* 0x00000008020a7812 */ /* 0x000fe200078ef806 */
[C---:B------:R-:W-:Y:S01]  /*06d0*/  IMAD R7, R4.reuse, 0x40, R7 ;  /* 0x0000004004077824 */ /* 0x040fe200078e0207 */
[--C-:B------:R-:W-:Y:S01]  /*06e0*/  SHF.R.U32.HI R6, RZ, 0x3, R2.reuse ;  /* 0x00000003ff067819 */ /* 0x100fe20000011602 */
[----:B------:R-:W-:Y:S01]  /*06f0*/  IMAD R4, R4, 0x2000, R3 ;  /* 0x0000200004047824 */ /* 0x000fe200078e0203 */
[----:B------:R-:W-:Y:S02]  /*0700*/  LOP3.LUT R0, R0, 0xfffffe00, RZ, 0xc0, !PT ;  /* 0xfffffe0000007812 */ /* 0x000fe400078ec0ff */
[----:B------:R-:W-:Y:S01]  /*0710*/  LOP3.LUT R2, R6, R13, R2, 0x1e, !PT ;  /* 0x0000000d06027212 */ /* 0x000fe200078e1e02 */
[C---:B------:R-:W-:Y:S01]  /*0720*/  IMAD R8, R9.reuse, 0x400, R4 ;  /* 0x0000040009087824 */ /* 0x040fe200078e0204 */
[----:B------:R1:W-:Y:S01]  /*0730*/  STL [R1+0x144], R7 ;  /* 0x0001440701007387 */ /* 0x0003e20000100800 */
[----:B------:R-:W-:Y:S01]  /*0740*/  IMAD R4, R9, 0x400, R0 ;  /* 0x0000040009047824 */ /* 0x000fe200078e0200 */
[----:B------:R-:W-:Y:S01]  /*0750*/  LOP3.LUT R191, R2, R0, RZ, 0xfc, !PT ;  /* 0x0000000002bf7212 */ /* 0x000fe200078efcff */
[----:B------:R-:W-:Y:S01]  /*0760*/  IMAD.U32 R0, RZ, RZ, UR5 ;  /* 0x00000005ff007e24 */ /* 0x000fe2000f8e00ff */
[----:B------:R-:W-:Y:S01]  /*0770*/  USHF.R.S32.HI UR5, URZ, 0x1f, UR45 ;  /* 0x0000001f3f057899 */ /* 0x000fe2000801142d */
[----:B------:R-:W-:Y:S01]  /*0780*/  IMAD.U32 R0, RZ, RZ, UR6 ;  /* 0x00000006ff007e24 */ /* 0x000fe2000f8e00ff */
[----:B------:R-:W-:Y:S01]  /*0790*/  USHF.R.S32.HI UR6, URZ, 0x1f, UR56 ;  /* 0x0000001f3f067899 */ /* 0x000fe20008011438 */
[----:B------:R-:W-:-:S02]  /*07a0*/  IMAD.IADD R11, R11, 0x1, R8 ;  /* 0x000000010b0b7824 */ /* 0x000fc400078e0208 */
[----:B------:R-:W-:Y:S02]  /*07b0*/  IMAD.MOV.U32 R8, RZ, RZ, 0x40 ;  /* 0x00000040ff087424 */ /* 0x000fe400078e00ff */
[----:B------:R-:W-:Y:S01]  /*07c0*/  IMAD.U32 R0, RZ, RZ, UR5 ;  /* 0x00000005ff007e24 */ /* 0x000fe2000f8e00ff */
[----:B------:R-:W-:Y:S01]  /*07d0*/  UIADD3 UR5, UR4, 0xc000, URZ ;  /* 0x0000c00004057890 */ /* 0x000fe2000fffe03f */
[----:B------:R-:W-:Y:S01]  /*07e0*/  IMAD.U32 R0, RZ, RZ, UR6 ;  /* 0x00000006ff007e24 */ /* 0x000fe2000f8e00ff */
[----:B------:R-:W-:Y:S01]  /*07f0*/  LEA R11, R11, UR4, 0x1 ;  /* 0x000000040b0b7c11 */ /* 0x000fe2000f8e08ff */
[----:B------:R-:W-:Y:S01]  /*0800*/  VIADD R0, R16, 0xffffff80 ;  /* 0xffffff8010007836 */ /* 0x000fe20000000000 */
[C---:B------:R-:W-:Y:S02]  /*0810*/  SEL R186, R8.reuse, 0xffffffc0, !P3 ;  /* 0xffffffc008ba7807 */ /* 0x040fe40005800000 */
[----:B------:R-:W-:Y:S01]  /*0820*/  SEL R8, R8, 0xffffffc0, !P2 ;  /* 0xffffffc008087807 */ /* 0x000fe20005000000 */
[----:B------:R-:W-:Y:S01]  /*0830*/  VIADD R189, R187, UR5 ;  /* 0x00000005bbbd7c36 */ /* 0x000fe20008000000 */
[----:B------:R-:W-:-:S03]  /*0840*/  SHF.R.S32.HI R2, RZ, 0x1f, R0 ;  /* 0x0000001fff027819 */ /* 0x000fc60000011400 */
[----:B------:R-:W-:Y:S01]  /*0850*/  IMAD.IADD R186, R189, 0x1, R186 ;  /* 0x00000001bdba7824 */ /* 0x000fe200078e02ba */
[----:B------:R-:W-:Y:S01]  /*0860*/  SHF.L.U64.HI R2, R0, 0x2, R2 ;  /* 0x0000000200027819 */ /* 0x000fe20000010202 */
[----:B-1----:R-:W-:Y:S01]  /*0870*/  IMAD R7, R9, 0x400, R3 ;  /* 0x0000040009077824 */ /* 0x002fe200078e0203 */
[----:B------:R-:W-:Y:S01]  /*0880*/  LOP3.LUT R3, R10, R6, RZ, 0x3c, !PT ;  /* 0x000000060a037212 */ /* 0x000fe200078e3cff */
[----:B------:R-:W-:Y:S02]  /*0890*/  IMAD.SHL.U32 R0, R0, 0x4, RZ ;  /* 0x0000000400007824 */ /* 0x000fe400078e00ff */
[----:B------:R-:W-:Y:S01]  /*08a0*/  IMAD.IADD R12, R7, 0x1, R12 ;  /* 0x00000001070c7824 */ /* 0x000fe200078e020c */
[----:B------:R1:W-:Y:S01]  /*08b0*/  STL [R1+0xfc], R2 ;  /* 0x0000fc0201007387 */ /* 0x0003e20000100800 */
[----:B------:R-:W-:Y:S01]  /*08c0*/  IMAD.IADD R192, R4, 0x1, R3 ;  /* 0x0000000104c07824 */ /* 0x000fe200078e0203 */
[----:B------:R-:W-:Y:S01]  /*08d0*/  MOV R4, 0xfffffff0 ;  /* 0xfffffff000047802 */ /* 0x000fe20000000f00 */
[----:B------:R-:W-:Y:S01]  /*08e0*/  IMAD.MOV.U32 R7, RZ, RZ, 0x20 ;  /* 0x00000020ff077424 */ /* 0x000fe200078e00ff */
[----:B------:R-:W-:Y:S01]  /*08f0*/  LEA R12, R12, UR5, 0x1 ;  /* 0x000000050c0c7c11 */ /* 0x000fe2000f8e08ff */
        /* <DEDUP_REMOVED lines=9> */
[----:B------:R-:W-:Y:S01]  /*0990*/  LEA R3, R5, UR4, 0x1 ;  /* 0x0000000405037c11 */ /* 0x000fe2000f8e08ff */
[----:B------:R-:W-:-:S02]  /*09a0*/  IMAD.IADD R5, R7, 0x1, R12 ;  /* 0x0000000107057824 */ /* 0x000fc400078e020c */
[----:B------:R3:W-:Y:S01]  /*09b0*/  STL [R1+0x14], R11 ;  /* 0x0000140b01007387 */ /* 0x0007e20000100800 */
[----:B------:R-:W-:Y:S02]  /*09c0*/  IMAD.IADD R9, R8, 0x1, R12 ;  /* 0x0000000108097824 */ /* 0x000fe400078e020c */
[C---:B------:R-:W-:Y:S01]  /*09d0*/  VIADD R15, R12.reuse, 0x420 ;  /* 0x000004200c0f7836 */ /* 0x040fe20000000000 */
[----:B------:R-:W-:Y:S01]  /*09e0*/  STL [R1+0x1c], R13 ;  /* 0x00001c0d01007387 */ /* 0x000fe20000100800 */
[C---:B------:R-:W-:Y:S02]  /*09f0*/  @P1 VIADD R15, R12.reuse, 0x3e0 ;  /* 0x000003e00c0f1836 */ /* 0x040fe40000000000 */
[C---:B------:R-:W-:Y:S02]  /*0a00*/  VIADD R14, R12.reuse, 0x2420 ;  /* 0x000024200c0e7836 */ /* 0x040fe40000000000 */
[C---:B-1----:R-:W-:Y:S02]  /*0a10*/  VIADD R2, R12.reuse, 0x2020 ;  /* 0x000020200c027836 */ /* 0x042fe40000000000 */
[----:B------:R-:W-:-:S02]  /*0a20*/  @P1 VIADD R2, R12, 0x1fe0 ;  /* 0x00001fe00c021836 */ /* 0x000fc40000000000 */
[----:B------:R-:W-:Y:S02]  /*0a30*/  @P1 VIADD R14, R12, 0x23e0 ;  /* 0x000023e00c0e1836 */ /* 0x000fe40000000000 */
[----:B--2---:R-:W-:Y:S02]  /*0a40*/  IMAD.IADD R0, R11, 0x1, R7 ;  /* 0x000000010b007824 */ /* 0x004fe400078e0207 */
[----:B------:R-:W-:Y:S02]  /*0a50*/  IMAD.IADD R4, R4, 0x1, R10 ;  /* 0x0000000104047824 */ /* 0x000fe400078e020a */
[----:B------:R-:W-:Y:S01]  /*0a60*/  IMAD.IADD R189, R189, 0x1, R188 ;  /* 0x00000001bdbd7824 */ /* 0x000fe200078e02bc */
[----:B------:R1:W-:Y:S01]  /*0a70*/  STL [R1+0x2c], R0 ;  /* 0x00002c0001007387 */ /* 0x0003e20000100800 */
[----:B------:R-:W-:-:S03]  /*0a80*/  IMAD.IADD R188, R188, 0x1, R186 ;  /* 0x00000001bcbc7824 */ /* 0x000fc600078e02ba */
[----:B------:R2:W-:Y:S01]  /*0a90*/  STL [R1+0x10], R10 ;  /* 0x0000100a01007387 */ /* 0x0005e20000100800 */
[C---:B---3--:R-:W-:Y:S02]  /*0aa0*/  VIADD R11, R12.reuse, 0x2040 ;  /* 0x000020400c0b7836 */ /* 0x048fe40000000000 */
[C---:B------:R-:W-:Y:S01]  /*0ab0*/  @P2 VIADD R11, R12.reuse, 0x1fc0 ;  /* 0x00001fc00c0b2836 */ /* 0x040fe20000000000 */
[----:B------:R3:W-:Y:S04]  /*0ac0*/  STL [R1+0x138], R5 ;  /* 0x0001380501007387 */ /* 0x0007e80000100800 */
[----:B------:R-:W-:Y:S01]  /*0ad0*/  STL [R1+0x11c], R9 ;  /* 0x00011c0901007387 */ /* 0x000fe20000100800 */
[----:B-1----:R-:W-:Y:S01]  /*0ae0*/  IADD3 R0, R12, R6, RZ ;  /* 0x000000060c007210 */ /* 0x002fe20007ffe0ff */
[----:B--2---:R-:W-:-:S04]  /*0af0*/  IMAD.IADD R10, R7, 0x1, R10 ;  /* 0x00000001070a7824 */ /* 0x004fc800078e020a */
[----:B------:R-:W-:Y:S01]  /*0b00*/  STL [R1+0x118], R0 ;  /* 0x0001180001007387 */ /* 0x000fe20000100800 */
[----:B---3--:R-:W-:-:S03]  /*0b10*/  VIADD R5, R12, 0x2440 ;  /* 0x000024400c057836 */ /* 0x008fc60000000000 */
[----:B------:R-:W-:Y:S01]  /*0b20*/  STL [R1+0x124], R15 ;  /* 0x0001240f01007387 */ /* 0x000fe20000100800 */
[----:B------:R-:W-:-:S03]  /*0b30*/  @P2 VIADD R5, R12, 0x23c0 ;  /* 0x000023c00c052836 */ /* 0x000fc60000000000 */
[----:B------:R-:W-:Y:S04]  /*0b40*/  STL [R1+0x10c], R2 ;  /* 0x00010c0201007387 */ /* 0x000fe80000100800 */
[----:B------:R-:W-:Y:S04]  /*0b50*/  STL [R1+0x120], R14 ;  /* 0x0001200e01007387 */ /* 0x000fe80000100800 */
[----:B------:R1:W-:Y:S04]  /*0b60*/  STL [R1+0x18], R4 ;  /* 0x0000180401007387 */ /* 0x0003e80000100800 */
[----:B------:R2:W-:Y:S04]  /*0b70*/  STL [R1+0x114], R11 ;  /* 0x0001140b01007387 */ /* 0x0005e80000100800 */
[----:B------:R3:W-:Y:S01]  /*0b80*/  STL [R1+0x110], R5 ;  /* 0x0001100501007387 */ /* 0x0007e20000100800 */
[----:B-1----:R-:W-:-:S02]  /*0b90*/  IMAD.IADD R4, R7, 0x1, R4 ;  /* 0x0000000107047824 */ /* 0x002fc400078e0204 */
[----:B--2---:R-:W-:Y:S02]  /*0ba0*/  IMAD.IADD R11, R13, 0x1, R7 ;  /* 0x000000010d0b7824 */ /* 0x004fe400078e0207 */
[----:B---3--:R-:W-:-:S03]  /*0bb0*/  IMAD.IADD R5, R7, 0x1, R9 ;  /* 0x0000000107057824 */ /* 0x008fc600078e0209 */
[----:B------:R-:W-:Y:S01]  /*0bc0*/  STL [R1+0x28], R11 ;  /* 0x0000280b01007387 */ /* 0x000fe20000100800 */
[----:B------:R-:W-:Y:S02]  /*0bd0*/  IMAD.IADD R9, R7, 0x1, R0 ;  /* 0x0000000107097824 */ /* 0x000fe400078e0200 */
[----:B------:R-:W-:Y:S01]  /*0be0*/  IMAD.SHL.U32 R0, R191, 0x2, RZ ;  /* 0x00000002bf007824 */ /* 0x000fe200078e00ff */
[----:B------:R-:W-:Y:S03]  /*0bf0*/  STL [R1+0x24], R10 ;  /* 0x0000240a01007387 */ /* 0x000fe60000100800 */
[----:B------:R-:W-:Y:S01]  /*0c00*/  VIADD R193, R0, UR5 ;  /* 0x0000000500c17c36 */ /* 0x000fe20008000000 */
[----:B------:R1:W-:Y:S04]  /*0c10*/  STL [R1+0x134], R5 ;  /* 0x0001340501007387 */ /* 0x0003e80000100800 */
[----:B------:R2:W-:Y:S01]  /*0c20*/  STL [R1+0x130], R9 ;  /* 0x0001300901007387 */ /* 0x0005e20000100800 */
[----:B-1----:R-:W-:-:S02]  /*0c30*/  IMAD.IADD R5, R8, 0x1, R2 ;  /* 0x0000000108057824 */ /* 0x002fc400078e0202 */
[----:B------:R-:W-:-:S03]  /*0c40*/  IMAD.IADD R2, R6, 0x1, R2 ;  /* 0x0000000106027824 */ /* 0x000fc600078e0202 */
[----:B------:R2:W-:Y:S04]  /*0c50*/  STL [R1+0x12c], R5 ;  /* 0x00012c0501007387 */ /* 0x0005e80000100800 */
[----:B------:R2:W-:Y:S04]  /*0c60*/  STL [R1+0x20], R4 ;  /* 0x0000200401007387 */ /* 0x0005e80000100800 */
[----:B------:R2:W-:Y:S02]  /*0c70*/  STL [R1+0x128], R2 ;  /* 0x0001280201007387 */ /* 0x0005e40000100800 */
.L_x_1246:
        /* <DEDUP_REMOVED lines=30> */
[----:B---34-:R-:W2:Y:S01]  /*0e60*/  @P1 LDG.E R8, desc[UR8][R6.64] ;  /* 0x0000000806081981 */ /* 0x018ea2000c1e1900 */
[----:B------:R-:W-:-:S04]  /*0e70*/  UIADD3 UR6, UP0, UR16, UR12, URZ ;  /* 0x0000000c10067290 */ /* 0x000fc8000ff1e03f */
[----:B------:R-:W-:Y:S01]  /*0e80*/  PLOP3.LUT P2, PT, PT, PT, UP4, 0x80, 0x0 ;  /* 0x000000000000781c */ /* 0x000fe20003f4f048 */
[----:B------:R-:W-:Y:S01]  /*0e90*/  UIADD3.X UR5, UR5, UR13, URZ, UP0, !UPT ;  /* 0x0000000d05057290 */ /* 0x000fe200087fe43f */
[----:B------:R1:W3:Y:S02]  /*0ea0*/  @P0 LDG.E R6, desc[UR8][R4.64] ;  /* 0x0000000804060981 */ /* 0x0002e4000c1e1900 */
[----:B-1----:R-:W-:Y:S02]  /*0eb0*/  IMAD.U32 R4, RZ, RZ, UR15 ;  /* 0x0000000fff047e24 */ /* 0x002fe4000f8e00ff */
[----:B------:R-:W-:-:S05]  /*0ec0*/  IMAD.U32 R5, RZ, RZ, UR14 ;  /* 0x0000000eff057e24 */ /* 0x000fca000f8e00ff */
[----:B------:R-:W4:Y:S04]  /*0ed0*/  @P3 LDG.E R7, desc[UR8][R4.64] ;  /* 0x0000000804073981 */ /* 0x000f28000c1e1900 */
[----:B------:R1:W5:Y:S02]  /*0ee0*/  @P3 LDG.E R0, desc[UR8][R4.64+0x4] ;  /* 0x0000040804003981 */ /* 0x000364000c1e1900 */
        /* <DEDUP_REMOVED lines=28> */
.L_x_1170:
        /* <DEDUP_REMOVED lines=22> */
[----:B------:R-:W-:Y:S02]  /*1210*/  @!UP0 UIMAD.WIDE.U32 UR40, UR45, UR6, URZ ;  /* 0x000000062d2882a5 */ /* 0x000fe4000f8e003f */
[----:B------:R-:W-:Y:S01]  /*1220*/  UIMAD UR29, UR5, UR27, URZ ;  /* 0x0000001b051d72a4 */ /* 0x000fe2000f8e023f */
[----:B-1----:R-:W-:Y:S01]  /*1230*/  IABS R6, R7 ;  /* 0x0000000700067213 */ /* 0x002fe20000000000 */
[----:B------:R-:W-:Y:S01]  /*1240*/  UIADD3 UR46, UR17, UR35, URZ ;  /* 0x00000023112e7290 */ /* 0x000fe2000fffe03f */
[----:B------:R-:W-:Y:S01]  /*1250*/  ISETP.NE.AND P3, PT, R7, RZ, PT ;  /* 0x000000ff0700720c */ /* 0x000fe20003f65270 */
[----:B------:R-:W-:Y:S01]  /*1260*/  USHF.L.U64.HI UR19, UR45, 0x7, UR58 ;  /* 0x000000072d137899 */ /* 0x000fe2000801023a */
[----:B------:R-:W1:Y:S01]  /*1270*/  I2F.RP R4, R6 ;  /* 0x0000000600047306 */ /* 0x000e620000209400 */
[----:B------:R-:W-:Y:S01]  /*1280*/  ULDC.U8 UR23, c[0x0][0x3d8] ;  /* 0x0000f60000177ab9 */ /* 0x000fe20000000000 */
[----:B------:R-:W-:-:S02]  /*1290*/  UISETP.NE.AND UP1, UPT, UR34, -0x1, UPT ;  /* 0xffffffff2200788c */ /* 0x000fc4000bf25270 */
[----:B--2---:R-:W-:Y:S02]  /*12a0*/  UIMAD.WIDE.U32 UR32, UR10, UR12, URZ ;  /* 0x0000000c0a2072a5 */ /* 0x004fe4000f8e003f */
[----:B------:R-:W-:Y:S02]  /*12b0*/  UISETP.NE.AND UP3, UPT, UR23, URZ, UPT ;  /* 0x0000003f1700728c */ /* 0x000fe4000bf65270 */
        /* <DEDUP_REMOVED lines=12> */
[----:B------:R-:W-:Y:S01]  /*1380*/  UIMAD.WIDE.U32 UR14, UR5, UR26, URZ ;  /* 0x0000001a050e72a5 */ /* 0x000fe2000f8e003f */
[----:B-1----:R-:W-:Y:S01]  /*1390*/  VIADD R4, R4, 0xffffffe ;  /* 0x0ffffffe04047836 */ /* 0x002fe20000000000 */
[----:B------:R-:W-:Y:S02]  /*13a0*/  UIMAD.WIDE UR6, UR25, UR61, URZ ;  /* 0x0000003d190672a5 */ /* 0x000fe4000f8e023f */
[----:B------:R-:W-:Y:S01]  /*13b0*/  UIMAD.WIDE.U32 UR12, UR45, UR59, URZ ;  /* 0x0000003b2d0c72a5 */ /* 0x000fe2000f8e003f */
[----:B------:R-:W1:Y:S01]  /*13c0*/  F2I.FTZ.U32.TRUNC.NTZ R5, R4 ;  /* 0x0000000400057305 */ /* 0x000e62000021f000 */
[----:B------:R-:W-:Y:S02]  /*13d0*/  UIMAD UR10, UR58, UR59, UR10 ;  /* 0x0000003b3a0a72a4 */ /* 0x000fe4000f8e020a */
[----:B------:R-:W-:Y:S02]  /*13e0*/  USEL UR55, UR16, UR14, !UP0 ;  /* 0x0000000e10377287 */ /* 0x000fe4000c000000 */
[----:B------:R-:W-:-:S02]  /*13f0*/  @UP0 UIADD3 UR46, UR15, UR29, URZ ;  /* 0x0000001d0f2e0290 */ /* 0x000fc4000fffe03f */
[----:B------:R-:W-:Y:S02]  /*1400*/  UIMAD UR14, UR7, UR12, URZ ;  /* 0x0000000c070e72a4 */ /* 0x000fe4000f8e023f */
[----:B------:R-:W-:Y:S02]  /*1410*/  UIADD3 UR10, UR13, UR10, URZ ;  /* 0x0000000a0d0a7290 */ /* 0x000fe4000fffe03f */
[----:B------:R-:W-:Y:S02]  /*1420*/  ULOP3.LUT UR15, UR31, 0xffffff80, URZ, 0xc0, !UPT ;  /* 0xffffff801f0f7892 */ /* 0x000fe4000f8ec03f */
[----:B------:R-:W-:Y:S01]  /*1430*/  UIMAD.WIDE.U32 UR16, UR6, UR12, URZ ;  /* 0x0000000c061072a5 */ /* 0x000fe2000f8e003f */
[----:B-1----:R-:W-:Y:S01]  /*1440*/  IMAD.MOV R0, RZ, RZ, -R5 ;  /* 0x000000ffff007224 */ /* 0x002fe200078e0a05 */
[----:B------:R-:W-:Y:S01]  /*1450*/  UIMAD.WIDE.U32 UR12, UR6, UR5, URZ ;  /* 0x00000005060c72a5 */ /* 0x000fe2000f8e003f */
[----:B------:R-:W-:Y:S01]  /*1460*/  IMAD.MOV.U32 R4, RZ, RZ, RZ ;  /* 0x000000ffff047224 */ /* 0x000fe200078e00ff */
[----:B------:R-:W-:Y:S01]  /*1470*/  UIMAD UR14, UR6, UR10, UR14 ;  /* 0x0000000a060e72a4 */ /* 0x000fe2000f8e020e */
[----:B------:R-:W-:Y:S01]  /*1480*/  IMAD R0, R0, R6, RZ ;  /* 0x0000000600007224 */ /* 0x000fe200078e02ff */
[----:B------:R-:W-:-:S02]  /*1490*/  UIADD3 UR10, UR15, -0x80, URZ ;  /* 0xffffff800f0a7890 */ /* 0x000fc4000fffe03f */
[----:B------:R-:W-:Y:S01]  /*14a0*/  USEL UR36, UR19, URZ, UP2 ;  /* 0x0000003f13247287 */ /* 0x000fe20009000000 */
[----:B------:R-:W-:Y:S01]  /*14b0*/  IMAD.HI.U32 R0, R5, R0, R4 ;  /* 0x0000000005007227 */ /* 0x000fe200078e0004 */
[----:B------:R-:W-:Y:S02]  /*14c0*/  USEL UR57, UR16, UR12, !UP0 ;  /* 0x0000000c10397287 */ /* 0x000fe4000c000000 */
[----:B------:R-:W-:Y:S02]  /*14d0*/  USHF.R.S32.HI UR35, URZ, 0x1f, UR10 ;  /* 0x0000001f3f237899 */ /* 0x000fe4000801140a */
[----:B------:R-:W-:Y:S01]  /*14e0*/  UIADD3 UR16, UP2, UR10, UR33, URZ ;  /* 0x000000210a107290 */ /* 0x000fe2000ff5e03f */
        /* <DEDUP_REMOVED lines=19> */
[----:B------:R-:W-:Y:S01]  /*1620*/  @UP1 ULDC.64 UR22, c[0x0][0x250] ;  /* 0x0000940000161ab9 */ /* 0x000fe20000000a00 */
[----:B------:R-:W-:Y:S01]  /*1630*/  @!P1 VIADD R0, R0, 0x1 ;  /* 0x0000000100009836 */ /* 0x000fe20000000000 */
[----:B------:R-:W-:Y:S01]  /*1640*/  PLOP3.LUT P1, PT, PT, PT, UP1, 0x80, 0x0 ;  /* 0x000000000000781c */ /* 0x000fe20003f2f018 */
[----:B------:R-:W-:Y:S01]  /*1650*/  @UP1 ULDC.64 UR24, c[0x0][0x248] ;  /* 0x0000920000181ab9 */ /* 0x000fe20000000a00 */
[----:B------:R-:W-:Y:S01]  /*1660*/  ISETP.GE.U32.AND P0, PT, R2, R6, PT ;  /* 0x000000060200720c */ /* 0x000fe20003f06070 */
[----:B------:R-:W-:Y:S01]  /*1670*/  @UP3 USEL UR7, UR6, UR5, !UP0 ;  /* 0x0000000506073287 */ /* 0x000fe2000c000000 */
[----:B------:R-:W-:Y:S01]  /*1680*/  LOP3.LUT R2, R7, UR56, RZ, 0x3c, !PT ;  /* 0x0000003807027c12 */ /* 0x000fe2000f8e3cff */
[----:B------:R-:W-:-:S02]  /*1690*/  @UP0 UIADD3 UR47, UR13, UR19, URZ ;  /* 0x000000130d2f0290 */ /* 0x000fc4000fffe03f */
[----:B------:R-:W-:Y:S01]  /*16a0*/  @UP1 UIMAD.WIDE.U32 UR14, UR28, UR24, URZ ;  /* 0x000000181c0e12a5 */ /* 0x000fe2000f8e003f */
[----:B------:R-:W-:Y:S01]  /*16b0*/  ISETP.GE.AND P2, PT, R2, RZ, PT ;  /* 0x000000ff0200720c */ /* 0x000fe20003f46270 */
[----:B------:R-:W-:Y:S01]  /*16c0*/  @UP1 UIMAD.WIDE.U32 UR12, UR30, UR22, URZ ;  /* 0x000000161e0c12a5 */ /* 0x000fe2000f8e003f */
[----:B------:R-:W-:Y:S01]  /*16d0*/  @UP3 ULDC UR6, c[0x0][0x2e4] ;  /* 0x0000b90000063ab9 */ /* 0x000fe20000000800 */
[----:B------:R-:W-:Y:S02]  /*16e0*/  @UP1 UIMAD UR28, UR28, UR25, URZ ;  /* 0x000000191c1c12a4 */ /* 0x000fe4000f8e023f */
[----:B------:R-:W-:Y:S02]  /*16f0*/  @UP3 UIMAD UR19, UR56, UR6, UR7 ;  /* 0x00000006381332a4 */ /* 0x000fe4000f8e0207 */
[----:B------:R-:W-:Y:S01]  /*1700*/  @P0 IADD3 R0, R0, 0x1, RZ ;  /* 0x0000000100000810 */ /* 0x000fe20007ffe0ff */
[----:B------:R-:W-:Y:S01]  /*1710*/  @UP1 UIMAD UR16, UR30, UR23, URZ ;  /* 0x000000171e1012a4 */ /* 0x000fe2000f8e023f */
[----:B------:R-:W-:Y:S01]  /*1720*/  PLOP3.LUT P0, PT, PT, PT, UP3, 0x80, 0x0 ;  /* 0x000000000000781c */ /* 0x000fe20003f0f038 */
[----:B------:R-:W-:-:S02]  /*1730*/  @!UP3 UIMAD UR6, UR45, UR61, UR56 ;  /* 0x0000003d2d06b2a4 */ /* 0x000fc4000f8e0238 */
[----:B------:R-:W-:Y:S01]  /*1740*/  IMAD.MOV.U32 R12, RZ, RZ, R0 ;  /* 0x000000ffff0c7224 */ /* 0x000fe200078e0000 */
[----:B------:R-:W-:Y:S02]  /*1750*/  USEL UR52, UR48, URZ, UP4 ;  /* 0x0000003f30347287 */ /* 0x000fe4000a000000 */
[----:B------:R-:W-:Y:S02]  /*1760*/  USHF.R.S32.HI UR44, URZ, 0x7, UR31 ;  /* 0x000000073f2c7899 */ /* 0x000fe4000801141f */
[----:B------:R-:W-:Y:S01]  /*1770*/  UIADD3 UR48, UR37, UR17, URZ ;  /* 0x0000001125307290 */ /* 0x000fe2000fffe03f */
[----:B------:R-:W-:Y:S01]  /*1780*/  @!P2 IADD3 R12, -R12, RZ, RZ ;  /* 0x000000ff0c0ca210 */ /* 0x000fe20007ffe1ff */
[----:B------:R-:W-:Y:S01]  /*1790*/  USHF.R.S32.HI UR38, URZ, 0x1f, UR20 ;  /* 0x0000001f3f267899 */ /* 0x000fe20008011414 */
[----:B------:R-:W-:Y:S01]  /*17a0*/  @!P3 LOP3.LUT R12, RZ, R7, RZ, 0x33, !PT ;  /* 0x00000007ff0cb212 */ /* 0x000fe200078e33ff */
[----:B------:R-:W-:Y:S02]  /*17b0*/  USHF.R.S32.HI UR54, URZ, 0x1f, UR49 ;  /* 0x0000001f3f367899 */ /* 0x000fe40008011431 */
[----:B------:R-:W-:-:S02]  /*17c0*/  USEL UR53, UR32, URZ, UP4 ;  /* 0x0000003f20357287 */ /* 0x000fc4000a000000 */
[----:B------:R-:W-:Y:S02]  /*17d0*/  @UP1 UIADD3 UR33, UR13, UR16, URZ ;  /* 0x000000100d211290 */ /* 0x000fe4000fffe03f */
[----:B------:R-:W-:Y:S02]  /*17e0*/  @!UP3 UIMAD UR19, UR6, UR39, URZ ;  /* 0x000000270613b2a4 */ /* 0x000fe4000f8e023f */
        /* <DEDUP_REMOVED lines=16> */
.L_x_1172:
        /* <DEDUP_REMOVED lines=13> */
.L_x_1173:
        /* <DEDUP_REMOVED lines=11> */
.L_x_1174:
[----:B------:R-:W-:-:S04]  /*1a70*/  UIMAD UR5, UR45, UR61, UR56 ;  /* 0x0000003d2d0572a4 */ /* 0x000fc8000f8e0238 */
[----:B------:R-:W-:-:S12]  /*1a80*/  UIMAD UR5, UR5, UR59, URZ ;  /* 0x0000003b050572a4 */ /* 0x000fd8000f8e023f */
.L_x_1175:
[----:B------:R-:W2:Y:S01]  /*1a90*/  LDL.64 R4, [R1+0x40] ;  /* 0x0000400001047983 */ /* 0x000ea20000100a00 */
[----:B------:R-:W-:-:S03]  /*1aa0*/  ULDC UR7, c[0x0][0x2dc] ;  /* 0x0000b70000077ab9 */ /* 0x000fc60000000800 */
[----:B------:R1:W2:Y:S04]  /*1ab0*/  LDL.64 R24, [R1+0x40] ;  /* 0x0000400001187983 */ /* 0x0002a80000100a00 */
[----:B------:R-:W3:Y:S01]  /*1ac0*/  LDL R14, [R1+0x13c] ;  /* 0x00013c00010e7983 */ /* 0x000ee20000100800 */
[----:B------:R-:W4:Y:S01]  /*1ad0*/  S2R R22, SR_TID.X ;  /* 0x0000000000167919 */ /* 0x000f220000002100 */
[----:B------:R-:W5:Y:S01]  /*1ae0*/  S2R R23, SR_TID.X ;  /* 0x0000000000177919 */ /* 0x000f620000002100 */
[----:B------:R-:W-:Y:S01]  /*1af0*/  UIADD3 UR39, UR10, UR5, URZ ;  /* 0x000000050a277290 */ /* 0x000fe2000fffe03f */
[----:B------:R-:W-:Y:S01]  /*1b00*/  ULDC UR16, c[0x0][0x398] ;  /* 0x0000e60000107ab9 */ /* 0x000fe20000000800 */
[----:B------:R-:W1:Y:S01]  /*1b10*/  S2R R10, SR_TID.X ;  /* 0x00000000000a7919 */ /* 0x000e620000002100 */
[----:B------:R-:W-:Y:S01]  /*1b20*/  UIADD3 UR12, UR10, UR19, URZ ;  /* 0x000000130a0c7290 */ /* 0x000fe2000fffe03f */
[----:B------:R-:W-:Y:S01]  /*1b30*/  ULDC.64 UR14, c[0x0][0x2b0] ;  /* 0x0000ac00000e7ab9 */ /* 0x000fe20000000a00 */
[----:B------:R-:W1:Y:S01]  /*1b40*/  S2R R11, SR_TID.X ;  /* 0x00000000000b7919 */ /* 0x000e620000002100 */
[----:B------:R-:W-:Y:S01]  /*1b50*/  ULDC.64 UR28, c[0x0][0x258] ;  /* 0x00009600001c7ab9 */ /* 0x000fe20000000a00 */
[----:B------:R-:W-:Y:S01]  /*1b60*/  ULDC.64 UR42, c[0x0][0x210] ;  /* 0x00008400002a7ab9 */ /* 0x000fe20000000a00 */
[----:B------:R-:W-:Y:S01]  /*1b70*/  ULDC.64 UR40, c[0x0][0x3e0] ;  /* 0x0000f80000287ab9 */ /* 0x000fe20000000a00 */
[----:B----4-:R-:W-:-:S04]  /*1b80*/  SHF.R.S32.HI R22, RZ, 0x1f, R22 ;  /* 0x0000001fff167819 */ /* 0x010fc80000011416 */
[----:B-----5:R-:W-:-:S04]  /*1b90*/  LEA.HI R22, R22, R23, RZ, 0x3 ;  /* 0x0000001716167211 */ /* 0x020fc800078f18ff */
[----:B------:R-:W-:-:S04]  /*1ba0*/  SHF.R.S32.HI R22, RZ, 0x3, R22 ;  /* 0x00000003ff167819 */ /* 0x000fc80000011416 */
[----:B------:R-:W-:Y:S02]  /*1bb0*/  SHF.R.S32.HI R20, RZ, 0x1f, R22 ;  /* 0x0000001fff147819 */ /* 0x000fe40000011416 */
[----:B------:R-:W-:-:S04]  /*1bc0*/  IADD3 R0, P0, R22, UR10, RZ ;  /* 0x0000000a16007c10 */ /* 0x000fc8000ff1e0ff */
[----:B------:R-:W-:-:S05]  /*1bd0*/  IADD3.X R2, R20, UR35, RZ, P0, !PT ;  /* 0x0000002314027c10 */ /* 0x000fca00087fe4ff */
[----:B------:R-:W-:Y:S01]  /*1be0*/  IMAD R2, R2, UR26, RZ ;  /* 0x0000001a02027c24 */ /* 0x000fe2000f8e02ff */
[----:B------:R-:W-:Y:S02]  /*1bf0*/  UIMAD UR7, UR7, UR61, URZ ;  /* 0x0000003d070772a4 */ /* 0x000fe4000f8e023f */
[----:B------:R-:W-:Y:S01]  /*1c00*/  UIADD3 UR5, -UR11, UR18, UR20 ;  /* 0x000000120b057290 */ /* 0x000fe2000fffe114 */
[----:B-1----:R-:W-:-:S03]  /*1c10*/  SHF.R.S32.HI R10, RZ, 0x1f, R10 ;  /* 0x0000001fff0a7819 */ /* 0x002fc6000001140a */
[----:B------:R-:W-:Y:S01]  /*1c20*/  UIADD3 UR5, UR5, -UR16, URZ ;  /* 0x8000001005057290 */ /* 0x000fe2000fffe03f */
[----:B------:R-:W-:Y:S01]  /*1c30*/  LEA.HI R10, R10, R11, RZ, 0x5 ;  /* 0x0000000b0a0a7211 */ /* 0x000fe200078f28ff */
[----:B------:R-:W-:Y:S02]  /*1c40*/  UIMAD.WIDE UR12, UR12, 0x4, UR14 ;  /* 0x000000040c0c78a5 */ /* 0x000fe4000f8e020e */
[----:B------:R-:W-:Y:S01]  /*1c50*/  USHF.R.S32.HI UR19, URZ, 0x1f, UR5 ;  /* 0x0000001f3f137899 */ /* 0x000fe20008011405 */
[----:B------:R-:W-:Y:S01]  /*1c60*/  ULDC.64 UR14, c[0x0][0x428] ;  /* 0x00010a00000e7ab9 */ /* 0x000fe20000000a00 */
[----:B------:R-:W-:Y:S01]  /*1c70*/  USHF.R.S32.HI UR59, URZ, 0x1f, UR56 ;  /* 0x0000001f3f3b7899 */ /* 0x000fe20008011438 */
[----:B------:R-:W-:Y:S01]  /*1c80*/  SHF.R.S32.HI R10, RZ, 0x5, R10 ;  /* 0x00000005ff0a7819 */ /* 0x000fe2000001140a */
[----:B------:R-:W-:Y:S02]  /*1c90*/  ULEA.HI UR19, UR19, UR5, URZ, 0x7 ;  /* 0x0000000513137291 */ /* 0x000fe4000f8f383f */
[----:B------:R-:W-:-:S04]  /*1ca0*/  UIMAD UR16, UR59, UR14, URZ ;  /* 0x0000000e3b1072a4 */ /* 0x000fc8000f8e023f */
[----:B------:R-:W-:Y:S02]  /*1cb0*/  UIMAD UR15, UR56, UR15, UR16 ;  /* 0x0000000f380f72a4 */ /* 0x000fe4000f8e0210 */
[----:B------:R-:W-:Y:S01]  /*1cc0*/  USHF.R.S32.HI UR19, URZ, 0x7, UR19 ;  /* 0x000000073f137899 */ /* 0x000fe20008011413 */
[----:B------:R-:W-:Y:S01]  /*1cd0*/  BSSY B1, `(.L_x_1171) ;  /* 0x0000b9d000017945 */ /* 0x000fe20003800000 */
[----:B--2---:R-:W-:Y:S02]  /*1ce0*/  IMAD.MOV.U32 R24, RZ, RZ, R4 ;  /* 0x000000ffff187224 */ /* 0x004fe400078e0004 */
[----:B------:R-:W1:Y:S03]  /*1cf0*/  LDC.64 R4, c[0x0][0x420] ;  /* 0x00010800ff047b82 */ /* 0x000e660000000a00 */
[----:B------:R-:W-:-:S03]  /*1d00*/  SHF.R.S32.HI R25, RZ, 0x1f, R24 ;  /* 0x0000001fff197819 */ /* 0x000fc60000011418 */
[----:B------:R-:W-:-:S04]  /*1d10*/  IMAD.WIDE.U32 R6, R0, UR26, R24 ;  /* 0x0000001a00067c25 */ /* 0x000fc8000f8e0018 */
[----:B------:R-:W-:Y:S01]  /*1d20*/  IMAD R0, R0, UR27, R2 ;  /* 0x0000001b00007c24 */ /* 0x000fe2000f8e0202 */
[----:B------:R-:W-:-:S04]  /*1d30*/  IADD3 R8, P0, R6, UR55, RZ ;  /* 0x0000003706087c10 */ /* 0x000fc8000ff1e0ff */
[----:B------:R-:W-:Y:S02]  /*1d40*/  IADD3.X R9, R7, UR46, R0, P0, !PT ;  /* 0x0000002e07097c10 */ /* 0x000fe400087fe400 */
[----:B------:R-:W-:-:S04]  /*1d50*/  IADD3 R6, P0, R24, UR6, RZ ;  /* 0x0000000618067c10 */ /* 0x000fc8000ff1e0ff */
[----:B------:R-:W-:Y:S01]  /*1d60*/  IADD3.X R7, R25, UR50, RZ, P0, !PT ;  /* 0x0000003219077c10 */ /* 0x000fe200087fe4ff */
[C---:B-1----:R-:W-:Y:S01]  /*1d70*/  IMAD R0, R4.reuse, UR35, RZ ;  /* 0x0000002304007c24 */ /* 0x042fe2000f8e02ff */
[----:B------:R-:W-:Y:S01]  /*1d80*/  USHF.L.U32 UR6, UR7, 0x7, URZ ;  /* 0x0000000707067899 */ /* 0x000fe2000800063f */
[----:B------:R-:W-:-:S03]  /*1d90*/  IMAD.WIDE.U32 R6, R4, UR10, R6 ;  /* 0x0000000a04067c25 */ /* 0x000fc6000f8e0006 */
[----:B------:R-:W-:Y:S01]  /*1da0*/  UIADD3 UR32, UP2, UP0, UR36, UR6, UR49 ;  /* 0x0000000624207290 */ /* 0x000fe2000f85e031 */
[----:B------:R-:W-:Y:S01]  /*1db0*/  IMAD R0, R5, UR10, R0 ;  /* 0x0000000a05007c24 */ /* 0x000fe2000f8e0200 */
[----:B------:R-:W-:Y:S01]  /*1dc0*/  USHF.R.S32.HI UR6, URZ, 0x1f, UR6 ;  /* 0x0000001f3f067899 */ /* 0x000fe20008011406 */
[----:B---3--:R-:W-:Y:S01]  /*1dd0*/  IMAD R2, R10, UR7, R14 ;  /* 0x000000070a027c24 */ /* 0x008fe2000f8e020e */
[----:B------:R-:W-:Y:S01]  /*1de0*/  ULDC.64 UR36, c[0x0][0x400] ;  /* 0x0001000000247ab9 */ /* 0x000fe20000000a00 */
[----:B------:R-:W-:Y:S02]  /*1df0*/  IMAD.IADD R7, R7, 0x1, R0 ;  /* 0x0000000107077824 */ /* 0x000fe400078e0200 */
[----:B------:R-:W-:Y:S01]  /*1e00*/  IMAD.U32 R0, RZ, RZ, UR14 ;  /* 0x0000000eff007e24 */ /* 0x000fe2000f8e00ff */
[----:B------:R-:W-:Y:S02]  /*1e10*/  UIADD3.X UR5, UR48, UR6, UR54, UP2, UP0 ;  /* 0x0000000630057290 */ /* 0x000fe400097e0436 */
[----:B------:R-:W-:Y:S01]  /*1e20*/  UIADD3 UR6, UP3, UP2, UR53, UR32, UR57 ;  /* 0x0000002035067290 */ /* 0x000fe2000fa7e039 */
[----:B------:R-:W-:Y:S01]  /*1e30*/  IMAD.WIDE.U32 R6, R0, UR56, R6 ;  /* 0x0000003800067c25 */ /* 0x000fe2000f8e0006 */
[----:B------:R-:W-:Y:S01]  /*1e40*/  UIMAD UR10, UR59, UR28, URZ ;  /* 0x0000001c3b0a72a4 */ /* 0x000fe2000f8e023f */
[----:B------:R-:W-:Y:S01]  /*1e50*/  STL [R1+0x44], R25 ;  /* 0x0000441901007387 */ /* 0x000fe20000100800 */
[----:B------:R-:W-:Y:S01]  /*1e60*/  ULDC.64 UR54, c[0x0][0x478] ;  /* 0x00011e0000367ab9 */ /* 0x000fe20000000a00 */
[----:B------:R-:W-:Y:S01]  /*1e70*/  IMAD.U32 R0, RZ, RZ, UR28 ;  /* 0x0000001cff007e24 */ /* 0x000fe2000f8e00ff */
[----:B------:R-:W-:-:S03]  /*1e80*/  UIADD3.X UR5, UR52, UR5, UR47, UP3, UP2 ;  /* 0x0000000534057290 */ /* 0x000fc60009fe442f */
[----:B------:R-:W-:Y:S01]  /*1e90*/  IMAD.WIDE.U32 R8, R0, UR56, R8 ;  /* 0x0000003800087c25 */ /* 0x000fe2000f8e0008 */
[C---:B------:R-:W-:Y:S01]  /*1ea0*/  IADD3 R0, P0, R2.reuse, UR6, RZ ;  /* 0x0000000602007c10 */ /* 0x040fe2000ff1e0ff */
[----:B------:R-:W-:Y:S02]  /*1eb0*/  UIMAD UR29, UR56, UR29, UR10 ;  /* 0x0000001d381d72a4 */ /* 0x000fe4000f8e020a */
[----:B------:R-:W-:Y:S01]  /*1ec0*/  VIADD R7, R7, UR15 ;  /* 0x0000000f07077c36 */ /* 0x000fe20008000000 */
[----:B------:R-:W-:Y:S01]  /*1ed0*/  LEA.HI.X.SX32 R11, R2, UR5, 0x1, P0 ;  /* 0x00000005020b7c11 */ /* 0x000fe200080f0eff */
[-C--:B------:R-:W-:Y:S01]  /*1ee0*/  IMAD R10, R20, R4.reuse, RZ ;  /* 0x00000004140a7224 */ /* 0x080fe200078e02ff */
[----:B------:R-:W-:Y:S01]  /*1ef0*/  LEA R2, P2, R0, UR36, 0x2 ;  /* 0x0000002400027c11 */ /* 0x000fe2000f8410ff */
[----:B------:R-:W-:-:S04]  /*1f00*/  IMAD.WIDE.U32 R6, R22, R4, R6 ;  /* 0x0000000416067225 */ /* 0x000fc800078e0006 */
[----:B------:R-:W-:Y:S01]  /*1f10*/  IMAD R10, R22, R5, R10 ;  /* 0x00000005160a7224 */ /* 0x000fe200078e020a */
[----:B------:R1:W-:Y:S01]  /*1f20*/  STL [R1+0x3c], R2 ;  /* 0x00003c0201007387 */ /* 0x0003e20000100800 */
[----:B------:R-:W-:Y:S01]  /*1f30*/  VIADD R9, R9, UR29 ;  /* 0x0000001d09097c36 */ /* 0x000fe20008000000 */
[----:B------:R-:W-:Y:S01]  /*1f40*/  LEA R14, P4, R8, UR42, 0x1 ;  /* 0x0000002a080e7c11 */ /* 0x000fe2000f8808ff */
[----:B------:R-:W-:Y:S01]  /*1f50*/  UISETP.LT.AND UP0, UPT, URZ, UR19, UPT ;  /* 0x000000133f00728c */ /* 0x000fe2000bf01270 */
[----:B------:R-:W-:Y:S02]  /*1f60*/  LEA R16, P3, R6, UR40, 0x1 ;  /* 0x0000002806107c11 */ /* 0x000fe4000f8608ff */
[----:B------:R-:W-:Y:S01]  /*1f70*/  LEA.HI.X R0, R0, UR37, R11, 0x2, P2 ;  /* 0x0000002500007c11 */ /* 0x000fe200090f140b */
[----:B------:R-:W-:Y:S01]  /*1f80*/  USEL UR19, URZ, UR19, !UP0 ;  /* 0x000000133f137287 */ /* 0x000fe2000c000000 */
[----:B------:R-:W-:Y:S01]  /*1f90*/  LEA.HI.X R15, R8, UR43, R9, 0x1, P4 ;  /* 0x0000002b080f7c11 */ /* 0x000fe2000a0f0c09 */
[----:B------:R2:W-:Y:S02]  /*1fa0*/  STL [R1+0x54], R14 ;  /* 0x0000540e01007387 */ /* 0x0005e40000100800 */
[----:B------:R-:W-:-:S02]  /*1fb0*/  UISETP.GT.AND UP0, UPT, UR44, UR19, UPT ;  /* 0x000000132c00728c */ /* 0x000fc4000bf04270 */
[----:B------:R2:W-:Y:S04]  /*1fc0*/  STL [R1+0x58], R16 ;  /* 0x0000581001007387 */ /* 0x0005e80000100800 */
[----:B------:R2:W-:Y:S01]  /*1fd0*/  STL [R1+0x38], R0 ;  /* 0x0000380001007387 */ /* 0x0005e20000100800 */
[----:B-1----:R-:W-:-:S03]  /*1fe0*/  IMAD.IADD R2, R7, 0x1, R10 ;  /* 0x0000000107027824 */ /* 0x002fc600078e020a */
[----:B------:R2:W-:Y:S02]  /*1ff0*/  STL [R1+0x50], R15 ;  /* 0x0000500f01007387 */ /* 0x0005e40000100800 */
[----:B------:R-:W-:-:S05]  /*2000*/  LEA.HI.X R21, R6, UR41, R2, 0x1, P3 ;  /* 0x0000002906157c11 */ /* 0x000fca00098f0c02 */
[----:B------:R2:W-:Y:S01]  /*2010*/  STL [R1+0x4c], R21 ;  /* 0x00004c1501007387 */ /* 0x0005e20000100800 */
[----:B------:R-:W-:Y:S01]  /*2020*/  PLOP3.LUT P0, PT, PT, PT, UP0, 0x80, 0x0 ;  /* 0x000000000000781c */ /* 0x000fe20003f0f008 */
[----:B------:R-:W-:Y:S02]  /*2030*/  UIMAD.WIDE UR6, UR39, 0x4, UR54 ;  /* 0x00000004270678a5 */ /* 0x000fe4000f8e0236 */
[----:B------:R-:W-:Y:S01]  /*2040*/  UIADD3 UR10, UR44, -0x1, URZ ;  /* 0xffffffff2c0a7890 */ /* 0x000fe2000fffe03f */
[----:B------:R-:W-:-:S04]  /*2050*/  UMOV UR14, UR12 ;  /* 0x0000000c000e7c82 */ /* 0x000fc80008000000 */
[----:B------:R-:W-:Y:S01]  /*2060*/  UMOV UR16, UR6 ;  /* 0x0000000600107c82 */ /* 0x000fe20008000000 */
        /* <DEDUP_REMOVED lines=21> */
.L_x_1177:
        /* <DEDUP_REMOVED lines=20> */
.L_x_1178:
[----:B------:R-:W-:Y:S01]  /*2300*/  UIMAD UR5, UR38, UR12, URZ ;  /* 0x0000000c260572a4 */ /* 0x000fe2000f8e023f */
[----:B------:R-:W-:Y:S01]  /*2310*/  IMAD.U32 R4, RZ, RZ, UR12 ;  /* 0x0000000cff047e24 */ /* 0x000fe2000f8e00ff */
[----:B------:R-:W-:Y:S01]  /*2320*/  ULDC UR14, c[0x0][0x2d0] ;  /* 0x0000b400000e7ab9 */ /* 0x000fe20000000800 */
[C---:B--2---:R-:W-:Y:S01]  /*2330*/  VIADD R0, R22.reuse, 0x20 ;  /* 0x0000002016007836 */ /* 0x044fe20000000000 */
        /* <DEDUP_REMOVED lines=31> */
.L_x_1180:
[----:B------:R-:W-:Y:S05]  /*2530*/  BSYNC B0 ;  /* 0x0000000000007941 */ /* 0x000fea0003800000 */
.L_x_1179:
        /* <DEDUP_REMOVED lines=14> */
.L_x_1182:
[----:B------:R-:W-:Y:S05]  /*2620*/  BSYNC B0 ;  /* 0x0000000000007941 */ /* 0x000fea0003800000 */
.L_x_1181:
        /* <DEDUP_REMOVED lines=14> */
.L_x_1184:
[----:B------:R-:W-:Y:S05]  /*2710*/  BSYNC B0 ;  /* 0x0000000000007941 */ /* 0x000fea0003800000 */
.L_x_1183:
        /* <DEDUP_REMOVED lines=14> */
.L_x_1186:
[----:B------:R-:W-:Y:S05]  /*2800*/  BSYNC B0 ;  /* 0x0000000000007941 */ /* 0x000fea0003800000 */
.L_x_1185:
[----:B----4-:R-:W-:Y:S01]  /*2810*/  IMAD.U32 R4, RZ, RZ, UR6 ;  /* 0x00000006ff047e24 */ /* 0x010fe2000f8e00ff */
        /* <DEDUP_REMOVED lines=25> */
.L_x_1188:
[----:B------:R-:W-:Y:S05]  /*29b0*/  BSYNC B0 ;  /* 0x0000000000007941 */ /* 0x000fea0003800000 */
.L_x_1187:
        /* <DEDUP_REMOVED lines=14> */
.L_x_1190:
[----:B------:R-:W-:Y:S05]  /*2aa0*/  BSYNC B0 ;  /* 0x0000000000007941 */ /* 0x000fea0003800000 */
.L_x_1189:
        /* <DEDUP_REMOVED lines=14> */
.L_x_1192:
[----:B------:R-:W-:Y:S05]  /*2b90*/  BSYNC B0 ;  /* 0x0000000000007941 */ /* 0x000fea0003800000 */
.L_x_1191:
        /* <DEDUP_REMOVED lines=14> */
.L_x_1176:
        /* <DEDUP_REMOVED lines=33> */
.L_x_1195:
[----:B------:R-:W-:Y:S05]  /*2e90*/  BSYNC B0 ;  /* 0x0000000000007941 */ /* 0x000fea0003800000 */
.L_x_1194:
        /* <DEDUP_REMOVED lines=14> */
.L_x_1197:
[----:B------:R-:W-:Y:S05]  /*2f80*/  BSYNC B0 ;  /* 0x0000000000007941 */ /* 0x000fea0003800000 */
.L_x_1196:
        /* <DEDUP_REMOVED lines=13> */
.L_x_1199:
[----:B------:R-:W-:Y:S05]  /*3060*/  BSYNC B0 ;  /* 0x0000000000007941 */ /* 0x000fea0003800000 */
.L_x_1198:
        /* <DEDUP_REMOVED lines=16> */
.L_x_1201:
[----:B------:R-:W-:Y:S05]  /*3170*/  BSYNC B0 ;  /* 0x0000000000007941 */ /* 0x000fea0003800000 */
.L_x_1200:
        /* <DEDUP_REMOVED lines=19> */
.L_x_1203:
[----:B------:R-:W-:Y:S05]  /*32b0*/  BSYNC B0 ;  /* 0x0000000000007941 */ /* 0x000fea0003800000 */
.L_x_1202:
        /* <DEDUP_REMOVED lines=21> */
.L_x_1205:
[----:B------:R-:W-:Y:S05]  /*3410*/  BSYNC B0 ;  /* 0x0000000000007941 */ /* 0x000fea0003800000 */
.L_x_1204:
        /* <DEDUP_REMOVED lines=21> */
.L_x_1207:
[----:B------:R-:W-:Y:S05]  /*3570*/  BSYNC B0 ;  /* 0x0000000000007941 */ /* 0x000fea0003800000 */
.L_x_1206:
        /* <DEDUP_REMOVED lines=23> */
.L_x_1209:
[----:B------:R-:W-:Y:S05]  /*36f0*/  BSYNC B0 ;  /* 0x0000000000007941 */ /* 0x000fea0003800000 */
.L_x_1208:
[----:B------:R-:W5:Y:S01]  /*3700*/  LDL R21, [R1+0x104] ;  /* 0x0001040001157983 */ /* 0x000f620000100800 */
[----:B------:R-:W-:Y:S01]  /*3710*/  UIMAD UR6, UR38, UR24, URZ ;  /* 0x00000018260672a4 */ /* 0x000fe2000f8e023f */
[----:B---3--:R-:W-:Y:S01]  /*3720*/  IMAD.WIDE.U32 R4, R8, UR20, R24 ;  /* 0x0000001408047c25 */ /* 0x008fe2000f8e0018 */
[----:B------:R-:W-:Y:S01]  /*3730*/  ULDC.64 UR26, c[0x0][0x260] ;  /* 0x00009800001a7ab9 */ /* 0x000fe20000000a00 */
[----:B------:R-:W-:Y:S01]  /*3740*/  BSSY B0, `(.L_x_1210) ;  /* 0x0000028000007945 */ /* 0x000fe20003800000 */
[----:B------:R-:W-:Y:S02]  /*3750*/  UIMAD UR7, UR20, UR25, UR6 ;  /* 0x00000019140772a4 */ /* 0x000fe4000f8e0206 */
[----:B------:R-:W-:Y:S01]  /*3760*/  UIMAD UR6, UR51, -0x80, UR11 ;  /* 0xffffff80330678a4 */ /* 0x000fe2000f8e020b */
[----:B------:R-:W-:-:S03]  /*3770*/  IADD3 R4, P1, R4, UR17, RZ ;  /* 0x0000001104047c10 */ /* 0x000fc6000ff3e0ff */
[----:B------:R-:W-:Y:S02]  /*3780*/  IMAD.U32 R2, RZ, RZ, UR7 ;  /* 0x00000007ff027e24 */ /* 0x000fe4000f8e00ff */
        /* <DEDUP_REMOVED lines=35> */
.L_x_1211:
[----:B------:R-:W-:Y:S05]  /*39c0*/  BSYNC B0 ;  /* 0x0000000000007941 */ /* 0x000fea0003800000 */
.L_x_1210:
        /* <DEDUP_REMOVED lines=23> */
.L_x_1213:
[----:B------:R-:W-:Y:S05]  /*3b40*/  BSYNC B0 ;  /* 0x0000000000007941 */ /* 0x000fea0003800000 */
.L_x_1212:
        /* <DEDUP_REMOVED lines=23> */
.L_x_1215:
[----:B------:R-:W-:Y:S05]  /*3cc0*/  BSYNC B0 ;  /* 0x0000000000007941 */ /* 0x000fea0003800000 */
.L_x_1214:
        /* <DEDUP_REMOVED lines=23> */
.L_x_1217:
[----:B------:R-:W-:Y:S05]  /*3e40*/  BSYNC B0 ;  /* 0x0000000000007941 */ /* 0x000fea0003800000 */
.L_x_1216:
        /* <DEDUP_REMOVED lines=32> */
.L_x_1219:
[----:B------:R-:W-:Y:S05]  /*4050*/  BSYNC B0 ;  /* 0x0000000000007941 */ /* 0x000fea0003800000 */
.L_x_1218:
        /* <DEDUP_REMOVED lines=22> */
.L_x_1221:
[----:B------:R-:W-:Y:S05]  /*41c0*/  BSYNC B0 ;  /* 0x0000000000007941 */ /* 0x000fea0003800000 */
.L_x_1220:
        /* <DEDUP_REMOVED lines=22> */
.L_x_1223:
[----:B------:R-:W-:Y:S05]  /*4330*/  BSYNC B0 ;  /* 0x0000000000007941 */ /* 0x000fea0003800000 */
.L_x_1222:
        /* <DEDUP_REMOVED lines=22> */
.L_x_1225:
[----:B------:R-:W-:Y:S05]  /*44a0*/  BSYNC B0 ;  /* 0x0000000000007941 */ /* 0x000fea0003800000 */
.L_x_1224:
[----:B------:R-:W-:Y:S01]  /*44b0*/  ULDC.64 UR22, c[0x0][0x3c8] ;  /* 0x0000f20000167ab9 */ /* 0x000fe20000000a00 */
[----:B------:R-:W-:Y:S01]  /*44c0*/  USHF.R.S32.HI UR6, URZ, 0x1f, UR56 ;  /* 0x0000001f3f067899 */ /* 0x000fe20008011438 */
[----:B------:R-:W-:Y:S01]  /*44d0*/  ISETP.NE.AND P5, PT, R15, RZ, PT ;  /* 0x000000ff0f00720c */ /* 0x000fe20003fa5270 */
[----:B------:R-:W-:Y:S01]  /*44e0*/  UISETP.NE.U32.AND UP1, UPT, UR22, URZ, UPT ;  /* 0x0000003f1600728c */ /* 0x000fe2000bf25070 */
[----:B------:R-:W-:Y:S01]  /*44f0*/  ISETP.NE.AND P4, PT, R16, RZ, PT ;  /* 0x000000ff1000720c */ /* 0x000fe20003f85270 */
[----:B------:R-:W0:Y:S01]  /*4500*/  LDGDEPBAR ;  /* 0x00000000000079af */ /* 0x000e220000000000 */
[----:B------:R-:W-:Y:S01]  /*4510*/  ISETP.NE.AND P3, PT, R14, RZ, PT ;  /* 0x000000ff0e00720c */ /* 0x000fe20003f65270 */
[----:B------:R-:W-:-:S06]  /*4520*/  UISETP.NE.AND.EX UP1, UPT, UR23, URZ, UPT, UP1 ;  /* 0x0000003f1700728c */ /* 0x000fcc000bf25310 */
[----:B------:R-:W-:-:S05]  /*4530*/  PLOP3.LUT P1, PT, PT, PT, UP1, 0x80, 0x0 ;  /* 0x000000000000781c */ /* 0x000fca0003f2f018 */
[----:B------:R-:W-:Y:S01]  /*4540*/  @UP1 ULDC.64 UR24, c[0x0][0x3d0] ;  /* 0x0000f40000181ab9 */ /* 0x000fe20000000a00 */
[----:B------:R-:W-:Y:S01]  /*4550*/  @UP1 UMOV UR7, UR6 ;  /* 0x0000000600071c82 */ /* 0x000fe20008000000 */
[----:B------:R-:W-:Y:S01]  /*4560*/  @UP1 UIMAD UR5, UR58, UR24, URZ ;  /* 0x000000183a0512a4 */ /* 0x000fe2000f8e023f */
[----:B------:R-:W-:Y:S02]  /*4570*/  @UP1 UMOV UR6, UR56 ;  /* 0x0000003800061c82 */ /* 0x000fe40008000000 */
[----:B------:R-:W-:Y:S02]  /*4580*/  @UP1 UIMAD.WIDE.U32 UR6, UR45, UR24, UR6 ;  /* 0x000000182d0612a5 */ /* 0x000fe4000f8e0006 */
[----:B------:R-:W-:Y:S02]  /*4590*/  @UP1 UIMAD UR5, UR45, UR25, UR5 ;  /* 0x000000192d0512a4 */ /* 0x000fe4000f8e0205 */
[----:B------:R-:W-:Y:S02]  /*45a0*/  @UP1 ULEA UR22, UP0, UR6, UR22, 0x2 ;  /* 0x0000001606161291 */ /* 0x000fe4000f80103f */
[----:B------:R-:W-:Y:S01]  /*45b0*/  @UP1 UIADD3 UR5, UR7, UR5, URZ ;  /* 0x0000000507051290 */ /* 0x000fe2000fffe03f */
[----:B-1----:R-:W-:Y:S01]  /*45c0*/  SHF.R.S32.HI R9, RZ, 0x1f, R21 ;  /* 0x0000001fff097819 */ /* 0x002fe20000011415 */
[----:B------:R-:W-:-:S02]  /*45d0*/  IMAD.MOV.U32 R17, RZ, RZ, 0x7f800000 ;  /* 0x7f800000ff117424 */ /* 0x000fc400078e00ff */
[----:B------:R-:W-:Y:S01]  /*45e0*/  IMAD.MOV.U32 R13, RZ, RZ, 0x7f800000 ;  /* 0x7f800000ff0d7424 */ /* 0x000fe200078e00ff */
[----:B------:R-:W-:Y:S01]  /*45f0*/  @UP1 ULEA.HI.X UR23, UR6, UR23, UR5, 0x2, UP0 ;  /* 0x0000001706171291 */ /* 0x000fe200080f1405 */
[----:B------:R-:W-:Y:S01]  /*4600*/  IMAD.U32 R4, RZ, RZ, UR22 ;  /* 0x00000016ff047e24 */ /* 0x000fe2000f8e00ff */
[----:B--234-:R-:W-:Y:S01]  /*4610*/  SHF.L.U64.HI R0, R21, 0x2, R9 ;  /* 0x0000000215007819 */ /* 0x01cfe20000010209 */
[----:B------:R-:W-:Y:S01]  /*4620*/  IMAD.MOV.U32 R12, RZ, RZ, 0x7f800000 ;  /* 0x7f800000ff0c7424 */ /* 0x000fe200078e00ff */
[----:B------:R-:W-:Y:S01]  /*4630*/  SHF.R.S32.HI R2, RZ, 0x1f, R11 ;  /* 0x0000001fff027819 */ /* 0x000fe2000001140b */
[----:B------:R-:W-:Y:S01]  /*4640*/  IMAD.MOV.U32 R10, RZ, RZ, 0x7f800000 ;  /* 0x7f800000ff0a7424 */ /* 0x000fe200078e00ff */
[----:B------:R-:W-:Y:S01]  /*4650*/  @UP1 ULDC UR5, c[0x0][0x2e8] ;  /* 0x0000ba0000051ab9 */ /* 0x000fe20000000800 */
[----:B------:R-:W-:Y:S02]  /*4660*/  IMAD.U32 R5, RZ, RZ, UR23 ;  /* 0x00000017ff057e24 */ /* 0x000fe4000f8e00ff */
[----:B------:R-:W-:-:S02]  /*4670*/  VIADD R184, R191, 0x2000 ;  /* 0x00002000bfb87836 */ /* 0x000fc40000000000 */
[----:B------:R-:W-:Y:S01]  /*4680*/  VIADD R190, R192, 0x2000 ;  /* 0x00002000c0be7836 */ /* 0x000fe20000000000 */
[----:B------:R1:W2:Y:S01]  /*4690*/  @P1 LDG.E R8, desc[UR8][R4.64] ;  /* 0x0000000804081981 */ /* 0x0002a2000c1e1900 */
[----:B------:R-:W-:Y:S01]  /*46a0*/  IMAD.MOV.U32 R195, RZ, RZ, 0x20 ;  /* 0x00000020ffc37424 */ /* 0x000fe200078e00ff */
[----:B------:R-:W-:Y:S01]  /*46b0*/  CS2R R126, SRZ ;  /* 0x00000000007e7805 */ /* 0x000fe2000001ff00 */
[----:B------:R-:W-:Y:S01]  /*46c0*/  IMAD.MOV.U32 R194, RZ, RZ, 0x40 ;  /* 0x00000040ffc27424 */ /* 0x000fe200078e00ff */
        /* <DEDUP_REMOVED lines=20> */
[----:B------:R-:W-:Y:S01]  /*4810*/  CS2R R88, SRZ ;  /* 0x0000000000587805 */ /* 0x000fe2000001ff00 */
[----:B-1----:R-:W-:Y:S01]  /*4820*/  IMAD.SHL.U32 R4, R21, 0x4, RZ ;  /* 0x0000000415047824 */ /* 0x002fe200078e00ff */
[----:B------:R-:W-:-:S02]  /*4830*/  CS2R R86, SRZ ;  /* 0x0000000000567805 */ /* 0x000fc4000001ff00 */
[----:B------:R-:W-:Y:S02]  /*4840*/  CS2R R84, SRZ ;  /* 0x0000000000547805 */ /* 0x000fe4000001ff00 */
[----:B------:R-:W-:Y:S02]  /*4850*/  CS2R R78, SRZ ;  /* 0x00000000004e7805 */ /* 0x000fe4000001ff00 */
[----:B------:R-:W-:Y:S02]  /*4860*/  CS2R R76, SRZ ;  /* 0x00000000004c7805 */ /* 0x000fe4000001ff00 */
[----:B------:R-:W-:Y:S02]  /*4870*/  IADD3 R4, P2, R4, UR14, RZ ;  /* 0x0000000e04047c10 */ /* 0x000fe4000ff5e0ff */
[----:B------:R-:W-:Y:S02]  /*4880*/  CS2R R82, SRZ ;  /* 0x0000000000527805 */ /* 0x000fe4000001ff00 */
[----:B------:R-:W-:-:S02]  /*4890*/  CS2R R80, SRZ ;  /* 0x0000000000507805 */ /* 0x000fc4000001ff00 */
[----:B------:R-:W-:Y:S02]  /*48a0*/  CS2R R74, SRZ ;  /* 0x00000000004a7805 */ /* 0x000fe4000001ff00 */
[----:B------:R-:W-:Y:S02]  /*48b0*/  IADD3.X R5, R0, UR13, RZ, P2, !PT ;  /* 0x0000000d00057c10 */ /* 0x000fe400097fe4ff */
[----:B------:R-:W-:Y:S02]  /*48c0*/  CS2R R72, SRZ ;  /* 0x0000000000487805 */ /* 0x000fe4000001ff00 */
[C---:B------:R-:W-:Y:S02]  /*48d0*/  @!P6 LEA R6, P2, R11.reuse, UR14, 0x2 ;  /* 0x0000000e0b06ec11 */ /* 0x040fe4000f8410ff */
[----:B------:R-:W-:Y:S02]  /*48e0*/  CS2R R70, SRZ ;  /* 0x0000000000467805 */ /* 0x000fe4000001ff00 */
[----:B------:R-:W-:Y:S01]  /*48f0*/  CS2R R68, SRZ ;  /* 0x0000000000447805 */ /* 0x000fe2000001ff00 */
[----:B------:R-:W3:Y:S01]  /*4900*/  @!P5 LDG.E R17, desc[UR8][R4.64] ;  /* 0x000000080411d981 */ /* 0x000ee2000c1e1900 */
[----:B------:R-:W-:Y:S01]  /*4910*/  @!P6 LEA.HI.X R7, R11, UR13, R2, 0x2, P2 ;  /* 0x0000000d0b07ec11 */ /* 0x000fe200090f1402 */
[----:B------:R-:W-:Y:S01]  /*4920*/  IMAD.SHL.U32 R2, R21, 0x4, RZ ;  /* 0x0000000415027824 */ /* 0x000fe200078e00ff */
[----:B------:R-:W-:Y:S01]  /*4930*/  ULDC UR23, c[0x0][0x2d0] ;  /* 0x0000b40000177ab9 */ /* 0x000fe20000000800 */
[----:B------:R-:W4:Y:S01]  /*4940*/  @!P4 LDG.E R13, desc[UR8][R4.64+0x20] ;  /* 0x00002008040dc981 */ /* 0x000f22000c1e1900 */
[----:B------:R-:W-:Y:S01]  /*4950*/  ULDC UR24, c[0x0][0x2dc] ;  /* 0x0000b70000187ab9 */ /* 0x000fe20000000800 */
[----:B------:R-:W-:-:S02]  /*4960*/  ULDC UR7, c[0x0][0x2ec] ;  /* 0x0000bb0000077ab9 */ /* 0x000fc40000000800 */
[----:B------:R1:W5:Y:S04]  /*4970*/  @!P3 LDG.E R12, desc[UR8][R4.64+0x100] ;  /* 0x00010008040cb981 */ /* 0x000368000c1e1900 */
[----:B------:R-:W5:Y:S01]  /*4980*/  @!P6 LDG.E R10, desc[UR8][R6.64] ;  /* 0x00000008060ae981 */ /* 0x000f62000c1e1900 */
[----:B-1----:R-:W-:-:S05]  /*4990*/  VIADD R4, R21, 0x1 ;  /* 0x0000000115047836 */ /* 0x002fca0000000000 */
[----:B------:R-:W-:Y:S04]  /*49a0*/  STL [R1+0xf0], R4 ;  /* 0x0000f00401007387 */ /* 0x000fe80000100800 */
[----:B------:R1:W-:Y:S04]  /*49b0*/  STL [R1+0xec], R2 ;  /* 0x0000ec0201007387 */ /* 0x0003e80000100800 */
[----:B-1----:R-:W5:Y:S01]  /*49c0*/  LDL R2, [R1+0x144] ;  /* 0x0001440001027983 */ /* 0x002f620000100800 */
[----:B------:R-:W2:Y:S01]  /*49d0*/  @P1 MUFU.RCP R0, UR5 ;  /* 0x0000000500001d08 */ /* 0x000ea20008001000 */
[----:B------:R-:W-:-:S02]  /*49e0*/  SEL R184, R184, R191, !P0 ;  /* 0x000000bfb8b87207 */ /* 0x000fc40004000000 */
[----:B------:R-:W-:Y:S01]  /*49f0*/  SEL R190, R190, R192, !P0 ;  /* 0x000000c0bebe7207 */ /* 0x000fe20004000000 */
[----:B------:R-:W-:Y:S01]  /*4a00*/  UMOV UR5, URZ ;  /* 0x0000003f00057c82 */ /* 0x000fe20008000000 */
[----:B------:R-:W-:Y:S02]  /*4a10*/  LEA R184, R184, UR4, 0x1 ;  /* 0x00000004b8b87c11 */ /* 0x000fe4000f8e08ff */
[----:B------:R-:W-:Y:S01]  /*4a20*/  LEA R190, R190, UR4, 0x1 ;  /* 0x00000004bebe7c11 */ /* 0x000fe2000f8e08ff */
[----:B------:R-:W-:Y:S01]  /*4a30*/  UIADD3 UR22, UR20, 0x80, URZ ;  /* 0x0000008014167890 */ /* 0x000fe2000fffe03f */
[----:B--2---:R-:W-:-:S05]  /*4a40*/  @P1 FMUL.FTZ R0, R8, R0 ;  /* 0x0000000008001220 */ /* 0x004fca0000410000 */
[----:B------:R-:W-:Y:S01]  /*4a50*/  @P1 R2UR UR6, R0 ;  /* 0x00000000000612ca */ /* 0x000fe200000e0000 */
[----:B------:R-:W-:Y:S01]  /*4a60*/  IMAD.U32 R0, RZ, RZ, UR51 ;  /* 0x00000033ff007e24 */ /* 0x000fe2000f8e00ff */
[----:B---3--:R-:W-:Y:S04]  /*4a70*/  STL [R1+0xe0], R17 ;  /* 0x0000e01101007387 */ /* 0x008fe80000100800 */
[----:B----4-:R-:W-:Y:S04]  /*4a80*/  STL [R1+0xe4], R13 ;  /* 0x0000e40d01007387 */ /* 0x010fe80000100800 */
[----:B-----5:R1:W-:Y:S04]  /*4a90*/  STL [R1+0xd8], R12 ;  /* 0x0000d80c01007387 */ /* 0x0203e80000100800 */
[----:B------:R-:W-:Y:S01]  /*4aa0*/  STL [R1+0xdc], R10 ;  /* 0x0000dc0a01007387 */ /* 0x000fe20000100800 */
[----:B------:R-:W-:Y:S01]  /*4ab0*/  IMAD R11, R0, 0x80, R2 ;  /* 0x00000080000b7824 */ /* 0x000fe200078e0202 */
[----:B------:R-:W-:-:S03]  /*4ac0*/  SHF.L.U64.HI R2, R21, 0x2, R9 ;  /* 0x0000000215027819 */ /* 0x000fc60000010209 */
[C---:B-1----:R-:W-:Y:S02]  /*4ad0*/  VIADD R12, R11.reuse, 0x38 ;  /* 0x000000380b0c7836 */ /* 0x042fe40000000000 */
[C---:B------:R-:W-:Y:S01]  /*4ae0*/  VIADD R16, R11.reuse, 0x31 ;  /* 0x000000310b107836 */ /* 0x040fe20000000000 */
[----:B------:R-:W-:Y:S01]  /*4af0*/  STL [R1+0x34], R11 ;  /* 0x0000340b01007387 */ /* 0x000fe20000100800 */
[C---:B------:R-:W-:Y:S02]  /*4b00*/  VIADD R15, R11.reuse, 0x30 ;  /* 0x000000300b0f7836 */ /* 0x040fe40000000000 */
[C---:B------:R-:W-:Y:S01]  /*4b10*/  VIADD R14, R11.reuse, 0x29 ;  /* 0x000000290b0e7836 */ /* 0x040fe20000000000 */
[----:B------:R-:W-:Y:S01]  /*4b20*/  STL [R1+0xe8], R2 ;  /* 0x0000e80201007387 */ /* 0x000fe20000100800 */
[----:B------:R-:W-:-:S03]  /*4b30*/  VIADD R17, R11, 0x21 ;  /* 0x000000210b117836 */ /* 0x000fc60000000000 */
[----:B------:R-:W-:Y:S01]  /*4b40*/  STL [R1+0x94], R12 ;  /* 0x0000940c01007387 */ /* 0x000fe20000100800 */
[----:B------:R-:W-:-:S03]  /*4b50*/  VIADD R13, R11, 0x28 ;  /* 0x000000280b0d7836 */ /* 0x000fc60000000000 */
[----:B------:R-:W-:Y:S01]  /*4b60*/  STL [R1+0x8c], R16 ;  /* 0x00008c1001007387 */ /* 0x000fe20000100800 */
[----:B------:R-:W-:-:S03]  /*4b70*/  VIADD R18, R11, 0x20 ;  /* 0x000000200b127836 */ /* 0x000fc60000000000 */
[----:B------:R-:W-:Y:S04]  /*4b80*/  STL [R1+0x88], R15 ;  /* 0x0000880f01007387 */ /* 0x000fe80000100800 */
[----:B------:R-:W-:Y:S04]  /*4b90*/  STL [R1+0x60], R14 ;  /* 0x0000600e01007387 */ /* 0x000fe80000100800 */
[----:B------:R1:W-:Y:S01]  /*4ba0*/  STL [R1+0x84], R17 ;  /* 0x0000841101007387 */ /* 0x0003e20000100800 */
[----:B------:R-:W-:-:S03]  /*4bb0*/  VIADD R19, R11, 0x11 ;  /* 0x000000110b137836 */ /* 0x000fc60000000000 */
[----:B------:R-:W-:Y:S04]  /*4bc0*/  STL [R1+0x5c], R13 ;  /* 0x00005c0d01007387 */ /* 0x000fe80000100800 */
[----:B------:R2:W-:Y:S01]  /*4bd0*/  STL [R1+0x80], R18 ;  /* 0x0000801201007387 */ /* 0x0005e20000100800 */
[C---:B------:R-:W-:Y:S02]  /*4be0*/  VIADD R0, R11.reuse, 0x21 ;  /* 0x000000210b007836 */ /* 0x040fe40000000000 */
[----:B-1----:R-:W-:-:S05]  /*4bf0*/  VIADD R17, R11, 0x19 ;  /* 0x000000190b117836 */ /* 0x002fca0000000000 */
[----:B------:R1:W-:Y:S01]  /*4c00*/  STL [R1+0x7c], R17 ;  /* 0x00007c1101007387 */ /* 0x0003e20000100800 */
[----:B--2---:R-:W-:-:S05]  /*4c10*/  VIADD R18, R11, 0x18 ;  /* 0x000000180b127836 */ /* 0x004fca0000000000 */
[----:B------:R2:W-:Y:S04]  /*4c20*/  STL [R1+0x78], R18 ;  /* 0x0000781201007387 */ /* 0x0005e80000100800 */
[----:B------:R3:W-:Y:S01]  /*4c30*/  STL [R1+0x74], R19 ;  /* 0x0000741301007387 */ /* 0x0007e20000100800 */
[C---:B------:R-:W-:Y:S02]  /*4c40*/  VIADD R2, R11.reuse, 0x20 ;  /* 0x000000200b027836 */ /* 0x040fe40000000000 */
[----:B-1----:R-:W-:-:S05]  /*4c50*/  VIADD R17, R11, 0x10 ;  /* 0x000000100b117836 */ /* 0x002fca0000000000 */
[----:B------:R1:W-:Y:S01]  /*4c60*/  STL [R1+0x70], R17 ;  /* 0x0000701101007387 */ /* 0x0003e20000100800 */
[C---:B--2---:R-:W-:Y:S02]  /*4c70*/  VIADD R18, R11.reuse, 0x9 ;  /* 0x000000090b127836 */ /* 0x044fe40000000000 */
[----:B---3--:R-:W-:-:S03]  /*4c80*/  VIADD R19, R11, 0x8 ;  /* 0x000000080b137836 */ /* 0x008fc60000000000 */
[----:B------:R2:W-:Y:S01]  /*4c90*/  STL [R1+0x6c], R18 ;  /* 0x00006c1201007387 */ /* 0x0005e20000100800 */
[----:B------:R-:W-:-:S03]  /*4ca0*/  VIADD R4, R11, 0x19 ;  /* 0x000000190b047836 */ /* 0x000fc60000000000 */
[----:B------:R-:W-:Y:S01]  /*4cb0*/  STL [R1+0x68], R19 ;  /* 0x0000681301007387 */ /* 0x000fe20000100800 */
[C---:B------:R-:W-:Y:S02]  /*4cc0*/  VIADD R5, R11.reuse, 0x18 ;  /* 0x000000180b057836 */ /* 0x040fe40000000000 */
[C---:B------:R-:W-:Y:S02]  /*4cd0*/  VIADD R6, R11.reuse, 0x11 ;  /* 0x000000110b067836 */ /* 0x040fe40000000000 */
[C---:B------:R-:W-:Y:S02]  /*4ce0*/  VIADD R7, R11.reuse, 0x10 ;  /* 0x000000100b077836 */ /* 0x040fe40000000000 */
[C---:B------:R-:W-:Y:S02]  /*4cf0*/  VIADD R8, R11.reuse, 0x9 ;  /* 0x000000090b087836 */ /* 0x040fe40000000000 */
[C---:B-1----:R-:W-:Y:S02]  /*4d00*/  VIADD R17, R11.reuse, 0x1 ;  /* 0x000000010b117836 */ /* 0x042fe40000000000 */
[----:B------:R-:W-:-:S02]  /*4d10*/  VIADD R9, R11, 0x8 ;  /* 0x000000080b097836 */ /* 0x000fc40000000000 */
[C---:B------:R-:W-:Y:S01]  /*4d20*/  VIADD R10, R11.reuse, 0x1 ;  /* 0x000000010b0a7836 */ /* 0x040fe20000000000 */
[----:B------:R1:W-:Y:S01]  /*4d30*/  STL [R1+0x64], R17 ;  /* 0x0000641101007387 */ /* 0x0003e20000100800 */
[----:B--2---:R-:W-:Y:S01]  /*4d40*/  I2FP.F32.S32 R18, R11 ;  /* 0x0000000b00127245 */ /* 0x004fe20000201400 */
[----:B------:R-:W-:-:S04]  /*4d50*/  VIADD R11, R11, 0x39 ;  /* 0x000000390b0b7836 */ /* 0x000fc80000000000 */
[----:B------:R-:W-:Y:S01]  /*4d60*/  STL [R1+0xa0], R18 ;  /* 0x0000a01201007387 */ /* 0x000fe20000100800 */
[----:B-1----:R-:W-:Y:S02]  /*4d70*/  I2FP.F32.S32 R17, R0 ;  /* 0x0000000000117245 */ /* 0x002fe40000201400 */
[----:B------:R-:W-:Y:S02]  /*4d80*/  I2FP.F32.S32 R0, R2 ;  /* 0x0000000200007245 */ /* 0x000fe40000201400 */
[----:B------:R-:W-:Y:S01]  /*4d90*/  I2FP.F32.S32 R2, R4 ;  /* 0x0000000400027245 */ /* 0x000fe20000201400 */
[----:B------:R-:W-:Y:S04]  /*4da0*/  STL [R1+0xc4], R17 ;  /* 0x0000c41101007387 */ /* 0x000fe80000100800 */
[----:B------:R-:W-:Y:S04]  /*4db0*/  STL [R1+0x90], R11 ;  /* 0x0000900b01007387 */ /* 0x000fe80000100800 */
[----:B------:R1:W-:Y:S01]  /*4dc0*/  STL [R1+0xc0], R0 ;  /* 0x0000c00001007387 */ /* 0x0003e20000100800 */
[----:B------:R-:W-:-:S03]  /*4dd0*/  I2FP.F32.S32 R4, R7 ;  /* 0x0000000700047245 */ /* 0x000fc60000201400 */
[----:B------:R2:W-:Y:S01]  /*4de0*/  STL [R1+0xbc], R2 ;  /* 0x0000bc0201007387 */ /* 0x0005e20000100800 */
[----:B-1----:R-:W-:Y:S02]  /*4df0*/  I2FP.F32.S32 R0, R5 ;  /* 0x0000000500007245 */ /* 0x002fe40000201400 */
[----:B--2---:R-:W-:-:S03]  /*4e00*/  I2FP.F32.S32 R2, R6 ;  /* 0x0000000600027245 */ /* 0x004fc60000201400 */
[----:B------:R1:W-:Y:S04]  /*4e10*/  STL [R1+0xb8], R0 ;  /* 0x0000b80001007387 */ /* 0x0003e80000100800 */
        /* <DEDUP_REMOVED lines=13> */
[----:B------:R-:W-:Y:S01]  /*4ef0*/  STL [R1+0xcc], R4 ;  /* 0x0000cc0401007387 */ /* 0x000fe20000100800 */
[----:B-1----:R-:W-:Y:S02]  /*4f00*/  I2FP.F32.S32 R0, R13 ;  /* 0x0000000d00007245 */ /* 0x002fe40000201400 */
[----:B--2---:R-:W-:-:S03]  /*4f10*/  I2FP.F32.S32 R2, R12 ;  /* 0x0000000c00027245 */ /* 0x004fc60000201400 */
[----:B------:R1:W-:Y:S04]  /*4f20*/  STL [R1+0xc8], R0 ;  /* 0x0000c80001007387 */ /* 0x0003e80000100800 */
[----:B------:R2:W-:Y:S01]  /*4f30*/  STL [R1+0x9c], R2 ;  /* 0x00009c0201007387 */ /* 0x0005e20000100800 */
[----:B-1----:R-:W-:-:S05]  /*4f40*/  I2FP.F32.S32 R0, R11 ;  /* 0x0000000b00007245 */ /* 0x002fca0000201400 */
[----:B------:R2:W-:Y:S04]  /*4f50*/  STL [R1+0x98], R0 ;  /* 0x0000980001007387 */ /* 0x0005e80000100800 */
[----:B------:R2:W-:Y:S01]  /*4f60*/  STL [R1+0x48], R196 ;  /* 0x000048c401007387 */ /* 0x0005e20000100800 */
[----:B------:R-:W-:Y:S01]  /*4f70*/  @UP1 UMOV UR5, UR6 ;  /* 0x0000000600051c82 */ /* 0x000fe20008000000 */
[----:B------:R-:W-:-:S05]  /*4f80*/  ULDC UR6, c[0x0][0x39c] ;  /* 0x0000e70000067ab9 */ /* 0x000fca0000000800 */
.L_x_1228:
[----:B--2---:R-:W2:Y:S01]  /*4f90*/  LDL R0, [R1+0x100] ;  /* 0x0001000001007983 */ /* 0x004ea20000100800 */
[----:B------:R-:W-:Y:S02]  /*4fa0*/  UIADD3 UR17, UR18, 0x80, UR20 ;  /* 0x0000008012117890 */ /* 0x000fe4000fffe014 */
[----:B------:R-:W-:Y:S01]  /*4fb0*/  USHF.L.U32 UR12, UR10, 0x7, URZ ;  /* 0x000000070a0c7899 */ /* 0x000fe2000800063f */
[----:B------:R-:W0:Y:S01]  /*4fc0*/  LDGDEPBAR ;  /* 0x00000000000079af */ /* 0x000e220000000000 */
[----:B------:R-:W-:Y:S07]  /*4fd0*/  UIADD3 UR17, UR17, -UR11, URZ ;  /* 0x8000000b11117290 */ /* 0x000fee000fffe03f */
[----:B------:R-:W-:Y:S01]  /*4fe0*/  STL [R1+0x1c4], R98 ;  /* 0x0001c46201007387 */ /* 0x000fe20000100800 */
[----:B------:R-:W-:Y:S03]  /*4ff0*/  UISETP.GE.AND UP0, UPT, UR12, UR17, UPT ;  /* 0x000000110c00728c */ /* 0x000fe6000bf06270 */
[----:B------:R-:W-:Y:S01]  /*5000*/  STL [R1+0x1c0], R97 ;  /* 0x0001c06101007387 */ /* 0x000fe20000100800 */
[----:B------:R-:W-:Y:S03]  /*5010*/  UISETP.LT.AND UP0, UPT, UR22, UR11, UP0 ;  /* 0x0000000b1600728c */ /* 0x000fe60008701270 */
        /* <DEDUP_REMOVED lines=17> */
[----:B------:R1:W-:Y:S04]  /*5130*/  STL [R1+0x178], R79 ;  /* 0x0001784f01007387 */ /* 0x0003e80000100800 */
[----:B------:R3:W-:Y:S04]  /*5140*/  STL [R1+0x174], R78 ;  /* 0x0001744e01007387 */ /* 0x0007e80000100800 */
[----:B------:R-:W-:Y:S04]  /*5150*/  STL [R1+0x170], R77 ;  /* 0x0001704d01007387 */ /* 0x000fe80000100800 */
[----:B------:R-:W-:Y:S04]  /*5160*/  STL [R1+0x16c], R76 ;  /* 0x00016c4c01007387 */ /* 0x000fe80000100800 */
[----:B------:R4:W-:Y:S04]  /*5170*/  STL [R1+0x168], R75 ;  /* 0x0001684b01007387 */ /* 0x0009e80000100800 */
[----:B------:R4:W-:Y:S04]  /*5180*/  STL [R1+0x164], R74 ;  /* 0x0001644a01007387 */ /* 0x0009e80000100800 */
[----:B------:R4:W-:Y:S04]  /*5190*/  STL [R1+0x160], R73 ;  /* 0x0001604901007387 */ /* 0x0009e80000100800 */
[----:B------:R-:W-:Y:S04]  /*51a0*/  STL [R1+0x15c], R72 ;  /* 0x00015c4801007387 */ /* 0x000fe80000100800 */
[----:B------:R-:W-:Y:S04]  /*51b0*/  STL [R1+0x158], R71 ;  /* 0x0001584701007387 */ /* 0x000fe80000100800 */
[----:B------:R-:W-:Y:S04]  /*51c0*/  STL [R1+0x154], R70 ;  /* 0x0001544601007387 */ /* 0x000fe80000100800 */
[----:B------:R-:W-:Y:S04]  /*51d0*/  STL [R1+0x150], R69 ;  /* 0x0001504501007387 */ /* 0x000fe80000100800 */
[----:B------:R-:W-:Y:S04]  /*51e0*/  STL [R1+0x14c], R68 ;  /* 0x00014c4401007387 */ /* 0x000fe80000100800 */
[----:B------:R-:W-:Y:S04]  /*51f0*/  STL [R1+0x148], R3 ;  /* 0x0001480301007387 */ /* 0x000fe80000100800 */
[----:B-1----:R-:W2:Y:S04]  /*5200*/  LDL R79, [R1+0xf0] ;  /* 0x0000f000014f7983 */ /* 0x002ea80000100800 */
[----:B---3--:R-:W3:Y:S04]  /*5210*/  LDL R78, [R1+0xe0] ;  /* 0x0000e000014e7983 */ /* 0x008ee80000100800 */
[----:B----4-:R-:W4:Y:S04]  /*5220*/  LDL R75, [R1+0xa0] ;  /* 0x0000a000014b7983 */ /* 0x010f280000100800 */
[----:B------:R-:W4:Y:S04]  /*5230*/  LDL R74, [R1+0x34] ;  /* 0x00003400014a7983 */ /* 0x000f280000100800 */
[----:B------:R-:W4:Y:S04]  /*5240*/  LDL R77, [R1+0xe4] ;  /* 0x0000e400014d7983 */ /* 0x000f280000100800 */
[----:B------:R-:W4:Y:S01]  /*5250*/  LDL R73, [R1+0x64] ;  /* 0x0000640001497983 */ /* 0x000f220000100800 */
[----:B------:R-:W-:Y:S04]  /*5260*/  DEPBAR.LE SB0, 0x0 ;  /* 0x000080000000791a */ /* 0x000fe80000000000 */
[----:B------:R-:W-:Y:S06]  /*5270*/  BAR.SYNC.DEFER_BLOCKING 0x0 ;  /* 0x0000000000007b1d */ /* 0x000fec0000010000 */
[----:B------:R-:W-:Y:S08]  /*5280*/  LDSM.16.M88.4 R64, [R190] ;  /* 0x00000000be40783b */ /* 0x000ff00000000200 */
[----:B------:R-:W1:Y:S08]  /*5290*/  LDSM.16.M88.4 R16, [R187+UR4+0xc000] ;  /* 0x00c00004bb10783b */ /* 0x000e700008000200 */
[----:B------:R-:W1:Y:S08]  /*52a0*/  LDSM.16.M88.4 R60, [R190+0x2000] ;  /* 0x00200000be3c783b */ /* 0x000e700000000200 */
[----:B------:R-:W1:Y:S08]  /*52b0*/  LDSM.16.M88.4 R32, [R187+UR4+0xc800] ;  /* 0x00c80004bb20783b */ /* 0x000e700008000200 */
[----:B------:R-:W1:Y:S08]  /*52c0*/  LDSM.16.M88.4 R48, [R187+UR4+0xd000] ;  /* 0x00d00004bb30783b */ /* 0x000e700008000200 */
[----:B------:R-:W2:Y:S01]  /*52d0*/  LDSM.16.M88.4 R132, [R187+UR4+0xd800] ;  /* 0x00d80004bb84783b */ /* 0x000ea20008000200 */
[-C--:B-1----:R-:W-:Y:S07]  /*52e0*/  HMMA.16816.F32 R4, R64, R16.reuse, RZ ;  /* 0x000000104004723c */ /* 0x082fee00000018ff */
[----:B------:R-:W-:Y:S01]  /*52f0*/  LDSM.16.M88.4 R140, [R189] ;  /* 0x00000000bd8c783b */ /* 0x000fe20000000200 */
[C---:B------:R-:W-:Y:S07]  /*5300*/  HMMA.16816.F32 R8, R60.reuse, R16, RZ ;  /* 0x000000103c08723c */ /* 0x040fee00000018ff */
[----:B------:R-:W-:Y:S01]  /*5310*/  LDSM.16.M88.4 R148, [R189+0x800] ;  /* 0x00080000bd94783b */ /* 0x000fe20000000200 */
[-C--:B------:R-:W-:Y:S07]  /*5320*/  HMMA.16816.F32 R12, R60, R18.reuse, RZ ;  /* 0x000000123c0c723c */ /* 0x080fee00000018ff */
[----:B------:R-:W-:Y:S01]  /*5330*/  LDSM.16.M88.4 R152, [R189+0x1000] ;  /* 0x00100000bd98783b */ /* 0x000fe20000000200 */
[C---:B------:R-:W-:Y:S07]  /*5340*/  HMMA.16816.F32 R16, R64.reuse, R18, RZ ;  /* 0x000000124010723c */ /* 0x040fee00000018ff */
[----:B------:R-:W-:Y:S01]  /*5350*/  LDSM.16.M88.4 R156, [R189+0x1800] ;  /* 0x00180000bd9c783b */ /* 0x000fe20000000200 */
[-C--:B------:R-:W-:Y:S06]  /*5360*/  HMMA.16816.F32 R20, R64, R32.reuse, RZ ;  /* 0x000000204014723c */ /* 0x080fec00000018ff */
[C---:B------:R-:W-:Y:S01]  /*5370*/  HMMA.16816.F32 R24, R60.reuse, R32, RZ ;  /* 0x000000203c18723c */ /* 0x040fe200000018ff */
[----:B------:R-:W-:Y:S05]  /*5380*/  LDSM.16.M88.4 R164, [R186] ;  /* 0x00000000baa4783b */ /* 0x000fea0000000200 */
[-C--:B------:R-:W-:Y:S03]  /*5390*/  HMMA.16816.F32 R28, R60, R34.reuse, RZ ;  /* 0x000000223c1c723c */ /* 0x080fe600000018ff */
[----:B------:R-:W-:Y:S03]  /*53a0*/  LDSM.16.M88.4 R168, [R186+0x1000] ;  /* 0x00100000baa8783b */ /* 0x000fe60000000200 */
[C---:B------:R-:W-:Y:S05]  /*53b0*/  HMMA.16816.F32 R32, R64.reuse, R34, RZ ;  /* 0x000000224020723c */ /* 0x040fea00000018ff */
[----:B------:R-:W-:Y:S01]  /*53c0*/  LDSM.16.M88.4 R172, [R186+0x1800] ;  /* 0x00180000baac783b */ /* 0x000fe20000000200 */
[-C--:B------:R-:W-:Y:S06]  /*53d0*/  HMMA.16816.F32 R36, R64, R48.reuse, RZ ;  /* 0x000000304024723c */ /* 0x080fec00000018ff */
[C---:B------:R-:W-:Y:S01]  /*53e0*/  HMMA.16816.F32 R40, R60.reuse, R48, RZ ;  /* 0x000000303c28723c */ /* 0x040fe200000018ff */
[----:B------:R-:W-:Y:S05]  /*53f0*/  LDSM.16.M88.4 R180, [R188] ;  /* 0x00000000bcb4783b */ /* 0x000fea0000000200 */
[-C--:B------:R-:W-:Y:S01]  /*5400*/  HMMA.16816.F32 R44, R60, R50.reuse, RZ ;  /* 0x000000323c2c723c */ /* 0x080fe200000018ff */
[----:B--2---:R-:W-:Y:S05]  /*5410*/  R2P PR, R0, 0x6 ;  /* 0x0000000600007804 */ /* 0x004fea0000000000 */
[C---:B------:R-:W-:Y:S01]  /*5420*/  HMMA.16816.F32 R48, R64.reuse, R50, RZ ;  /* 0x000000324030723c */ /* 0x040fe200000018ff */
[----:B------:R-:W-:Y:S01]  /*5430*/  PLOP3.LUT P0, PT, PT, PT, UP0, 0x80, 0x0 ;  /* 0x000000000000781c */ /* 0x000fe20003f0f008 */
[----:B------:R-:W-:Y:S03]  /*5440*/  UISETP.GT.AND UP0, UPT, UR10, UR19, UPT ;  /* 0x000000130a00728c */ /* 0x000fe6000bf04270 */
[----:B------:R-:W-:Y:S01]  /*5450*/  SEL R2, R195, 0xffffffe0, !P1 ;  /* 0xffffffe0c3027807 */ /* 0x000fe20004800000 */
[-C--:B------:R-:W-:Y:S01]  /*5460*/  HMMA.16816.F32 R52, R64, R132.reuse, RZ ;  /* 0x000000844034723c */ /* 0x080fe200000018ff */
[----:B------:R-:W-:Y:S04]  /*5470*/  SEL R185, R194, 0xffffffc0, !P2 ;  /* 0xffffffc0c2b97807 */ /* 0x000fe80005000000 */
[C---:B------:R-:W-:Y:S01]  /*5480*/  IADD3 R0, R190.reuse, R2, RZ ;  /* 0x00000002be007210 */ /* 0x040fe20007ffe0ff */
[C---:B------:R-:W-:Y:S04]  /*5490*/  HMMA.16816.F32 R56, R60.reuse, R132, RZ ;  /* 0x000000843c38723c */ /* 0x040fe800000018ff */
[----:B------:R-:W1:Y:S02]  /*54a0*/  LDSM.16.M88.4 R136, [R0] ;  /* 0x000000000088783b */ /* 0x000e640000000200 */
[-C--:B------:R-:W-:Y:S01]  /*54b0*/  HMMA.16816.F32 R60, R60, R134.reuse, RZ ;  /* 0x000000863c3c723c */ /* 0x080fe200000018ff */
[-C--:B------:R-:W-:Y:S05]  /*54c0*/  IADD3 R132, R190, R185.reuse, RZ ;  /* 0x000000b9be847210 */ /* 0x080fea0007ffe0ff */
[----:B------:R2:W1:Y:S01]  /*54d0*/  LDSM.16.M88.4 R144, [R0+0x2000] ;  /* 0x002000000090783b */ /* 0x0004620000000200 */
[----:B------:R-:W-:Y:S07]  /*54e0*/  HMMA.16816.F32 R64, R64, R134, RZ ;  /* 0x000000864040723c */ /* 0x000fee00000018ff */
[----:B------:R-:W4:Y:S08]  /*54f0*/  LDSM.16.M88.4 R160, [R132] ;  /* 0x0000000084a0783b */ /* 0x000f300000000200 */
[----:B------:R-:W4:Y:S01]  /*5500*/  LDSM.16.M88.4 R132, [R132+0x2000] ;  /* 0x002000008484783b */ /* 0x000f220000000200 */
[----:B--2---:R-:W-:Y:S07]  /*5510*/  IADD3 R0, R0, R185, RZ ;  /* 0x000000b900007210 */ /* 0x004fee0007ffe0ff */
[----:B------:R-:W-:Y:S01]  /*5520*/  LDSM.16.M88.4 R176, [R0] ;  /* 0x0000000000b0783b */ /* 0x000fe20000000200 */
        /* <DEDUP_REMOVED lines=11> */
[-C--:B------:R-:W-:Y:S05]  /*55e0*/  HMMA.16816.F32 R36, R136, R152.reuse, R36 ;  /* 0x000000988824723c */ /* 0x080fea0000001824 */
[----:B------:R-:W-:Y:S01]  /*55f0*/  IADD3 R150, R2, R148, RZ ;  /* 0x0000009402967210 */ /* 0x000fe20007ffe0ff */
[C---:B------:R-:W-:Y:S06]  /*5600*/  HMMA.16816.F32 R40, R144.reuse, R152, R40 ;  /* 0x000000989028723c */ /* 0x040fec0000001828 */
[-C--:B------:R-:W-:Y:S06]  /*5610*/  HMMA.16816.F32 R44, R144, R154.reuse, R44 ;  /* 0x0000009a902c723c */ /* 0x080fec000000182c */
[C---:B------:R-:W-:Y:S06]  /*5620*/  HMMA.16816.F32 R48, R136.reuse, R154, R48 ;  /* 0x0000009a8830723c */ /* 0x040fec0000001830 */
[-C--:B------:R-:W-:Y:S06]  /*5630*/  HMMA.16816.F32 R52, R136, R156.reuse, R52 ;  /* 0x0000009c8834723c */ /* 0x080fec0000001834 */
[C---:B------:R-:W-:Y:S04]  /*5640*/  HMMA.16816.F32 R56, R144.reuse, R156, R56 ;  /* 0x0000009c9038723c */ /* 0x040fe80000001838 */
[----:B---3--:R-:W-:Y:S02]  /*5650*/  FSETP.NEU.FTZ.AND P2, PT, R78, -INF , PT ;  /* 0xff8000004e00780b */ /* 0x008fe40003f5d000 */
[-C--:B------:R-:W-:Y:S06]  /*5660*/  HMMA.16816.F32 R60, R144, R158.reuse, R60 ;  /* 0x0000009e903c723c */ /* 0x080fec000000183c */
[----:B------:R-:W-:Y:S01]  /*5670*/  HMMA.16816.F32 R64, R136, R158, R64 ;  /* 0x0000009e8840723c */ /* 0x000fe20000001840 */
[----:B------:R2:W3:Y:S03]  /*5680*/  LDSM.16.M88.4 R136, [R0+0x2000] ;  /* 0x002000000088783b */ /* 0x0004e60000000200 */
[----:B----4-:R-:W-:Y:S02]  /*5690*/  FSETP.NEU.FTZ.AND P1, PT, R77, -INF , PT ;  /* 0xff8000004d00780b */ /* 0x010fe40003f3d000 */
[-C--:B------:R-:W-:Y:S06]  /*56a0*/  HMMA.16816.F32 R4, R160, R164.reuse, R4 ;  /* 0x000000a4a004723c */ /* 0x080fec0000001804 */
[C---:B------:R-:W-:Y:S06]  /*56b0*/  HMMA.16816.F32 R8, R132.reuse, R164, R8 ;  /* 0x000000a48408723c */ /* 0x040fec0000001808 */
[-C--:B------:R-:W-:Y:S06]  /*56c0*/  HMMA.16816.F32 R12, R132, R166.reuse, R12 ;  /* 0x000000a6840c723c */ /* 0x080fec000000180c */
[C---:B------:R-:W-:Y:S01]  /*56d0*/  HMMA.16816.F32 R16, R160.reuse, R166, R16 ;  /* 0x000000a6a010723c */ /* 0x040fe20000001810 */
[----:B--2---:R-:W-:Y:S04]  /*56e0*/  MOV R0, UR11 ;  /* 0x0000000b00007c02 */ /* 0x004fe80008000f00 */
[----:B------:R-:W-:Y:S01]  /*56f0*/  IADD3 R0, R0, -UR18, R79 ;  /* 0x8000001200007c10 */ /* 0x000fe2000fffe04f */
[-C--:B-1----:R-:W-:Y:S05]  /*5700*/  HMMA.16816.F32 R20, R160, R140.reuse, R20 ;  /* 0x0000008ca014723c */ /* 0x082fea0000001814 */
[----:B------:R-:W-:Y:S01]  /*5710*/  @!P0 IADD3 R0, R0, UR12, RZ ;  /* 0x0000000c00008c10 */ /* 0x000fe2000fffe0ff */
        /* <DEDUP_REMOVED lines=24> */
[----:B------:R-:W1:Y:S01]  /*58a0*/  MUFU.TANH R76, R10 ;  /* 0x0000000a004c7308 */ /* 0x000e620000002400 */
        /* <DEDUP_REMOVED lines=9> */
[----:B------:R-:W-:Y:S01]  /*5940*/  MUFU.TANH R246, R9 ;  /* 0x0000000900f67308 */ /* 0x000fe20000002400 */
[----:B-1----:R-:W-:Y:S01]  /*5950*/  STL [R1+0x30], R76 ;  /* 0x0000304c01007387 */ /* 0x002fe20000100800 */
[----:B------:R-:W-:Y:S03]  /*5960*/  MOV R10, 0x40 ;  /* 0x00000040000a7802 */ /* 0x000fe60000000f00 */
[----:B------:R-:W2:Y:S01]  /*5970*/  LDL R71, [R1+0xa4] ;  /* 0x0000a40001477983 */ /* 0x000ea20000100800 */
[C---:B------:R-:W-:Y:S04]  /*5980*/  @!P0 VIADDMNMX R10, R0.reuse, R10, UR11, PT ;  /* 0x0000000b000a8e46 */ /* 0x040fe8000b80010a */
[----:B------:R-:W-:Y:S10]  /*5990*/  MUFU.TANH R68, R6 ;  /* 0x0000000600447308 */ /* 0x000ff40000002400 */
[----:B-----5:R-:W-:Y:S10]  /*59a0*/  MUFU.TANH R218, R19 ;  /* 0x0000001300da7308 */ /* 0x020ff40000002400 */
[----:B------:R1:W-:Y:S10]  /*59b0*/  MUFU.TANH R3, R7 ;  /* 0x0000000700037308 */ /* 0x0003f40000002400 */
[----:B------:R-:W-:Y:S10]  /*59c0*/  MUFU.TANH R219, R18 ;  /* 0x0000001200db7308 */ /* 0x000ff40000002400 */
[----:B------:R-:W3:Y:S01]  /*59d0*/  MUFU.TANH R72, R11 ;  /* 0x0000000b00487308 */ /* 0x000ee20000002400 */
[----:B-1----:R-:W1:Y:S09]  /*59e0*/  LDSM.16.M88.4 R4, [R188+0x800] ;  /* 0x00080000bc04783b */ /* 0x002e720000000200 */
[----:B------:R-:W-:Y:S10]  /*59f0*/  MUFU.TANH R247, R8 ;  /* 0x0000000800f77308 */ /* 0x000ff40000002400 */
[----:B------:R-:W4:Y:S01]  /*5a00*/  MUFU.TANH R70, R14 ;  /* 0x0000000e00467308 */ /* 0x000f220000002400 */
[----:B---3--:R-:W-:Y:S01]  /*5a10*/  STL [R1+0xc], R72 ;  /* 0x00000c4801007387 */ /* 0x008fe20000100800 */
[----:B------:R-:W-:Y:S01]  /*5a20*/  FMUL.FTZ R11, R77, 1.4426950216293334961 ;  /* 0x3fb8aa3b4d0b7820 */ /* 0x000fe20000410000 */
[----:B------:R-:W-:Y:S04]  /*5a30*/  MOV R77, 0x8 ;  /* 0x00000008004d7802 */ /* 0x000fe80000000f00 */
[----:B------:R-:W-:Y:S03]  /*5a40*/  FSEL R11, R11, RZ, P1 ;  /* 0x000000ff0b0b7208 */ /* 0x000fe60000800000 */
[----:B------:R3:W-:Y:S10]  /*5a50*/  MUFU.TANH R244, R13 ;  /* 0x0000000d00f47308 */ /* 0x0007f40000002400 */
[----:B------:R-:W3:Y:S01]  /*5a60*/  MUFU.TANH R69, R15 ;  /* 0x0000000f00457308 */ /* 0x000ee20000002400 */
[----:B----4-:R-:W-:Y:S01]  /*5a70*/  STL [R1+0x8], R70 ;  /* 0x0000084601007387 */ /* 0x010fe20000100800 */
[----:B------:R-:W-:Y:S04]  /*5a80*/  @!P0 VIMNMX R14, R0, UR11, PT ;  /* 0x0000000b000e8c48 */ /* 0x000fe8000bfe0100 */
[-C--:B------:R-:W-:Y:S04]  /*5a90*/  @!P0 ISETP.GE.AND P3, PT, R74, R14.reuse, PT ;  /* 0x0000000e4a00820c */ /* 0x080fe80003f66270 */
[----:B------:R4:W-:Y:S01]  /*5aa0*/  MUFU.TANH R92, R16 ;  /* 0x00000010005c7308 */ /* 0x0009e20000002400 */
[-C--:B-1----:R-:W-:Y:S03]  /*5ab0*/  HMMA.16816.F32 R20, R176, R4.reuse, R20 ;  /* 0x00000004b014723c */ /* 0x082fe60000001814 */
[----:B------:R-:W-:Y:S02]  /*5ac0*/  @!P0 ISETP.GE.AND P1, PT, R73, R14, PT ;  /* 0x0000000e4900820c */ /* 0x000fe40003f26270 */
[----:B---3--:R-:W-:Y:S01]  /*5ad0*/  @!P0 VIADDMNMX R13, R0, R77, UR11, PT ;  /* 0x0000000b000d8e46 */ /* 0x008fe2000b80014d */
[C---:B------:R-:W-:Y:S03]  /*5ae0*/  HMMA.16816.F32 R24, R136.reuse, R4, R24 ;  /* 0x000000048818723c */ /* 0x040fe60000001818 */
[----:B------:R1:W-:Y:S01]  /*5af0*/  MUFU.TANH R245, R12 ;  /* 0x0000000c00f57308 */ /* 0x0003e20000002400 */
[----:B------:R-:W-:Y:S04]  /*5b00*/  STL [R1+0x4], R69 ;  /* 0x0000044501007387 */ /* 0x000fe80000100800 */
[----:B------:R-:W3:Y:S03]  /*5b10*/  LDL R9, [R1+0xd8] ;  /* 0x0000d80001097983 */ /* 0x000ee60000100800 */
[C---:B------:R-:W-:Y:S01]  /*5b20*/  FFMA.FTZ R4, R75.reuse, UR5, R98 ;  /* 0x000000054b047c23 */ /* 0x040fe20008010062 */
[----:B------:R-:W-:Y:S01]  /*5b30*/  FFMA.FTZ R5, R75, UR5, R68 ;  /* 0x000000054b057c23 */ /* 0x000fe20008010044 */
[----:B------:R-:W-:Y:S01]  /*5b40*/  MUFU.TANH R91, R17 ;  /* 0x00000011005b7308 */ /* 0x000fe20000002400 */
[----:B------:R-:W3:Y:S01]  /*5b50*/  LDL R15, [R1+0xdc] ;  /* 0x0000dc00010f7983 */ /* 0x000ee20000100800 */
[----:B----4-:R-:W-:Y:S01]  /*5b60*/  MOV R16, 0x48 ;  /* 0x0000004800107802 */ /* 0x010fe20000000f00 */
[-C--:B------:R-:W-:Y:S03]  /*5b70*/  HMMA.16816.F32 R28, R136, R6.reuse, R28 ;  /* 0x00000006881c723c */ /* 0x080fe6000000181c */
[----:B------:R-:W-:Y:S02]  /*5b80*/  @!P0 FSEL R4, R4, -INF , !P3 ;  /* 0xff80000004048808 */ /* 0x000fe40005800000 */
[----:B------:R-:W-:Y:S01]  /*5b90*/  @!P0 ISETP.GE.AND P3, PT, R74, R10, PT ;  /* 0x0000000a4a00820c */ /* 0x000fe20003f66270 */
[----:B------:R-:W-:Y:S01]  /*5ba0*/  FMUL.FTZ R23, R23, UR6 ;  /* 0x0000000617177c20 */ /* 0x000fe20008410000 */
[----:B------:R-:W-:Y:S01]  /*5bb0*/  FMUL.FTZ R22, R22, UR6 ;  /* 0x0000000616167c20 */ /* 0x000fe20008410000 */
[----:B------:R-:W-:Y:S01]  /*5bc0*/  FMUL.FTZ R20, R20, UR6 ;  /* 0x0000000614147c20 */ /* 0x000fe20008410000 */
[C---:B------:R-:W-:Y:S01]  /*5bd0*/  HMMA.16816.F32 R32, R176.reuse, R6, R32 ;  /* 0x00000006b020723c */ /* 0x040fe20000001820 */
[----:B------:R4:W-:Y:S03]  /*5be0*/  MUFU.TANH R214, R23 ;  /* 0x0000001700d67308 */ /* 0x0009e60000002400 */
[----:B------:R-:W-:Y:S01]  /*5bf0*/  FMUL.FTZ R26, R26, UR6 ;  /* 0x000000061a1a7c20 */ /* 0x000fe20008410000 */
[----:B------:R-:W-:Y:S01]  /*5c00*/  FMUL.FTZ R25, R25, UR6 ;  /* 0x0000000619197c20 */ /* 0x000fe20008410000 */
[----:B------:R-:W-:Y:S01]  /*5c10*/  FMUL.FTZ R24, R24, UR6 ;  /* 0x0000000618187c20 */ /* 0x000fe20008410000 */
[----:B------:R-:W-:Y:S01]  /*5c20*/  FMUL.FTZ R21, R21, UR6 ;  /* 0x0000000615157c20 */ /* 0x000fe20008410000 */
[----:B-1----:R-:W-:Y:S03]  /*5c30*/  FMUL.FTZ R12, R78, 1.4426950216293334961 ;  /* 0x3fb8aa3b4e0c7820 */ /* 0x002fe60000410000 */
[----:B------:R1:W1:Y:S01]  /*5c40*/  MUFU.TANH R19, R26 ;  /* 0x0000001a00137308 */ /* 0x0002620000002400 */
[----:B------:R-:W-:Y:S01]  /*5c50*/  @!P0 VIADDMNMX R0, R0, R16, UR11, PT ;  /* 0x0000000b00008e46 */ /* 0x000fe2000b800110 */
[----:B------:R-:W-:Y:S01]  /*5c60*/  FMUL.FTZ R27, R27, UR6 ;  /* 0x000000061b1b7c20 */ /* 0x000fe20008410000 */
[----:B------:R-:W-:Y:S02]  /*5c70*/  FSEL R12, R12, RZ, P2 ;  /* 0x000000ff0c0c7208 */ /* 0x000fe40001000000 */
[-C--:B------:R-:W-:Y:S01]  /*5c80*/  @!P0 ISETP.GE.AND P2, PT, R74, R13.reuse, PT ;  /* 0x0000000d4a00820c */ /* 0x080fe20003f46270 */
[----:B------:R-:W-:Y:S04]  /*5c90*/  FMUL.FTZ R28, R28, UR6 ;  /* 0x000000061c1c7c20 */ /* 0x000fe80008410000 */
[----:B------:R1:W-:Y:S01]  /*5ca0*/  MUFU.TANH R236, R25 ;  /* 0x0000001900ec7308 */ /* 0x0003e20000002400 */
[----:B----4-:R-:W4:Y:S01]  /*5cb0*/  LDL R23, [R1+0xac] ;  /* 0x0000ac0001177983 */ /* 0x010f220000100800 */
[----:B------:R-:W-:Y:S01]  /*5cc0*/  FFMA.FTZ R4, R4, UR7, -R12 ;  /* 0x0000000704047c23 */ /* 0x000fe2000801080c */
[----:B------:R-:W-:Y:S01]  /*5cd0*/  @!P0 FSEL R5, R5, -INF , !P2 ;  /* 0xff80000005058808 */ /* 0x000fe20005000000 */
[----:B------:R-:W-:Y:S01]  /*5ce0*/  FMUL.FTZ R29, R29, UR6 ;  /* 0x000000061d1d7c20 */ /* 0x000fe20008410000 */
[----:B------:R-:W-:Y:S01]  /*5cf0*/  FMUL.FTZ R31, R31, UR6 ;  /* 0x000000061f1f7c20 */ /* 0x000fe20008410000 */
[----:B------:R-:W-:Y:S01]  /*5d00*/  FMUL.FTZ R30, R30, UR6 ;  /* 0x000000061e1e7c20 */ /* 0x000fe20008410000 */
[----:B------:R-:W-:Y:S03]  /*5d10*/  FMUL.FTZ R32, R32, UR6 ;  /* 0x0000000620207c20 */ /* 0x000fe60008410000 */
[----:B------:R1:W-:Y:S02]  /*5d20*/  MUFU.TANH R237, R24 ;  /* 0x0000001800ed7308 */ /* 0x0003e40000002400 */
[----:B-1----:R-:W4:Y:S01]  /*5d30*/  LDL R26, [R1+0xa8] ;  /* 0x0000a800011a7983 */ /* 0x002f220000100800 */
[----:B------:R-:W-:Y:S01]  /*5d40*/  FMUL.FTZ R33, R33, UR6 ;  /* 0x0000000621217c20 */ /* 0x000fe20008410000 */
[----:B------:R-:W-:Y:S01]  /*5d50*/  FMUL.FTZ R34, R34, UR6 ;  /* 0x0000000622227c20 */ /* 0x000fe20008410000 */
[----:B------:R-:W-:Y:S01]  /*5d60*/  FMUL.FTZ R35, R35, UR6 ;  /* 0x0000000623237c20 */ /* 0x000fe20008410000 */
[----:B------:R-:W-:Y:S04]  /*5d70*/  FFMA.FTZ R5, R5, UR7, -R11 ;  /* 0x0000000705057c23 */ /* 0x000fe8000801080b */
[----:B------:R-:W-:Y:S01]  /*5d80*/  MUFU.TANH R86, R32 ;  /* 0x0000002000567308 */ /* 0x000fe20000002400 */
[----:B------:R-:W4:Y:S09]  /*5d90*/  LDL R25, [R1+0x68] ;  /* 0x0000680001197983 */ /* 0x000f320000100800 */
[----:B------:R1:W-:Y:S01]  /*5da0*/  MUFU.TANH R215, R22 ;  /* 0x0000001600d77308 */ /* 0x0003e20000002400 */
[----:B------:R-:W4:Y:S04]  /*5db0*/  LDL R24, [R1+0x6c] ;  /* 0x00006c0001187983 */ /* 0x000f280000100800 */
[----:B------:R-:W-:Y:S05]  /*5dc0*/  STL [R1], R19 ;  /* 0x0000001301007387 */ /* 0x000fea0000100800 */
[----:B------:R1:W-:Y:S01]  /*5dd0*/  MUFU.EX2 R194, R5 ;  /* 0x0000000500c27308 */ /* 0x0003e20000000800 */
[----:B------:R-:W4:Y:S09]  /*5de0*/  LDL R18, [R1+0xb0] ;  /* 0x0000b00001127983 */ /* 0x000f320000100800 */
[----:B------:R1:W-:Y:S02]  /*5df0*/  MUFU.TANH R90, R20 ;  /* 0x00000014005a7308 */ /* 0x0003e40000002400 */
[----:B-1----:R-:W4:Y:S08]  /*5e00*/  LDL R22, [R1+0x70] ;  /* 0x0000700001167983 */ /* 0x002f300000100800 */
[----:B------:R-:W-:Y:S01]  /*5e10*/  MUFU.TANH R85, R33 ;  /* 0x0000002100557308 */ /* 0x000fe20000002400 */
[----:B------:R-:W-:Y:S09]  /*5e20*/  FFMA.FTZ R5, R75, UR5, R76 ;  /* 0x000000054b057c23 */ /* 0x000ff2000801004c */
[----:B------:R1:W4:Y:S01]  /*5e30*/  MUFU.TANH R89, R21 ;  /* 0x0000001500597308 */ /* 0x0003220000002400 */
[----:B------:R-:W4:Y:S09]  /*5e40*/  LDL R20, [R1+0xb4] ;  /* 0x0000b40001147983 */ /* 0x000f320000100800 */
[----:B------:R-:W-:Y:S10]  /*5e50*/  MUFU.TANH R205, R34 ;  /* 0x0000002200cd7308 */ /* 0x000ff40000002400 */
[----:B------:R2:W-:Y:S01]  /*5e60*/  MUFU.EX2 R152, R4 ;  /* 0x0000000400987308 */ /* 0x0005e20000000800 */
[----:B-1----:R-:W4:Y:S09]  /*5e70*/  LDL R21, [R1+0x74] ;  /* 0x0000740001157983 */ /* 0x002f320000100800 */
[----:B------:R-:W-:Y:S10]  /*5e80*/  MUFU.TANH R204, R35 ;  /* 0x0000002300cc7308 */ /* 0x000ff40000002400 */
[----:B------:R-:W1:Y:S10]  /*5e90*/  MUFU.TANH R252, R27 ;  /* 0x0000001b00fc7308 */ /* 0x000e740000002400 */
[----:B------:R-:W1:Y:S10]  /*5ea0*/  MUFU.TANH R235, R28 ;  /* 0x0000001c00eb7308 */ /* 0x000e740000002400 */
[----:B------:R-:W-:Y:S10]  /*5eb0*/  MUFU.TANH R233, R29 ;  /* 0x0000001d00e97308 */ /* 0x000ff40000002400 */
[----:B------:R-:W-:Y:S10]  /*5ec0*/  MUFU.TANH R250, R31 ;  /* 0x0000001f00fa7308 */ /* 0x000ff40000002400 */
[----:B------:R-:W1:Y:S01]  /*5ed0*/  MUFU.TANH R251, R30 ;  /* 0x0000001e00fb7308 */ /* 0x000e620000002400 */
[C---:B--2---:R-:W-:Y:S01]  /*5ee0*/  FFMA.FTZ R8, R71.reuse, UR5, R97 ;  /* 0x0000000547087c23 */ /* 0x044fe20008010061 */
[----:B------:R-:W-:Y:S04]  /*5ef0*/  FFMA.FTZ R4, R71, UR5, R3 ;  /* 0x0000000547047c23 */ /* 0x000fe80008010003 */
[----:B------:R-:W-:Y:S02]  /*5f00*/  @!P0 FSEL R8, R8, -INF , !P1 ;  /* 0xff80000008088808 */ /* 0x000fe40004800000 */
[-C--:B------:R-:W-:Y:S03]  /*5f10*/  @!P0 ISETP.GE.AND P1, PT, R73, R13.reuse, PT ;  /* 0x0000000d4900820c */ /* 0x080fe60003f26270 */
[----:B------:R-:W-:Y:S01]  /*5f20*/  FFMA.FTZ R8, R8, UR7, -R12 ;  /* 0x0000000708087c23 */ /* 0x000fe2000801080c */
[----:B------:R-:W-:Y:S03]  /*5f30*/  @!P0 FSEL R4, R4, -INF , !P1 ;  /* 0xff80000004048808 */ /* 0x000fe60004800000 */
[----:B------:R-:W-:Y:S02]  /*5f40*/  MUFU.EX2 R151, R8 ;  /* 0x0000000800977308 */ /* 0x000fe40000000800 */
[----:B------:R-:W-:Y:S08]  /*5f50*/  FFMA.FTZ R4, R4, UR7, -R11 ;  /* 0x0000000704047c23 */ /* 0x000ff0000801080b */
[----:B------:R2:W-:Y:S02]  /*5f60*/  MUFU.EX2 R195, R4 ;  /* 0x0000000400c37308 */ /* 0x0005e40000000800 */
[----:B--2---:R-:W-:Y:S05]  /*5f70*/  FFMA.FTZ R4, R75, UR5, R247 ;  /* 0x000000054b047c23 */ /* 0x004fea00080100f7 */
[----:B------:R-:W-:Y:S02]  /*5f80*/  @!P0 FSEL R4, R4, -INF , !P3 ;  /* 0xff80000004048808 */ /* 0x000fe40005800000 */
[C---:B---3--:R-:W-:Y:S01]  /*5f90*/  FSETP.NEU.FTZ.AND P2, PT, R9.reuse, -INF , PT ;  /* 0xff8000000900780b */ /* 0x048fe20003f5d000 */
[----:B------:R-:W-:Y:S01]  /*5fa0*/  FMUL.FTZ R9, R9, 1.4426950216293334961 ;  /* 0x3fb8aa3b09097820 */ /* 0x000fe20000410000 */
[C---:B------:R-:W-:Y:S01]  /*5fb0*/  FMUL.FTZ R8, R15.reuse, 1.4426950216293334961 ;  /* 0x3fb8aa3b0f087820 */ /* 0x040fe20000410000 */
[----:B------:R-:W-:Y:S01]  /*5fc0*/  FSETP.NEU.FTZ.AND P1, PT, R15, -INF , PT ;  /* 0xff8000000f00780b */ /* 0x000fe20003f3d000 */
[----:B------:R-:W-:Y:S02]  /*5fd0*/  FFMA.FTZ R15, R71, UR5, R246 ;  /* 0x00000005470f7c23 */ /* 0x000fe400080100f6 */
[----:B------:R-:W-:Y:S02]  /*5fe0*/  FSEL R9, R9, RZ, P2 ;  /* 0x000000ff09097208 */ /* 0x000fe40001000000 */
[----:B------:R-:W-:Y:S02]  /*5ff0*/  FSEL R8, R8, RZ, P1 ;  /* 0x000000ff08087208 */ /* 0x000fe40000800000 */
[----:B------:R-:W-:Y:S01]  /*6000*/  @!P0 ISETP.GE.AND P1, PT, R73, R10, PT ;  /* 0x0000000a4900820c */ /* 0x000fe20003f26270 */
[--C-:B------:R-:W-:Y:S01]  /*6010*/  FFMA.FTZ R4, R4, UR7, -R9.reuse ;  /* 0x0000000704047c23 */ /* 0x100fe20008010809 */
[-C--:B------:R-:W-:Y:S02]  /*6020*/  @!P0 ISETP.GE.AND P2, PT, R74, R0.reuse, PT ;  /* 0x000000004a00820c */ /* 0x080fe40003f46270 */
[----:B------:R-:W-:Y:S01]  /*6030*/  @!P0 FSEL R15, R15, -INF , !P1 ;  /* 0xff8000000f0f8808 */ /* 0x000fe20004800000 */
[----:B------:R2:W-:Y:S01]  /*6040*/  MUFU.EX2 R229, R4 ;  /* 0x0000000400e57308 */ /* 0x0005e20000000800 */
[----:B------:R-:W-:Y:S02]  /*6050*/  @!P0 FSEL R5, R5, -INF , !P2 ;  /* 0xff80000005058808 */ /* 0x000fe40005000000 */
[----:B------:R-:W-:Y:S01]  /*6060*/  @!P0 ISETP.GE.AND P1, PT, R73, R0, PT ;  /* 0x000000004900820c */ /* 0x000fe20003f26270 */
[----:B------:R-:W-:Y:S02]  /*6070*/  FFMA.FTZ R15, R15, UR7, -R9 ;  /* 0x000000070f0f7c23 */ /* 0x000fe40008010809 */
[----:B------:R-:W-:Y:S04]  /*6080*/  FFMA.FTZ R5, R5, UR7, -R8 ;  /* 0x0000000705057c23 */ /* 0x000fe80008010808 */
[----:B------:R4:W-:Y:S10]  /*6090*/  MUFU.EX2 R228, R15 ;  /* 0x0000000f00e47308 */ /* 0x0009f40000000800 */
[----:B------:R3:W-:Y:S01]  /*60a0*/  MUFU.EX2 R249, R5 ;  /* 0x0000000500f97308 */ /* 0x0007e20000000800 */
[----:B--2---:R-:W-:Y:S05]  /*60b0*/  FFMA.FTZ R4, R71, UR5, R72 ;  /* 0x0000000547047c23 */ /* 0x004fea0008010048 */
[----:B------:R-:W-:Y:S01]  /*60c0*/  @!P0 FSEL R4, R4, -INF , !P1 ;  /* 0xff80000004048808 */ /* 0x000fe20004800000 */
[----:B----4-:R-:W-:Y:S01]  /*60d0*/  FFMA.FTZ R15, R23, UR5, R69 ;  /* 0x00000005170f7c23 */ /* 0x010fe20008010045 */
[----:B------:R-:W-:Y:S03]  /*60e0*/  FFMA.FTZ R16, R26, UR5, R70 ;  /* 0x000000051a107c23 */ /* 0x000fe60008010046 */
[--C-:B------:R-:W-:Y:S04]  /*60f0*/  FFMA.FTZ R4, R4, UR7, -R8.reuse ;  /* 0x0000000704047c23 */ /* 0x100fe80008010808 */
[----:B------:R2:W-:Y:S01]  /*6100*/  MUFU.EX2 R248, R4 ;  /* 0x0000000400f87308 */ /* 0x0005e20000000800 */
[----:B---3--:R-:W-:Y:S01]  /*6110*/  FFMA.FTZ R5, R26, UR5, R245 ;  /* 0x000000051a057c23 */ /* 0x008fe200080100f5 */
[C---:B------:R-:W-:Y:S02]  /*6120*/  @!P0 ISETP.GE.AND P1, PT, R25.reuse, R10, PT ;  /* 0x0000000a1900820c */ /* 0x040fe40003f26270 */
[----:B------:R-:W-:Y:S02]  /*6130*/  @!P0 ISETP.GE.AND P2, PT, R25, R0, PT ;  /* 0x000000001900820c */ /* 0x000fe40003f46270 */
[----:B------:R-:W-:Y:S02]  /*6140*/  @!P0 FSEL R5, R5, -INF , !P1 ;  /* 0xff80000005058808 */ /* 0x000fe40004800000 */
[----:B------:R-:W-:Y:S02]  /*6150*/  @!P0 FSEL R16, R16, -INF , !P2 ;  /* 0xff80000010108808 */ /* 0x000fe40005000000 */
[----:B------:R-:W-:Y:S01]  /*6160*/  @!P0 ISETP.GE.AND P1, PT, R24, R10, PT ;  /* 0x0000000a1800820c */ /* 0x000fe20003f26270 */
[--C-:B------:R-:W-:Y:S01]  /*6170*/  FFMA.FTZ R5, R5, UR7, -R9.reuse ;  /* 0x0000000705057c23 */ /* 0x100fe20008010809 */
[-C--:B------:R-:W-:Y:S01]  /*6180*/  @!P0 ISETP.GE.AND P2, PT, R25, R13.reuse, PT ;  /* 0x0000000d1900820c */ /* 0x080fe20003f46270 */
[----:B------:R-:W-:Y:S02]  /*6190*/  FFMA.FTZ R16, R16, UR7, -R8 ;  /* 0x0000000710107c23 */ /* 0x000fe40008010808 */
[----:B------:R3:W-:Y:S01]  /*61a0*/  MUFU.EX2 R225, R5 ;  /* 0x0000000500e17308 */ /* 0x0007e20000000800 */
[----:B--2---:R-:W-:Y:S05]  /*61b0*/  FFMA.FTZ R4, R23, UR5, R244 ;  /* 0x0000000517047c23 */ /* 0x004fea00080100f4 */
[----:B------:R-:W-:Y:S04]  /*61c0*/  @!P0 FSEL R4, R4, -INF , !P1 ;  /* 0xff80000004048808 */ /* 0x000fe80004800000 */
[----:B------:R2:W-:Y:S01]  /*61d0*/  MUFU.EX2 R243, R16 ;  /* 0x0000001000f37308 */ /* 0x0005e20000000800 */
[----:B------:R-:W-:Y:S01]  /*61e0*/  @!P0 ISETP.GE.AND P1, PT, R24, R0, PT ;  /* 0x000000001800820c */ /* 0x000fe20003f26270 */
[----:B------:R-:W-:Y:S03]  /*61f0*/  FFMA.FTZ R17, R4, UR7, -R9 ;  /* 0x0000000704117c23 */ /* 0x000fe60008010809 */
[----:B------:R-:W-:Y:S02]  /*6200*/  @!P0 FSEL R15, R15, -INF , !P1 ;  /* 0xff8000000f0f8808 */ /* 0x000fe40004800000 */
[-C--:B------:R-:W-:Y:S03]  /*6210*/  @!P0 ISETP.GE.AND P1, PT, R25, R14.reuse, PT ;  /* 0x0000000e1900820c */ /* 0x080fe60003f26270 */
[----:B------:R4:W-:Y:S01]  /*6220*/  MUFU.EX2 R224, R17 ;  /* 0x0000001100e07308 */ /* 0x0009e20000000800 */
[----:B---3--:R-:W3:Y:S01]  /*6230*/  LDSM.16.M88.4 R4, [R188+0x1000] ;  /* 0x00100000bc04783b */ /* 0x008ee20000000200 */
[----:B------:R-:W-:Y:S08]  /*6240*/  FFMA.FTZ R15, R15, UR7, -R8 ;  /* 0x000000070f0f7c23 */ /* 0x000ff00008010808 */
[----:B------:R1:W-:Y:S01]  /*6250*/  MUFU.EX2 R242, R15 ;  /* 0x0000000f00f27308 */ /* 0x0003e20000000800 */
[----:B------:R-:W3:Y:S01]  /*6260*/  LDL R25, [R1+0xb8] ;  /* 0x0000b80001197983 */ /* 0x000ee20000100800 */
[----:B--2---:R-:W-:Y:S05]  /*6270*/  FFMA.FTZ R16, R26, UR5, R219 ;  /* 0x000000051a107c23 */ /* 0x004fea00080100db */
[----:B------:R-:W-:Y:S01]  /*6280*/  @!P0 FSEL R16, R16, -INF , !P2 ;  /* 0xff80000010108808 */ /* 0x000fe20005000000 */
[----:B----4-:R-:W-:Y:S01]  /*6290*/  FFMA.FTZ R17, R23, UR5, R91 ;  /* 0x0000000517117c23 */ /* 0x010fe2000801005b */
[-C--:B------:R-:W-:Y:S03]  /*62a0*/  @!P0 ISETP.GE.AND P2, PT, R22, R13.reuse, PT ;  /* 0x0000000d1600820c */ /* 0x080fe60003f46270 */
[----:B------:R-:W-:Y:S04]  /*62b0*/  FFMA.FTZ R16, R16, UR7, -R11 ;  /* 0x0000000710107c23 */ /* 0x000fe8000801080b */
[----:B------:R-:W-:Y:S01]  /*62c0*/  MUFU.EX2 R197, R16 ;  /* 0x0000001000c57308 */ /* 0x000fe20000000800 */
[----:B-1----:R-:W-:Y:S05]  /*62d0*/  FFMA.FTZ R15, R26, UR5, R92 ;  /* 0x000000051a0f7c23 */ /* 0x002fea000801005c */
[----:B------:R-:W-:Y:S02]  /*62e0*/  @!P0 FSEL R15, R15, -INF , !P1 ;  /* 0xff8000000f0f8808 */ /* 0x000fe40004800000 */
[CC--:B------:R-:W-:Y:S03]  /*62f0*/  @!P0 ISETP.GE.AND P1, PT, R24.reuse, R14.reuse, PT ;  /* 0x0000000e1800820c */ /* 0x0c0fe60003f26270 */
[--C-:B------:R-:W-:Y:S01]  /*6300*/  FFMA.FTZ R15, R15, UR7, -R12.reuse ;  /* 0x000000070f0f7c23 */ /* 0x100fe2000801080c */
[----:B------:R-:W-:Y:S02]  /*6310*/  @!P0 FSEL R17, R17, -INF , !P1 ;  /* 0xff80000011118808 */ /* 0x000fe40004800000 */
[-C--:B------:R-:W-:Y:S01]  /*6320*/  @!P0 ISETP.GE.AND P1, PT, R24, R13.reuse, PT ;  /* 0x0000000d1800820c */ /* 0x080fe20003f26270 */
[----:B------:R1:W-:Y:S01]  /*6330*/  MUFU.EX2 R96, R15 ;  /* 0x0000000f00607308 */ /* 0x0003e20000000800 */
[----:B------:R-:W2:Y:S01]  /*6340*/  LDL R24, [R1+0x78] ;  /* 0x0000780001187983 */ /* 0x000ea20000100800 */
[-C--:B---3--:R-:W-:Y:S03]  /*6350*/  HMMA.16816.F32 R36, R176, R4.reuse, R36 ;  /* 0x00000004b024723c */ /* 0x088fe60000001824 */
[----:B------:R-:W-:Y:S03]  /*6360*/  FFMA.FTZ R17, R17, UR7, -R12 ;  /* 0x0000000711117c23 */ /* 0x000fe6000801080c */
[C---:B------:R-:W-:Y:S02]  /*6370*/  HMMA.16816.F32 R40, R136.reuse, R4, R40 ;  /* 0x000000048828723c */ /* 0x040fe40000001828 */
[----:B------:R-:W-:Y:S04]  /*6380*/  MUFU.EX2 R95, R17 ;  /* 0x00000011005f7308 */ /* 0x000fe80000000800 */
[-C--:B------:R-:W-:Y:S05]  /*6390*/  HMMA.16816.F32 R44, R136, R6.reuse, R44 ;  /* 0x00000006882c723c */ /* 0x080fea000000182c */
[----:B-1----:R-:W-:Y:S01]  /*63a0*/  FFMA.FTZ R15, R23, UR5, R218 ;  /* 0x00000005170f7c23 */ /* 0x002fe200080100da */
[----:B------:R-:W-:Y:S01]  /*63b0*/  FFMA.FTZ R5, R20, UR5, R89 ;  /* 0x0000000514057c23 */ /* 0x000fe20008010059 */
[----:B------:R-:W3:Y:S01]  /*63c0*/  LDL R23, [R1+0xc0] ;  /* 0x0000c00001177983 */ /* 0x000ee20000100800 */
[C---:B------:R-:W-:Y:S04]  /*63d0*/  HMMA.16816.F32 R48, R176.reuse, R6, R48 ;  /* 0x00000006b030723c */ /* 0x040fe80000001830 */
[----:B------:R-:W-:Y:S01]  /*63e0*/  @!P0 FSEL R15, R15, -INF , !P1 ;  /* 0xff8000000f0f8808 */ /* 0x000fe20004800000 */
[----:B------:R-:W-:Y:S01]  /*63f0*/  FMUL.FTZ R36, R36, UR6 ;  /* 0x0000000624247c20 */ /* 0x000fe20008410000 */
[-C--:B------:R-:W-:Y:S01]  /*6400*/  @!P0 ISETP.GE.AND P1, PT, R22, R14.reuse, PT ;  /* 0x0000000e1600820c */ /* 0x080fe20003f26270 */
[----:B------:R-:W-:Y:S01]  /*6410*/  FMUL.FTZ R37, R37, UR6 ;  /* 0x0000000625257c20 */ /* 0x000fe20008410000 */
[----:B------:R-:W-:Y:S01]  /*6420*/  FMUL.FTZ R39, R39, UR6 ;  /* 0x0000000627277c20 */ /* 0x000fe20008410000 */
[----:B------:R-:W-:Y:S02]  /*6430*/  MUFU.TANH R82, R36 ;  /* 0x0000002400527308 */ /* 0x000fe40000002400 */
[----:B------:R-:W-:Y:S01]  /*6440*/  FFMA.FTZ R15, R15, UR7, -R11 ;  /* 0x000000070f0f7c23 */ /* 0x000fe2000801080b */
[----:B------:R-:W-:Y:S01]  /*6450*/  FMUL.FTZ R40, R40, UR6 ;  /* 0x0000000628287c20 */ /* 0x000fe20008410000 */
[----:B------:R-:W-:Y:S01]  /*6460*/  FMUL.FTZ R38, R38, UR6 ;  /* 0x0000000626267c20 */ /* 0x000fe20008410000 */
[----:B------:R-:W-:Y:S01]  /*6470*/  FMUL.FTZ R41, R41, UR6 ;  /* 0x0000000629297c20 */ /* 0x000fe20008410000 */
[----:B------:R-:W-:Y:S01]  /*6480*/  FMUL.FTZ R43, R43, UR6 ;  /* 0x000000062b2b7c20 */ /* 0x000fe20008410000 */
[----:B------:R-:W-:Y:S03]  /*6490*/  FMUL.FTZ R44, R44, UR6 ;  /* 0x000000062c2c7c20 */ /* 0x000fe60008410000 */
[----:B------:R1:W-:Y:S01]  /*64a0*/  MUFU.EX2 R183, R15 ;  /* 0x0000000f00b77308 */ /* 0x0003e20000000800 */
[----:B------:R-:W-:Y:S01]  /*64b0*/  FMUL.FTZ R45, R45, UR6 ;  /* 0x000000062d2d7c20 */ /* 0x000fe20008410000 */
[----:B------:R-:W-:Y:S01]  /*64c0*/  FMUL.FTZ R47, R47, UR6 ;  /* 0x000000062f2f7c20 */ /* 0x000fe20008410000 */
[----:B------:R-:W-:Y:S01]  /*64d0*/  FMUL.FTZ R42, R42, UR6 ;  /* 0x000000062a2a7c20 */ /* 0x000fe20008410000 */
[----:B------:R-:W-:Y:S01]  /*64e0*/  FMUL.FTZ R46, R46, UR6 ;  /* 0x000000062e2e7c20 */ /* 0x000fe20008410000 */
[----:B------:R-:W-:Y:S05]  /*64f0*/  FMUL.FTZ R48, R48, UR6 ;  /* 0x0000000630307c20 */ /* 0x000fea0008410000 */
[----:B------:R-:W4:Y:S01]  /*6500*/  MUFU.TANH R81, R37 ;  /* 0x0000002500517308 */ /* 0x000f220000002400 */
[----:B------:R-:W-:Y:S01]  /*6510*/  FMUL.FTZ R49, R49, UR6 ;  /* 0x0000000631317c20 */ /* 0x000fe20008410000 */
[----:B------:R-:W-:Y:S01]  /*6520*/  FMUL.FTZ R50, R50, UR6 ;  /* 0x0000000632327c20 */ /* 0x000fe20008410000 */
[----:B------:R-:W-:Y:S07]  /*6530*/  FMUL.FTZ R51, R51, UR6 ;  /* 0x0000000633337c20 */ /* 0x000fee0008410000 */
[----:B------:R-:W-:Y:S01]  /*6540*/  MUFU.TANH R223, R40 ;  /* 0x0000002800df7308 */ /* 0x000fe20000002400 */
[C---:B-1----:R-:W-:Y:S05]  /*6550*/  FFMA.FTZ R15, R18.reuse, UR5, R90 ;  /* 0x00000005120f7c23 */ /* 0x042fea000801005a */
[----:B------:R-:W-:Y:S04]  /*6560*/  @!P0 FSEL R15, R15, -INF , !P1 ;  /* 0xff8000000f0f8808 */ /* 0x000fe80004800000 */
[----:B------:R-:W-:Y:S01]  /*6570*/  MUFU.TANH R200, R39 ;  /* 0x0000002700c87308 */ /* 0x000fe20000002400 */
[----:B------:R-:W-:Y:S01]  /*6580*/  @!P0 ISETP.GE.AND P1, PT, R21, R14, PT ;  /* 0x0000000e1500820c */ /* 0x000fe20003f26270 */
[--C-:B------:R-:W-:Y:S01]  /*6590*/  FFMA.FTZ R4, R15, UR7, -R12.reuse ;  /* 0x000000070f047c23 */ /* 0x100fe2000801080c */
[----:B------:R-:W-:Y:S02]  /*65a0*/  FFMA.FTZ R15, R18, UR5, R215 ;  /* 0x00000005120f7c23 */ /* 0x000fe400080100d7 */
[----:B------:R-:W-:Y:S02]  /*65b0*/  @!P0 FSEL R5, R5, -INF , !P1 ;  /* 0xff80000005058808 */ /* 0x000fe40004800000 */
[-C--:B------:R-:W-:Y:S03]  /*65c0*/  @!P0 ISETP.GE.AND P1, PT, R21, R13.reuse, PT ;  /* 0x0000000d1500820c */ /* 0x080fe60003f26270 */
[----:B------:R-:W-:Y:S01]  /*65d0*/  MUFU.TANH R222, R41 ;  /* 0x0000002900de7308 */ /* 0x000fe20000002400 */
[----:B------:R-:W-:Y:S01]  /*65e0*/  @!P0 FSEL R15, R15, -INF , !P2 ;  /* 0xff8000000f0f8808 */ /* 0x000fe20005000000 */
[----:B------:R-:W-:Y:S01]  /*65f0*/  FFMA.FTZ R5, R5, UR7, -R12 ;  /* 0x0000000705057c23 */ /* 0x000fe2000801080c */
[----:B------:R-:W-:Y:S03]  /*6600*/  @!P0 ISETP.GE.AND P2, PT, R22, R0, PT ;  /* 0x000000001600820c */ /* 0x000fe60003f46270 */
[--C-:B------:R-:W-:Y:S04]  /*6610*/  FFMA.FTZ R15, R15, UR7, -R11.reuse ;  /* 0x000000070f0f7c23 */ /* 0x100fe8000801080b */
[----:B------:R1:W-:Y:S10]  /*6620*/  MUFU.EX2 R94, R4 ;  /* 0x00000004005e7308 */ /* 0x0003f40000000800 */
[----:B------:R-:W-:Y:S10]  /*6630*/  MUFU.TANH R240, R43 ;  /* 0x0000002b00f07308 */ /* 0x000ff40000002400 */
[----:B------:R4:W-:Y:S01]  /*6640*/  MUFU.EX2 R93, R5 ;  /* 0x00000005005d7308 */ /* 0x0009e20000000800 */
[----:B-1----:R-:W-:Y:S05]  /*6650*/  FFMA.FTZ R4, R20, UR5, R214 ;  /* 0x0000000514047c23 */ /* 0x002fea00080100d6 */
[----:B------:R-:W-:Y:S02]  /*6660*/  @!P0 FSEL R4, R4, -INF , !P1 ;  /* 0xff80000004048808 */ /* 0x000fe40004800000 */
[-C--:B------:R-:W-:Y:S02]  /*6670*/  @!P0 ISETP.GE.AND P1, PT, R22, R10.reuse, PT ;  /* 0x0000000a1600820c */ /* 0x080fe40003f26270 */
[----:B------:R-:W-:Y:S01]  /*6680*/  MUFU.TANH R78, R48 ;  /* 0x00000030004e7308 */ /* 0x000fe20000002400 */
[----:B------:R-:W3:Y:S01]  /*6690*/  LDL R22, [R1+0x80] ;  /* 0x0000800001167983 */ /* 0x000ee20000100800 */
[----:B------:R-:W-:Y:S08]  /*66a0*/  FFMA.FTZ R4, R4, UR7, -R11 ;  /* 0x0000000704047c23 */ /* 0x000ff0000801080b */
[----:B------:R1:W-:Y:S01]  /*66b0*/  MUFU.EX2 R175, R4 ;  /* 0x0000000400af7308 */ /* 0x0003e20000000800 */
[C---:B----4-:R-:W-:Y:S02]  /*66c0*/  FFMA.FTZ R5, R18.reuse, UR5, R19 ;  /* 0x0000000512057c23 */ /* 0x050fe40008010013 */
[----:B------:R-:W4:Y:S03]  /*66d0*/  LDL R19, [R1+0x7c] ;  /* 0x00007c0001137983 */ /* 0x000f260000100800 */
[----:B------:R-:W-:Y:S04]  /*66e0*/  @!P0 FSEL R5, R5, -INF , !P2 ;  /* 0xff80000005058808 */ /* 0x000fe80005000000 */
[----:B------:R1:W-:Y:S01]  /*66f0*/  MUFU.EX2 R180, R15 ;  /* 0x0000000f00b47308 */ /* 0x0003e20000000800 */
[----:B------:R-:W-:Y:S09]  /*6700*/  FFMA.FTZ R5, R5, UR7, -R8 ;  /* 0x0000000705057c23 */ /* 0x000ff20008010808 */
[----:B------:R-:W-:Y:S01]  /*6710*/  MUFU.EX2 R234, R5 ;  /* 0x0000000500ea7308 */ /* 0x000fe20000000800 */
[----:B-1----:R-:W-:Y:S02]  /*6720*/  FFMA.FTZ R4, R18, UR5, R237 ;  /* 0x0000000512047c23 */ /* 0x002fe400080100ed */
[----:B------:R-:W4:Y:S03]  /*6730*/  LDL R18, [R1+0xbc] ;  /* 0x0000bc0001127983 */ /* 0x000f260000100800 */
[----:B------:R-:W-:Y:S02]  /*6740*/  @!P0 FSEL R4, R4, -INF , !P1 ;  /* 0xff80000004048808 */ /* 0x000fe40004800000 */
[----:B------:R-:W-:Y:S01]  /*6750*/  @!P0 ISETP.GE.AND P1, PT, R21, R10, PT ;  /* 0x0000000a1500820c */ /* 0x000fe20003f26270 */
[----:B------:R-:W-:Y:S01]  /*6760*/  FFMA.FTZ R15, R20, UR5, R236 ;  /* 0x00000005140f7c23 */ /* 0x000fe200080100ec */
[----:B------:R-:W-:Y:S01]  /*6770*/  MUFU.TANH R217, R44 ;  /* 0x0000002c00d97308 */ /* 0x000fe20000002400 */
[--C-:B------:R-:W-:Y:S03]  /*6780*/  FFMA.FTZ R4, R4, UR7, -R9.reuse ;  /* 0x0000000704047c23 */ /* 0x100fe60008010809 */
[----:B------:R-:W-:Y:S02]  /*6790*/  @!P0 FSEL R15, R15, -INF , !P1 ;  /* 0xff8000000f0f8808 */ /* 0x000fe40004800000 */
[----:B------:R-:W-:Y:S02]  /*67a0*/  @!P0 ISETP.GE.AND P1, PT, R21, R0, PT ;  /* 0x000000001500820c */ /* 0x000fe40003f26270 */
[----:B------:R-:W4:Y:S02]  /*67b0*/  LDL R21, [R1+0x84] ;  /* 0x0000840001157983 */ /* 0x000f240000100800 */
[----:B------:R1:W-:Y:S01]  /*67c0*/  MUFU.EX2 R211, R4 ;  /* 0x0000000400d37308 */ /* 0x0003e20000000800 */
[----:B------:R-:W-:Y:S09]  /*67d0*/  FFMA.FTZ R15, R15, UR7, -R9 ;  /* 0x000000070f0f7c23 */ /* 0x000ff20008010809 */
[----:B------:R-:W-:Y:S10]  /*67e0*/  MUFU.EX2 R210, R15 ;  /* 0x0000000f00d27308 */ /* 0x000ff40000000800 */
[----:B------:R-:W4:Y:S01]  /*67f0*/  MUFU.TANH R201, R38 ;  /* 0x0000002600c97308 */ /* 0x000f220000002400 */
[----:B-1----:R-:W-:Y:S02]  /*6800*/  FFMA.FTZ R4, R20, UR5, R252 ;  /* 0x0000000514047c23 */ /* 0x002fe400080100fc */
[----:B------:R-:W4:Y:S03]  /*6810*/  LDL R20, [R1+0xc4] ;  /* 0x0000c40001147983 */ /* 0x000f260000100800 */
[----:B------:R-:W-:Y:S04]  /*6820*/  @!P0 FSEL R4, R4, -INF , !P1 ;  /* 0xff80000004048808 */ /* 0x000fe80004800000 */
[----:B------:R-:W-:Y:S01]  /*6830*/  MUFU.TANH R216, R45 ;  /* 0x0000002d00d87308 */ /* 0x000fe20000002400 */
[--C-:B------:R-:W-:Y:S09]  /*6840*/  FFMA.FTZ R4, R4, UR7, -R8.reuse ;  /* 0x0000000704047c23 */ /* 0x100ff20008010808 */
[----:B------:R-:W-:Y:S10]  /*6850*/  MUFU.EX2 R232, R4 ;  /* 0x0000000400e87308 */ /* 0x000ff40000000800 */
[----:B------:R-:W-:Y:S10]  /*6860*/  MUFU.TANH R238, R47 ;  /* 0x0000002f00ee7308 */ /* 0x000ff40000002400 */
[----:B------:R-:W1:Y:S10]  /*6870*/  MUFU.TANH R241, R42 ;  /* 0x0000002a00f17308 */ /* 0x000e740000002400 */
[----:B------:R-:W-:Y:S10]  /*6880*/  MUFU.TANH R77, R49 ;  /* 0x00000031004d7308 */ /* 0x000ff40000002400 */
[----:B------:R-:W-:Y:S10]  /*6890*/  MUFU.TANH R174, R50 ;  /* 0x0000003200ae7308 */ /* 0x000ff40000002400 */
[----:B------:R-:W1:Y:S10]  /*68a0*/  MUFU.TANH R239, R46 ;  /* 0x0000002e00ef7308 */ /* 0x000e740000002400 */
[----:B------:R-:W-:Y:S01]  /*68b0*/  MUFU.TANH R173, R51 ;  /* 0x0000003300ad7308 */ /* 0x000fe20000002400 */
[C---:B------:R-:W-:Y:S01]  /*68c0*/  FFMA.FTZ R5, R25.reuse, UR5, R235 ;  /* 0x0000000519057c23 */ /* 0x040fe200080100eb */
[----:B------:R-:W-:Y:S01]  /*68d0*/  FFMA.FTZ R16, R25, UR5, R251 ;  /* 0x0000000519107c23 */ /* 0x000fe200080100fb */
[C---:B--2---:R-:W-:Y:S02]  /*68e0*/  @!P0 ISETP.GE.AND P1, PT, R24.reuse, R10, PT ;  /* 0x0000000a1800820c */ /* 0x044fe40003f26270 */
[----:B------:R-:W-:Y:S02]  /*68f0*/  @!P0 ISETP.GE.AND P2, PT, R24, R0, PT ;  /* 0x000000001800820c */ /* 0x000fe40003f46270 */
[----:B------:R-:W-:Y:S02]  /*6900*/  @!P0 FSEL R5, R5, -INF , !P1 ;  /* 0xff80000005058808 */ /* 0x000fe40004800000 */
[----:B------:R-:W-:Y:S02]  /*6910*/  @!P0 FSEL R16, R16, -INF , !P2 ;  /* 0xff80000010108808 */ /* 0x000fe40005000000 */
[-C--:B------:R-:W-:Y:S01]  /*6920*/  @!P0 ISETP.GE.AND P2, PT, R24, R13.reuse, PT ;  /* 0x0000000d1800820c */ /* 0x080fe20003f46270 */
[----:B------:R-:W-:Y:S02]  /*6930*/  FFMA.FTZ R5, R5, UR7, -R9 ;  /* 0x0000000705057c23 */ /* 0x000fe40008010809 */
[----:B------:R-:W-:Y:S02]  /*6940*/  FFMA.FTZ R16, R16, UR7, -R8 ;  /* 0x0000000710107c23 */ /* 0x000fe40008010808 */
[----:B------:R-:W-:Y:S10]  /*6950*/  MUFU.EX2 R207, R5 ;  /* 0x0000000500cf7308 */ /* 0x000ff40000000800 */
[----:B------:R2:W-:Y:S02]  /*6960*/  MUFU.EX2 R231, R16 ;  /* 0x0000001000e77308 */ /* 0x0005e40000000800 */
[----:B--2---:R-:W-:Y:S05]  /*6970*/  FFMA.FTZ R16, R25, UR5, R205 ;  /* 0x0000000519107c23 */ /* 0x004fea00080100cd */
[----:B------:R-:W-:Y:S05]  /*6980*/  @!P0 FSEL R16, R16, -INF , !P2 ;  /* 0xff80000010108808 */ /* 0x000fea0005000000 */
[----:B------:R-:W-:Y:S04]  /*6990*/  FFMA.FTZ R16, R16, UR7, -R11 ;  /* 0x0000000710107c23 */ /* 0x000fe8000801080b */
[----:B------:R2:W-:Y:S02]  /*69a0*/  MUFU.EX2 R164, R16 ;  /* 0x0000001000a47308 */ /* 0x0005e40000000800 */
[----:B--2---:R-:W2:Y:S01]  /*69b0*/  LDL R16, [R1+0x60] ;  /* 0x0000600001107983 */ /* 0x004ea20000100800 */
[-C--:B---3--:R-:W-:Y:S02]  /*69c0*/  @!P0 ISETP.GE.AND P2, PT, R22, R13.reuse, PT ;  /* 0x0000000d1600820c */ /* 0x088fe40003f46270 */
[C---:B----4-:R-:W-:Y:S01]  /*69d0*/  @!P0 ISETP.GE.AND P1, PT, R19.reuse, R10, PT ;  /* 0x0000000a1300820c */ /* 0x050fe20003f26270 */
[C---:B------:R-:W-:Y:S01]  /*69e0*/  FFMA.FTZ R4, R18.reuse, UR5, R233 ;  /* 0x0000000512047c23 */ /* 0x040fe200080100e9 */
[----:B------:R-:W-:Y:S04]  /*69f0*/  FFMA.FTZ R15, R18, UR5, R250 ;  /* 0x00000005120f7c23 */ /* 0x000fe800080100fa */
[----:B------:R-:W-:Y:S02]  /*6a00*/  @!P0 FSEL R4, R4, -INF , !P1 ;  /* 0xff80000004048808 */ /* 0x000fe40004800000 */
[----:B------:R-:W-:Y:S03]  /*6a10*/  @!P0 ISETP.GE.AND P1, PT, R19, R0, PT ;  /* 0x000000001300820c */ /* 0x000fe60003f26270 */
[----:B------:R-:W-:Y:S01]  /*6a20*/  FFMA.FTZ R17, R4, UR7, -R9 ;  /* 0x0000000704117c23 */ /* 0x000fe20008010809 */
[----:B------:R-:W-:Y:S01]  /*6a30*/  @!P0 FSEL R15, R15, -INF , !P1 ;  /* 0xff8000000f0f8808 */ /* 0x000fe20004800000 */
[----:B------:R-:W3:Y:S01]  /*6a40*/  LDSM.16.M88.4 R4, [R188+0x1800] ;  /* 0x00180000bc04783b */ /* 0x000ee20000000200 */
[-C--:B------:R-:W-:Y:S01]  /*6a50*/  @!P0 ISETP.GE.AND P1, PT, R24, R14.reuse, PT ;  /* 0x0000000e1800820c */ /* 0x080fe20003f26270 */
[----:B------:R4:W-:Y:S02]  /*6a60*/  MUFU.EX2 R206, R17 ;  /* 0x0000001100ce7308 */ /* 0x0009e40000000800 */
[----:B------:R-:W-:Y:S08]  /*6a70*/  FFMA.FTZ R15, R15, UR7, -R8 ;  /* 0x000000070f0f7c23 */ /* 0x000ff00008010808 */
[----:B------:R1:W-:Y:S01]  /*6a80*/  MUFU.EX2 R230, R15 ;  /* 0x0000000f00e67308 */ /* 0x0003e20000000800 */
[C---:B----4-:R-:W-:Y:S01]  /*6a90*/  FFMA.FTZ R17, R18.reuse, UR5, R85 ;  /* 0x0000000512117c23 */ /* 0x050fe20008010055 */
[----:B-1----:R-:W-:Y:S05]  /*6aa0*/  FFMA.FTZ R15, R25, UR5, R86 ;  /* 0x00000005190f7c23 */ /* 0x002fea0008010056 */
[----:B------:R-:W-:Y:S02]  /*6ab0*/  @!P0 FSEL R15, R15, -INF , !P1 ;  /* 0xff8000000f0f8808 */ /* 0x000fe40004800000 */
[-C--:B------:R-:W-:Y:S03]  /*6ac0*/  @!P0 ISETP.GE.AND P1, PT, R19, R14.reuse, PT ;  /* 0x0000000e1300820c */ /* 0x080fe60003f26270 */
[--C-:B------:R-:W-:Y:S01]  /*6ad0*/  FFMA.FTZ R15, R15, UR7, -R12.reuse ;  /* 0x000000070f0f7c23 */ /* 0x100fe2000801080c */
[----:B------:R-:W-:Y:S02]  /*6ae0*/  @!P0 FSEL R17, R17, -INF , !P1 ;  /* 0xff80000011118808 */ /* 0x000fe40004800000 */
[-C--:B------:R-:W-:Y:S01]  /*6af0*/  @!P0 ISETP.GE.AND P1, PT, R19, R13.reuse, PT ;  /* 0x0000000d1300820c */ /* 0x080fe20003f26270 */
[----:B------:R1:W-:Y:S01]  /*6b00*/  MUFU.EX2 R88, R15 ;  /* 0x0000000f00587308 */ /* 0x0003e20000000800 */
[----:B------:R-:W4:Y:S01]  /*6b10*/  LDL R19, [R1+0xc8] ;  /* 0x0000c80001137983 */ /* 0x000f220000100800 */
[----:B------:R-:W-:Y:S01]  /*6b20*/  FFMA.FTZ R17, R17, UR7, -R12 ;  /* 0x0000000711117c23 */ /* 0x000fe2000801080c */
[-C--:B---3--:R-:W-:Y:S07]  /*6b30*/  HMMA.16816.F32 R52, R176, R4.reuse, R52 ;  /* 0x00000004b034723c */ /* 0x088fee0000001834 */
[----:B------:R3:W-:Y:S01]  /*6b40*/  MUFU.EX2 R87, R17 ;  /* 0x0000001100577308 */ /* 0x0007e20000000800 */
[C---:B------:R-:W-:Y:S06]  /*6b50*/  HMMA.16816.F32 R56, R136.reuse, R4, R56 ;  /* 0x000000048838723c */ /* 0x040fec0000001838 */
[-C--:B------:R-:W-:Y:S05]  /*6b60*/  HMMA.16816.F32 R60, R136, R6.reuse, R60 ;  /* 0x00000006883c723c */ /* 0x080fea000000183c */
[----:B-1----:R-:W-:Y:S01]  /*6b70*/  FFMA.FTZ R15, R18, UR5, R204 ;  /* 0x00000005120f7c23 */ /* 0x002fe200080100cc */
[----:B------:R-:W-:Y:S01]  /*6b80*/  FFMA.FTZ R5, R20, UR5, R81 ;  /* 0x0000000514057c23 */ /* 0x000fe20008010051 */
[----:B------:R-:W2:Y:S01]  /*6b90*/  LDL R18, [R1+0x5c] ;  /* 0x00005c0001127983 */ /* 0x000ea20000100800 */
[----:B------:R-:W-:Y:S03]  /*6ba0*/  HMMA.16816.F32 R64, R176, R6, R64 ;  /* 0x00000006b040723c */ /* 0x000fe60000001840 */
[----:B---3--:R-:W3:Y:S01]  /*6bb0*/  LDL R17, [R1+0xcc] ;  /* 0x0000cc0001117983 */ /* 0x008ee20000100800 */
        /* <DEDUP_REMOVED lines=18> */
[----:B------:R-:W-:Y:S01]  /*6ce0*/  MUFU.TANH R71, R53 ;  /* 0x0000003500477308 */ /* 0x000fe20000002400 */
[----:B------:R-:W-:Y:S01]  /*6cf0*/  FMUL.FTZ R66, R66, UR6 ;  /* 0x0000000642427c20 */ /* 0x000fe20008410000 */
[----:B------:R-:W-:Y:S01]  /*6d00*/  FMUL.FTZ R65, R65, UR6 ;  /* 0x0000000641417c20 */ /* 0x000fe20008410000 */
[----:B------:R-:W-:Y:S07]  /*6d10*/  FMUL.FTZ R67, R67, UR6 ;  /* 0x0000000643437c20 */ /* 0x000fee0008410000 */
[----:B------:R-:W-:Y:S01]  /*6d20*/  MUFU.TANH R170, R54 ;  /* 0x0000003600aa7308 */ /* 0x000fe20000002400 */
[----:B-1----:R-:W-:Y:S05]  /*6d30*/  FFMA.FTZ R15, R23, UR5, R82 ;  /* 0x00000005170f7c23 */ /* 0x002fea0008010052 */
[----:B------:R-:W-:Y:S02]  /*6d40*/  @!P0 FSEL R15, R15, -INF , !P1 ;  /* 0xff8000000f0f8808 */ /* 0x000fe40004800000 */
[----:B------:R-:W-:Y:S02]  /*6d50*/  @!P0 ISETP.GE.AND P1, PT, R21, R14, PT ;  /* 0x0000000e1500820c */ /* 0x000fe40003f26270 */
[----:B------:R-:W-:Y:S01]  /*6d60*/  MUFU.TANH R169, R55 ;  /* 0x0000003700a97308 */ /* 0x000fe20000002400 */
[--C-:B------:R-:W-:Y:S01]  /*6d70*/  FFMA.FTZ R4, R15, UR7, -R12.reuse ;  /* 0x000000070f047c23 */ /* 0x100fe2000801080c */
[----:B------:R-:W-:Y:S01]  /*6d80*/  @!P0 FSEL R5, R5, -INF , !P1 ;  /* 0xff80000005058808 */ /* 0x000fe20004800000 */
[----:B------:R-:W-:Y:S01]  /*6d90*/  FFMA.FTZ R15, R23, UR5, R201 ;  /* 0x00000005170f7c23 */ /* 0x000fe200080100c9 */
[-C--:B------:R-:W-:Y:S06]  /*6da0*/  @!P0 ISETP.GE.AND P1, PT, R21, R13.reuse, PT ;  /* 0x0000000d1500820c */ /* 0x080fec0003f26270 */
[----:B------:R1:W-:Y:S01]  /*6db0*/  MUFU.EX2 R84, R4 ;  /* 0x0000000400547308 */ /* 0x0003e20000000800 */
[----:B------:R-:W-:Y:S01]  /*6dc0*/  FFMA.FTZ R5, R5, UR7, -R12 ;  /* 0x0000000705057c23 */ /* 0x000fe2000801080c */
[----:B------:R-:W-:Y:S02]  /*6dd0*/  @!P0 FSEL R15, R15, -INF , !P2 ;  /* 0xff8000000f0f8808 */ /* 0x000fe40005000000 */
[----:B------:R-:W-:Y:S03]  /*6de0*/  @!P0 ISETP.GE.AND P2, PT, R22, R0, PT ;  /* 0x000000001600820c */ /* 0x000fe60003f46270 */
[--C-:B------:R-:W-:Y:S03]  /*6df0*/  FFMA.FTZ R15, R15, UR7, -R11.reuse ;  /* 0x000000070f0f7c23 */ /* 0x100fe6000801080b */
[----:B------:R1:W-:Y:S10]  /*6e00*/  MUFU.EX2 R83, R5 ;  /* 0x0000000500537308 */ /* 0x0003f40000000800 */
[----:B------:R1:W-:Y:S02]  /*6e10*/  MUFU.EX2 R162, R15 ;  /* 0x0000000f00a27308 */ /* 0x0003e40000000800 */
[----:B-1----:R-:W-:Y:S05]  /*6e20*/  FFMA.FTZ R4, R20, UR5, R200 ;  /* 0x0000000514047c23 */ /* 0x002fea00080100c8 */
[----:B------:R-:W-:Y:S02]  /*6e30*/  @!P0 FSEL R4, R4, -INF , !P1 ;  /* 0xff80000004048808 */ /* 0x000fe40004800000 */
[-C--:B------:R-:W-:Y:S01]  /*6e40*/  @!P0 ISETP.GE.AND P1, PT, R22, R10.reuse, PT ;  /* 0x0000000a1600820c */ /* 0x080fe20003f26270 */
[----:B------:R-:W-:Y:S01]  /*6e50*/  FFMA.FTZ R5, R20, UR5, R222 ;  /* 0x0000000514057c23 */ /* 0x000fe200080100de */
[----:B------:R-:W3:Y:S01]  /*6e60*/  LDL R22, [R1+0xd0] ;  /* 0x0000d00001167983 */ /* 0x000ee20000100800 */
[----:B------:R-:W-:Y:S01]  /*6e70*/  FFMA.FTZ R4, R4, UR7, -R11 ;  /* 0x0000000704047c23 */ /* 0x000fe2000801080b */
[----:B------:R-:W-:Y:S01]  /*6e80*/  MUFU.TANH R202, R56 ;  /* 0x0000003800ca7308 */ /* 0x000fe20000002400 */
[----:B------:R-:W-:Y:S09]  /*6e90*/  FFMA.FTZ R15, R23, UR5, R241 ;  /* 0x00000005170f7c23 */ /* 0x000ff200080100f1 */
[----:B------:R1:W-:Y:S01]  /*6ea0*/  MUFU.EX2 R161, R4 ;  /* 0x0000000400a17308 */ /* 0x0003e20000000800 */
[----:B------:R-:W-:Y:S05]  /*6eb0*/  @!P0 FSEL R15, R15, -INF , !P2 ;  /* 0xff8000000f0f8808 */ /* 0x000fea0005000000 */
[----:B------:R-:W-:Y:S04]  /*6ec0*/  FFMA.FTZ R15, R15, UR7, -R8 ;  /* 0x000000070f0f7c23 */ /* 0x000fe80008010808 */
[----:B------:R-:W-:Y:S10]  /*6ed0*/  MUFU.TANH R203, R57 ;  /* 0x0000003900cb7308 */ /* 0x000ff40000002400 */
[----:B------:R1:W-:Y:S02]  /*6ee0*/  MUFU.EX2 R213, R15 ;  /* 0x0000000f00d57308 */ /* 0x0003e40000000800 */
[----:B-1----:R-:W-:Y:S02]  /*6ef0*/  FFMA.FTZ R4, R23, UR5, R223 ;  /* 0x0000000517047c23 */ /* 0x002fe400080100df */
[----:B------:R-:W3:Y:S03]  /*6f00*/  LDL R23, [R1+0x88] ;  /* 0x0000880001177983 */ /* 0x000ee60000100800 */
[----:B------:R-:W-:Y:S02]  /*6f10*/  @!P0 FSEL R4, R4, -INF , !P1 ;  /* 0xff80000004048808 */ /* 0x000fe40004800000 */
[----:B------:R-:W-:Y:S01]  /*6f20*/  @!P0 ISETP.GE.AND P1, PT, R21, R10, PT ;  /* 0x0000000a1500820c */ /* 0x000fe20003f26270 */
[----:B------:R-:W-:Y:S02]  /*6f30*/  MUFU.TANH R199, R60 ;  /* 0x0000003c00c77308 */ /* 0x000fe40000002400 */
[--C-:B------:R-:W-:Y:S01]  /*6f40*/  FFMA.FTZ R4, R4, UR7, -R9.reuse ;  /* 0x0000000704047c23 */ /* 0x100fe20008010809 */
[----:B------:R-:W-:Y:S02]  /*6f50*/  @!P0 FSEL R5, R5, -INF , !P1 ;  /* 0xff80000005058808 */ /* 0x000fe40004800000 */
[----:B------:R-:W-:Y:S02]  /*6f60*/  @!P0 ISETP.GE.AND P1, PT, R21, R0, PT ;  /* 0x000000001500820c */ /* 0x000fe40003f26270 */
[----:B------:R-:W3:Y:S03]  /*6f70*/  LDL R21, [R1+0x8c] ;  /* 0x00008c0001157983 */ /* 0x000ee60000100800 */
[----:B------:R1:W-:Y:S01]  /*6f80*/  MUFU.EX2 R182, R4 ;  /* 0x0000000400b67308 */ /* 0x0003e20000000800 */
[----:B------:R-:W-:Y:S01]  /*6f90*/  FFMA.FTZ R5, R5, UR7, -R9 ;  /* 0x0000000705057c23 */ /* 0x000fe20008010809 */
[----:B------:R-:W3:Y:S08]  /*6fa0*/  LDL R15, [R1+0x90] ;  /* 0x00009000010f7983 */ /* 0x000ef00000100800 */
[----:B------:R-:W-:Y:S10]  /*6fb0*/  MUFU.EX2 R181, R5 ;  /* 0x0000000500b57308 */ /* 0x000ff40000000800 */
[----:B------:R-:W3:Y:S01]  /*6fc0*/  MUFU.TANH R227, R58 ;  /* 0x0000003a00e37308 */ /* 0x000ee20000002400 */
[----:B-1----:R-:W-:Y:S02]  /*6fd0*/  FFMA.FTZ R4, R20, UR5, R240 ;  /* 0x0000000514047c23 */ /* 0x002fe400080100f0 */
[----:B------:R-:W3:Y:S03]  /*6fe0*/  LDL R20, [R1+0xd4] ;  /* 0x0000d40001147983 */ /* 0x000ee60000100800 */
[----:B------:R-:W-:Y:S04]  /*6ff0*/  @!P0 FSEL R4, R4, -INF , !P1 ;  /* 0xff80000004048808 */ /* 0x000fe80004800000 */
[----:B------:R-:W1:Y:S01]  /*7000*/  MUFU.TANH R226, R59 ;  /* 0x0000003b00e27308 */ /* 0x000e620000002400 */
[----:B------:R-:W-:Y:S09]  /*7010*/  FFMA.FTZ R4, R4, UR7, -R8 ;  /* 0x0000000704047c23 */ /* 0x000ff20008010808 */
[----:B------:R4:W-:Y:S10]  /*7020*/  MUFU.EX2 R212, R4 ;  /* 0x0000000400d47308 */ /* 0x0009f40000000800 */
[----:B------:R-:W1:Y:S10]  /*7030*/  MUFU.TANH R198, R61 ;  /* 0x0000003d00c67308 */ /* 0x000e740000002400 */
[----:B------:R-:W1:Y:S10]  /*7040*/  MUFU.TANH R70, R64 ;  /* 0x0000004000467308 */ /* 0x000e740000002400 */
[----:B------:R-:W-:Y:S10]  /*7050*/  MUFU.TANH R160, R66 ;  /* 0x0000004200a07308 */ /* 0x000ff40000002400 */
[----:B------:R-:W-:Y:S10]  /*7060*/  MUFU.TANH R221, R62 ;  /* 0x0000003e00dd7308 */ /* 0x000ff40000002400 */
[----:B------:R-:W1:Y:S10]  /*7070*/  MUFU.TANH R69, R65 ;  /* 0x0000004100457308 */ /* 0x000e740000002400 */
[----:B------:R-:W1:Y:S10]  /*7080*/  MUFU.TANH R159, R67 ;  /* 0x00000043009f7308 */ /* 0x000e740000002400 */
[----:B------:R-:W1:Y:S01]  /*7090*/  MUFU.TANH R220, R63 ;  /* 0x0000003f00dc7308 */ /* 0x000e620000002400 */
[C---:B----4-:R-:W-:Y:S01]  /*70a0*/  FFMA.FTZ R4, R19.reuse, UR5, R217 ;  /* 0x0000000513047c23 */ /* 0x050fe200080100d9 */
[----:B------:R-:W-:Y:S01]  /*70b0*/  FFMA.FTZ R6, R19, UR5, R239 ;  /* 0x0000000513067c23 */ /* 0x000fe200080100ef */
[C---:B--2---:R-:W-:Y:S02]  /*70c0*/  @!P0 ISETP.GE.AND P1, PT, R18.reuse, R10, PT ;  /* 0x0000000a1200820c */ /* 0x044fe40003f26270 */
[----:B------:R-:W-:Y:S02]  /*70d0*/  @!P0 ISETP.GE.AND P2, PT, R18, R0, PT ;  /* 0x000000001200820c */ /* 0x000fe40003f46270 */
[----:B------:R-:W-:Y:S01]  /*70e0*/  @!P0 FSEL R4, R4, -INF , !P1 ;  /* 0xff80000004048808 */ /* 0x000fe20004800000 */
[----:B---3--:R-:W-:Y:S01]  /*70f0*/  FFMA.FTZ R5, R17, UR5, R216 ;  /* 0x0000000511057c23 */ /* 0x008fe200080100d8 */
[----:B------:R-:W-:Y:S02]  /*7100*/  @!P0 ISETP.GE.AND P1, PT, R16, R10, PT ;  /* 0x0000000a1000820c */ /* 0x000fe40003f26270 */
[----:B------:R-:W-:Y:S01]  /*7110*/  @!P0 FSEL R6, R6, -INF , !P2 ;  /* 0xff80000006068808 */ /* 0x000fe20005000000 */
[--C-:B------:R-:W-:Y:S01]  /*7120*/  FFMA.FTZ R4, R4, UR7, -R9.reuse ;  /* 0x0000000704047c23 */ /* 0x100fe20008010809 */
[----:B------:R-:W-:Y:S02]  /*7130*/  @!P0 FSEL R5, R5, -INF , !P1 ;  /* 0xff80000005058808 */ /* 0x000fe40004800000 */
[----:B------:R-:W-:Y:S01]  /*7140*/  @!P0 ISETP.GE.AND P1, PT, R16, R0, PT ;  /* 0x000000001000820c */ /* 0x000fe20003f26270 */
[----:B------:R2:W-:Y:S01]  /*7150*/  MUFU.EX2 R172, R4 ;  /* 0x0000000400ac7308 */ /* 0x0005e20000000800 */
[----:B------:R-:W-:Y:S01]  /*7160*/  FFMA.FTZ R6, R6, UR7, -R8 ;  /* 0x0000000706067c23 */ /* 0x000fe20008010808 */
[----:B------:R-:W-:Y:S08]  /*7170*/  FFMA.FTZ R5, R5, UR7, -R9 ;  /* 0x0000000705057c23 */ /* 0x000ff00008010809 */
[----:B------:R3:W-:Y:S10]  /*7180*/  MUFU.EX2 R171, R5 ;  /* 0x0000000500ab7308 */ /* 0x0007f40000000800 */
[----:B------:R-:W-:Y:S01]  /*7190*/  MUFU.EX2 R209, R6 ;  /* 0x0000000600d17308 */ /* 0x000fe20000000800 */
[----:B--2---:R-:W-:Y:S05]  /*71a0*/  FFMA.FTZ R4, R17, UR5, R238 ;  /* 0x0000000511047c23 */ /* 0x004fea00080100ee */
[----:B------:R-:W-:Y:S02]  /*71b0*/  @!P0 FSEL R4, R4, -INF , !P1 ;  /* 0xff80000004048808 */ /* 0x000fe40004800000 */
[-C--:B------:R-:W-:Y:S01]  /*71c0*/  @!P0 ISETP.GE.AND P1, PT, R18, R14.reuse, PT ;  /* 0x0000000e1200820c */ /* 0x080fe20003f26270 */
[----:B---3--:R-:W-:Y:S02]  /*71d0*/  FFMA.FTZ R5, R19, UR5, R78 ;  /* 0x0000000513057c23 */ /* 0x008fe4000801004e */
[----:B------:R-:W-:Y:S03]  /*71e0*/  FFMA.FTZ R4, R4, UR7, -R8 ;  /* 0x0000000704047c23 */ /* 0x000fe60008010808 */
[----:B------:R-:W-:Y:S01]  /*71f0*/  @!P0 FSEL R5, R5, -INF , !P1 ;  /* 0xff80000005058808 */ /* 0x000fe20004800000 */
[----:B------:R2:W-:Y:S01]  /*7200*/  MUFU.EX2 R208, R4 ;  /* 0x0000000400d07308 */ /* 0x0005e20000000800 */
[-C--:B------:R-:W-:Y:S03]  /*7210*/  @!P0 ISETP.GE.AND P1, PT, R16, R14.reuse, PT ;  /* 0x0000000e1000820c */ /* 0x080fe60003f26270 */
[----:B------:R-:W-:Y:S06]  /*7220*/  FFMA.FTZ R5, R5, UR7, -R12 ;  /* 0x0000000705057c23 */ /* 0x000fec000801080c */
[----:B------:R3:W-:Y:S01]  /*7230*/  MUFU.EX2 R80, R5 ;  /* 0x0000000500507308 */ /* 0x0007e20000000800 */
[----:B--2---:R-:W-:Y:S05]  /*7240*/  FFMA.FTZ R4, R17, UR5, R77 ;  /* 0x0000000511047c23 */ /* 0x004fea000801004d */
[----:B------:R-:W-:Y:S02]  /*7250*/  @!P0 FSEL R4, R4, -INF , !P1 ;  /* 0xff80000004048808 */ /* 0x000fe40004800000 */
[-C--:B------:R-:W-:Y:S01]  /*7260*/  @!P0 ISETP.GE.AND P1, PT, R18, R13.reuse, PT ;  /* 0x0000000d1200820c */ /* 0x080fe20003f26270 */
[----:B---3--:R-:W-:Y:S01]  /*7270*/  FFMA.FTZ R5, R19, UR5, R174 ;  /* 0x0000000513057c23 */ /* 0x008fe200080100ae */
[----:B------:R-:W2:Y:S01]  /*7280*/  LDL R18, [R1+0x94] ;  /* 0x0000940001127983 */ /* 0x000ea20000100800 */
[----:B------:R-:W-:Y:S03]  /*7290*/  FFMA.FTZ R4, R4, UR7, -R12 ;  /* 0x0000000704047c23 */ /* 0x000fe6000801080c */
[----:B------:R-:W3:Y:S01]  /*72a0*/  LDL R19, [R1+0x14] ;  /* 0x0000140001137983 */ /* 0x000ee20000100800 */
[----:B------:R4:W3:Y:S01]  /*72b0*/  MUFU.EX2 R79, R4 ;  /* 0x00000004004f7308 */ /* 0x0008e20000000800 */
[----:B------:R-:W-:Y:S01]  /*72c0*/  @!P0 FSEL R5, R5, -INF , !P1 ;  /* 0xff80000005058808 */ /* 0x000fe20004800000 */
[----:B------:R-:W-:Y:S01]  /*72d0*/  FFMA.FTZ R7, R22, UR5, R227 ;  /* 0x0000000516077c23 */ /* 0x000fe200080100e3 */
[-C--:B------:R-:W-:Y:S02]  /*72e0*/  @!P0 ISETP.GE.AND P1, PT, R16, R13.reuse, PT ;  /* 0x0000000d1000820c */ /* 0x080fe40003f26270 */
[----:B------:R-:W3:Y:S01]  /*72f0*/  LDL R16, [R1+0x98] ;  /* 0x0000980001107983 */ /* 0x000ee20000100800 */
[----:B------:R-:W-:Y:S04]  /*7300*/  FFMA.FTZ R5, R5, UR7, -R11 ;  /* 0x0000000705057c23 */ /* 0x000fe8000801080b */
[----:B------:R1:W-:Y:S01]  /*7310*/  MUFU.EX2 R158, R5 ;  /* 0x00000005009e7308 */ /* 0x0003e20000000800 */
[----:B----4-:R-:W-:Y:S02]  /*7320*/  FFMA.FTZ R4, R17, UR5, R173 ;  /* 0x0000000511047c23 */ /* 0x010fe400080100ad */
[----:B------:R-:W4:Y:S03]  /*7330*/  LDL R17, [R1+0x9c] ;  /* 0x00009c0001117983 */ /* 0x000f260000100800 */
[----:B------:R-:W-:Y:S01]  /*7340*/  @!P0 FSEL R4, R4, -INF , !P1 ;  /* 0xff80000004048808 */ /* 0x000fe20004800000 */
[----:B-1----:R-:W-:Y:S04]  /*7350*/  FFMA.FTZ R5, R22, UR5, R72 ;  /* 0x0000000516057c23 */ /* 0x002fe80008010048 */
[----:B------:R-:W-:Y:S01]  /*7360*/  FFMA.FTZ R4, R4, UR7, -R11 ;  /* 0x0000000704047c23 */ /* 0x000fe2000801080b */
[C---:B------:R-:W-:Y:S03]  /*7370*/  @!P0 ISETP.GE.AND P1, PT, R23.reuse, R14, PT ;  /* 0x0000000e1700820c */ /* 0x040fe60003f26270 */
[----:B------:R-:W1:Y:S01]  /*7380*/  MUFU.EX2 R157, R4 ;  /* 0x00000004009d7308 */ /* 0x000e620000000800 */
[----:B------:R-:W-:Y:S02]  /*7390*/  @!P0 ISETP.GE.AND P4, PT, R23, R10, PT ;  /* 0x0000000a1700820c */ /* 0x000fe40003f86270 */
[----:B------:R-:W-:Y:S05]  /*73a0*/  @!P0 FSEL R5, R5, -INF , !P1 ;  /* 0xff80000005058808 */ /* 0x000fea0004800000 */
[----:B------:R-:W-:Y:S01]  /*73b0*/  FFMA.FTZ R5, R5, UR7, -R12 ;  /* 0x0000000705057c23 */ /* 0x000fe2000801080c */
[C---:B------:R-:W-:Y:S03]  /*73c0*/  @!P0 ISETP.GE.AND P1, PT, R21.reuse, R14, PT ;  /* 0x0000000e1500820c */ /* 0x040fe60003f26270 */
[----:B------:R1:W-:Y:S01]  /*73d0*/  MUFU.EX2 R76, R5 ;  /* 0x00000005004c7308 */ /* 0x0003e20000000800 */
[----:B------:R-:W-:Y:S02]  /*73e0*/  @!P0 ISETP.GE.AND P3, PT, R21, R10, PT ;  /* 0x0000000a1500820c */ /* 0x000fe40003f66270 */
[----:B------:R-:W-:Y:S01]  /*73f0*/  @!P0 ISETP.GE.AND P5, PT, R15, R14, PT ;  /* 0x0000000e0f00820c */ /* 0x000fe20003fa6270 */
[----:B-1----:R-:W-:Y:S01]  /*7400*/  FFMA.FTZ R5, R22, UR5, R170 ;  /* 0x0000000516057c23 */ /* 0x002fe200080100aa */
[C---:B------:R-:W-:Y:S01]  /*7410*/  FFMA.FTZ R4, R20.reuse, UR5, R71 ;  /* 0x0000000514047c23 */ /* 0x040fe20008010047 */
[----:B------:R-:W-:Y:S04]  /*7420*/  FFMA.FTZ R6, R20, UR5, R226 ;  /* 0x0000000514067c23 */ /* 0x000fe800080100e2 */
[----:B------:R-:W-:Y:S02]  /*7430*/  @!P0 FSEL R4, R4, -INF , !P1 ;  /* 0xff80000004048808 */ /* 0x000fe40004800000 */
[-C--:B------:R-:W-:Y:S03]  /*7440*/  @!P0 ISETP.GE.AND P1, PT, R23, R13.reuse, PT ;  /* 0x0000000d1700820c */ /* 0x080fe60003f26270 */
[----:B------:R-:W-:Y:S01]  /*7450*/  FFMA.FTZ R4, R4, UR7, -R12 ;  /* 0x0000000704047c23 */ /* 0x000fe2000801080c */
[----:B------:R-:W-:Y:S02]  /*7460*/  @!P0 FSEL R5, R5, -INF , !P1 ;  /* 0xff80000005058808 */ /* 0x000fe40004800000 */
[-C--:B------:R-:W-:Y:S01]  /*7470*/  @!P0 ISETP.GE.AND P1, PT, R21, R13.reuse, PT ;  /* 0x0000000d1500820c */ /* 0x080fe20003f26270 */
[----:B------:R1:W4:Y:S02]  /*7480*/  MUFU.EX2 R75, R4 ;  /* 0x00000004004b7308 */ /* 0x0003240000000800 */
[----:B------:R-:W-:Y:S08]  /*7490*/  FFMA.FTZ R5, R5, UR7, -R11 ;  /* 0x0000000705057c23 */ /* 0x000ff0000801080b */
[----:B------:R1:W-:Y:S02]  /*74a0*/  MUFU.EX2 R156, R5 ;  /* 0x00000005009c7308 */ /* 0x0003e40000000800 */
[----:B-1----:R-:W-:Y:S05]  /*74b0*/  FFMA.FTZ R4, R20, UR5, R169 ;  /* 0x0000000514047c23 */ /* 0x002fea00080100a9 */
[----:B------:R-:W-:Y:S02]  /*74c0*/  @!P0 FSEL R4, R4, -INF , !P1 ;  /* 0xff80000004048808 */ /* 0x000fe40004800000 */
[----:B------:R-:W-:Y:S01]  /*74d0*/  @!P0 ISETP.GE.AND P1, PT, R15, R10, PT ;  /* 0x0000000a0f00820c */ /* 0x000fe20003f26270 */
[----:B------:R-:W-:Y:S02]  /*74e0*/  FFMA.FTZ R5, R22, UR5, R202 ;  /* 0x0000000516057c23 */ /* 0x000fe400080100ca */
[----:B------:R-:W-:Y:S03]  /*74f0*/  FFMA.FTZ R4, R4, UR7, -R11 ;  /* 0x0000000704047c23 */ /* 0x000fe6000801080b */
[----:B------:R-:W-:Y:S01]  /*7500*/  @!P0 FSEL R5, R5, -INF , !P4 ;  /* 0xff80000005058808 */ /* 0x000fe20006000000 */
[----:B------:R1:W4:Y:S01]  /*7510*/  MUFU.EX2 R155, R4 ;  /* 0x00000004009b7308 */ /* 0x0003220000000800 */
[-C--:B------:R-:W-:Y:S03]  /*7520*/  @!P0 ISETP.GE.AND P4, PT, R23, R0.reuse, PT ;  /* 0x000000001700820c */ /* 0x080fe60003f86270 */
[----:B------:R-:W-:Y:S01]  /*7530*/  FFMA.FTZ R5, R5, UR7, -R9 ;  /* 0x0000000705057c23 */ /* 0x000fe20008010809 */
[----:B------:R-:W-:Y:S05]  /*7540*/  @!P0 FSEL R7, R7, -INF , !P4 ;  /* 0xff80000007078808 */ /* 0x000fea0006000000 */
[----:B------:R-:W-:Y:S01]  /*7550*/  MUFU.EX2 R168, R5 ;  /* 0x0000000500a87308 */ /* 0x000fe20000000800 */
[----:B-1----:R-:W-:Y:S05]  /*7560*/  FFMA.FTZ R4, R20, UR5, R203 ;  /* 0x0000000514047c23 */ /* 0x002fea00080100cb */
[----:B------:R-:W-:Y:S02]  /*7570*/  @!P0 FSEL R4, R4, -INF , !P3 ;  /* 0xff80000004048808 */ /* 0x000fe40005800000 */
[----:B------:R-:W-:Y:S03]  /*7580*/  @!P0 ISETP.GE.AND P3, PT, R21, R0, PT ;  /* 0x000000001500820c */ /* 0x000fe60003f66270 */
[----:B------:R-:W-:Y:S01]  /*7590*/  FFMA.FTZ R4, R4, UR7, -R9 ;  /* 0x0000000704047c23 */ /* 0x000fe20008010809 */
[----:B------:R-:W-:Y:S02]  /*75a0*/  @!P0 FSEL R6, R6, -INF , !P3 ;  /* 0xff80000006068808 */ /* 0x000fe40005800000 */
[-C--:B------:R-:W-:Y:S01]  /*75b0*/  @!P0 ISETP.GE.AND P3, PT, R15, R13.reuse, PT ;  /* 0x0000000d0f00820c */ /* 0x080fe20003f66270 */
[----:B------:R1:W-:Y:S01]  /*75c0*/  MUFU.EX2 R167, R4 ;  /* 0x0000000400a77308 */ /* 0x0003e20000000800 */
[C---:B--2---:R-:W-:Y:S02]  /*75d0*/  @!P0 ISETP.GE.AND P6, PT, R18.reuse, R14, PT ;  /* 0x0000000e1200820c */ /* 0x044fe40003fc6270 */
[----:B------:R-:W2:Y:S01]  /*75e0*/  LDL R14, [R1+0x1c] ;  /* 0x00001c00010e7983 */ /* 0x000ea20000100800 */
[C---:B------:R-:W-:Y:S02]  /*75f0*/  @!P0 ISETP.GE.AND P2, PT, R18.reuse, R10, PT ;  /* 0x0000000a1200820c */ /* 0x040fe40003f46270 */
[----:B------:R-:W-:Y:S02]  /*7600*/  F2FP.F16.F32.PACK_AB R10, R151, R152 ;  /* 0x00000098970a723e */ /* 0x000fe400000000ff */
[----:B------:R-:W-:Y:S01]  /*7610*/  @!P0 ISETP.GE.AND P4, PT, R18, R13, PT ;  /* 0x0000000d1200820c */ /* 0x000fe20003f86270 */
[----:B------:R-:W-:Y:S01]  /*7620*/  FFMA.FTZ R13, R7, UR7, -R8 ;  /* 0x00000007070d7c23 */ /* 0x000fe20008010808 */
[----:B------:R-:W-:Y:S01]  /*7630*/  F2FP.F16.F32.PACK_AB R7, R195, R194 ;  /* 0x000000c2c307723e */ /* 0x000fe200000000ff */
[----:B---3--:R3:W-:Y:S01]  /*7640*/  STS [R19+0x1c000], R10 ;  /* 0x01c0000a13007388 */ /* 0x0087e20000000800 */
[----:B-1----:R-:W-:Y:S01]  /*7650*/  FFMA.FTZ R4, R16, UR5, R198 ;  /* 0x0000000510047c23 */ /* 0x002fe200080100c6 */
[----:B------:R1:W-:Y:S02]  /*7660*/  MUFU.EX2 R179, R13 ;  /* 0x0000000d00b37308 */ /* 0x0003e40000000800 */
[----:B------:R3:W-:Y:S02]  /*7670*/  STS [R19+0x1c400], R7 ;  /* 0x01c4000713007388 */ /* 0x0007e40000000800 */
[----:B------:R-:W-:Y:S02]  /*7680*/  @!P0 FSEL R4, R4, -INF , !P1 ;  /* 0xff80000004048808 */ /* 0x000fe40004800000 */
[-C--:B------:R-:W-:Y:S02]  /*7690*/  @!P0 ISETP.GE.AND P1, PT, R15, R0.reuse, PT ;  /* 0x000000000f00820c */ /* 0x080fe40003f26270 */
[----:B------:R-:W2:Y:S01]  /*76a0*/  LDL R15, [R1+0x28] ;  /* 0x00002800010f7983 */ /* 0x000ea20000100800 */
[----:B----4-:R-:W-:Y:S03]  /*76b0*/  FFMA.FTZ R5, R17, UR5, R199 ;  /* 0x0000000511057c23 */ /* 0x010fe600080100c7 */
[----:B-1----:R-:W4:Y:S02]  /*76c0*/  LDL R13, [R1+0x18] ;  /* 0x00001800010d7983 */ /* 0x002f240000100800 */
[----:B------:R-:W-:Y:S02]  /*76d0*/  @!P0 FSEL R5, R5, -INF , !P2 ;  /* 0xff80000005058808 */ /* 0x000fe40005000000 */
[----:B------:R-:W-:Y:S02]  /*76e0*/  @!P0 ISETP.GE.AND P2, PT, R18, R0, PT ;  /* 0x000000001200820c */ /* 0x000fe40003f46270 */
[----:B------:R-:W4:Y:S01]  /*76f0*/  LDL R18, [R1+0x2c] ;  /* 0x00002c0001127983 */ /* 0x000f220000100800 */
[----:B------:R-:W-:Y:S01]  /*7700*/  F2FP.F16.F32.PACK_AB R0, R183, R197 ;  /* 0x000000c5b700723e */ /* 0x000fe200000000ff */
[--C-:B------:R-:W-:Y:S01]  /*7710*/  FFMA.FTZ R5, R5, UR7, -R9.reuse ;  /* 0x0000000705057c23 */ /* 0x100fe20008010809 */
[----:B---3--:R-:W-:Y:S01]  /*7720*/  F2FP.F16.F32.PACK_AB R10, R228, R229 ;  /* 0x000000e5e40a723e */ /* 0x008fe200000000ff */
[----:B------:R-:W-:Y:S01]  /*7730*/  FFMA.FTZ R9, R4, UR7, -R9 ;  /* 0x0000000704097c23 */ /* 0x000fe20008010809 */
[----:B------:R-:W-:Y:S01]  /*7740*/  FFMA.FTZ R7, R6, UR7, -R8 ;  /* 0x0000000706077c23 */ /* 0x000fe20008010808 */
[----:B------:R-:W-:Y:S01]  /*7750*/  F2FP.F16.F32.PACK_AB R6, R95, R96 ;  /* 0x000000605f06723e */ /* 0x000fe200000000ff */
[----:B------:R1:W-:Y:S01]  /*7760*/  MUFU.EX2 R166, R5 ;  /* 0x0000000500a67308 */ /* 0x0003e20000000800 */
[----:B------:R-:W-:Y:S09]  /*7770*/  F2FP.F16.F32.PACK_AB R4, R175, R180 ;  /* 0x000000b4af04723e */ /* 0x000ff200000000ff */
[----:B------:R3:W-:Y:S10]  /*7780*/  MUFU.EX2 R178, R7 ;  /* 0x0000000700b27308 */ /* 0x0007f40000000800 */
[----:B------:R3:W-:Y:S01]  /*7790*/  MUFU.EX2 R165, R9 ;  /* 0x0000000900a57308 */ /* 0x0007e20000000800 */
[----:B-1----:R-:W-:Y:S05]  /*77a0*/  FFMA.FTZ R5, R17, UR5, R70 ;  /* 0x0000000511057c23 */ /* 0x002fea0008010046 */
[----:B------:R-:W-:Y:S02]  /*77b0*/  @!P0 FSEL R5, R5, -INF , !P6 ;  /* 0xff80000005058808 */ /* 0x000fe40007000000 */
[----:B---3--:R-:W-:Y:S01]  /*77c0*/  F2FP.F16.F32.PACK_AB R7, R248, R249 ;  /* 0x000000f9f807723e */ /* 0x008fe200000000ff */
[----:B------:R-:W3:Y:S04]  /*77d0*/  LDL R9, [R1+0x20] ;  /* 0x0000200001097983 */ /* 0x000ee80000100800 */
[----:B--2---:R1:W-:Y:S04]  /*77e0*/  STS [R14+0x1c000], R6 ;  /* 0x01c000060e007388 */ /* 0x0043e80000000800 */
[----:B------:R2:W-:Y:S04]  /*77f0*/  STS [R14+0x1c400], R0 ;  /* 0x01c400000e007388 */ /* 0x0005e80000000800 */
[----:B------:R2:W-:Y:S04]  /*7800*/  STS [R19+0x1e000], R10 ;  /* 0x01e0000a13007388 */ /* 0x0005e80000000800 */
[----:B------:R4:W-:Y:S01]  /*7810*/  STS [R19+0x1e400], R7 ;  /* 0x01e4000713007388 */ /* 0x0009e20000000800 */
[----:B-1----:R-:W-:Y:S02]  /*7820*/  F2FP.F16.F32.PACK_AB R6, R242, R243 ;  /* 0x000000f3f206723e */ /* 0x002fe400000000ff */
[----:B--2---:R-:W-:Y:S01]  /*7830*/  F2FP.F16.F32.PACK_AB R0, R93, R94 ;  /* 0x0000005e5d00723e */ /* 0x004fe200000000ff */
[----:B------:R-:W2:Y:S01]  /*7840*/  LDL R10, [R1+0x24] ;  /* 0x00002400010a7983 */ /* 0x000ea20000100800 */
[----:B----4-:R-:W-:Y:S05]  /*7850*/  F2FP.F16.F32.PACK_AB R7, R224, R225 ;  /* 0x000000e1e007723e */ /* 0x010fea00000000ff */
[----:B------:R1:W-:Y:S04]  /*7860*/  STS [R14+0x1e000], R7 ;  /* 0x01e000070e007388 */ /* 0x0003e80000000800 */
[----:B------:R4:W-:Y:S04]  /*7870*/  STS [R14+0x1e400], R6 ;  /* 0x01e400060e007388 */ /* 0x0009e80000000800 */
[----:B------:R4:W-:Y:S04]  /*7880*/  STS [R18+0x1c000], R0 ;  /* 0x01c0000012007388 */ /* 0x0009e80000000800 */
[----:B------:R3:W-:Y:S01]  /*7890*/  STS [R18+0x1c400], R4 ;  /* 0x01c4000412007388 */ /* 0x0007e20000000800 */
[----:B-1----:R-:W-:Y:S01]  /*78a0*/  FFMA.FTZ R7, R5, UR7, -R12 ;  /* 0x0000000705077c23 */ /* 0x002fe2000801080c */
[----:B------:R-:W-:Y:S02]  /*78b0*/  F2FP.F16.F32.PACK_AB R5, R163, R164 ;  /* 0x000000a4a305723e */ /* 0x000fe400000000ff */
[----:B----4-:R-:W4:Y:S01]  /*78c0*/  LDL R14, [R1+0x10] ;  /* 0x00001000010e7983 */ /* 0x010f220000100800 */
[----:B------:R-:W-:Y:S01]  /*78d0*/  F2FP.F16.F32.PACK_AB R6, R87, R88 ;  /* 0x000000585706723e */ /* 0x000fe200000000ff */
[----:B------:R1:W-:Y:S01]  /*78e0*/  MUFU.EX2 R74, R7 ;  /* 0x00000007004a7308 */ /* 0x0003e20000000800 */
[----:B------:R-:W-:Y:S03]  /*78f0*/  FFMA.FTZ R0, R16, UR5, R69 ;  /* 0x0000000510007c23 */ /* 0x000fe60008010045 */
[----:B------:R1:W-:Y:S01]  /*7900*/  STS [R15+0x1c000], R6 ;  /* 0x01c000060f007388 */ /* 0x0003e20000000800 */
[C---:B---3--:R-:W-:Y:S01]  /*7910*/  FFMA.FTZ R4, R17.reuse, UR5, R160 ;  /* 0x0000000511047c23 */ /* 0x048fe200080100a0 */
[----:B------:R-:W-:Y:S02]  /*7920*/  @!P0 FSEL R0, R0, -INF , !P5 ;  /* 0xff80000000008808 */ /* 0x000fe40006800000 */
[----:B------:R3:W-:Y:S02]  /*7930*/  STS [R15+0x1c400], R5 ;  /* 0x01c400050f007388 */ /* 0x0007e40000000800 */
[----:B------:R-:W-:Y:S01]  /*7940*/  @!P0 FSEL R4, R4, -INF , !P4 ;  /* 0xff80000004048808 */ /* 0x000fe20006000000 */
[----:B------:R-:W-:Y:S01]  /*7950*/  FFMA.FTZ R12, R0, UR7, -R12 ;  /* 0x00000007000c7c23 */ /* 0x000fe2000801080c */
[----:B------:R-:W-:Y:S03]  /*7960*/  FFMA.FTZ R0, R16, UR5, R159 ;  /* 0x0000000510007c23 */ /* 0x000fe6000801009f */
[--C-:B------:R-:W-:Y:S01]  /*7970*/  FFMA.FTZ R4, R4, UR7, -R11.reuse ;  /* 0x0000000704047c23 */ /* 0x100fe2000801080b */
[----:B-1----:R-:W-:Y:S01]  /*7980*/  F2FP.F16.F32.PACK_AB R7, R210, R211 ;  /* 0x000000d3d207723e */ /* 0x002fe200000000ff */
[----:B------:R-:W1:Y:S01]  /*7990*/  MUFU.EX2 R73, R12 ;  /* 0x0000000c00497308 */ /* 0x000e620000000800 */
[----:B------:R-:W-:Y:S03]  /*79a0*/  @!P0 FSEL R0, R0, -INF , !P3 ;  /* 0xff80000000008808 */ /* 0x000fe60005800000 */
[----:B------:R1:W-:Y:S02]  /*79b0*/  STS [R18+0x1e000], R7 ;  /* 0x01e0000712007388 */ /* 0x0003e40000000800 */
[----:B------:R-:W-:Y:S01]  /*79c0*/  FFMA.FTZ R11, R0, UR7, -R11 ;  /* 0x00000007000b7c23 */ /* 0x000fe2000801080b */
[----:B------:R-:W-:Y:S03]  /*79d0*/  FFMA.FTZ R0, R16, UR5, R220 ;  /* 0x0000000510007c23 */ /* 0x000fe600080100dc */
[----:B------:R1:W-:Y:S01]  /*79e0*/  MUFU.EX2 R154, R4 ;  /* 0x00000004009a7308 */ /* 0x0003e20000000800 */
[----:B------:R-:W-:Y:S02]  /*79f0*/  F2FP.F16.F32.PACK_AB R6, R232, R234 ;  /* 0x000000eae806723e */ /* 0x000fe400000000ff */
[----:B------:R-:W-:Y:S02]  /*7a00*/  @!P0 FSEL R0, R0, -INF , !P1 ;  /* 0xff80000000008808 */ /* 0x000fe40004800000 */
[----:B---3--:R-:W-:Y:S01]  /*7a10*/  F2FP.F16.F32.PACK_AB R5, R206, R207 ;  /* 0x000000cfce05723e */ /* 0x008fe200000000ff */
[----:B------:R3:W-:Y:S04]  /*7a20*/  STS [R18+0x1e400], R6 ;  /* 0x01e4000612007388 */ /* 0x0007e80000000800 */
[----:B------:R-:W2:Y:S01]  /*7a30*/  MUFU.EX2 R153, R11 ;  /* 0x0000000b00997308 */ /* 0x000ea20000000800 */
[----:B------:R3:W-:Y:S01]  /*7a40*/  STS [R15+0x1e000], R5 ;  /* 0x01e000050f007388 */ /* 0x0007e20000000800 */
[----:B-1----:R-:W-:Y:S05]  /*7a50*/  FFMA.FTZ R4, R17, UR5, R221 ;  /* 0x0000000511047c23 */ /* 0x002fea00080100dd */
[----:B------:R-:W-:Y:S05]  /*7a60*/  @!P0 FSEL R4, R4, -INF , !P2 ;  /* 0xff80000004048808 */ /* 0x000fea0005000000 */
[--C-:B------:R-:W-:Y:S01]  /*7a70*/  FFMA.FTZ R7, R4, UR7, -R8.reuse ;  /* 0x0000000704077c23 */ /* 0x100fe20008010808 */
[----:B------:R-:W-:Y:S01]  /*7a80*/  F2FP.F16.F32.PACK_AB R4, R79, R80 ;  /* 0x000000504f04723e */ /* 0x000fe200000000ff */
[----:B------:R-:W-:Y:S01]  /*7a90*/  FFMA.FTZ R8, R0, UR7, -R8 ;  /* 0x0000000700087c23 */ /* 0x000fe20008010808 */
[----:B------:R-:W-:Y:S01]  /*7aa0*/  F2FP.F16.F32.PACK_AB R0, R171, R172 ;  /* 0x000000acab00723e */ /* 0x000fe200000000ff */
[----:B------:R1:W-:Y:S01]  /*7ab0*/  MUFU.EX2 R177, R7 ;  /* 0x0000000700b17308 */ /* 0x0003e20000000800 */
[----:B---3--:R-:W-:Y:S02]  /*7ac0*/  F2FP.F16.F32.PACK_AB R6, R83, R84 ;  /* 0x000000545306723e */ /* 0x008fe400000000ff */
[----:B------:R-:W-:Y:S07]  /*7ad0*/  F2FP.F16.F32.PACK_AB R5, R230, R231 ;  /* 0x000000e7e605723e */ /* 0x000fee00000000ff */
[----:B------:R-:W3:Y:S01]  /*7ae0*/  MUFU.EX2 R176, R8 ;  /* 0x0000000800b07308 */ /* 0x000ee20000000800 */
[----:B------:R3:W-:Y:S01]  /*7af0*/  STS [R15+0x1e400], R5 ;  /* 0x01e400050f007388 */ /* 0x0007e20000000800 */
[----:B-1----:R-:W-:Y:S02]  /*7b00*/  F2FP.F16.F32.PACK_AB R7, R208, R209 ;  /* 0x000000d1d007723e */ /* 0x002fe400000000ff */
[----:B---3--:R-:W-:Y:S01]  /*7b10*/  F2FP.F16.F32.PACK_AB R5, R161, R162 ;  /* 0x000000a2a105723e */ /* 0x008fe200000000ff */
[----:B----4-:R1:W-:Y:S04]  /*7b20*/  STS [R14+0x1c000], R6 ;  /* 0x01c000060e007388 */ /* 0x0103e80000000800 */
[----:B------:R3:W-:Y:S04]  /*7b30*/  STS [R14+0x1c400], R5 ;  /* 0x01c400050e007388 */ /* 0x0007e80000000800 */
[----:B------:R4:W-:Y:S01]  /*7b40*/  STS [R13+0x1c000], R4 ;  /* 0x01c000040d007388 */ /* 0x0009e20000000800 */
[----:B-1----:R-:W-:Y:S02]  /*7b50*/  F2FP.F16.F32.PACK_AB R6, R157, R158 ;  /* 0x0000009e9d06723e */ /* 0x002fe400000000ff */
[----:B---3--:R-:W-:Y:S03]  /*7b60*/  F2FP.F16.F32.PACK_AB R5, R181, R182 ;  /* 0x000000b6b505723e */ /* 0x008fe600000000ff */
[----:B------:R1:W-:Y:S01]  /*7b70*/  STS [R13+0x1c400], R6 ;  /* 0x01c400060d007388 */ /* 0x0003e20000000800 */
[----:B----4-:R-:W-:Y:S03]  /*7b80*/  F2FP.F16.F32.PACK_AB R4, R212, R213 ;  /* 0x000000d5d404723e */ /* 0x010fe600000000ff */
[----:B------:R3:W-:Y:S04]  /*7b90*/  STS [R14+0x1e000], R5 ;  /* 0x01e000050e007388 */ /* 0x0007e80000000800 */
[----:B------:R4:W-:Y:S04]  /*7ba0*/  STS [R14+0x1e400], R4 ;  /* 0x01e400040e007388 */ /* 0x0009e80000000800 */
[----:B------:R4:W-:Y:S04]  /*7bb0*/  STS [R13+0x1e000], R0 ;  /* 0x01e000000d007388 */ /* 0x0009e80000000800 */
[----:B------:R-:W-:Y:S01]  /*7bc0*/  STS [R13+0x1e400], R7 ;  /* 0x01e400070d007388 */ /* 0x000fe20000000800 */
[----:B-1----:R-:W-:Y:S02]  /*7bd0*/  F2FP.F16.F32.PACK_AB R6, R75, R76 ;  /* 0x0000004c4b06723e */ /* 0x002fe400000000ff */
[----:B---3--:R-:W-:Y:S03]  /*7be0*/  F2FP.F16.F32.PACK_AB R5, R155, R156 ;  /* 0x0000009c9b05723e */ /* 0x008fe600000000ff */
[----:B--2---:R1:W-:Y:S01]  /*7bf0*/  STS [R10+0x1c000], R6 ;  /* 0x01c000060a007388 */ /* 0x0043e20000000800 */
[----:B----4-:R-:W-:Y:S03]  /*7c00*/  F2FP.F16.F32.PACK_AB R4, R73, R74 ;  /* 0x0000004a4904723e */ /* 0x010fe600000000ff */
[----:B------:R2:W-:Y:S01]  /*7c10*/  STS [R10+0x1c400], R5 ;  /* 0x01c400050a007388 */ /* 0x0005e20000000800 */
[----:B------:R-:W-:Y:S03]  /*7c20*/  F2FP.F16.F32.PACK_AB R0, R153, R154 ;  /* 0x0000009a9900723e */ /* 0x000fe600000000ff */
        /* <DEDUP_REMOVED lines=13> */
[----:B------:R-:W4:Y:S08]  /*7d00*/  LDSM.16.M88.4 R32, [R187+UR4+0x10800] ;  /* 0x01080004bb20783b */ /* 0x000f300008000200 */
[----:B-1----:R-:W4:Y:S04]  /*7d10*/  LDL R0, [R1+0xe8] ;  /* 0x0000e80001007983 */ /* 0x002f280000100800 */
[----:B------:R-:W1:Y:S08]  /*7d20*/  LDSM.16.M88.4 R48, [R187+UR4+0x11000] ;  /* 0x01100004bb30783b */ /* 0x000e700008000200 */
[----:B------:R-:W1:Y:S01]  /*7d30*/  LDSM.16.M88.4 R132, [R187+UR4+0x11800] ;  /* 0x01180004bb84783b */ /* 0x000e620008000200 */
[-C--:B--2---:R-:W-:Y:S07]  /*7d40*/  HMMA.16816.F32 R4, R64, R16.reuse, RZ ;  /* 0x000000104004723c */ /* 0x084fee00000018ff */
[----:B------:R-:W-:Y:S01]  /*7d50*/  LDSM.16.M88.4 R136, [R150+0x8000] ;  /* 0x008000009688783b */ /* 0x000fe20000000200 */
[C---:B---3--:R-:W-:Y:S07]  /*7d60*/  HMMA.16816.F32 R8, R60.reuse, R16, RZ ;  /* 0x000000103c08723c */ /* 0x048fee00000018ff */
[----:B------:R-:W2:Y:S01]  /*7d70*/  LDSM.16.M88.4 R140, [R189+0x4000] ;  /* 0x00400000bd8c783b */ /* 0x000ea20000000200 */
[-C--:B------:R-:W-:Y:S06]  /*7d80*/  HMMA.16816.F32 R12, R60, R18.reuse, RZ ;  /* 0x000000123c0c723c */ /* 0x080fec00000018ff */
[C---:B------:R-:W-:Y:S01]  /*7d90*/  HMMA.16816.F32 R16, R64.reuse, R18, RZ ;  /* 0x000000124010723c */ /* 0x040fe200000018ff */
[----:B------:R-:W3:Y:S05]  /*7da0*/  LDSM.16.M88.4 R144, [R150+0xa000] ;  /* 0x00a000009690783b */ /* 0x000eea0000000200 */
[-C--:B----4-:R-:W-:Y:S06]  /*7db0*/  HMMA.16816.F32 R20, R64, R32.reuse, RZ ;  /* 0x000000204014723c */ /* 0x090fec00000018ff */
[C---:B------:R-:W-:Y:S06]  /*7dc0*/  HMMA.16816.F32 R24, R60.reuse, R32, RZ ;  /* 0x000000203c18723c */ /* 0x040fec00000018ff */
[-C--:B------:R-:W-:Y:S06]  /*7dd0*/  HMMA.16816.F32 R28, R60, R34.reuse, RZ ;  /* 0x000000223c1c723c */ /* 0x080fec00000018ff */
[C---:B------:R-:W-:Y:S06]  /*7de0*/  HMMA.16816.F32 R32, R64.reuse, R34, RZ ;  /* 0x000000224020723c */ /* 0x040fec00000018ff */
[-C--:B-1----:R-:W-:Y:S06]  /*7df0*/  HMMA.16816.F32 R36, R64, R48.reuse, RZ ;  /* 0x000000304024723c */ /* 0x082fec00000018ff */
        /* <DEDUP_REMOVED lines=8> */
[-C--:B--2---:R-:W-:Y:S06]  /*7e80*/  HMMA.16816.F32 R4, R136, R140.reuse, R4 ;  /* 0x0000008c8804723c */ /* 0x084fec0000001804 */
[C---:B---3--:R-:W-:Y:S06]  /*7e90*/  HMMA.16816.F32 R8, R144.reuse, R140, R8 ;  /* 0x0000008c9008723c */ /* 0x048fec0000001808 */
        /* <DEDUP_REMOVED lines=16> */
[----:B------:R-:W2:Y:S05]  /*7fa0*/  LDL R147, [R1+0xec] ;  /* 0x0000ec0001937983 */ /* 0x000eaa0000100800 */
[----:B------:R-:W-:Y:S01]  /*7fb0*/  HMMA.16816.F32 R64, R136, R134, R64 ;  /* 0x000000868840723c */ /* 0x000fe20000001840 */
        /* <DEDUP_REMOVED lines=22> */
[----:B--2---:R-:W-:Y:S06]  /*8120*/  IADD3 R146, P0, R147, UR16, RZ ;  /* 0x0000001093927c10 */ /* 0x004fec000ff1e0ff */
[----:B------:R-:W-:Y:S02]  /*8130*/  IADD3.X R147, R0, UR15, RZ, P0, !PT ;  /* 0x0000000f00937c10 */ /* 0x000fe400087fe4ff */
[----:B------:R-:W-:Y:S02]  /*8140*/  IADD3 R0, R2, R149, RZ ;  /* 0x0000009502007210 */ /* 0x000fe40007ffe0ff */
[----:B------:R-:W-:Y:S01]  /*8150*/  SHF.L.U32 R2, R191, 0x1, RZ ;  /* 0x00000001bf027819 */ /* 0x000fe200000006ff */
[----:B------:R-:W2:Y:S01]  /*8160*/  LDG.E R145, desc[UR8][R146.64] ;  /* 0x0000000892917981 */ /* 0x000ea2000c1e1900 */
[----:B------:R-:W-:Y:S03]  /*8170*/  PLOP3.LUT P0, PT, PT, PT, UP0, 0x80, 0x0 ;  /* 0x000000000000781c */ /* 0x000fe60003f0f008 */
[----:B------:R-:W1:Y:S08]  /*8180*/  LDSM.16.M88.4 R136, [R0+0x8000] ;  /* 0x008000000088783b */ /* 0x000e700000000200 */
[----:B------:R-:W3:Y:S04]  /*8190*/  LDG.E R144, desc[UR8][R146.64+0x20] ;  /* 0x0000200892907981 */ /* 0x000ee8000c1e1900 */
[----:B------:R4:W1:Y:S02]  /*81a0*/  LDSM.16.M88.4 R140, [R0+0xa000] ;  /* 0x00a00000008c783b */ /* 0x0008640000000200 */
[----:B----4-:R-:W-:Y:S04]  /*81b0*/  MOV R0, UR4 ;  /* 0x0000000400007c02 */ /* 0x010fe80008000f00 */
[----:B------:R-:W-:Y:S01]  /*81c0*/  IADD3 R2, R2, 0x8000, R0 ;  /* 0x0000800002027810 */ /* 0x000fe20007ffe000 */
[-C--:B-1----:R-:W-:Y:S05]  /*81d0*/  HMMA.16816.F32 R4, R136, R132.reuse, R4 ;  /* 0x000000848804723c */ /* 0x082fea0000001804 */
[----:B------:R-:W-:Y:S06]  /*81e0*/  FFMA.FTZ R0, -R91, R91, 1 ;  /* 0x3f8000005b007423 */ /* 0x000fec000001015b */
[----:B------:R-:W-:Y:S01]  /*81f0*/  FMUL.FTZ R0, R0, UR6 ;  /* 0x0000000600007c20 */ /* 0x000fe20008410000 */
        /* <DEDUP_REMOVED lines=17> */
[----:B------:R-:W-:Y:S01]  /*8310*/  FFMA.FTZ R133, -R98, R98, 1 ;  /* 0x3f80000062857423 */ /* 0x000fe20000010162 */
[----:B------:R-:W-:Y:S01]  /*8320*/  HMMA.16816.F32 R64, R136, R134, R64 ;  /* 0x000000868840723c */ /* 0x000fe20000001840 */
[----:B------:R1:W5:Y:S04]  /*8330*/  LDL.LU R98, [R1+0x1c4] ;  /* 0x0001c40001627983 */ /* 0x0003680000300800 */
[----:B------:R-:W-:Y:S01]  /*8340*/  FFMA.FTZ R132, -R97, R97, 1 ;  /* 0x3f80000061847423 */ /* 0x000fe20000010161 */
[----:B------:R-:W-:Y:S01]  /*8350*/  FMUL.FTZ R133, R133, UR6 ;  /* 0x0000000685857c20 */ /* 0x000fe20008410000 */
[----:B------:R1:W5:Y:S04]  /*8360*/  LDL.LU R97, [R1+0x1c0] ;  /* 0x0001c00001617983 */ /* 0x0003680000300800 */
[----:B------:R-:W-:Y:S01]  /*8370*/  FMUL.FTZ R132, R132, UR6 ;  /* 0x0000000684847c20 */ /* 0x000fe20008410000 */
[C---:B--2---:R-:W-:Y:S01]  /*8380*/  FADD.FTZ R16, -R145.reuse, R16 ;  /* 0x0000001091107221 */ /* 0x044fe20000010100 */
[C---:B------:R-:W-:Y:S01]  /*8390*/  FADD.FTZ R136, -R145.reuse, R21 ;  /* 0x0000001591887221 */ /* 0x040fe20000010100 */
[C---:B------:R-:W-:Y:S01]  /*83a0*/  FADD.FTZ R17, -R145.reuse, R17 ;  /* 0x0000001191117221 */ /* 0x040fe20000010100 */
[----:B------:R-:W-:Y:S01]  /*83b0*/  FADD.FTZ R20, -R145, R20 ;  /* 0x0000001491147221 */ /* 0x000fe20000010100 */
[----:B------:R-:W-:Y:S01]  /*83c0*/  FMUL.FTZ R21, R96, R16 ;  /* 0x0000001060157220 */ /* 0x000fe20000410000 */
[----:B------:R-:W-:Y:S01]  /*83d0*/  FMUL.FTZ R136, R93, R136 ;  /* 0x000000885d887220 */ /* 0x000fe20000410000 */
[----:B------:R1:W5:Y:S01]  /*83e0*/  LDL.LU R96, [R1+0x1bc] ;  /* 0x0001bc0001607983 */ /* 0x0003620000300800 */
[----:B------:R-:W-:Y:S01]  /*83f0*/  FMUL.FTZ R134, R95, R17 ;  /* 0x000000115f867220 */ /* 0x000fe20000410000 */
[----:B------:R-:W-:Y:S01]  /*8400*/  FMUL.FTZ R135, R94, R20 ;  /* 0x000000145e877220 */ /* 0x000fe20000410000 */
[----:B------:R-:W-:Y:S01]  /*8410*/  FFMA.FTZ R16, -R92, R92, 1 ;  /* 0x3f8000005c107423 */ /* 0x000fe2000001015c */
[----:B------:R1:W5:Y:S01]  /*8420*/  LDL.LU R95, [R1+0x1b8] ;  /* 0x0001b800015f7983 */ /* 0x0003620000300800 */
[C---:B------:R-:W-:Y:S01]  /*8430*/  FADD.FTZ R4, -R145.reuse, R4 ;  /* 0x0000000491047221 */ /* 0x040fe20000010100 */
[----:B------:R-:W-:Y:S01]  /*8440*/  FADD.FTZ R5, -R145, R5 ;  /* 0x0000000591057221 */ /* 0x000fe20000010100 */
        /* <DEDUP_REMOVED lines=8> */
[C---:B------:R-:W-:Y:S01]  /*84d0*/  FADD.FTZ R32, -R145.reuse, R32 ;  /* 0x0000002091207221 */ /* 0x040fe20000010100 */
[----:B------:R1:W5:Y:S01]  /*84e0*/  LDL.LU R92, [R1+0x1ac] ;  /* 0x0001ac00015c7983 */ /* 0x0003620000300800 */
[C---:B------:R-:W-:Y:S01]  /*84f0*/  FADD.FTZ R33, -R145.reuse, R33 ;  /* 0x0000002191217221 */ /* 0x040fe20000010100 */
        /* <DEDUP_REMOVED lines=11> */
[----:B------:R-:W-:Y:S01]  /*85b0*/  F2FP.F16.F32.PACK_AB R132, R132, R133 ;  /* 0x000000858484723e */ /* 0x000fe200000000ff */
[----:B------:R-:W-:Y:S01]  /*85c0*/  FMUL.FTZ R20, R20, UR6 ;  /* 0x0000000614147c20 */ /* 0x000fe20008410000 */
[----:B------:R-:W-:Y:S01]  /*85d0*/  F2FP.F16.F32.PACK_AB R133, R0, R16 ;  /* 0x000000100085723e */ /* 0x000fe200000000ff */
[----:B------:R1:W5:Y:S01]  /*85e0*/  LDG.E R5, desc[UR8][R146.64+0x100] ;  /* 0x0001000892057981 */ /* 0x000362000c1e1900 */
[----:B------:R-:W-:Y:S01]  /*85f0*/  FMUL.FTZ R0, R88, R32 ;  /* 0x0000002058007220 */ /* 0x000fe20000410000 */
[----:B------:R-:W-:Y:S01]  /*8600*/  FMUL.FTZ R17, R17, UR6 ;  /* 0x0000000611117c20 */ /* 0x000fe20008410000 */
[----:B------:R-:W-:Y:S01]  /*8610*/  FMUL.FTZ R16, R87, R33 ;  /* 0x0000002157107220 */ /* 0x000fe20000410000 */
[----:B------:R1:W5:Y:S01]  /*8620*/  LDL.LU R88, [R1+0x19c] ;  /* 0x00019c0001587983 */ /* 0x0003620000300800 */
[----:B------:R-:W-:Y:S01]  /*8630*/  FMUL.FTZ R20, R20, R135 ;  /* 0x0000008714147220 */ /* 0x000fe20000410000 */
[----:B------:R-:W-:Y:S01]  /*8640*/  FMUL.FTZ R17, R17, R136 ;  /* 0x0000008811117220 */ /* 0x000fe20000410000 */
[----:B------:R-:W-:Y:S01]  /*8650*/  FFMA.FTZ R33, -R81, R81, 1 ;  /* 0x3f80000051217423 */ /* 0x000fe20000010151 */
[----:B------:R1:W5:Y:S01]  /*8660*/  LDL.LU R87, [R1+0x198] ;  /* 0x0001980001577983 */ /* 0x0003620000300800 */
[----:B------:R-:W-:Y:S01]  /*8670*/  FFMA.FTZ R32, -R78, R78, 1 ;  /* 0x3f8000004e207423 */ /* 0x000fe2000001014e */
[----:B------:R-:W-:Y:S01]  /*8680*/  FMUL.FTZ R53, R75, R53 ;  /* 0x000000354b357220 */ /* 0x000fe20000410000 */
[----:B------:R-:W-:Y:S01]  /*8690*/  F2FP.F16.F32.PACK_AB R135, R17, R20 ;  /* 0x000000141187723e */ /* 0x000fe200000000ff */
[----:B------:R1:W5:Y:S01]  /*86a0*/  LDL.LU R86, [R1+0x194] ;  /* 0x0001940001567983 */ /* 0x0003620000300800 */
[----:B------:R-:W-:Y:S01]  /*86b0*/  FADD.FTZ R20, -R145, R37 ;  /* 0x0000002591147221 */ /* 0x000fe20000010100 */
[----:B------:R-:W-:Y:S01]  /*86c0*/  FFMA.FTZ R37, -R85, R85, 1 ;  /* 0x3f80000055257423 */ /* 0x000fe20000010155 */
[----:B------:R-:W-:Y:S01]  /*86d0*/  FADD.FTZ R17, -R145, R36 ;  /* 0x0000002491117221 */ /* 0x000fe20000010100 */
[----:B------:R1:W5:Y:S01]  /*86e0*/  LDL.LU R85, [R1+0x190] ;  /* 0x0001900001557983 */ /* 0x0003620000300800 */
[----:B------:R-:W-:Y:S01]  /*86f0*/  FMUL.FTZ R20, R83, R20 ;  /* 0x0000001453147220 */ /* 0x000fe20000410000 */
[----:B------:R-:W-:Y:S01]  /*8700*/  FMUL.FTZ R134, R134, UR6 ;  /* 0x0000000686867c20 */ /* 0x000fe20008410000 */
[----:B------:R-:W-:Y:S01]  /*8710*/  FMUL.FTZ R17, R84, R17 ;  /* 0x0000001154117220 */ /* 0x000fe20000410000 */
[----:B------:R1:W5:Y:S01]  /*8720*/  LDG.E R4, desc[UR8][R146.64+0x120] ;  /* 0x0001200892047981 */ /* 0x000362000c1e1900 */
[----:B------:R-:W-:Y:S01]  /*8730*/  FFMA.FTZ R36, -R82, R82, 1 ;  /* 0x3f80000052247423 */ /* 0x000fe20000010152 */
[----:B------:R-:W-:Y:S01]  /*8740*/  FMUL.FTZ R134, R134, R0 ;  /* 0x0000000086867220 */ /* 0x000fe20000410000 */
[C---:B------:R-:W-:Y:S01]  /*8750*/  FADD.FTZ R0, -R145.reuse, R48 ;  /* 0x0000003091007221 */ /* 0x040fe20000010100 */
[----:B------:R1:W5:Y:S01]  /*8760*/  LDL.LU R84, [R1+0x18c] ;  /* 0x00018c0001547983 */ /* 0x0003620000300800 */
[----:B------:R-:W-:Y:S01]  /*8770*/  FADD.FTZ R48, -R145, R64 ;  /* 0x0000004091307221 */ /* 0x000fe20000010100 */
        /* <DEDUP_REMOVED lines=8> */
[----:B------:R-:W-:Y:S01]  /*8800*/  FMUL.FTZ R36, R36, UR6 ;  /* 0x0000000624247c20 */ /* 0x000fe20008410000 */
[----:B------:R-:W-:Y:S01]  /*8810*/  FMUL.FTZ R21, R21, UR6 ;  /* 0x0000000615157c20 */ /* 0x000fe20008410000 */
[----:B------:R1:W5:Y:S01]  /*8820*/  LDL.LU R81, [R1+0x180] ;  /* 0x0001800001517983 */ /* 0x0003620000300800 */
[----:B------:R-:W-:Y:S01]  /*8830*/  FMUL.FTZ R37, R37, R16 ;  /* 0x0000001025257220 */ /* 0x000fe20000410000 */
[C---:B------:R-:W-:Y:S01]  /*8840*/  FADD.FTZ R16, -R145.reuse, R49 ;  /* 0x0000003191107221 */ /* 0x040fe20000010100 */
[----:B------:R-:W-:Y:S01]  /*8850*/  FADD.FTZ R49, -R145, R65 ;  /* 0x0000004191317221 */ /* 0x000fe20000010100 */
[----:B------:R1:W5:Y:S01]  /*8860*/  LDL.LU R80, [R1+0x17c] ;  /* 0x00017c0001507983 */ /* 0x0003620000300800 */
[----:B------:R-:W-:Y:S01]  /*8870*/  FMUL.FTZ R36, R36, R17 ;  /* 0x0000001124247220 */ /* 0x000fe20000410000 */
[----:B------:R-:W-:Y:S01]  /*8880*/  FMUL.FTZ R16, R79, R16 ;  /* 0x000000104f107220 */ /* 0x000fe20000410000 */
[----:B------:R-:W-:Y:S01]  /*8890*/  FMUL.FTZ R49, R73, R49 ;  /* 0x0000003149317220 */ /* 0x000fe20000410000 */
[----:B------:R1:W5:Y:S01]  /*88a0*/  LDL.LU R79, [R1+0x178] ;  /* 0x00017800014f7983 */ /* 0x0003620000300800 */
[----:B------:R-:W-:Y:S01]  /*88b0*/  FFMA.FTZ R17, -R71, R71, 1 ;  /* 0x3f80000047117423 */ /* 0x000fe20000010147 */
[----:B------:R-:W-:Y:S01]  /*88c0*/  FMUL.FTZ R21, R21, R16 ;  /* 0x0000001015157220 */ /* 0x000fe20000410000 */
[----:B------:R-:W-:Y:S01]  /*88d0*/  FFMA.FTZ R16, -R70, R70, 1 ;  /* 0x3f80000046107423 */ /* 0x000fe20000010146 */
[----:B------:R1:W5:Y:S01]  /*88e0*/  LDL.LU R78, [R1+0x174] ;  /* 0x00017400014e7983 */ /* 0x0003620000300800 */
[----:B------:R-:W-:Y:S01]  /*88f0*/  F2FP.F16.F32.PACK_AB R64, R33, R36 ;  /* 0x000000242140723e */ /* 0x000fe200000000ff */
[----:B------:R-:W-:Y:S01]  /*8900*/  FFMA.FTZ R33, -R68, R68, 1 ;  /* 0x3f80000044217423 */ /* 0x000fe20000010144 */
[----:B------:R-:W-:Y:S01]  /*8910*/  FFMA.FTZ R36, -R3, R3, 1 ;  /* 0x3f80000003247423 */ /* 0x000fe20000010103 */
[----:B------:R1:W5:Y:S01]  /*8920*/  LDL.LU R77, [R1+0x170] ;  /* 0x00017000014d7983 */ /* 0x0003620000300800 */
[----:B------:R-:W-:Y:S01]  /*8930*/  FMUL.FTZ R32, R32, UR6 ;  /* 0x0000000620207c20 */ /* 0x000fe20008410000 */
[----:B------:R-:W-:Y:S01]  /*8940*/  FMUL.FTZ R20, R20, UR6 ;  /* 0x0000000614147c20 */ /* 0x000fe20008410000 */
[----:B------:R-:W-:Y:S01]  /*8950*/  FMUL.FTZ R17, R17, UR6 ;  /* 0x0000000611117c20 */ /* 0x000fe20008410000 */
[----:B------:R1:W5:Y:S01]  /*8960*/  LDL.LU R76, [R1+0x16c] ;  /* 0x00016c00014c7983 */ /* 0x0003620000300800 */
[----:B------:R-:W-:Y:S01]  /*8970*/  FMUL.FTZ R32, R32, R0 ;  /* 0x0000000020207220 */ /* 0x000fe20000410000 */
[----:B------:R-:W-:Y:S01]  /*8980*/  FFMA.FTZ R0, -R69, R69, 1 ;  /* 0x3f80000045007423 */ /* 0x000fe20000010145 */
[----:B------:R-:W-:Y:S01]  /*8990*/  FMUL.FTZ R16, R16, UR6 ;  /* 0x0000000610107c20 */ /* 0x000fe20008410000 */
[----:B------:R1:W5:Y:S01]  /*89a0*/  LDL.LU R75, [R1+0x168] ;  /* 0x00016800014b7983 */ /* 0x0003620000300800 */
[----:B------:R-:W-:Y:S01]  /*89b0*/  FMUL.FTZ R20, R20, R52 ;  /* 0x0000003414147220 */ /* 0x000fe20000410000 */
[----:B------:R-:W-:Y:S01]  /*89c0*/  FMUL.FTZ R0, R0, UR6 ;  /* 0x0000000600007c20 */ /* 0x000fe20008410000 */
[----:B------:R-:W-:Y:S01]  /*89d0*/  FMUL.FTZ R17, R17, R53 ;  /* 0x0000003511117220 */ /* 0x000fe20000410000 */
[----:B------:R1:W5:Y:S01]  /*89e0*/  LDL.LU R74, [R1+0x164] ;  /* 0x00016400014a7983 */ /* 0x0003620000300800 */
[----:B------:R-:W-:Y:S01]  /*89f0*/  FMUL.FTZ R16, R16, R48 ;  /* 0x0000003010107220 */ /* 0x000fe20000410000 */
[----:B------:R-:W-:Y:S01]  /*8a00*/  FMUL.FTZ R0, R0, R49 ;  /* 0x0000003100007220 */ /* 0x000fe20000410000 */
[C---:B---3--:R-:W-:Y:S01]  /*8a10*/  FADD.FTZ R6, -R144.reuse, R6 ;  /* 0x0000000690067221 */ /* 0x048fe20000010100 */
[----:B------:R1:W5:Y:S01]  /*8a20*/  LDL.LU R73, [R1+0x160] ;  /* 0x0001600001497983 */ /* 0x0003620000300800 */
[----:B------:R-:W-:Y:S01]  /*8a30*/  FADD.FTZ R7, -R144, R7 ;  /* 0x0000000790077221 */ /* 0x000fe20000010100 */
[----:B------:R-:W-:Y:S01]  /*8a40*/  F2FP.F16.F32.PACK_AB R134, R37, R134 ;  /* 0x000000862586723e */ /* 0x000fe200000000ff */
        /* <DEDUP_REMOVED lines=9> */
[----:B------:R1:W5:Y:S01]  /*8ae0*/  LDL.LU R70, [R1+0x154] ;  /* 0x0001540001467983 */ /* 0x0003620000300800 */
[----:B------:R-:W-:Y:S02]  /*8af0*/  MOV R194, 0x40 ;  /* 0x0000004000c27802 */ /* 0x000fe40000000f00 */
[----:B------:R-:W-:Y:S01]  /*8b00*/  MOV R195, 0x20 ;  /* 0x0000002000c37802 */ /* 0x000fe20000000f00 */
[----:B------:R1:W5:Y:S04]  /*8b10*/  LDL.LU R69, [R1+0x150] ;  /* 0x0001500001457983 */ /* 0x0003680000300800 */
[----:B------:R1:W5:Y:S04]  /*8b20*/  LDL.LU R68, [R1+0x14c] ;  /* 0x00014c0001447983 */ /* 0x0003680000300800 */
[----:B------:R1:W5:Y:S01]  /*8b30*/  LDL.LU R3, [R1+0x148] ;  /* 0x0001480001037983 */ /* 0x0003620000300800 */
[----:B------:R-:W-:Y:S05]  /*8b40*/  @!P0 BRA `(.L_x_1226) ;  /* 0x00000004001c8947 */ /* 0x000fea0003800000 */
[----:B------:R-:W2:Y:S01]  /*8b50*/  LDL.64 R140, [R1+0x40] ;  /* 0x00004000018c7983 */ /* 0x000ea20000100a00 */
[----:B------:R-:W3:Y:S01]  /*8b60*/  LDC R65, c[0x0][0x240] ;  /* 0x00009000ff417b82 */ /* 0x000ee20000000800 */
[----:B------:R-:W-:Y:S02]  /*8b70*/  ULOP3.LUT UR12, UR10, 0x1, URZ, 0xc0, !UPT ;  /* 0x000000010a0c7892 */ /* 0x000fe4000f8ec03f */
[----:B------:R-:W4:Y:S02]  /*8b80*/  LDL.LU R138, [R1+0x54] ;  /* 0x00005400018a7983 */ /* 0x000f240000300800 */
[----:B------:R-:W-:Y:S02]  /*8b90*/  UISETP.NE.U32.AND UP1, UPT, UR12, 0x1, UPT ;  /* 0x000000010c00788c */ /* 0x000fe4000bf25070 */
[----:B------:R-:W4:Y:S02]  /*8ba0*/  LDL.LU R137, [R1+0x50] ;  /* 0x0000500001897983 */ /* 0x000f240000300800 */
[----:B------:R-:W-:Y:S02]  /*8bb0*/  USEL UR12, UR60, 0x4000, !UP1 ;  /* 0x000040003c0c7887 */ /* 0x000fe4000c800000 */
[----:B------:R-:W3:Y:S04]  /*8bc0*/  LDL.LU R136, [R1+0x48] ;  /* 0x0000480001887983 */ /* 0x000ee80000300800 */
[----:B------:R-:W-:Y:S02]  /*8bd0*/  VIADD R196, R196, UR12 ;  /* 0x0000000cc4c47c36 */ /* 0x000fe40008000000 */
[----:B------:R-:W-:Y:S02]  /*8be0*/  VIADD R190, R190, UR12 ;  /* 0x0000000cbebe7c36 */ /* 0x000fe40008000000 */
[----:B---3--:R-:W-:Y:S01]  /*8bf0*/  VIADD R32, R136, UR12 ;  /* 0x0000000c88207c36 */ /* 0x008fe20008000000 */
[----:B--2---:R-:W-:Y:S01]  /*8c00*/  ISETP.GE.AND P1, PT, R140, UR23, PT ;  /* 0x000000178c007c0c */ /* 0x004fe2000bf26270 */
[C---:B------:R-:W-:Y:S03]  /*8c10*/  IMAD.U32 R6, R65.reuse, -0x80, RZ ;  /* 0xffffff8041067824 */ /* 0x040fe600078e00ff */
[----:B------:R2:W-:Y:S02]  /*8c20*/  STL [R1+0x48], R32 ;  /* 0x0000482001007387 */ /* 0x0005e40000100800 */
[C---:B----4-:R-:W-:Y:S02]  /*8c30*/  LEA R16, P2, R6.reuse, R138, 0x1 ;  /* 0x0000008a06107211 */ /* 0x050fe400078408ff */
[--C-:B------:R-:W-:Y:S04]  /*8c40*/  SHF.R.S32.HI R7, RZ, 0x1f, R6.reuse ;  /* 0x0000001fff077819 */ /* 0x100fe80000011406 */
[----:B------:R-:W-:Y:S01]  /*8c50*/  LEA.HI.X R17, R6, R137, R7, 0x1, P2 ;  /* 0x0000008906117211 */ /* 0x000fe200010f0c07 */
[----:B------:R2:W-:Y:S01]  /*8c60*/  @P1 STS [R196], RZ ;  /* 0x000000ffc4001388 */ /* 0x0005e20000000800 */
[----:B------:R-:W3:Y:S01]  /*8c70*/  @!P1 LDC R21, c[0x0][0x244] ;  /* 0x00009100ff159b82 */ /* 0x000ee20000000800 */
[C---:B------:R-:W-:Y:S02]  /*8c80*/  @!P1 LEA R0, P3, R65.reuse, R6, 0x5 ;  /* 0x0000000641009211 */ /* 0x040fe400078628ff */
[----:B------:R2:W-:Y:S02]  /*8c90*/  @P1 STS [R196+0x4], RZ ;  /* 0x000004ffc4001388 */ /* 0x0005e40000000800 */
[C---:B------:R-:W-:Y:S02]  /*8ca0*/  @!P1 LEA R20, P2, R0.reuse, R138, 0x1 ;  /* 0x0000008a00149211 */ /* 0x040fe400078408ff */
[----:B------:R2:W-:Y:S04]  /*8cb0*/  @P1 STS [R196+0x8], RZ ;  /* 0x000008ffc4001388 */ /* 0x0005e80000000800 */
[----:B------:R2:W-:Y:S04]  /*8cc0*/  @P1 STS [R196+0xc], RZ ;  /* 0x00000cffc4001388 */ /* 0x0005e80000000800 */
[----:B------:R-:W-:Y:S01]  /*8cd0*/  @!PT LDS RZ, [RZ] ;  /* 0x00000000fffff984 */ /* 0x000fe20000000800 */
[----:B------:R-:W-:Y:S01]  /*8ce0*/  @!PT LDS RZ, [RZ] ;  /* 0x00000000fffff984 */ /* 0x000fe20000000800 */
[----:B------:R-:W-:Y:S01]  /*8cf0*/  @!PT LDS RZ, [RZ] ;  /* 0x00000000fffff984 */ /* 0x000fe20000000800 */
[----:B------:R-:W-:Y:S04]  /*8d00*/  @!P1 LDGSTS.E.BYPASS.LTC128B.128 [R32], desc[UR8][R16.64] ;  /* 0x0000000010209fae */ /* 0x000fe8000b901d48 */
[----:B------:R2:W-:Y:S04]  /*8d10*/  @P1 STS [R196+0x1000], RZ ;  /* 0x001000ffc4001388 */ /* 0x0005e80000000800 */
[----:B------:R2:W-:Y:S01]  /*8d20*/  @P1 STS [R196+0x1004], RZ ;  /* 0x001004ffc4001388 */ /* 0x0005e20000000800 */
[C---:B---3--:R-:W-:Y:S03]  /*8d30*/  @!P1 LEA.HI.X R21, R65.reuse, R7, R21, 0x5, P3 ;  /* 0x0000000741159211 */ /* 0x048fe600018f2c15 */
[----:B------:R2:W-:Y:S01]  /*8d40*/  @P1 STS [R196+0x1008], RZ ;  /* 0x001008ffc4001388 */ /* 0x0005e20000000800 */
[----:B------:R-:W-:Y:S01]  /*8d50*/  @!P1 LEA.HI.X R21, R0, R137, R21, 0x1, P2 ;  /* 0x0000008900159211 */ /* 0x000fe200010f0c15 */
[----:B------:R-:W-:Y:S02]  /*8d60*/  @!P1 VIADD R0, R136, UR12 ;  /* 0x0000000c88009c36 */ /* 0x000fe40008000000 */
        /* <DEDUP_REMOVED lines=11> */
[----:B---3--:R-:W3:Y:S01]  /*8e20*/  @!P1 LDC R21, c[0x0][0x244] ;  /* 0x00009100ff159b82 */ /* 0x008ee20000000800 */
[C---:B------:R-:W-:Y:S04]  /*8e30*/  @!P1 LEA R0, P2, R65.reuse, R6, 0x6 ;  /* 0x0000000641009211 */ /* 0x040fe800078430ff */
[C---:B---3--:R-:W-:Y:S01]  /*8e40*/  @!P1 LEA.HI.X R21, R65.reuse, R7, R21, 0x6, P2 ;  /* 0x0000000741159211 */ /* 0x048fe200010f3415 */
        /* <DEDUP_REMOVED lines=12> */
[----:B---3--:R-:W3:Y:S01]  /*8f10*/  @!P1 LDC R0, c[0x0][0x244] ;  /* 0x00009100ff009b82 */ /* 0x008ee20000000800 */
[----:B------:R-:W-:Y:S01]  /*8f20*/  @!P1 LEA R20, P2, R6, R138, 0x1 ;  /* 0x0000008a06149211 */ /* 0x000fe200078408ff */
[----:B---3--:R-:W-:Y:S04]  /*8f30*/  @!P1 IMAD R0, R0, 0x60, RZ ;  /* 0x0000006000009824 */ /* 0x008fe800078e02ff */
        /* <DEDUP_REMOVED lines=8> */
.L_x_1226:
[----:B------:R-:W3:Y:S01]  /*8fc0*/  LDL.LU R139, [R1+0x30] ;  /* 0x00003000018b7983 */ /* 0x000ee20000300800 */
[----:B------:R-:W-:Y:S01]  /*8fd0*/  FADD.FTZ R22, -R144, R22 ;  /* 0x0000001690167221 */ /* 0x000fe20000010100 */
[----:B------:R-:W-:Y:S01]  /*8fe0*/  FFMA.FTZ R7, -R215, R215, 1 ;  /* 0x3f800000d7077423 */ /* 0x000fe200000101d7 */
[----:B--2---:R-:W-:Y:S01]  /*8ff0*/  FFMA.FTZ R17, -R219, R219, 1 ;  /* 0x3f800000db117423 */ /* 0x004fe200000101db */
[----:B------:R-:W2:Y:S01]  /*9000*/  LDL.LU R138, [R1+0xc] ;  /* 0x00000c00018a7983 */ /* 0x000ea20000300800 */
[----:B------:R-:W-:Y:S01]  /*9010*/  FFMA.FTZ R16, -R218, R218, 1 ;  /* 0x3f800000da107423 */ /* 0x000fe200000101da */
[----:B------:R-:W-:Y:S01]  /*9020*/  FADD.FTZ R0, -R144, R23 ;  /* 0x0000001790007221 */ /* 0x000fe20000010100 */
[----:B------:R-:W-:Y:S01]  /*9030*/  FFMA.FTZ R6, -R214, R214, 1 ;  /* 0x3f800000d6067423 */ /* 0x000fe200000101d6 */
[----:B------:R-:W4:Y:S01]  /*9040*/  LDL.LU R137, [R1+0x8] ;  /* 0x0000080001897983 */ /* 0x000f220000300800 */
[C---:B------:R-:W-:Y:S01]  /*9050*/  FADD.FTZ R18, -R144.reuse, R18 ;  /* 0x0000001290127221 */ /* 0x040fe20000010100 */
[----:B------:R-:W-:Y:S01]  /*9060*/  FADD.FTZ R19, -R144, R19 ;  /* 0x0000001390137221 */ /* 0x000fe20000010100 */
[----:B------:R-:W-:Y:S01]  /*9070*/  FMUL.FTZ R22, R180, R22 ;  /* 0x00000016b4167220 */ /* 0x000fe20000410000 */
[----:B------:R-:W2:Y:S01]  /*9080*/  LDL.LU R136, [R1+0x4] ;  /* 0x0000040001887983 */ /* 0x000ea20000300800 */
[----:B------:R-:W-:Y:S01]  /*9090*/  FMUL.FTZ R7, R7, UR6 ;  /* 0x0000000607077c20 */ /* 0x000fe20008410000 */
[----:B------:R-:W-:Y:S01]  /*90a0*/  FMUL.FTZ R0, R175, R0 ;  /* 0x00000000af007220 */ /* 0x000fe20000410000 */
[----:B------:R-:W-:Y:S01]  /*90b0*/  FMUL.FTZ R6, R6, UR6 ;  /* 0x0000000606067c20 */ /* 0x000fe20008410000 */
[----:B------:R-:W2:Y:S01]  /*90c0*/  LDL.LU R65, [R1] ;  /* 0x0000000001417983 */ /* 0x000ea20000300800 */
[----:B------:R-:W-:Y:S01]  /*90d0*/  FMUL.FTZ R18, R197, R18 ;  /* 0x00000012c5127220 */ /* 0x000fe20000410000 */
[----:B------:R-:W-:Y:S01]  /*90e0*/  FMUL.FTZ R19, R183, R19 ;  /* 0x00000013b7137220 */ /* 0x000fe20000410000 */
[----:B------:R-:W-:Y:S01]  /*90f0*/  FMUL.FTZ R17, R17, UR6 ;  /* 0x0000000611117c20 */ /* 0x000fe20008410000 */
[----:B------:R-:W3:Y:S01]  /*9100*/  LDL R142, [R1+0x14] ;  /* 0x00001400018e7983 */ /* 0x000ee20000100800 */
[----:B------:R-:W-:Y:S01]  /*9110*/  FMUL.FTZ R16, R16, UR6 ;  /* 0x0000000610107c20 */ /* 0x000fe20008410000 */
[----:B------:R-:W-:Y:S01]  /*9120*/  FMUL.FTZ R22, R7, R22 ;  /* 0x0000001607167220 */ /* 0x000fe20000410000 */
[----:B------:R-:W-:Y:S01]  /*9130*/  FMUL.FTZ R18, R17, R18 ;  /* 0x0000001211127220 */ /* 0x000fe20000410000 */
[----:B------:R-:W4:Y:S01]  /*9140*/  LDL R141, [R1+0x1c] ;  /* 0x00001c00018d7983 */ /* 0x000f220000100800 */
[----:B------:R-:W-:Y:S01]  /*9150*/  FMUL.FTZ R19, R16, R19 ;  /* 0x0000001310137220 */ /* 0x000fe20000410000 */
[----:B------:R-:W-:Y:S01]  /*9160*/  FMUL.FTZ R7, R6, R0 ;  /* 0x0000000006077220 */ /* 0x000fe20000410000 */
[----:B------:R-:W-:Y:S01]  /*9170*/  FFMA.FTZ R16, -R205, R205, 1 ;  /* 0x3f800000cd107423 */ /* 0x000fe200000101cd */
[----:B------:R-:W-:Y:S01]  /*9180*/  FMUL.FTZ R20, R36, R37 ;  /* 0x0000002524147220 */ /* 0x000fe20000410000 */
[----:B------:R-:W-:Y:S01]  /*9190*/  FMUL.FTZ R21, R33, R48 ;  /* 0x0000003021157220 */ /* 0x000fe20000410000 */
[----:B------:R-:W-:Y:S01]  /*91a0*/  F2FP.F16.F32.PACK_AB R0, R19, R18 ;  /* 0x000000121300723e */ /* 0x000fe200000000ff */
[----:B------:R-:W-:Y:S01]  /*91b0*/  FMUL.FTZ R18, R16, UR6 ;  /* 0x0000000610127c20 */ /* 0x000fe20008410000 */
[----:B------:R-:W-:Y:S01]  /*91c0*/  F2FP.F16.F32.PACK_AB R36, R7, R22 ;  /* 0x000000160724723e */ /* 0x000fe200000000ff */
[----:B------:R-:W-:Y:S01]  /*91d0*/  FFMA.FTZ R7, -R204, R204, 1 ;  /* 0x3f800000cc077423 */ /* 0x000fe200000101cc */
[----:B------:R-:W-:Y:S01]  /*91e0*/  FADD.FTZ R38, -R144, R38 ;  /* 0x0000002690267221 */ /* 0x000fe20000010100 */
[----:B------:R-:W-:Y:S01]  /*91f0*/  FFMA.FTZ R16, -R201, R201, 1 ;  /* 0x3f800000c9107423 */ /* 0x000fe200000101c9 */
[----:B------:R-:W-:Y:S01]  /*9200*/  F2FP.F16.F32.PACK_AB R6, R20, R21 ;  /* 0x000000151406723e */ /* 0x000fe200000000ff */
[----:B------:R-:W-:Y:S01]  /*9210*/  FMUL.FTZ R17, R7, UR6 ;  /* 0x0000000607117c20 */ /* 0x000fe20008410000 */
[----:B------:R-:W-:Y:S01]  /*9220*/  FMUL.FTZ R38, R162, R38 ;  /* 0x00000026a2267220 */ /* 0x000fe20000410000 */
[----:B------:R-:W-:Y:S01]  /*9230*/  FMUL.FTZ R16, R16, UR6 ;  /* 0x0000000610107c20 */ /* 0x000fe20008410000 */
[----:B------:R-:W-:Y:S01]  /*9240*/  FADD.FTZ R39, -R144, R39 ;  /* 0x0000002790277221 */ /* 0x000fe20000010100 */
[----:B------:R-:W-:Y:S01]  /*9250*/  FFMA.FTZ R7, -R200, R200, 1 ;  /* 0x3f800000c8077423 */ /* 0x000fe200000101c8 */
[----:B------:R-:W-:Y:S01]  /*9260*/  FADD.FTZ R35, -R144, R35 ;  /* 0x0000002390237221 */ /* 0x000fe20000010100 */
[----:B------:R-:W-:Y:S01]  /*9270*/  FMUL.FTZ R38, R16, R38 ;  /* 0x0000002610267220 */ /* 0x000fe20000410000 */
[----:B------:R-:W-:Y:S01]  /*9280*/  FMUL.FTZ R39, R161, R39 ;  /* 0x00000027a1277220 */ /* 0x000fe20000410000 */
[----:B------:R-:W-:Y:S01]  /*9290*/  FMUL.FTZ R7, R7, UR6 ;  /* 0x0000000607077c20 */ /* 0x000fe20008410000 */
[----:B------:R-:W-:Y:S01]  /*92a0*/  FADD.FTZ R50, -R144, R50 ;  /* 0x0000003290327221 */ /* 0x000fe20000010100 */
[----:B------:R-:W-:Y:S01]  /*92b0*/  FFMA.FTZ R16, -R174, R174, 1 ;  /* 0x3f800000ae107423 */ /* 0x000fe200000101ae */
[----:B------:R-:W-:Y:S01]  /*92c0*/  FMUL.FTZ R35, R163, R35 ;  /* 0x00000023a3237220 */ /* 0x000fe20000410000 */
[----:B------:R-:W-:Y:S01]  /*92d0*/  FMUL.FTZ R23, R7, R39 ;  /* 0x0000002707177220 */ /* 0x000fe20000410000 */
[----:B------:R-:W-:Y:S01]  /*92e0*/  FMUL.FTZ R50, R158, R50 ;  /* 0x000000329e327220 */ /* 0x000fe20000410000 */
[----:B------:R-:W-:Y:S01]  /*92f0*/  FMUL.FTZ R16, R16, UR6 ;  /* 0x0000000610107c20 */ /* 0x000fe20008410000 */
[----:B------:R-:W-:Y:S01]  /*9300*/  FFMA.FTZ R7, -R173, R173, 1 ;  /* 0x3f800000ad077423 */ /* 0x000fe200000101ad */
[----:B------:R-:W-:Y:S01]  /*9310*/  FMUL.FTZ R32, R17, R35 ;  /* 0x0000002311207220 */ /* 0x000fe20000410000 */
[----:B------:R-:W-:Y:S01]  /*9320*/  FADD.FTZ R66, -R144, R66 ;  /* 0x0000004290427221 */ /* 0x000fe20000010100 */
[----:B------:R-:W-:Y:S01]  /*9330*/  FMUL.FTZ R50, R16, R50 ;  /* 0x0000003210327220 */ /* 0x000fe20000410000 */
[----:B------:R-:W-:Y:S01]  /*9340*/  FMUL.FTZ R22, R7, UR6 ;  /* 0x0000000607167c20 */ /* 0x000fe20008410000 */
[----:B------:R-:W-:Y:S01]  /*9350*/  FADD.FTZ R7, -R144, R67 ;  /* 0x0000004390077221 */ /* 0x000fe20000010100 */
[----:B------:R-:W-:Y:S01]  /*9360*/  FFMA.FTZ R17, -R160, R160, 1 ;  /* 0x3f800000a0117423 */ /* 0x000fe200000101a0 */
[----:B------:R-:W-:Y:S01]  /*9370*/  FFMA.FTZ R16, -R159, R159, 1 ;  /* 0x3f8000009f107423 */ /* 0x000fe2000001019f */
[----:B------:R-:W-:Y:S01]  /*9380*/  FMUL.FTZ R66, R154, R66 ;  /* 0x000000429a427220 */ /* 0x000fe20000410000 */
[----:B------:R-:W-:Y:S01]  /*9390*/  FMUL.FTZ R7, R153, R7 ;  /* 0x0000000799077220 */ /* 0x000fe20000410000 */
[----:B------:R-:W-:Y:S01]  /*93a0*/  FMUL.FTZ R17, R17, UR6 ;  /* 0x0000000611117c20 */ /* 0x000fe20008410000 */
[----:B------:R-:W-:Y:S01]  /*93b0*/  FMUL.FTZ R16, R16, UR6 ;  /* 0x0000000610107c20 */ /* 0x000fe20008410000 */
[----:B-----5:R-:W-:Y:S01]  /*93c0*/  FADD.FTZ R8, -R5, R8 ;  /* 0x0000000805087221 */ /* 0x020fe20000010100 */
[----:B------:R-:W-:Y:S01]  /*93d0*/  FADD.FTZ R54, -R144, R54 ;  /* 0x0000003690367221 */ /* 0x000fe20000010100 */
[----:B------:R-:W-:Y:S01]  /*93e0*/  FMUL.FTZ R20, R17, R66 ;  /* 0x0000004211147220 */ /* 0x000fe20000410000 */
[----:B------:R-:W-:Y:S01]  /*93f0*/  FMUL.FTZ R7, R16, R7 ;  /* 0x0000000710077220 */ /* 0x000fe20000410000 */
[----:B------:R-:W-:Y:S01]  /*9400*/  FMUL.FTZ R17, R229, R8 ;  /* 0x00000008e5117220 */ /* 0x000fe20000410000 */
[----:B------:R-:W-:Y:S01]  /*9410*/  FFMA.FTZ R19, -R170, R170, 1 ;  /* 0x3f800000aa137423 */ /* 0x000fe200000101aa */
[----:B------:R-:W-:Y:S01]  /*9420*/  FADD.FTZ R12, -R5, R12 ;  /* 0x0000000c050c7221 */ /* 0x000fe20000010100 */
[----:B------:R-:W-:Y:S01]  /*9430*/  FFMA.FTZ R8, -R245, R245, 1 ;  /* 0x3f800000f5087423 */ /* 0x000fe200000101f5 */
[----:B------:R-:W-:Y:S01]  /*9440*/  F2FP.F16.F32.PACK_AB R20, R7, R20 ;  /* 0x000000140714723e */ /* 0x000fe200000000ff */
[----:B------:R-:W-:Y:S01]  /*9450*/  FFMA.FTZ R7, -R244, R244, 1 ;  /* 0x3f800000f4077423 */ /* 0x000fe200000101f4 */
[----:B------:R-:W-:Y:S01]  /*9460*/  FMUL.FTZ R54, R156, R54 ;  /* 0x000000369c367220 */ /* 0x000fe20000410000 */
[----:B------:R-:W-:Y:S01]  /*9470*/  FMUL.FTZ R19, R19, UR6 ;  /* 0x0000000613137c20 */ /* 0x000fe20008410000 */
[----:B------:R-:W-:Y:S01]  /*9480*/  FMUL.FTZ R8, R8, UR6 ;  /* 0x0000000608087c20 */ /* 0x000fe20008410000 */
[----:B------:R-:W-:Y:S01]  /*9490*/  FMUL.FTZ R7, R7, UR6 ;  /* 0x0000000607077c20 */ /* 0x000fe20008410000 */
[----:B------:R-:W-:Y:S01]  /*94a0*/  FADD.FTZ R28, -R5, R28 ;  /* 0x0000001c051c7221 */ /* 0x000fe20000010100 */
[----:B------:R-:W-:Y:S01]  /*94b0*/  FMUL.FTZ R54, R19, R54 ;  /* 0x0000003613367220 */ /* 0x000fe20000410000 */
[C---:B------:R-:W-:Y:S01]  /*94c0*/  FADD.FTZ R9, -R5.reuse, R9 ;  /* 0x0000000905097221 */ /* 0x040fe20000010100 */
[----:B------:R-:W-:Y:S01]  /*94d0*/  FADD.FTZ R44, -R5, R44 ;  /* 0x0000002c052c7221 */ /* 0x000fe20000010100 */
[----:B------:R-:W-:Y:S01]  /*94e0*/  FMUL.FTZ R28, R207, R28 ;  /* 0x0000001ccf1c7220 */ /* 0x000fe20000410000 */
[C---:B------:R-:W-:Y:S01]  /*94f0*/  FADD.FTZ R25, -R5.reuse, R25 ;  /* 0x0000001905197221 */ /* 0x040fe20000010100 */
        /* <DEDUP_REMOVED lines=10> */
[----:B------:R-:W2:Y:S01]  /*95a0*/  LDL R140, [R1+0x2c] ;  /* 0x00002c00018c7983 */ /* 0x000ea20000100800 */
[----:B------:R-:W-:Y:S01]  /*95b0*/  FMUL.FTZ R60, R166, R60 ;  /* 0x0000003ca63c7220 */ /* 0x000fe20000410000 */
[----:B------:R-:W-:Y:S01]  /*95c0*/  FMUL.FTZ R61, R165, R61 ;  /* 0x0000003da53d7220 */ /* 0x000fe20000410000 */
[----:B------:R-:W-:Y:S01]  /*95d0*/  FMUL.FTZ R9, R9, UR6 ;  /* 0x0000000609097c20 */ /* 0x000fe20008410000 */
[----:B------:R-:W-:Y:S01]  /*95e0*/  FMUL.FTZ R56, R168, R56 ;  /* 0x00000038a8387220 */ /* 0x000fe20000410000 */
[----:B------:R-:W-:Y:S01]  /*95f0*/  FMUL.FTZ R24, R211, R24 ;  /* 0x00000018d3187220 */ /* 0x000fe20000410000 */
[----:B------:R-:W-:Y:S01]  /*9600*/  FMUL.FTZ R40, R182, R40 ;  /* 0x00000028b6287220 */ /* 0x000fe20000410000 */
[----:B------:R-:W-:Y:S01]  /*9610*/  FMUL.FTZ R16, R9, R16 ;  /* 0x0000001009107220 */ /* 0x000fe20000410000 */
[----:B------:R-:W-:Y:S01]  /*9620*/  FMUL.FTZ R57, R167, R57 ;  /* 0x00000039a7397220 */ /* 0x000fe20000410000 */
[----:B------:R-:W-:Y:S01]  /*9630*/  FADD.FTZ R14, -R4, R14 ;  /* 0x0000000e040e7221 */ /* 0x000fe20000010100 */
        /* <DEDUP_REMOVED lines=8> */
[----:B------:R-:W-:Y:S01]  /*96c0*/  FMUL.FTZ R34, R18, R34 ;  /* 0x0000002212227220 */ /* 0x000fe20000410000 */
[----:B------:R-:W-:Y:S01]  /*96d0*/  FFMA.FTZ R18, -R169, R169, 1 ;  /* 0x3f800000a9127423 */ /* 0x000fe200000101a9 */
[C---:B------:R-:W-:Y:S01]  /*96e0*/  FADD.FTZ R10, -R4.reuse, R10 ;  /* 0x0000000a040a7221 */ /* 0x040fe20000010100 */
[----:B------:R-:W-:Y:S01]  /*96f0*/  FMUL.FTZ R41, R181, R41 ;  /* 0x00000029b5297220 */ /* 0x000fe20000410000 */
[----:B------:R-:W-:Y:S01]  /*9700*/  FADD.FTZ R15, -R4, R15 ;  /* 0x0000000f040f7221 */ /* 0x000fe20000010100 */
[----:B------:R-:W-:Y:S01]  /*9710*/  FMUL.FTZ R18, R18, UR6 ;  /* 0x0000000612127c20 */ /* 0x000fe20008410000 */
[----:B------:R-:W-:Y:S01]  /*9720*/  FMUL.FTZ R10, R249, R10 ;  /* 0x0000000af90a7220 */ /* 0x000fe20000410000 */
[----:B------:R-:W-:Y:S01]  /*9730*/  FADD.FTZ R26, -R4, R26 ;  /* 0x0000001a041a7221 */ /* 0x000fe20000010100 */
        /* <DEDUP_REMOVED lines=15> */
[----:B------:R-:W-:Y:S01]  /*9830*/  FADD.FTZ R51, -R144, R51 ;  /* 0x0000003390337221 */ /* 0x000fe20000010100 */
[----:B------:R-:W-:Y:S01]  /*9840*/  FMUL.FTZ R30, R231, R30 ;  /* 0x0000001ee71e7220 */ /* 0x000fe20000410000 */
[----:B------:R-:W-:Y:S01]  /*9850*/  FMUL.FTZ R31, R230, R31 ;  /* 0x0000001fe61f7220 */ /* 0x000fe20000410000 */
[----:B------:R-:W-:Y:S01]  /*9860*/  FMUL.FTZ R59, R178, R59 ;  /* 0x0000003bb23b7220 */ /* 0x000fe20000410000 */
[C---:B------:R-:W-:Y:S01]  /*9870*/  FADD.FTZ R42, -R4.reuse, R42 ;  /* 0x0000002a042a7221 */ /* 0x040fe20000010100 */
[----:B------:R-:W-:Y:S01]  /*9880*/  FMUL.FTZ R51, R157, R51 ;  /* 0x000000339d337220 */ /* 0x000fe20000410000 */
[----:B------:R-:W-:Y:S01]  /*9890*/  F2FP.F16.F32.PACK_AB R23, R23, R38 ;  /* 0x000000261717723e */ /* 0x000fe200000000ff */
[----:B------:R-:W-:Y:S01]  /*98a0*/  FADD.FTZ R43, -R4, R43 ;  /* 0x0000002b042b7221 */ /* 0x000fe20000010100 */
[----:B------:R-:W-:Y:S01]  /*98b0*/  FMUL.FTZ R42, R213, R42 ;  /* 0x0000002ad52a7220 */ /* 0x000fe20000410000 */
[----:B------:R-:W-:Y:S01]  /*98c0*/  FMUL.FTZ R22, R22, R51 ;  /* 0x0000003316167220 */ /* 0x000fe20000410000 */
[----:B------:R-:W-:Y:S01]  /*98d0*/  FADD.FTZ R62, -R4, R62 ;  /* 0x0000003e043e7221 */ /* 0x000fe20000010100 */
[----:B------:R-:W-:Y:S01]  /*98e0*/  FMUL.FTZ R43, R212, R43 ;  /* 0x0000002bd42b7220 */ /* 0x000fe20000410000 */
[----:B------:R-:W-:Y:S01]  /*98f0*/  FADD.FTZ R58, -R4, R58 ;  /* 0x0000003a043a7221 */ /* 0x000fe20000010100 */
[----:B------:R-:W-:Y:S01]  /*9900*/  F2FP.F16.F32.PACK_AB R21, R21, R54 ;  /* 0x000000361515723e */ /* 0x000fe200000000ff */
[----:B------:R-:W-:Y:S01]  /*9910*/  FMUL.FTZ R62, R177, R62 ;  /* 0x0000003eb13e7220 */ /* 0x000fe20000410000 */
[----:B------:R-:W-:Y:S01]  /*9920*/  F2FP.F16.F32.PACK_AB R22, R22, R50 ;  /* 0x000000321616723e */ /* 0x000fe200000000ff */
[----:B------:R-:W-:Y:S01]  /*9930*/  FMUL.FTZ R58, R179, R58 ;  /* 0x0000003ab33a7220 */ /* 0x000fe20000410000 */
[----:B------:R-:W3:Y:S02]  /*9940*/  LDL R38, [R1+0xf4] ;  /* 0x0000f40001267983 */ /* 0x000ee40000100800 */
[----:B---3--:R-:W-:Y:S02]  /*9950*/  LEA R145, R38, UR4, 0x1 ;  /* 0x0000000426917c11 */ /* 0x008fe4000f8e08ff */
[----:B------:R-:W-:Y:S04]  /*9960*/  STS [R142+0x14000], R132 ;  /* 0x014000848e007388 */ /* 0x000fe80000000800 */
[----:B------:R3:W-:Y:S04]  /*9970*/  STS [R142+0x14400], R6 ;  /* 0x014400068e007388 */ /* 0x0007e80000000800 */
[----:B----4-:R-:W-:Y:S04]  /*9980*/  STS [R141+0x14000], R133 ;  /* 0x014000858d007388 */ /* 0x010fe80000000800 */
[----:B------:R4:W-:Y:S01]  /*9990*/  STS [R141+0x14400], R0 ;  /* 0x014400008d007388 */ /* 0x0009e20000000800 */
[----:B---3--:R-:W-:Y:S01]  /*99a0*/  FADD.FTZ R6, -R5, R13 ;  /* 0x0000000d05067221 */ /* 0x008fe20000010100 */
[----:B------:R-:W-:Y:S01]  /*99b0*/  FMUL.FTZ R13, R225, R12 ;  /* 0x0000000ce10d7220 */ /* 0x000fe20000410000 */
[----:B------:R-:W-:Y:S02]  /*99c0*/  FFMA.FTZ R12, -R247, R247, 1 ;  /* 0x3f800000f70c7423 */ /* 0x000fe400000101f7 */
[----:B------:R-:W-:Y:S01]  /*99d0*/  FMUL.FTZ R6, R224, R6 ;  /* 0x00000006e0067220 */ /* 0x000fe20000410000 */
[----:B------:R-:W-:Y:S01]  /*99e0*/  FMUL.FTZ R13, R8, R13 ;  /* 0x0000000d080d7220 */ /* 0x000fe20000410000 */
[----:B------:R-:W-:Y:S01]  /*99f0*/  FFMA.FTZ R8, -R235, R235, 1 ;  /* 0x3f800000eb087423 */ /* 0x000fe200000101eb */
[----:B------:R-:W-:Y:S01]  /*9a00*/  FMUL.FTZ R12, R12, UR6 ;  /* 0x000000060c0c7c20 */ /* 0x000fe20008410000 */
[----:B------:R-:W-:Y:S01]  /*9a10*/  FMUL.FTZ R19, R7, R6 ;  /* 0x0000000607137220 */ /* 0x000fe20000410000 */
[----:B------:R-:W-:Y:S01]  /*9a20*/  FADD.FTZ R6, -R5, R29 ;  /* 0x0000001d05067221 */ /* 0x000fe20000010100 */
[----:B------:R-:W-:Y:S01]  /*9a30*/  FFMA.FTZ R7, -R233, R233, 1 ;  /* 0x3f800000e9077423 */ /* 0x000fe200000101e9 */
[----:B------:R-:W-:Y:S01]  /*9a40*/  FMUL.FTZ R8, R8, UR6 ;  /* 0x0000000608087c20 */ /* 0x000fe20008410000 */
[----:B------:R-:W-:Y:S01]  /*9a50*/  FMUL.FTZ R33, R12, R17 ;  /* 0x000000110c217220 */ /* 0x000fe20000410000 */
[----:B------:R-:W-:Y:S01]  /*9a60*/  FMUL.FTZ R6, R206, R6 ;  /* 0x00000006ce067220 */ /* 0x000fe20000410000 */
[----:B------:R-:W-:Y:S01]  /*9a70*/  FMUL.FTZ R7, R7, UR6 ;  /* 0x0000000607077c20 */ /* 0x000fe20008410000 */
[----:B------:R-:W-:Y:S01]  /*9a80*/  FMUL.FTZ R17, R8, R28 ;  /* 0x0000001c08117220 */ /* 0x000fe20000410000 */
[----:B------:R-:W-:Y:S01]  /*9a90*/  FFMA.FTZ R8, -R217, R217, 1 ;  /* 0x3f800000d9087423 */ /* 0x000fe200000101d9 */
[----:B------:R-:W-:Y:S01]  /*9aa0*/  F2FP.F16.F32.PACK_AB R19, R19, R13 ;  /* 0x0000000d1313723e */ /* 0x000fe200000000ff */
[----:B------:R-:W-:Y:S01]  /*9ab0*/  FMUL.FTZ R6, R7, R6 ;  /* 0x0000000607067220 */ /* 0x000fe20000410000 */
[----:B------:R-:W-:Y:S01]  /*9ac0*/  FFMA.FTZ R7, -R216, R216, 1 ;  /* 0x3f800000d8077423 */ /* 0x000fe200000101d8 */
[----:B------:R-:W-:Y:S01]  /*9ad0*/  FMUL.FTZ R8, R8, UR6 ;  /* 0x0000000608087c20 */ /* 0x000fe20008410000 */
[----:B----4-:R-:W-:Y:S01]  /*9ae0*/  F2FP.F16.F32.PACK_AB R0, R16, R33 ;  /* 0x000000211000723e */ /* 0x010fe200000000ff */
[----:B------:R-:W-:Y:S01]  /*9af0*/  FFMA.FTZ R12, -R237, R237, 1 ;  /* 0x3f800000ed0c7423 */ /* 0x000fe200000101ed */
[----:B------:R-:W-:Y:S01]  /*9b00*/  F2FP.F16.F32.PACK_AB R17, R6, R17 ;  /* 0x000000110611723e */ /* 0x000fe200000000ff */
[----:B------:R-:W-:Y:S01]  /*9b10*/  FADD.FTZ R6, -R5, R45 ;  /* 0x0000002d05067221 */ /* 0x000fe20000010100 */
[----:B------:R-:W-:Y:S01]  /*9b20*/  FFMA.FTZ R5, -R202, R202, 1 ;  /* 0x3f800000ca057423 */ /* 0x000fe200000101ca */
[----:B------:R-:W-:Y:S01]  /*9b30*/  FMUL.FTZ R44, R8, R44 ;  /* 0x0000002c082c7220 */ /* 0x000fe20000410000 */
[----:B------:R-:W-:Y:S01]  /*9b40*/  FMUL.FTZ R7, R7, UR6 ;  /* 0x0000000607077c20 */ /* 0x000fe20008410000 */
[----:B------:R-:W-:Y:S01]  /*9b50*/  FMUL.FTZ R6, R171, R6 ;  /* 0x00000006ab067220 */ /* 0x000fe20000410000 */
[----:B------:R-:W-:Y:S01]  /*9b60*/  FMUL.FTZ R8, R5, UR6 ;  /* 0x0000000605087c20 */ /* 0x000fe20008410000 */
[----:B------:R-:W-:Y:S01]  /*9b70*/  FFMA.FTZ R5, -R198, R198, 1 ;  /* 0x3f800000c6057423 */ /* 0x000fe200000101c6 */
[----:B------:R2:W-:Y:S01]  /*9b80*/  STS [R142+0x16000], R0 ;  /* 0x016000008e007388 */ /* 0x0005e20000000800 */
[----:B------:R-:W-:Y:S01]  /*9b90*/  FMUL.FTZ R13, R7, R6 ;  /* 0x00000006070d7220 */ /* 0x000fe20000410000 */
[----:B------:R-:W-:Y:S01]  /*9ba0*/  FFMA.FTZ R6, -R199, R199, 1 ;  /* 0x3f800000c7067423 */ /* 0x000fe200000101c7 */
[----:B------:R-:W-:Y:S01]  /*9bb0*/  FMUL.FTZ R5, R5, UR6 ;  /* 0x0000000605057c20 */ /* 0x000fe20008410000 */
[----:B------:R-:W-:Y:S01]  /*9bc0*/  FMUL.FTZ R56, R8, R56 ;  /* 0x0000003808387220 */ /* 0x000fe20000410000 */
[----:B------:R-:W-:Y:S01]  /*9bd0*/  FMUL.FTZ R12, R12, UR6 ;  /* 0x000000060c0c7c20 */ /* 0x000fe20008410000 */
[----:B------:R-:W-:Y:S01]  /*9be0*/  FMUL.FTZ R6, R6, UR6 ;  /* 0x0000000606067c20 */ /* 0x000fe20008410000 */
[----:B------:R-:W-:Y:S01]  /*9bf0*/  FMUL.FTZ R61, R5, R61 ;  /* 0x0000003d053d7220 */ /* 0x000fe20000410000 */
[----:B------:R-:W-:Y:S01]  /*9c00*/  FADD.FTZ R5, -R4, R11 ;  /* 0x0000000b04057221 */ /* 0x000fe20000010100 */
[----:B------:R-:W-:Y:S01]  /*9c10*/  FMUL.FTZ R24, R12, R24 ;  /* 0x000000180c187220 */ /* 0x000fe20000410000 */
[----:B------:R-:W-:Y:S01]  /*9c20*/  FMUL.FTZ R60, R6, R60 ;  /* 0x0000003c063c7220 */ /* 0x000fe20000410000 */
[----:B------:R-:W-:Y:S01]  /*9c30*/  FFMA.FTZ R12, -R223, R223, 1 ;  /* 0x3f800000df0c7423 */ /* 0x000fe200000101df */
[----:B------:R-:W-:Y:S01]  /*9c40*/  FMUL.FTZ R6, R248, R5 ;  /* 0x00000005f8067220 */ /* 0x000fe20000410000 */
[----:B------:R-:W-:Y:S01]  /*9c50*/  FFMA.FTZ R5, -R139, R139, 1 ;  /* 0x3f8000008b057423 */ /* 0x000fe2000001018b */
[----:B------:R-:W-:Y:S01]  /*9c60*/  FFMA.FTZ R7, -R203, R203, 1 ;  /* 0x3f800000cb077423 */ /* 0x000fe200000101cb */
[----:B------:R-:W3:Y:S01]  /*9c70*/  LDL R139, [R1+0x28] ;  /* 0x00002800018b7983 */ /* 0x000ee20000100800 */
[----:B------:R-:W-:Y:S01]  /*9c80*/  FMUL.FTZ R12, R12, UR6 ;  /* 0x000000060c0c7c20 */ /* 0x000fe20008410000 */
[----:B------:R-:W-:Y:S01]  /*9c90*/  FMUL.FTZ R8, R5, UR6 ;  /* 0x0000000605087c20 */ /* 0x000fe20008410000 */
[----:B------:R-:W-:Y:S01]  /*9ca0*/  FFMA.FTZ R5, -R137, R137, 1 ;  /* 0x3f80000089057423 */ /* 0x000fe20000010189 */
[----:B------:R-:W-:Y:S01]  /*9cb0*/  FMUL.FTZ R7, R7, UR6 ;  /* 0x0000000607077c20 */ /* 0x000fe20008410000 */
[----:B------:R-:W4:Y:S01]  /*9cc0*/  LDL R137, [R1+0x18] ;  /* 0x0000180001897983 */ /* 0x000f220000100800 */
[----:B------:R-:W-:Y:S01]  /*9cd0*/  FMUL.FTZ R16, R12, R40 ;  /* 0x000000280c107220 */ /* 0x000fe20000410000 */
[----:B------:R-:W-:Y:S01]  /*9ce0*/  FMUL.FTZ R5, R5, UR6 ;  /* 0x0000000605057c20 */ /* 0x000fe20008410000 */
[----:B------:R-:W-:Y:S01]  /*9cf0*/  FMUL.FTZ R12, R7, R57 ;  /* 0x00000039070c7220 */ /* 0x000fe20000410000 */
[----:B------:R-:W-:Y:S01]  /*9d00*/  FMUL.FTZ R10, R8, R10 ;  /* 0x0000000a080a7220 */ /* 0x000fe20000410000 */
[----:B--2---:R-:W-:Y:S01]  /*9d10*/  FFMA.FTZ R0, -R138, R138, 1 ;  /* 0x3f8000008a007423 */ /* 0x004fe2000001018a */
[----:B------:R-:W-:Y:S01]  /*9d20*/  FMUL.FTZ R14, R5, R14 ;  /* 0x0000000e050e7220 */ /* 0x000fe20000410000 */
[----:B------:R-:W2:Y:S01]  /*9d30*/  LDL R138, [R1+0x10] ;  /* 0x00001000018a7983 */ /* 0x000ea20000100800 */
[----:B------:R-:W-:Y:S01]  /*9d40*/  FFMA.FTZ R5, -R65, R65, 1 ;  /* 0x3f80000041057423 */ /* 0x000fe20000010141 */
[----:B------:R-:W-:Y:S01]  /*9d50*/  FMUL.FTZ R7, R0, UR6 ;  /* 0x0000000600077c20 */ /* 0x000fe20008410000 */
[----:B------:R-:W-:Y:S01]  /*9d60*/  FFMA.FTZ R0, -R136, R136, 1 ;  /* 0x3f80000088007423 */ /* 0x000fe20000010188 */
[----:B------:R-:W4:Y:S01]  /*9d70*/  LDL R65, [R1+0x20] ;  /* 0x0000200001417983 */ /* 0x000f220000100800 */
[----:B------:R-:W-:Y:S01]  /*9d80*/  F2FP.F16.F32.PACK_AB R16, R9, R16 ;  /* 0x000000100910723e */ /* 0x000fe200000000ff */
[----:B------:R-:W-:Y:S01]  /*9d90*/  FMUL.FTZ R7, R7, R6 ;  /* 0x0000000607077220 */ /* 0x000fe20000410000 */
[----:B------:R-:W-:Y:S01]  /*9da0*/  FMUL.FTZ R0, R0, UR6 ;  /* 0x0000000600007c20 */ /* 0x000fe20008410000 */
[----:B------:R-:W4:Y:S01]  /*9db0*/  LDL R136, [R1+0x24] ;  /* 0x0000240001887983 */ /* 0x000f220000100800 */
[----:B------:R-:W-:Y:S01]  /*9dc0*/  FMUL.FTZ R6, R5, UR6 ;  /* 0x0000000605067c20 */ /* 0x000fe20008410000 */
[----:B------:R-:W-:Y:S01]  /*9dd0*/  FFMA.FTZ R5, -R251, R251, 1 ;  /* 0x3f800000fb057423 */ /* 0x000fe200000101fb */
[----:B------:R-:W-:Y:S01]  /*9de0*/  F2FP.F16.F32.PACK_AB R10, R7, R10 ;  /* 0x0000000a070a723e */ /* 0x000fe200000000ff */
[----:B------:R-:W-:Y:S01]  /*9df0*/  FMUL.FTZ R9, R0, R15 ;  /* 0x0000000f00097220 */ /* 0x000fe20000410000 */
[----:B------:R-:W-:Y:S01]  /*9e00*/  FFMA.FTZ R0, -R252, R252, 1 ;  /* 0x3f800000fc007423 */ /* 0x000fe200000101fc */
[----:B------:R-:W-:Y:S01]  /*9e10*/  FMUL.FTZ R26, R6, R26 ;  /* 0x0000001a061a7220 */ /* 0x000fe20000410000 */
[----:B------:R-:W-:Y:S01]  /*9e20*/  FFMA.FTZ R6, -R239, R239, 1 ;  /* 0x3f800000ef067423 */ /* 0x000fe200000101ef */
[----:B------:R-:W-:Y:S01]  /*9e30*/  STS [R142+0x16400], R10 ;  /* 0x0164000a8e007388 */ /* 0x000fe20000000800 */
[----:B------:R-:W-:Y:S01]  /*9e40*/  F2FP.F16.F32.PACK_AB R9, R9, R14 ;  /* 0x0000000e0909723e */ /* 0x000fe200000000ff */
[----:B------:R-:W-:Y:S01]  /*9e50*/  FMUL.FTZ R8, R0, UR6 ;  /* 0x0000000600087c20 */ /* 0x000fe20008410000 */
[----:B------:R-:W-:Y:S01]  /*9e60*/  FMUL.FTZ R6, R6, UR6 ;  /* 0x0000000606067c20 */ /* 0x000fe20008410000 */
[----:B------:R-:W-:Y:S01]  /*9e70*/  STS [R141+0x16000], R19 ;  /* 0x016000138d007388 */ /* 0x000fe20000000800 */
[----:B------:R-:W-:Y:S01]  /*9e80*/  FFMA.FTZ R0, -R250, R250, 1 ;  /* 0x3f800000fa007423 */ /* 0x000fe200000101fa */
[----:B------:R-:W-:Y:S01]  /*9e90*/  FMUL.FTZ R8, R8, R27 ;  /* 0x0000001b08087220 */ /* 0x000fe20000410000 */
[----:B------:R-:W-:Y:S01]  /*9ea0*/  F2FP.F16.F32.PACK_AB R18, R18, R24 ;  /* 0x000000181212723e */ /* 0x000fe200000000ff */
[----:B------:R-:W-:Y:S01]  /*9eb0*/  STS [R141+0x16400], R9 ;  /* 0x016400098d007388 */ /* 0x000fe20000000800 */
[----:B------:R-:W-:Y:S01]  /*9ec0*/  FMUL.FTZ R46, R6, R46 ;  /* 0x0000002e062e7220 */ /* 0x000fe20000410000 */
[----:B------:R-:W-:Y:S01]  /*9ed0*/  FMUL.FTZ R5, R5, UR6 ;  /* 0x0000000605057c20 */ /* 0x000fe20008410000 */
[----:B------:R-:W-:Y:S01]  /*9ee0*/  FMUL.FTZ R0, R0, UR6 ;  /* 0x0000000600007c20 */ /* 0x000fe20008410000 */
[----:B------:R-:W-:Y:S01]  /*9ef0*/  STS [R140+0x14000], R135 ;  /* 0x014000878c007388 */ /* 0x000fe20000000800 */
[----:B------:R-:W-:Y:S01]  /*9f00*/  FFMA.FTZ R6, -R226, R226, 1 ;  /* 0x3f800000e2067423 */ /* 0x000fe200000101e2 */
[----:B------:R-:W-:Y:S01]  /*9f10*/  F2FP.F16.F32.PACK_AB R8, R8, R26 ;  /* 0x0000001a0808723e */ /* 0x000fe200000000ff */
[----:B------:R-:W-:Y:S01]  /*9f20*/  FMUL.FTZ R30, R5, R30 ;  /* 0x0000001e051e7220 */ /* 0x000fe20000410000 */
[----:B------:R1:W-:Y:S01]  /*9f30*/  STS [R140+0x14400], R36 ;  /* 0x014400248c007388 */ /* 0x0003e20000000800 */
[----:B------:R-:W-:Y:S01]  /*9f40*/  FMUL.FTZ R31, R0, R31 ;  /* 0x0000001f001f7220 */ /* 0x000fe20000410000 */
[----:B------:R-:W-:Y:S01]  /*9f50*/  FMUL.FTZ R6, R6, UR6 ;  /* 0x0000000606067c20 */ /* 0x000fe20008410000 */
[----:B------:R-:W-:Y:S01]  /*9f60*/  FFMA.FTZ R14, -R241, R241, 1 ;  /* 0x3f800000f10e7423 */ /* 0x000fe200000101f1 */
[----:B------:R-:W-:Y:S01]  /*9f70*/  FADD.FTZ R0, -R4, R47 ;  /* 0x0000002f04007221 */ /* 0x000fe20000010100 */
[----:B------:R-:W-:Y:S01]  /*9f80*/  FFMA.FTZ R5, -R238, R238, 1 ;  /* 0x3f800000ee057423 */ /* 0x000fe200000101ee */
[----:B------:R-:W-:Y:S01]  /*9f90*/  FMUL.FTZ R59, R6, R59 ;  /* 0x0000003b063b7220 */ /* 0x000fe20000410000 */
[----:B------:R-:W-:Y:S01]  /*9fa0*/  F2FP.F16.F32.PACK_AB R6, R31, R30 ;  /* 0x0000001e1f06723e */ /* 0x000fe200000000ff */
[----:B------:R-:W-:Y:S01]  /*9fb0*/  FMUL.FTZ R14, R14, UR6 ;  /* 0x000000060e0e7c20 */ /* 0x000fe20008410000 */
[----:B------:R-:W-:Y:S01]  /*9fc0*/  FMUL.FTZ R0, R208, R0 ;  /* 0x00000000d0007220 */ /* 0x000fe20000410000 */
[----:B------:R-:W-:Y:S01]  /*9fd0*/  FMUL.FTZ R5, R5, UR6 ;  /* 0x0000000605057c20 */ /* 0x000fe20008410000 */
[----:B------:R-:W-:Y:S01]  /*9fe0*/  FFMA.FTZ R7, -R240, R240, 1 ;  /* 0x3f800000f0077423 */ /* 0x000fe200000101f0 */
[----:B------:R-:W-:Y:S01]  /*9ff0*/  FMUL.FTZ R42, R14, R42 ;  /* 0x0000002a0e2a7220 */ /* 0x000fe20000410000 */
[----:B------:R-:W-:Y:S01]  /*a000*/  F2FP.F16.F32.PACK_AB R13, R13, R44 ;  /* 0x0000002c0d0d723e */ /* 0x000fe200000000ff */
[----:B------:R-:W-:Y:S01]  /*a010*/  FMUL.FTZ R14, R5, R0 ;  /* 0x00000000050e7220 */ /* 0x000fe20000410000 */
[----:B------:R-:W-:Y:S01]  /*a020*/  FMUL.FTZ R7, R7, UR6 ;  /* 0x0000000607077c20 */ /* 0x000fe20008410000 */
[----:B------:R-:W-:Y:S01]  /*a030*/  FFMA.FTZ R5, -R221, R221, 1 ;  /* 0x3f800000dd057423 */ /* 0x000fe200000101dd */
[----:B------:R-:W-:Y:S01]  /*a040*/  FADD.FTZ R0, -R4, R63 ;  /* 0x0000003f04007221 */ /* 0x000fe20000010100 */
[----:B------:R-:W-:Y:S01]  /*a050*/  FFMA.FTZ R4, -R220, R220, 1 ;  /* 0x3f800000dc047423 */ /* 0x000fe200000101dc */
[----:B------:R-:W-:Y:S01]  /*a060*/  FMUL.FTZ R43, R7, R43 ;  /* 0x0000002b072b7220 */ /* 0x000fe20000410000 */
[----:B------:R-:W-:Y:S01]  /*a070*/  FMUL.FTZ R5, R5, UR6 ;  /* 0x0000000605057c20 */ /* 0x000fe20008410000 */
[----:B------:R-:W-:Y:S01]  /*a080*/  FFMA.FTZ R7, -R227, R227, 1 ;  /* 0x3f800000e3077423 */ /* 0x000fe200000101e3 */
[----:B------:R-:W-:Y:S01]  /*a090*/  FMUL.FTZ R0, R176, R0 ;  /* 0x00000000b0007220 */ /* 0x000fe20000410000 */
[----:B------:R-:W-:Y:S01]  /*a0a0*/  FMUL.FTZ R4, R4, UR6 ;  /* 0x0000000604047c20 */ /* 0x000fe20008410000 */
[----:B------:R-:W-:Y:S01]  /*a0b0*/  FMUL.FTZ R62, R5, R62 ;  /* 0x0000003e053e7220 */ /* 0x000fe20000410000 */
[----:B------:R-:W-:Y:S01]  /*a0c0*/  F2FP.F16.F32.PACK_AB R5, R43, R42 ;  /* 0x0000002a2b05723e */ /* 0x000fe200000000ff */
[----:B------:R-:W-:Y:S01]  /*a0d0*/  FMUL.FTZ R7, R7, UR6 ;  /* 0x0000000607077c20 */ /* 0x000fe20008410000 */
[----:B------:R-:W-:Y:S01]  /*a0e0*/  F2FP.F16.F32.PACK_AB R12, R12, R56 ;  /* 0x000000380c0c723e */ /* 0x000fe200000000ff */
[----:B------:R-:W4:Y:S01]  /*a0f0*/  LDL.LU R37, [R1+0x38] ;  /* 0x0000380001257983 */ /* 0x000f220000300800 */
[----:B------:R-:W-:Y:S01]  /*a100*/  F2FP.F16.F32.PACK_AB R11, R61, R60 ;  /* 0x0000003c3d0b723e */ /* 0x000fe200000000ff */
[----:B------:R-:W-:Y:S01]  /*a110*/  FMUL.FTZ R58, R7, R58 ;  /* 0x0000003a073a7220 */ /* 0x000fe20000410000 */
[----:B------:R-:W-:Y:S01]  /*a120*/  FMUL.FTZ R7, R4, R0 ;  /* 0x0000000004077220 */ /* 0x000fe20000410000 */
[----:B------:R-:W-:Y:S01]  /*a130*/  F2FP.F16.F32.PACK_AB R4, R14, R46 ;  /* 0x0000002e0e04723e */ /* 0x000fe200000000ff */
[----:B-1----:R-:W4:Y:S02]  /*a140*/  LDL.LU R36, [R1+0x3c] ;  /* 0x00003c0001247983 */ /* 0x002f240000300800 */
[----:B------:R-:W-:Y:S02]  /*a150*/  F2FP.F16.F32.PACK_AB R0, R59, R58 ;  /* 0x0000003a3b00723e */ /* 0x000fe400000000ff */
[----:B------:R-:W-:Y:S01]  /*a160*/  F2FP.F16.F32.PACK_AB R7, R7, R62 ;  /* 0x0000003e0707723e */ /* 0x000fe200000000ff */
[----:B------:R1:W5:Y:S04]  /*a170*/  LDL.64 R218, [R1+0x40] ;  /* 0x0000400001da7983 */ /* 0x0003680000100a00 */
[----:B---3--:R-:W-:Y:S04]  /*a180*/  STS [R139+0x14000], R134 ;  /* 0x014000868b007388 */ /* 0x008fe80000000800 */
[----:B------:R-:W-:Y:S04]  /*a190*/  STS [R139+0x14400], R32 ;  /* 0x014400208b007388 */ /* 0x000fe80000000800 */
[----:B------:R-:W-:Y:S04]  /*a1a0*/  STS [R140+0x16000], R18 ;  /* 0x016000128c007388 */ /* 0x000fe80000000800 */
[----:B------:R-:W-:Y:S04]  /*a1b0*/  STS [R140+0x16400], R8 ;  /* 0x016400088c007388 */ /* 0x000fe80000000800 */
[----:B------:R-:W-:Y:S04]  /*a1c0*/  STS [R139+0x16000], R17 ;  /* 0x016000118b007388 */ /* 0x000fe80000000800 */
[----:B------:R-:W-:Y:S04]  /*a1d0*/  STS [R139+0x16400], R6 ;  /* 0x016400068b007388 */ /* 0x000fe80000000800 */
[----:B--2---:R-:W-:Y:S04]  /*a1e0*/  STS [R138+0x14000], R64 ;  /* 0x014000408a007388 */ /* 0x004fe80000000800 */
[----:B------:R-:W-:Y:S04]  /*a1f0*/  STS [R138+0x14400], R23 ;  /* 0x014400178a007388 */ /* 0x000fe80000000800 */
[----:B----4-:R-:W-:Y:S04]  /*a200*/  STS [R137+0x14000], R53 ;  /* 0x0140003589007388 */ /* 0x010fe80000000800 */
        /* <DEDUP_REMOVED lines=9> */
[----:B------:R-:W-:Y:S01]  /*a2a0*/  STS [R136+0x16000], R12 ;  /* 0x0160000c88007388 */ /* 0x000fe20000000800 */
[----:B------:R-:W-:Y:S03]  /*a2b0*/  MOV R147, R37 ;  /* 0x0000002500937202 */ /* 0x000fe60000000f00 */
[----:B------:R2:W-:Y:S01]  /*a2c0*/  STS [R136+0x16400], R0 ;  /* 0x0164000088007388 */ /* 0x0005e20000000800 */
[----:B------:R-:W-:Y:S03]  /*a2d0*/  MOV R146, R36 ;  /* 0x0000002400927202 */ /* 0x000fe60000000f00 */
[----:B------:R-:W-:Y:S04]  /*a2e0*/  STS [R65+0x16000], R11 ;  /* 0x0160000b41007388 */ /* 0x000fe80000000800 */
[----:B------:R-:W-:Y:S01]  /*a2f0*/  STS [R65+0x16400], R7 ;  /* 0x0164000741007388 */ /* 0x000fe20000000800 */
[----:B------:R-:W-:Y:S01]  /*a300*/  BAR.SYNC.DEFER_BLOCKING 0x0 ;  /* 0x0000000000007b1d */ /* 0x000fe20000010000 */
[----:B--2---:R-:W-:Y:S05]  /*a310*/  IADD3 R0, R2, R185, RZ ;  /* 0x000000b902007210 */ /* 0x004fea0007ffe0ff */
[----:B------:R-:W-:Y:S04]  /*a320*/  LDSM.16.MT88.4 R4, [R3+0x1c000] ;  /* 0x01c000000304783b */ /* 0x000fe80000004200 */
[----:B------:R-:W2:Y:S04]  /*a330*/  LDSM.16.MT88.4 R8, [R2] ;  /* 0x000000000208783b */ /* 0x000ea80000004200 */
[----:B------:R-:W3:Y:S04]  /*a340*/  LDSM.16.MT88.4 R12, [R3+0x20000] ;  /* 0x02000000030c783b */ /* 0x000ee80000004200 */
[----:B------:R-:W4:Y:S04]  /*a350*/  LDSM.16.MT88.4 R16, [R0] ;  /* 0x000000000010783b */ /* 0x000f280000004200 */
[----:B------:R-:W-:Y:S04]  /*a360*/  LDSM.16.MT88.4 R20, [R3+0x1c800] ;  /* 0x01c800000314783b */ /* 0x000fe80000004200 */
[----:B------:R-:W1:Y:S04]  /*a370*/  LDSM.16.MT88.4 R24, [R2+0x800] ;  /* 0x000800000218783b */ /* 0x000e680000004200 */
[----:B------:R-:W1:Y:S04]  /*a380*/  LDSM.16.MT88.4 R28, [R3+0x20800] ;  /* 0x02080000031c783b */ /* 0x000e680000004200 */
[----:B------:R-:W1:Y:S01]  /*a390*/  LDSM.16.MT88.4 R32, [R0+0x800] ;  /* 0x000800000020783b */ /* 0x000e620000004200 */
[-C--:B--2---:R-:W-:Y:S06]  /*a3a0*/  HMMA.16816.F32 R68, R4, R8.reuse, R68 ;  /* 0x000000080444723c */ /* 0x084fec0000001844 */
[C---:B---3--:R-:W-:Y:S06]  /*a3b0*/  HMMA.16816.F32 R72, R12.reuse, R8, R72 ;  /* 0x000000080c48723c */ /* 0x048fec0000001848 */
        /* <DEDUP_REMOVED lines=92> */
[----:B-----5:R-:W-:Y:S02]  /*a980*/  ISETP.GE.AND P1, PT, R218, UR23, PT ;  /* 0x00000017da007c0c */ /* 0x020fe4000bf26270 */
[----:B------:R-:W3:Y:S11]  /*a990*/  LDL.LU R36, [R1+0x4c] ;  /* 0x00004c0001247983 */ /* 0x000ef60000300800 */
[----:B------:R4:W-:Y:S01]  /*a9a0*/  @P1 STS.128 [R145+0x8000], RZ ;  /* 0x008000ff91001388 */ /* 0x0009e20000000c00 */
[----:B------:R-:W4:Y:S08]  /*a9b0*/  @!P1 LDC R13, c[0x0][0x424] ;  /* 0x00010900ff0d9b82 */ /* 0x000f300000000800 */
[----:B------:R-:W4:Y:S08]  /*a9c0*/  @!P1 LDC R14, c[0x0][0x424] ;  /* 0x00010900ff0e9b82 */ /* 0x000f300000000800 */
[----:B------:R-:W4:Y:S01]  /*a9d0*/  @!P1 LDC R15, c[0x0][0x424] ;  /* 0x00010900ff0f9b82 */ /* 0x000f220000000800 */
[C---:B-1----:R-:W-:Y:S05]  /*a9e0*/  IMAD.U32 R4, R6.reuse, -0x80, RZ ;  /* 0xffffff8006047824 */ /* 0x042fea00078e00ff */
[--C-:B------:R-:W-:Y:S02]  /*a9f0*/  SHF.R.S32.HI R5, RZ, 0x1f, R4.reuse ;  /* 0x0000001fff057819 */ /* 0x100fe40000011404 */
[CC--:B------:R-:W-:Y:S02]  /*aa00*/  @!P1 LEA R0, P3, R6.reuse, R4.reuse, 0x5 ;  /* 0x0000000406009211 */ /* 0x0c0fe400078628ff */
[C---:B------:R-:W-:Y:S01]  /*aa10*/  @!P1 LEA R11, P2, R6.reuse, R4, 0x6 ;  /* 0x00000004060b9211 */ /* 0x040fe200078430ff */
[C---:B------:R-:W-:Y:S01]  /*aa20*/  @!P1 IMAD.WIDE.U32 R8, R6.reuse, 0x60, R4 ;  /* 0x0000006006089825 */ /* 0x040fe200078e0004 */
[CC--:B----4-:R-:W-:Y:S02]  /*aa30*/  @!P1 LEA.HI.X R13, R6.reuse, R5.reuse, R13, 0x5, P3 ;  /* 0x00000005060d9211 */ /* 0x0d0fe400018f2c0d */
[----:B------:R-:W-:Y:S01]  /*aa40*/  @!P1 LEA.HI.X R14, R6, R5, R14, 0x6, P2 ;  /* 0x00000005060e9211 */ /* 0x000fe200010f340e */
        /* <DEDUP_REMOVED lines=32> */
.L_x_1227:
[----:B------:R-:W-:Y:S01]  /*ac50*/  LDSM.16.M88.4 R32, [R148+0x14000] ;  /* 0x014000009420783b */ /* 0x000fe20000000200 */
[----:B------:R-:W-:Y:S01]  /*ac60*/  IMAD.IADD R0, R193, 0x1, R185 ;  /* 0x00000001c1007824 */ /* 0x000fe200078e02b9 */
[----:B------:R-:W-:Y:S01]  /*ac70*/  ULOP3.LUT UR12, UR10, 0x1, URZ, 0xc0, !UPT ;  /* 0x000000010a0c7892 */ /* 0x000fe2000f8ec03f */
[----:B------:R-:W-:Y:S01]  /*ac80*/  IMAD.IADD R144, R185, 0x1, R150 ;  /* 0x00000001b9907824 */ /* 0x000fe200078e0296 */
[----:B------:R-:W1:Y:S01]  /*ac90*/  LDSM.16.MT88.4 R16, [R2+0x4000] ;  /* 0x004000000210783b */ /* 0x000e620000004200 */
[----:B------:R-:W-:Y:S02]  /*aca0*/  UISETP.GT.AND UP3, UPT, UR10, UR19, UPT ;  /* 0x000000130a00728c */ /* 0x000fe4000bf64270 */
[----:B------:R-:W-:Y:S01]  /*acb0*/  UISETP.NE.U32.AND UP1, UPT, UR12, 0x1, UPT ;  /* 0x000000010c00788c */ /* 0x000fe2000bf25070 */
[----:B------:R-:W2:Y:S01]  /*acc0*/  LDSM.16.M88.4 R28, [R148+0x16000] ;  /* 0x01600000941c783b */ /* 0x000ea20000000200 */
[----:B------:R-:W-:Y:S03]  /*acd0*/  UIADD3 UR10, UR10, -0x1, URZ ;  /* 0xffffffff0a0a7890 */ /* 0x000fe6000fffe03f */
[----:B------:R-:W3:Y:S04]  /*ace0*/  LDSM.16.MT88.4 R36, [R0] ;  /* 0x000000000024783b */ /* 0x000ee80000004200 */
[----:B------:R-:W4:Y:S04]  /*acf0*/  LDL R156, [R1+0xf8] ;  /* 0x0000f800019c7983 */ /* 0x000f280000100800 */
[----:B------:R-:W-:Y:S04]  /*ad00*/  LDSM.16.M88.4 R40, [R150+0x14000] ;  /* 0x014000009628783b */ /* 0x000fe80000000200 */
[----:B------:R-:W4:Y:S04]  /*ad10*/  LDL R155, [R1+0xfc] ;  /* 0x0000fc00019b7983 */ /* 0x000f280000100800 */
[----:B------:R-:W3:Y:S04]  /*ad20*/  LDSM.16.MT88.4 R44, [R2+0x4800] ;  /* 0x00480000022c783b */ /* 0x000ee80000004200 */
[----:B------:R-:W4:Y:S04]  /*ad30*/  LDL R151, [R1+0xdc] ;  /* 0x0000dc0001977983 */ /* 0x000f280000100800 */
[----:B------:R-:W3:Y:S04]  /*ad40*/  LDSM.16.M88.4 R48, [R150+0x16000] ;  /* 0x016000009630783b */ /* 0x000ee80000000200 */
[----:B------:R-:W4:Y:S01]  /*ad50*/  LDL R152, [R1+0xd8] ;  /* 0x0000d80001987983 */ /* 0x000f220000100800 */
[-C--:B-1----:R-:W-:Y:S03]  /*ad60*/  HMMA.16816.F32 R4, R32, R16.reuse, RZ ;  /* 0x000000102004723c */ /* 0x082fe600000018ff */
[----:B------:R-:W1:Y:S04]  /*ad70*/  LDSM.16.MT88.4 R52, [R0+0x800] ;  /* 0x000800000034783b */ /* 0x000e680000004200 */
[----:B------:R-:W4:Y:S01]  /*ad80*/  LDL R153, [R1+0xe4] ;  /* 0x0000e40001997983 */ /* 0x000f220000100800 */
        /* <DEDUP_REMOVED lines=72> */
[----:B------:R-:W3:Y:S05]  /*b210*/  LDC R44, c[0x0][0x270] ;  /* 0x00009c00ff2c7b82 */ /* 0x000eea0000000800 */
[-C--:B-1----:R-:W-:Y:S06]  /*b220*/  HMMA.16816.F32 R4, R36, R48.reuse, R4 ;  /* 0x000000302404723c */ /* 0x082fec0000001804 */
[C---:B------:R-:W-:Y:S06]  /*b230*/  HMMA.16816.F32 R8, R136.reuse, R48, R8 ;  /* 0x000000308808723c */ /* 0x040fec0000001808 */
[-C--:B------:R-:W-:Y:S06]  /*b240*/  HMMA.16816.F32 R12, R136, R50.reuse, R12 ;  /* 0x00000032880c723c */ /* 0x080fec000000180c */
[C---:B------:R-:W-:Y:S05]  /*b250*/  HMMA.16816.F32 R16, R36.reuse, R50, R16 ;  /* 0x000000322410723c */ /* 0x040fea0000001810 */
[----:B---3--:R-:W-:Y:S01]  /*b260*/  IMAD R44, R44, UR24, RZ ;  /* 0x000000182c2c7c24 */ /* 0x008fe2000f8e02ff */
[-C--:B------:R-:W-:Y:S05]  /*b270*/  HMMA.16816.F32 R20, R36, R140.reuse, R20 ;  /* 0x0000008c2414723c */ /* 0x080fea0000001814 */
[C---:B----4-:R-:W-:Y:S01]  /*b280*/  IMAD.U32 R0, R44.reuse, -0x80, RZ ;  /* 0xffffff802c007824 */ /* 0x050fe200078e00ff */
[C---:B------:R-:W-:Y:S05]  /*b290*/  HMMA.16816.F32 R24, R136.reuse, R140, R24 ;  /* 0x0000008c8818723c */ /* 0x040fea0000001818 */
[----:B------:R-:W-:Y:S01]  /*b2a0*/  IMAD.SHL.U32 R45, R44, 0x10, RZ ;  /* 0x000000102c2d7824 */ /* 0x000fe200078e00ff */
[-C--:B------:R-:W-:Y:S06]  /*b2b0*/  HMMA.16816.F32 R28, R136, R142.reuse, R28 ;  /* 0x0000008e881c723c */ /* 0x080fec000000181c */
[----:B------:R-:W-:Y:S06]  /*b2c0*/  HMMA.16816.F32 R32, R36, R142, R32 ;  /* 0x0000008e2420723c */ /* 0x000fec0000001820 */
[-C--:B------:R-:W-:Y:S05]  /*b2d0*/  HMMA.16816.F32 R4, R40, R52.reuse, R4 ;  /* 0x000000342804723c */ /* 0x080fea0000001804 */
[----:B------:R-:W-:Y:S01]  /*b2e0*/  @P0 IADD3 R38, P1, R156, UR14, RZ ;  /* 0x0000000e9c260c10 */ /* 0x000fe2000ff3e0ff */
[C---:B------:R-:W-:Y:S01]  /*b2f0*/  HMMA.16816.F32 R8, R56.reuse, R52, R8 ;  /* 0x000000343808723c */ /* 0x040fe20000001808 */
[----:B------:R-:W-:Y:S04]  /*b300*/  @UP0 UIADD3 UR14, UP2, UR14, -0x200, URZ ;  /* 0xfffffe000e0e0890 */ /* 0x000fe8000ff5e03f */
[----:B------:R-:W-:Y:S01]  /*b310*/  @P0 IADD3.X R39, R155, UR13, RZ, P1, !PT ;  /* 0x0000000d9b270c10 */ /* 0x000fe20008ffe4ff */
        /* <DEDUP_REMOVED lines=8> */
[----:B------:R-:W4:Y:S04]  /*b3a0*/  @P0 LDG.E R153, desc[UR8][R38.64+0x20] ;  /* 0x0000200826990981 */ /* 0x000f28000c1e1900 */
        /* <DEDUP_REMOVED lines=25> */
[----:B------:R-:W-:Y:S04]  /*b540*/  @P0 STL [R1+0xe4], R153 ;  /* 0x0000e49901000387 */ /* 0x000fe80000100800 */
[----:B--2---:R-:W-:Y:S01]  /*b550*/  @P0 STL [R1+0xe0], R154 ;  /* 0x0000e09a01000387 */ /* 0x004fe20000100800 */
[CC--:B------:R-:W-:Y:S04]  /*b560*/  LEA R40, P0, R2.reuse, R36.reuse, 0x2 ;  /* 0x0000002402287211 */ /* 0x0c0fe800078010ff */
        /* <DEDUP_REMOVED lines=8> */
[C---:B--2---:R-:W-:Y:S02]  /*b5f0*/  IMAD R8, R44.reuse, 0x38, RZ ;  /* 0x000000382c087824 */ /* 0x044fe400078e02ff */
[----:B------:R1:W-:Y:S04]  /*b600*/  REDG.E.ADD.F32.FTZ.RN.STRONG.GPU desc[UR8][R6.64], R9 ;  /* 0x00000009060079a6 */ /* 0x0003e8000c10f388 */
[----:B------:R2:W-:Y:S01]  /*b610*/  REDG.E.ADD.F32.FTZ.RN.STRONG.GPU desc[UR8][R4.64], R10 ;  /* 0x0000000a040079a6 */ /* 0x0005e2000c10f388 */
[----:B-1----:R-:W-:Y:S01]  /*b620*/  IMAD.SHL.U32 R7, R44, 0x40, RZ ;  /* 0x000000402c077824 */ /* 0x002fe200078e00ff */
[-C--:B--2---:R-:W-:Y:S01]  /*b630*/  LEA R4, P0, R8, R36.reuse, 0x2 ;  /* 0x0000002408047211 */ /* 0x084fe200078010ff */
        /* <DEDUP_REMOVED lines=15> */
[----:B--2---:R-:W-:Y:S02]  /*b730*/  IMAD.IADD R38, R0, 0x1, R2 ;  /* 0x0000000100267824 */ /* 0x004fe400078e0202 */
[C---:B---3--:R-:W-:Y:S02]  /*b740*/  IMAD R9, R44.reuse, 0x60, RZ ;  /* 0x000000602c097824 */ /* 0x048fe400078e02ff */
[----:B------:R1:W-:Y:S01]  /*b750*/  REDG.E.ADD.F32.FTZ.RN.STRONG.GPU desc[UR8][R4.64], R19 ;  /* 0x00000013040079a6 */ /* 0x0003e2000c10f388 */
[----:B----4-:R-:W-:Y:S02]  /*b760*/  IMAD R7, R44, 0x68, RZ ;  /* 0x000000682c077824 */ /* 0x010fe400078e02ff */
        /* <DEDUP_REMOVED lines=19> */
[----:B--2---:R-:W-:Y:S01]  /*b8a0*/  IMAD.IADD R10, R0, 0x1, R5 ;  /* 0x00000001000a7824 */ /* 0x004fe200078e0205 */
[-C--:B------:R-:W-:Y:S01]  /*b8b0*/  LEA.HI.X.SX32 R51, R2, R37.reuse, 0x2, P0 ;  /* 0x0000002502337211 */ /* 0x080fe200000f16ff */
[----:B------:R2:W-:Y:S01]  /*b8c0*/  REDG.E.ADD.F32.FTZ.RN.STRONG.GPU desc[UR8][R18.64], R15 ;  /* 0x0000000f120079a6 */ /* 0x0005e2000c10f388 */
[CC--:B------:R-:W-:Y:S01]  /*b8d0*/  LEA R44, P0, R5.reuse, R36.reuse, 0x2 ;  /* 0x00000024052c7211 */ /* 0x0c0fe200078010ff */
[----:B---3--:R-:W-:Y:S01]  /*b8e0*/  IMAD.IADD R9, R0, 0x1, R10 ;  /* 0x0000000100097824 */ /* 0x008fe200078e020a */
        /* <DEDUP_REMOVED lines=22> */
[-C--:B--2---:R-:W-:Y:S01]  /*ba50*/  LEA R18, P2, R8, R36.reuse, 0x2 ;  /* 0x0000002408127211 */ /* 0x084fe200078410ff */
        /* <DEDUP_REMOVED lines=259> */
.L_x_1229:
[----:B------:R-:W-:Y:S01]  /*ca90*/  @UP0 UIADD3 UR5, UR21, UR34, URZ ;  /* 0x0000002215050290 */ /* 0x000fe2000fffe03f */
[----:B------:R-:W-:Y:S01]  /*caa0*/  F2FP.F16.F32.PACK_AB R92, R93, R92 ;  /* 0x0000005c5d5c723e */ /* 0x000fe200000000ff */
[----:B------:R-:W-:Y:S01]  /*cab0*/  @UP0 ULDC.64 UR12, c[0x0][0x458] ;  /* 0x00011600000c0ab9 */ /* 0x000fe20000000a00 */
[----:B------:R-:W-:Y:S01]  /*cac0*/  F2FP.F16.F32.PACK_AB R94, R95, R94 ;  /* 0x0000005e5f5e723e */ /* 0x000fe200000000ff */
        /* <DEDUP_REMOVED lines=18> */
.L_x_1230:
[----:B------:R-:W2:Y:S01]  /*cbf0*/  S2R R18, SR_TID.X ;  /* 0x0000000000127919 */ /* 0x000ea20000002100 */
[----:B------:R-:W-:Y:S01]  /*cc00*/  USHF.R.S32.HI UR5, URZ, 0x1f, UR20 ;  /* 0x0000001f3f057899 */ /* 0x000fe20008011414 */
[--C-:B-1---5:R-:W-:Y:S01]  /*cc10*/  SHF.R.S32.HI R7, RZ, 0x1f, R218.reuse ;  /* 0x0000001fff077819 */ /* 0x122fe200000114da */
[----:B------:R-:W-:Y:S01]  /*cc20*/  UIMAD UR11, UR51, -0x80, UR11 ;  /* 0xffffff80330b78a4 */ /* 0x000fe2000f8e020b */
[----:B------:R-:W1:Y:S01]  /*cc30*/  S2R R19, SR_TID.X ;  /* 0x0000000000137919 */ /* 0x000e620000002100 */
[----:B------:R-:W-:Y:S01]  /*cc40*/  ULDC UR14, c[0x0][0x2d0] ;  /* 0x0000b400000e7ab9 */ /* 0x000fe20000000800 */
[----:B------:R-:W-:Y:S01]  /*cc50*/  UIMAD UR10, UR5, UR6, URZ ;  /* 0x00000006050a72a4 */ /* 0x000fe2000f8e023f */
[----:B------:R-:W-:Y:S01]  /*cc60*/  ISETP.GE.AND P4, PT, R218, UR14, PT ;  /* 0x0000000eda007c0c */ /* 0x000fe2000bf86270 */
[----:B------:R3:W-:Y:S01]  /*cc70*/  STS [R55+0x4000], R92 ;  /* 0x0040005c37007388 */ /* 0x0007e20000000800 */
[----:B------:R-:W-:Y:S01]  /*cc80*/  IMAD.U32 R0, RZ, RZ, UR6 ;  /* 0x00000006ff007e24 */ /* 0x000fe2000f8e00ff */
[----:B------:R-:W-:Y:S01]  /*cc90*/  UIMAD UR10, UR20, UR7, UR10 ;  /* 0x00000007140a72a4 */ /* 0x000fe2000f8e020a */
[----:B------:R-:W-:Y:S01]  /*cca0*/  IMAD.MOV.U32 R6, RZ, RZ, R218 ;  /* 0x000000ffff067224 */ /* 0x000fe200078e00da */
[----:B------:R3:W-:Y:S01]  /*ccb0*/  STS [R54+0x4000], R94 ;  /* 0x0040005e36007388 */ /* 0x0007e20000000800 */
[----:B------:R-:W-:Y:S01]  /*ccc0*/  USHF.R.S32.HI UR21, URZ, 0x1f, UR56 ;  /* 0x0000001f3f157899 */ /* 0x000fe20008011438 */
[----:B------:R-:W-:Y:S01]  /*ccd0*/  BSSY B0, `(.L_x_1231) ;  /* 0x0000027000007945 */ /* 0x000fe20003800000 */
[----:B------:R-:W-:Y:S01]  /*cce0*/  IMAD.WIDE.U32 R4, R0, UR20, R6 ;  /* 0x0000001400047c25 */ /* 0x000fe2000f8e0006 */
[----:B------:R-:W-:Y:S03]  /*ccf0*/  BAR.SYNC.DEFER_BLOCKING 0x0 ;  /* 0x0000000000007b1d */ /* 0x000fe60000010000 */
[----:B------:R-:W-:Y:S01]  /*cd00*/  IMAD.U32 R0, RZ, RZ, UR10 ;  /* 0x0000000aff007e24 */ /* 0x000fe2000f8e00ff */
[----:B------:R-:W-:-:S02]  /*cd10*/  IADD3 R4, P0, R4, UR18, RZ ;  /* 0x0000001204047c10 */ /* 0x000fc4000ff1e0ff */
[----:B------:R-:W-:Y:S02]  /*cd20*/  ULDC.64 UR14, c[0x0][0x468] ;  /* 0x00011a00000e7ab9 */ /* 0x000fe40000000a00 */
[----:B------:R-:W-:Y:S01]  /*cd30*/  UIMAD UR10, UR21, UR14, URZ ;  /* 0x0000000e150a72a4 */ /* 0x000fe2000f8e023f */
[----:B------:R-:W-:Y:S01]  /*cd40*/  IADD3.X R5, R5, UR19, R0, P0, !PT ;  /* 0x0000001305057c10 */ /* 0x000fe200087fe400 */
[----:B------:R-:W-:Y:S02]  /*cd50*/  IMAD.U32 R0, RZ, RZ, UR14 ;  /* 0x0000000eff007e24 */ /* 0x000fe4000f8e00ff */
[----:B------:R-:W-:Y:S02]  /*cd60*/  UIMAD UR15, UR56, UR15, UR10 ;  /* 0x0000000f380f72a4 */ /* 0x000fe4000f8e020a */
[----:B------:R-:W-:Y:S01]  /*cd70*/  IMAD.WIDE.U32 R4, R0, UR56, R4 ;  /* 0x0000003800047c25 */ /* 0x000fe2000f8e0004 */
[----:B--2---:R-:W-:-:S03]  /*cd80*/  SHF.R.S32.HI R18, RZ, 0x1f, R18 ;  /* 0x0000001fff127819 */ /* 0x004fc60000011412 */
[----:B------:R-:W-:Y:S01]  /*cd90*/  VIADD R16, R5, UR15 ;  /* 0x0000000f05107c36 */ /* 0x000fe20008000000 */
[----:B-1----:R-:W-:Y:S01]  /*cda0*/  LEA.HI R18, R18, R19, RZ, 0x3 ;  /* 0x0000001312127211 */ /* 0x002fe200078f18ff */
[----:B------:R3:W1:Y:S03]  /*cdb0*/  LDS.128 R20, [R145+0xd000] ;  /* 0x00d0000091147984 */ /* 0x0006660000000c00 */
[----:B------:R-:W-:Y:S01]  /*cdc0*/  SHF.R.S32.HI R18, RZ, 0x3, R18 ;  /* 0x00000003ff127819 */ /* 0x000fe20000011412 */
[----:B------:R3:W2:Y:S03]  /*cdd0*/  LDS.128 R24, [R145+0x11000] ;  /* 0x0110000091187984 */ /* 0x0006a60000000c00 */
[----:B------:R-:W-:Y:S01]  /*cde0*/  SHF.R.S32.HI R17, RZ, 0x1f, R18 ;  /* 0x0000001fff117819 */ /* 0x000fe20000011412 */
[C---:B------:R-:W-:Y:S01]  /*cdf0*/  VIADD R2, R18.reuse, 0x20 ;  /* 0x0000002012027836 */ /* 0x040fe20000000000 */
[----:B------:R3:W4:Y:S01]  /*ce00*/  LDS.128 R28, [R145+0x12000] ;  /* 0x01200000911c7984 */ /* 0x0007220000000c00 */
[----:B------:R-:W-:-:S03]  /*ce10*/  VIADD R8, R18, 0x40 ;  /* 0x0000004012087836 */ /* 0x000fc60000000000 */
[----:B------:R-:W-:Y:S01]  /*ce20*/  ISETP.GE.OR P3, PT, R2, UR11, P4 ;  /* 0x0000000b02007c0c */ /* 0x000fe2000a766670 */
[----:B------:R3:W1:Y:S01]  /*ce30*/  LDS.128 R32, [R145+0x13000] ;  /* 0x0130000091207984 */ /* 0x0006620000000c00 */
[----:B------:R-:W-:Y:S01]  /*ce40*/  VIADD R2, R18, 0x60 ;  /* 0x0000006012027836 */ /* 0x000fe20000000000 */
[----:B------:R-:W-:-:S04]  /*ce50*/  ISETP.GE.OR P2, PT, R8, UR11, P4 ;  /* 0x0000000b08007c0c */ /* 0x000fc8000a746670 */
[----:B------:R-:W-:Y:S02]  /*ce60*/  ISETP.GE.OR P1, PT, R2, UR11, P4 ;  /* 0x0000000b02007c0c */ /* 0x000fe4000a726670 */
[----:B------:R-:W-:-:S13]  /*ce70*/  ISETP.GE.OR P4, PT, R18, UR11, P4 ;  /* 0x0000000b12007c0c */ /* 0x000fda000a786670 */
[----:B------:R-:W-:Y:S05]  /*ce80*/  @P4 BRA `(.L_x_1232) ;  /* 0x00000000002c4947 */ /* 0x000fea0003800000 */
        /* <DEDUP_REMOVED lines=11> */
.L_x_1232:
[----:B------:R-:W-:Y:S05]  /*cf40*/  BSYNC B0 ;  /* 0x0000000000007941 */ /* 0x000fea0003800000 */
.L_x_1231:
        /* <DEDUP_REMOVED lines=14> */
.L_x_1234:
[----:B------:R-:W-:Y:S05]  /*d030*/  BSYNC B0 ;  /* 0x0000000000007941 */ /* 0x000fea0003800000 */
.L_x_1233:
        /* <DEDUP_REMOVED lines=15> */
.L_x_1236:
[----:B------:R-:W-:Y:S05]  /*d130*/  BSYNC B0 ;  /* 0x0000000000007941 */ /* 0x000fea0003800000 */
.L_x_1235:
        /* <DEDUP_REMOVED lines=14> */
.L_x_1238:
[----:B------:R-:W-:Y:S05]  /*d220*/  BSYNC B0 ;  /* 0x0000000000007941 */ /* 0x000fea0003800000 */
.L_x_1237:
        /* <DEDUP_REMOVED lines=27> */
.L_x_1240:
[----:B------:R-:W-:Y:S05]  /*d3e0*/  BSYNC B0 ;  /* 0x0000000000007941 */ /* 0x000fea0003800000 */
.L_x_1239:
        /* <DEDUP_REMOVED lines=13> */
[----:B--2---:R1:W-:Y:S02]  /*d4c0*/  STG.E.128 desc[UR8][R8.64], R24 ;  /* 0x0000001808007986 */ /* 0x0043e4000c101d08 */
.L_x_1242:
[----:B------:R-:W-:Y:S05]  /*d4d0*/  BSYNC B0 ;  /* 0x0000000000007941 */ /* 0x000fea0003800000 */
.L_x_1241:
        /* <DEDUP_REMOVED lines=14> */
.L_x_1244:
[----:B------:R-:W-:Y:S05]  /*d5c0*/  BSYNC B0 ;  /* 0x0000000000007941 */ /* 0x000fea0003800000 */
.L_x_1243:
        /* <DEDUP_REMOVED lines=13> */
.L_x_1193:
[----:B------:R-:W-:Y:S05]  /*d6a0*/  BSYNC B1 ;  /* 0x0000000000017941 */ /* 0x000fea0003800000 */
.L_x_1171:
        /* <DEDUP_REMOVED lines=8> */
.L_x_1245:
[----:B------:R-:W-:Y:S05]  /*d730*/  EXIT ;  /* 0x000000000000794d */ /* 0x000fea0003800000 */
.L_x_1247:
        /* <DEDUP_REMOVED lines=12> */
.L_x_1282:


//--------------------- .text._ZN5flash25flash_bwd_dot_do_o_kernelILb0E23Flash_bwd_kernel_traitsILi64ELi128ELi128ELi8ELi4ELi4ELi4ELb0ELb0EN7cutlass6half_tE19Flash_kernel_traitsILi64ELi128ELi128ELi8ES3_EEEEvNS_16Flash_bwd_paramsE --------------------------
	.section	.text._ZN5flash25flash_bwd_dot_do_o_kernelILb0E23Flash_bwd_kernel_traitsILi64ELi128ELi128ELi8ELi4ELi4ELi4ELb0ELb0EN7cutlass6half_tE19Flash_kernel_traitsILi64ELi128ELi128ELi8ES3_EEEEvNS_16Flash_bwd_paramsE,"ax",@progbits
	.align	128
        .global         _ZN5flash25flash_bwd_dot_do_o_kernelILb0E23Flash_bwd_kernel_traitsILi64ELi128ELi128ELi8ELi4ELi4ELi4ELb0ELb0EN7cutlass6half_tE19Flash_kernel_traitsILi64ELi128ELi128ELi8ES3_EEEEvNS_16Flash_bwd_paramsE
        .type           _ZN5flash25flash_bwd_dot_do_o_kernelILb0E23Flash_bwd_kernel_traitsILi64ELi128ELi128ELi8ELi4ELi4ELi4ELb0ELb0EN7cutlass6half_tE19Flash_kernel_traitsILi64ELi128ELi128ELi8ES3_EEEEvNS_16Flash_bwd_paramsE,@function
        .size           _ZN5flash25flash_bwd_dot_do_o_kernelILb0E23Flash_bwd_kernel_traitsILi64ELi128ELi128ELi8ELi4ELi4ELi4ELb0ELb0EN7cutlass6half_tE19Flash_kernel_traitsILi64ELi128ELi128ELi8ES3_EEEEvNS_16Flash_bwd_paramsE,(.L_x_1283 - _ZN5flash25flash_bwd_dot_do_o_kernelILb0E23Flash_bwd_kernel_traitsILi64ELi128ELi128ELi8ELi4ELi4ELi4ELb0ELb0EN7cutlass6half_tE19Flash_kernel_traitsILi64ELi128ELi128ELi8ES3_EEEEvNS_16Flash_bwd_paramsE)
        .other          _ZN5flash25flash_bwd_dot_do_o_kernelILb0E23Flash_bwd_kernel_traitsILi64ELi128ELi128ELi8ELi4ELi4ELi4ELb0ELb0EN7cutlass6half_tE19Flash_kernel_traitsILi64ELi128ELi128ELi8ES3_EEEEvNS_16Flash_bwd_paramsE,@"STO_CUDA_ENTRY STV_DEFAULT"
_ZN5flash25flash_bwd_dot_do_o_kernelILb0E23Flash_bwd_kernel_traitsILi64ELi128ELi128ELi8ELi4ELi4ELi4ELb0ELb0EN7cutlass6half_tE19Flash_kernel_traitsILi64ELi128ELi128ELi8ES3_EEEEvNS_16Flash_bwd_paramsE:
.text._ZN5flash25flash_bwd_dot_do_o_kernelILb0E23Flash_bwd_kernel_traitsILi64ELi128ELi128ELi8ELi4ELi4ELi4ELb0ELb0EN7cutlass6half_tE19Flash_kernel_traitsILi64ELi128ELi128ELi8ES3_EEEEvNS_16Flash_bwd_paramsE:
        /* <DEDUP_REMOVED lines=22> */
[----:B------:R-:W2:Y:S01]  /*0160*/  @P1 LDC.64 R14, c[0x0][0x420] ;  /* 0x00010800ff0e1b82 */ /* 0x000ea20000000a00 */
[--C-:B------:R-:W-:Y:S02]  /*0170*/  @!P1 SHF.R.S32.HI R17, RZ, 0x1f, R2.reuse ;  /* 0x0000001fff119819 */ /* 0x100fe40000011402 */
[----:B------:R-:W-:-:S05]  /*0180*/  @!P1 SHF.R.S32.HI R9, RZ, 0x1f, R2 ;  /* 0x0000001fff099819 */ /* 0x000fca0000011402 */
[----:B------:R-:W3:Y:S08]  /*0190*/  @!P1 LDC.64 R6, c[0x0][0x290] ;  /* 0x0000a400ff069b82 */ /* 0x000ef00000000a00 */
[----:B------:R-:W4:Y:S08]  /*01a0*/  @!P1 LDC.64 R12, c[0x0][0x418] ;  /* 0x00010600ff0c9b82 */ /* 0x000f300000000a00 */
[----:B------:R-:W5:Y:S01]  /*01b0*/  @P1 LDC.64 R4, c[0x0][0x298] ;  /* 0x0000a600ff041b82 */ /* 0x000f620000000a00 */
[----:B--2---:R-:W-:-:S04]  /*01c0*/  @P1 IMAD.WIDE.U32 R10, R3, R14, RZ ;  /* 0x0000000e030a1225 */ /* 0x004fc800078e00ff */
[----:B------:R-:W-:Y:S02]  /*01d0*/  @P1 IMAD R8, R3, R15, R11 ;  /* 0x0000000f03081224 */ /* 0x000fe400078e020b */
[----:B---3--:R-:W-:-:S04]  /*01e0*/  @!P1 IMAD R14, R17, R6, RZ ;  /* 0x00000006110e9224 */ /* 0x008fc800078e02ff */
[C---:B------:R-:W-:Y:S02]  /*01f0*/  @!P1 IMAD R11, R2.reuse, R7, R14 ;  /* 0x00000007020b9224 */ /* 0x040fe400078e020e */
[----:B------:R-:W-:-:S04]  /*0200*/  @!P1 IMAD.WIDE.U32 R6, R2, R6, RZ ;  /* 0x0000000602069225 */ /* 0x000fc800078e00ff */
[-C--:B----4-:R-:W-:Y:S02]  /*0210*/  @!P1 IMAD R9, R9, R12.reuse, RZ ;  /* 0x0000000c09099224 */ /* 0x090fe400078e02ff */
[----:B------:R-:W-:-:S04]  /*0220*/  @!P1 IMAD.WIDE.U32 R14, R2, R12, RZ ;  /* 0x0000000c020e9225 */ /* 0x000fc800078e00ff */
[----:B------:R-:W-:Y:S01]  /*0230*/  @!P1 IMAD R9, R2, R13, R9 ;  /* 0x0000000d02099224 */ /* 0x000fe200078e0209 */
[----:B------:R-:W-:Y:S01]  /*0240*/  @!P1 MOV R10, R14 ;  /* 0x0000000e000a9202 */ /* 0x000fe20000000f00 */
[----:B-----5:R-:W-:Y:S01]  /*0250*/  @P1 IMAD.WIDE.U32 R20, R3, R4, RZ ;  /* 0x0000000403141225 */ /* 0x020fe200078e00ff */
[----:B------:R-:W-:Y:S02]  /*0260*/  @!P1 MOV R20, R6 ;  /* 0x0000000600149202 */ /* 0x000fe40000000f00 */
[----:B------:R-:W-:Y:S01]  /*0270*/  @!P1 IADD3 R8, R15, R9, RZ ;  /* 0x000000090f089210 */ /* 0x000fe20007ffe0ff */
[----:B------:R-:W-:Y:S01]  /*0280*/  @P1 IMAD R12, R3, R5, R21 ;  /* 0x00000005030c1224 */ /* 0x000fe200078e0215 */
[----:B------:R-:W-:Y:S01]  /*0290*/  @!P1 IADD3 R12, R7, R11, RZ ;  /* 0x0000000b070c9210 */ /* 0x000fe20007ffe0ff */
        /* <DEDUP_REMOVED lines=9> */
.L_x_1248:
[----:B------:R-:W0:Y:S08]  /*0330*/  LDC R3, c[0x0][0x270] ;  /* 0x00009c00ff037b82 */ /* 0x000e300000000800 */
[----:B------:R-:W1:Y:S01]  /*0340*/  LDC R5, c[0x0][0x2d4] ;  /* 0x0000b500ff057b82 */ /* 0x000e620000000800 */
[----:B0-----:R-:W-:-:S04]  /*0350*/  IMAD R2, R2, R3, UR5 ;  /* 0x0000000502027e24 */ /* 0x001fc8000f8e0203 */
[----:B-1----:R-:W-:-:S07]  /*0360*/  IMAD R2, R2, R5, RZ ;  /* 0x0000000502027224 */ /* 0x002fce00078e02ff */
.L_x_1249:
[----:B------:R-:W-:Y:S01]  /*0370*/  SHF.R.S32.HI R3, RZ, 0x1f, R0 ;  /* 0x0000001fff037819 */ /* 0x000fe20000011400 */
[----:B------:R-:W0:Y:S01]  /*0380*/  LDC.64 R4, c[0x0][0x420] ;  /* 0x00010800ff047b82 */ /* 0x000e220000000a00 */
[----:B------:R-:W-:Y:S01]  /*0390*/  ULDC UR9, c[0x0][0x2d0] ;  /* 0x0000b40000097ab9 */ /* 0x000fe20000000800 */
[----:B------:R-:W-:Y:S01]  /*03a0*/  IADD3 R18, R18, -UR4, RZ ;  /* 0x8000000412127c10 */ /* 0x000fe2000fffe0ff */
[----:B------:R-:W-:Y:S01]  /*03b0*/  USHF.R.S32.HI UR8, URZ, 0x1f, UR4 ;  /* 0x0000001f3f087899 */ /* 0x000fe20008011404 */
[----:B------:R-:W-:Y:S02]  /*03c0*/  LEA.HI R3, R3, R0, RZ, 0x3 ;  /* 0x0000000003037211 */ /* 0x000fe400078f18ff */
[----:B------:R-:W-:Y:S02]  /*03d0*/  CS2R R34, SRZ ;  /* 0x0000000000227805 */ /* 0x000fe4000001ff00 */
[----:B------:R-:W-:Y:S02]  /*03e0*/  CS2R R32, SRZ ;  /* 0x0000000000207805 */ /* 0x000fe4000001ff00 */
[----:B------:R-:W-:Y:S01]  /*03f0*/  LOP3.LUT R9, R3, 0x1ffffff8, RZ, 0xc0, !PT ;  /* 0x1ffffff803097812 */ /* 0x000fe200078ec0ff */
[----:B------:R-:W1:Y:S01]  /*0400*/  LDC.64 R6, c[0x0][0x428] ;  /* 0x00010a00ff067b82 */ /* 0x000e620000000a00 */
[----:B------:R-:W-:-:S02]  /*0410*/  SHF.R.S32.HI R3, RZ, 0x3, R3 ;  /* 0x00000003ff037819 */ /* 0x000fc40000011403 */
[----:B------:R-:W-:Y:S02]  /*0420*/  IADD3 R9, -R9, R0, RZ ;  /* 0x0000000009097210 */ /* 0x000fe40007ffe1ff */
[----:B------:R-:W-:Y:S02]  /*0430*/  SHF.R.S32.HI R25, RZ, 0x1f, R3 ;  /* 0x0000001fff197819 */ /* 0x000fe40000011403 */
[----:B------:R-:W-:Y:S02]  /*0440*/  SHF.L.U32 R16, R9, 0x3, RZ ;  /* 0x0000000309107819 */ /* 0x000fe400000006ff */
[----:B------:R-:W-:Y:S02]  /*0450*/  IADD3 R9, R3, 0x20, RZ ;  /* 0x0000002003097810 */ /* 0x000fe40007ffe0ff */
[----:B------:R-:W-:Y:S01]  /*0460*/  ISETP.GE.AND P0, PT, R16, UR9, PT ;  /* 0x0000000910007c0c */ /* 0x000fe2000bf06270 */
[----:B------:R-:W-:Y:S01]  /*0470*/  USHF.R.S32.HI UR9, URZ, 0x1f, UR5 ;  /* 0x0000001f3f097899 */ /* 0x000fe20008011405 */
[----:B------:R-:W-:-:S02]  /*0480*/  SHF.R.S32.HI R17, RZ, 0x1f, R16 ;  /* 0x0000001fff117819 */ /* 0x000fc40000011410 */
[----:B------:R-:W-:Y:S01]  /*0490*/  ISETP.LT.AND P1, PT, R9, R18, !P0 ;  /* 0x000000120900720c */ /* 0x000fe20004721270 */
[C---:B0-----:R-:W-:Y:S02]  /*04a0*/  IMAD R22, R4.reuse, UR8, RZ ;  /* 0x0000000804167c24 */ /* 0x041fe4000f8e02ff */
[----:B------:R-:W-:-:S04]  /*04b0*/  IMAD.WIDE.U32 R14, R4, UR4, R16 ;  /* 0x00000004040e7c25 */ /* 0x000fc8000f8e0010 */
[----:B------:R-:W-:Y:S01]  /*04c0*/  IMAD R9, R5, UR4, R22 ;  /* 0x0000000405097c24 */ /* 0x000fe2000f8e0216 */
[----:B------:R-:W-:Y:S01]  /*04d0*/  IADD3 R14, P2, R10, R14, RZ ;  /* 0x0000000e0a0e7210 */ /* 0x000fe20007f5e0ff */
[----:B-1----:R-:W-:-:S03]  /*04e0*/  IMAD R22, R6, UR9, RZ ;  /* 0x0000000906167c24 */ /* 0x002fc6000f8e02ff */
[----:B------:R-:W-:Y:S01]  /*04f0*/  IADD3.X R15, R8, R15, R9, P2, !PT ;  /* 0x0000000f080f7210 */ /* 0x000fe200017fe409 */
[----:B------:R-:W0:Y:S01]  /*0500*/  @P1 LDC.64 R10, c[0x0][0x3e0] ;  /* 0x0000f800ff0a1b82 */ /* 0x000e220000000a00 */
[----:B------:R-:W-:Y:S01]  /*0510*/  ISETP.LT.AND P2, PT, R3, R18, !P0 ;  /* 0x000000120300720c */ /* 0x000fe20004741270 */
[----:B------:R-:W-:Y:S01]  /*0520*/  IMAD R21, R7, UR5, R22 ;  /* 0x0000000507157c24 */ /* 0x000fe2000f8e0216 */
[C---:B------:R-:W-:Y:S01]  /*0530*/  @P1 IADD3 R13, P3, R3.reuse, 0x20, RZ ;  /* 0x00000020030d1810 */ /* 0x040fe20007f7e0ff */
[----:B------:R-:W-:Y:S01]  /*0540*/  IMAD.WIDE.U32 R6, R6, UR5, R14 ;  /* 0x0000000506067c25 */ /* 0x000fe2000f8e000e */
[----:B------:R-:W-:Y:S02]  /*0550*/  IADD3 R9, R3, 0x60, RZ ;  /* 0x0000006003097810 */ /* 0x000fe40007ffe0ff */
[----:B------:R-:W-:Y:S02]  /*0560*/  @P1 IADD3.X R19, RZ, R25, RZ, P3, !PT ;  /* 0x00000019ff131210 */ /* 0x000fe40001ffe4ff */
[----:B------:R-:W-:-:S02]  /*0570*/  IADD3 R7, R7, R21, RZ ;  /* 0x0000001507077210 */ /* 0x000fc40007ffe0ff */
[----:B------:R-:W-:Y:S01]  /*0580*/  ISETP.LT.AND P3, PT, R9, R18, !P0 ;  /* 0x000000120900720c */ /* 0x000fe20004761270 */
[-C--:B------:R-:W-:Y:S02]  /*0590*/  @P1 IMAD R14, R19, R4.reuse, RZ ;  /* 0x00000004130e1224 */ /* 0x080fe400078e02ff */
[----:B------:R-:W1:Y:S01]  /*05a0*/  @P2 LDC.64 R8, c[0x0][0x3e0] ;  /* 0x0000f800ff082b82 */ /* 0x000e620000000a00 */
[-C--:B------:R-:W-:Y:S02]  /*05b0*/  @P2 IMAD R24, R25, R4.reuse, RZ ;  /* 0x0000000419182224 */ /* 0x080fe400078e02ff */
[C---:B------:R-:W-:Y:S02]  /*05c0*/  @P1 IMAD R19, R13.reuse, R5, R14 ;  /* 0x000000050d131224 */ /* 0x040fe400078e020e */
[----:B------:R-:W-:-:S05]  /*05d0*/  @P1 IMAD.WIDE.U32 R14, R13, R4, R6 ;  /* 0x000000040d0e1225 */ /* 0x000fca00078e0006 */
[----:B------:R-:W-:Y:S01]  /*05e0*/  @P1 IADD3 R13, R15, R19, RZ ;  /* 0x000000130f0d1210 */ /* 0x000fe20007ffe0ff */
[----:B------:R-:W2:Y:S01]  /*05f0*/  @P3 LDC.64 R36, c[0x0][0x3e0] ;  /* 0x0000f800ff243b82 */ /* 0x000ea20000000a00 */
[C---:B0-----:R-:W-:Y:S01]  /*0600*/  @P1 LEA R10, P4, R14.reuse, R10, 0x1 ;  /* 0x0000000a0e0a1211 */ /* 0x041fe200078808ff */
[C---:B------:R-:W-:Y:S01]  /*0610*/  @P2 IMAD R19, R3.reuse, R5, R24 ;  /* 0x0000000503132224 */ /* 0x040fe200078e0218 */
[----:B------:R-:W-:Y:S02]  /*0620*/  @P2 MOV R15, R7 ;  /* 0x00000007000f2202 */ /* 0x000fe40000000f00 */
[----:B------:R-:W-:Y:S02]  /*0630*/  @P1 LEA.HI.X R11, R14, R11, R13, 0x1, P4 ;  /* 0x0000000b0e0b1211 */ /* 0x000fe400020f0c0d */
[----:B------:R-:W-:Y:S02]  /*0640*/  @P2 MOV R14, R6 ;  /* 0x00000006000e2202 */ /* 0x000fe40000000f00 */
[----:B------:R-:W-:-:S03]  /*0650*/  @P3 IADD3 R22, P4, R3, 0x60, RZ ;  /* 0x0000006003163810 */ /* 0x000fc60007f9e0ff */
[----:B------:R-:W-:Y:S01]  /*0660*/  @P2 IMAD.WIDE.U32 R14, R3, R4, R14 ;  /* 0x00000004030e2225 */ /* 0x000fe200078e000e */
[----:B------:R-:W-:-:S04]  /*0670*/  @P3 IADD3.X R13, RZ, R25, RZ, P4, !PT ;  /* 0x00000019ff0d3210 */ /* 0x000fc800027fe4ff */
[----:B------:R-:W-:Y:S01]  /*0680*/  @P2 IADD3 R15, R15, R19, RZ ;  /* 0x000000130f0f2210 */ /* 0x000fe20007ffe0ff */
[----:B------:R-:W-:Y:S01]  /*0690*/  @P3 IMAD R13, R13, R4, RZ ;  /* 0x000000040d0d3224 */ /* 0x000fe200078e02ff */
[----:B-1----:R-:W-:-:S03]  /*06a0*/  @P2 LEA R8, P4, R14, R8, 0x1 ;  /* 0x000000080e082211 */ /* 0x002fc600078808ff */
[----:B------:R-:W-:Y:S01]  /*06b0*/  @P3 IMAD R13, R22, R5, R13 ;  /* 0x00000005160d3224 */ /* 0x000fe200078e020d */
[----:B------:R-:W-:Y:S01]  /*06c0*/  @P2 LEA.HI.X R9, R14, R9, R15, 0x1, P4 ;  /* 0x000000090e092211 */ /* 0x000fe200020f0c0f */
[----:B------:R-:W-:Y:S01]  /*06d0*/  @P3 IMAD.WIDE.U32 R22, R22, R4, R6 ;  /* 0x0000000416163225 */ /* 0x000fe200078e0006 */
[----:B------:R-:W0:Y:S03]  /*06e0*/  LDC.64 R14, c[0x0][0x298] ;  /* 0x0000a600ff0e7b82 */ /* 0x000e260000000a00 */
[----:B------:R1:W3:Y:S01]  /*06f0*/  @P2 LDG.E.128 R32, desc[UR6][R8.64] ;  /* 0x0000000608202981 */ /* 0x0002e2000c1e1d00 */
[----:B------:R-:W-:Y:S02]  /*0700*/  @P3 IADD3 R13, R23, R13, RZ ;  /* 0x0000000d170d3210 */ /* 0x000fe40007ffe0ff */
[----:B--2---:R-:W-:-:S04]  /*0710*/  @P3 LEA R36, P4, R22, R36, 0x1 ;  /* 0x0000002416243211 */ /* 0x004fc800078808ff */
[----:B------:R-:W-:Y:S02]  /*0720*/  @P3 LEA.HI.X R37, R22, R37, R13, 0x1, P4 ;  /* 0x0000002516253211 */ /* 0x000fe400020f0c0d */
[----:B------:R-:W2:Y:S01]  /*0730*/  LDC.64 R22, c[0x0][0x2a0] ;  /* 0x0000a800ff167b82 */ /* 0x000ea20000000a00 */
[----:B------:R-:W-:-:S04]  /*0740*/  IADD3 R13, R3, 0x40, RZ ;  /* 0x00000040030d7810 */ /* 0x000fc80007ffe0ff */
[----:B------:R-:W-:Y:S01]  /*0750*/  ISETP.LT.AND P0, PT, R13, R18, !P0 ;  /* 0x000000120d00720c */ /* 0x000fe20004701270 */
[C---:B0-----:R-:W-:Y:S02]  /*0760*/  IMAD R18, R14.reuse, UR8, RZ ;  /* 0x000000080e127c24 */ /* 0x041fe4000f8e02ff */
[----:B------:R-:W-:-:S04]  /*0770*/  IMAD.WIDE.U32 R16, R14, UR4, R16 ;  /* 0x000000040e107c25 */ /* 0x000fc8000f8e0010 */
[----:B------:R-:W-:Y:S01]  /*0780*/  IMAD R13, R15, UR4, R18 ;  /* 0x000000040f0d7c24 */ /* 0x000fe2000f8e0212 */
[----:B------:R-:W-:Y:S01]  /*0790*/  IADD3 R16, P4, R20, R16, RZ ;  /* 0x0000001014107210 */ /* 0x000fe20007f9e0ff */
[----:B------:R-:W-:-:S04]  /*07a0*/  @P2 IMAD R24, R25, R14, RZ ;  /* 0x0000000e19182224 */ /* 0x000fc800078e02ff */
[----:B-1----:R-:W0:Y:S01]  /*07b0*/  @P0 LDC.64 R8, c[0x0][0x3e0] ;  /* 0x0000f800ff080b82 */ /* 0x002e220000000a00 */
[----:B------:R-:W-:Y:S01]  /*07c0*/  IADD3.X R17, R12, R17, R13, P4, !PT ;  /* 0x000000110c117210 */ /* 0x000fe200027fe40d */
[----:B--2---:R-:W-:Y:S01]  /*07d0*/  IMAD R12, R22, UR9, RZ ;  /* 0x00000009160c7c24 */ /* 0x004fe2000f8e02ff */
[----:B------:R-:W-:-:S03]  /*07e0*/  @P0 IADD3 R13, P4, R3, 0x40, RZ ;  /* 0x00000040030d0810 */ /* 0x000fc60007f9e0ff */
[----:B------:R-:W-:Y:S01]  /*07f0*/  IMAD R21, R23, UR5, R12 ;  /* 0x0000000517157c24 */ /* 0x000fe2000f8e020c */
[-C--:B------:R-:W-:Y:S01]  /*0800*/  @P0 IADD3.X R27, RZ, R25.reuse, RZ, P4, !PT ;  /* 0x00000019ff1b0210 */ /* 0x080fe200027fe4ff */
[----:B------:R-:W-:Y:S01]  /*0810*/  IMAD.WIDE.U32 R22, R22, UR5, R16 ;  /* 0x0000000516167c25 */ /* 0x000fe2000f8e0010 */
[C---:B------:R-:W-:Y:S02]  /*0820*/  @P1 IADD3 R19, P4, R3.reuse, 0x20, RZ ;  /* 0x0000002003131810 */ /* 0x040fe40007f9e0ff */
[----:B------:R-:W-:Y:S01]  /*0830*/  @P0 IADD3 R12, P5, R3, 0x40, RZ ;  /* 0x00000040030c0810 */ /* 0x000fe20007fbe0ff */
[----:B------:R-:W-:Y:S01]  /*0840*/  @P0 IMAD R16, R27, R4, RZ ;  /* 0x000000041b100224 */ /* 0x000fe200078e02ff */
[-C--:B------:R-:W-:Y:S02]  /*0850*/  @P1 IADD3.X R27, RZ, R25.reuse, RZ, P4, !PT ;  /* 0x00000019ff1b1210 */ /* 0x080fe400027fe4ff */
[----:B------:R-:W-:Y:S01]  /*0860*/  @P0 IADD3.X R29, RZ, R25, RZ, P5, !PT ;  /* 0x00000019ff1d0210 */ /* 0x000fe20002ffe4ff */
[----:B------:R-:W-:Y:S01]  /*0870*/  @P0 IMAD R17, R13, R5, R16 ;  /* 0x000000050d110224 */ /* 0x000fe200078e0210 */
[----:B------:R-:W-:Y:S01]  /*0880*/  IADD3 R23, R23, R21, RZ ;  /* 0x0000001517177210 */ /* 0x000fe20007ffe0ff */
[----:B------:R-:W-:Y:S01]  /*0890*/  @P1 IMAD R16, R27, R14, RZ ;  /* 0x0000000e1b101224 */ /* 0x000fe200078e02ff */
[----:B------:R-:W-:Y:S01]  /*08a0*/  @P3 IADD3 R27, P4, R3, 0x60, RZ ;  /* 0x00000060031b3810 */ /* 0x000fe20007f9e0ff */
[----:B------:R-:W-:Y:S01]  /*08b0*/  @P0 IMAD.WIDE.U32 R4, R13, R4, R6 ;  /* 0x000000040d040225 */ /* 0x000fe200078e0006 */
[----:B------:R-:W-:-:S02]  /*08c0*/  @P0 MOV R20, R22 ;  /* 0x0000001600140202 */ /* 0x000fc40000000f00 */
[----:B------:R-:W-:Y:S01]  /*08d0*/  @P0 MOV R21, R23 ;  /* 0x0000001700150202 */ /* 0x000fe20000000f00 */
[-C--:B------:R-:W-:Y:S01]  /*08e0*/  @P0 IMAD R6, R29, R14.reuse, RZ ;  /* 0x0000000e1d060224 */ /* 0x080fe200078e02ff */
[----:B------:R-:W-:Y:S01]  /*08f0*/  @P3 IADD3.X R25, RZ, R25, RZ, P4, !PT ;  /* 0x00000019ff193210 */ /* 0x000fe200027fe4ff */
[-C--:B------:R-:W-:Y:S02]  /*0900*/  @P2 IMAD R7, R3, R15.reuse, R24 ;  /* 0x0000000f03072224 */ /* 0x080fe400078e0218 */
[C---:B------:R-:W-:Y:S02]  /*0910*/  @P0 IMAD R6, R12.reuse, R15, R6 ;  /* 0x0000000f0c060224 */ /* 0x040fe400078e0206 */
[----:B------:R-:W-:Y:S01]  /*0920*/  @P0 IMAD.WIDE.U32 R12, R12, R14, R20 ;  /* 0x0000000e0c0c0225 */ /* 0x000fe200078e0014 */
[----:B------:R-:W-:Y:S02]  /*0930*/  @P2 MOV R20, R22 ;  /* 0x0000001600142202 */ /* 0x000fe40000000f00 */
[----:B------:R-:W-:Y:S01]  /*0940*/  @P2 MOV R21, R23 ;  /* 0x0000001700152202 */ /* 0x000fe20000000f00 */
[----:B------:R-:W-:-:S02]  /*0950*/  @P3 IMAD R24, R25, R14, RZ ;  /* 0x0000000e19183224 */ /* 0x000fc400078e02ff */
[----:B------:R-:W-:Y:S02]  /*0960*/  @P1 IMAD R16, R19, R15, R16 ;  /* 0x0000000f13101224 */ /* 0x000fe400078e0210 */
[----:B------:R-:W-:-:S04]  /*0970*/  @P2 IMAD.WIDE.U32 R20, R3, R14, R20 ;  /* 0x0000000e03142225 */ /* 0x000fc800078e0014 */
[----:B------:R-:W-:Y:S01]  /*0980*/  @P3 IMAD R3, R27, R15, R24 ;  /* 0x0000000f1b033224 */ /* 0x000fe200078e0218 */
[----:B------:R-:W-:Y:S01]  /*0990*/  @P2 IADD3 R7, R21, R7, RZ ;  /* 0x0000000715072210 */ /* 0x000fe20007ffe0ff */
[----:B------:R-:W1:Y:S01]  /*09a0*/  @P2 LDC.64 R24, c[0x0][0x280] ;  /* 0x0000a000ff182b82 */ /* 0x000e620000000a00 */
[----:B------:R-:W-:-:S04]  /*09b0*/  @P1 IMAD.WIDE.U32 R18, R19, R14, R22 ;  /* 0x0000000e13121225 */ /* 0x000fc800078e0016 */
[----:B------:R-:W-:Y:S01]  /*09c0*/  @P3 IMAD.WIDE.U32 R14, R27, R14, R22 ;  /* 0x0000000e1b0e3225 */ /* 0x000fe200078e0016 */
[----:B------:R-:W-:Y:S02]  /*09d0*/  CS2R R22, SRZ ;  /* 0x0000000000167805 */ /* 0x000fe4000001ff00 */
[----:B-1----:R-:W-:-:S04]  /*09e0*/  @P2 LEA R24, P4, R20, R24, 0x1 ;  /* 0x0000001814182211 */ /* 0x002fc800078808ff */
[----:B------:R-:W-:Y:S02]  /*09f0*/  @P2 LEA.HI.X R25, R20, R25, R7, 0x1, P4 ;  /* 0x0000001914192211 */ /* 0x000fe400020f0c07 */
[----:B------:R-:W-:-:S06]  /*0a00*/  CS2R R20, SRZ ;  /* 0x0000000000147805 */ /* 0x000fcc000001ff00 */
[----:B------:R1:W2:Y:S01]  /*0a10*/  @P2 LDG.E.128 R20, desc[UR6][R24.64] ;  /* 0x0000000618142981 */ /* 0x0002a2000c1e1d00 */
[----:B------:R-:W-:Y:S02]  /*0a20*/  @P0 IADD3 R17, R5, R17, RZ ;  /* 0x0000001105110210 */ /* 0x000fe40007ffe0ff */
[----:B0-----:R-:W-:-:S04]  /*0a30*/  @P0 LEA R8, P2, R4, R8, 0x1 ;  /* 0x0000000804080211 */ /* 0x001fc800078408ff */
[----:B------:R-:W-:Y:S02]  /*0a40*/  @P0 LEA.HI.X R9, R4, R9, R17, 0x1, P2 ;  /* 0x0000000904090211 */ /* 0x000fe400010f0c11 */
[----:B------:R-:W0:Y:S01]  /*0a50*/  @P1 LDC.64 R4, c[0x0][0x280] ;  /* 0x0000a000ff041b82 */ /* 0x000e220000000a00 */
[----:B------:R-:W-:Y:S02]  /*0a60*/  @P1 IADD3 R16, R19, R16, RZ ;  /* 0x0000001013101210 */ /* 0x000fe40007ffe0ff */
[----:B------:R-:W-:Y:S02]  /*0a70*/  CS2R R30, SRZ ;  /* 0x00000000001e7805 */ /* 0x000fe4000001ff00 */
[----:B------:R-:W-:Y:S02]  /*0a80*/  CS2R R28, SRZ ;  /* 0x00000000001c7805 */ /* 0x000fe4000001ff00 */
[----:B-1----:R-:W-:-:S04]  /*0a90*/  CS2R R24, SRZ ;  /* 0x0000000000187805 */ /* 0x002fc8000001ff00 */
[----:B------:R-:W4:Y:S01]  /*0aa0*/  @P1 LDG.E.128 R28, desc[UR6][R10.64] ;  /* 0x000000060a1c1981 */ /* 0x000f22000c1e1d00 */
[----:B0-----:R-:W-:-:S04]  /*0ab0*/  @P1 LEA R4, P2, R18, R4, 0x1 ;  /* 0x0000000412041211 */ /* 0x001fc800078408ff */
[----:B------:R-:W-:Y:S02]  /*0ac0*/  @P1 LEA.HI.X R5, R18, R5, R16, 0x1, P2 ;  /* 0x0000000512051211 */ /* 0x000fe400010f0c10 */
[----:B------:R-:W0:Y:S01]  /*0ad0*/  @P0 LDC.64 R16, c[0x0][0x280] ;  /* 0x0000a000ff100b82 */ /* 0x000e220000000a00 */
[----:B---3--:R-:W-:Y:S02]  /*0ae0*/  HADD2.F32 R7, -RZ, R32.H1_H1 ;  /* 0x30000020ff077230 */ /* 0x008fe40000004100 */
[--C-:B--2---:R-:W-:Y:S02]  /*0af0*/  HADD2.F32 R26, -RZ, R20.reuse.H1_H1 ;  /* 0x30000014ff1a7230 */ /* 0x104fe40000004100 */
[----:B------:R-:W-:-:S03]  /*0b00*/  HADD2.F32 R20, -RZ, R20.H0_H0 ;  /* 0x20000014ff147230 */ /* 0x000fc60000004100 */
[----:B------:R-:W-:Y:S01]  /*0b10*/  FMUL.FTZ R26, R7, R26 ;  /* 0x0000001a071a7220 */ /* 0x000fe20000410000 */
[----:B------:R-:W-:-:S05]  /*0b20*/  HADD2.F32 R7, -RZ, R32.H0_H0 ;  /* 0x20000020ff077230 */ /* 0x000fca0000004100 */
[----:B------:R-:W-:Y:S01]  /*0b30*/  FFMA.FTZ R7, R7, R20, R26 ;  /* 0x0000001407077223 */ /* 0x000fe2000001001a */
[----:B------:R-:W-:-:S06]  /*0b40*/  CS2R R26, SRZ ;  /* 0x00000000001a7805 */ /* 0x000fcc000001ff00 */
[----:B------:R1:W2:Y:S01]  /*0b50*/  @P1 LDG.E.128 R24, desc[UR6][R4.64] ;  /* 0x0000000604181981 */ /* 0x0002a2000c1e1d00 */
[----:B------:R-:W-:Y:S02]  /*0b60*/  @P0 IADD3 R6, R13, R6, RZ ;  /* 0x000000060d060210 */ /* 0x000fe40007ffe0ff */
[----:B0-----:R-:W-:-:S04]  /*0b70*/  @P0 LEA R16, P2, R12, R16, 0x1 ;  /* 0x000000100c100211 */ /* 0x001fc800078408ff */
[----:B------:R-:W-:Y:S01]  /*0b80*/  @P0 LEA.HI.X R17, R12, R17, R6, 0x1, P2 ;  /* 0x000000110c110211 */ /* 0x000fe200010f0c06 */
[----:B------:R-:W-:Y:S02]  /*0b90*/  HADD2.F32 R6, -RZ, R33.H0_H0 ;  /* 0x20000021ff067230 */ /* 0x000fe40000004100 */
[----:B------:R-:W-:Y:S02]  /*0ba0*/  HADD2.F32 R12, -RZ, R21.H0_H0 ;  /* 0x20000015ff0c7230 */ /* 0x000fe40000004100 */
[----:B------:R-:W-:Y:S02]  /*0bb0*/  HADD2.F32 R33, -RZ, R33.H1_H1 ;  /* 0x30000021ff217230 */ /* 0x000fe40000004100 */
[----:B------:R-:W-:Y:S02]  /*0bc0*/  HADD2.F32 R18, -RZ, R21.H1_H1 ;  /* 0x30000015ff127230 */ /* 0x000fe40000004100 */
[----:B------:R-:W-:Y:S01]  /*0bd0*/  FFMA.FTZ R6, R6, R12, R7 ;  /* 0x0000000c06067223 */ /* 0x000fe20000010007 */
[----:B------:R-:W-:-:S03]  /*0be0*/  HADD2.F32 R7, -RZ, R22.H0_H0 ;  /* 0x20000016ff077230 */ /* 0x000fc60000004100 */
[----:B------:R-:W-:Y:S01]  /*0bf0*/  FFMA.FTZ R33, R33, R18, R6 ;  /* 0x0000001221217223 */ /* 0x000fe20000010006 */
[----:B------:R-:W-:-:S05]  /*0c00*/  HADD2.F32 R6, -RZ, R34.H0_H0 ;  /* 0x20000022ff067230 */ /* 0x000fca0000004100 */
[----:B------:R-:W-:Y:S01]  /*0c10*/  FFMA.FTZ R6, R6, R7, R33 ;  /* 0x0000000706067223 */ /* 0x000fe20000010021 */
[--C-:B----4-:R-:W-:Y:S02]  /*0c20*/  HADD2.F32 R7, -RZ, R28.reuse.H1_H1 ;  /* 0x3000001cff077230 */ /* 0x110fe40000004100 */
[----:B------:R-:W-:Y:S02]  /*0c30*/  HADD2.F32 R28, -RZ, R28.H0_H0 ;  /* 0x2000001cff1c7230 */ /* 0x000fe40000004100 */
[----:B------:R-:W-:Y:S02]  /*0c40*/  HADD2.F32 R10, -RZ, R29.H0_H0 ;  /* 0x2000001dff0a7230 */ /* 0x000fe40000004100 */
[----:B-1----:R-:W-:Y:S02]  /*0c50*/  HADD2.F32 R4, -RZ, R30.H0_H0 ;  /* 0x2000001eff047230 */ /* 0x002fe40000004100 */
[----:B------:R-:W-:Y:S02]  /*0c60*/  HADD2.F32 R5, -RZ, R34.H1_H1 ;  /* 0x30000022ff057230 */ /* 0x000fe40000004100 */
[----:B------:R-:W-:-:S02]  /*0c70*/  HADD2.F32 R22, -RZ, R22.H1_H1 ;  /* 0x30000016ff167230 */ /* 0x000fc40000004100 */
[----:B------:R-:W-:-:S03]  /*0c80*/  HADD2.F32 R18, -RZ, R30.H1_H1 ;  /* 0x3000001eff127230 */ /* 0x000fc60000004100 */
[----:B------:R-:W-:Y:S01]  /*0c90*/  FFMA.FTZ R19, R5, R22, R6 ;  /* 0x0000001605137223 */ /* 0x000fe20000010006 */
[----:B------:R-:W-:Y:S01]  /*0ca0*/  HADD2.F32 R20, -RZ, R35.H0_H0 ;  /* 0x20000023ff147230 */ /* 0x000fe20000004100 */
[----:B------:R-:W-:Y:S01]  /*0cb0*/  @P3 IADD3 R3, R15, R3, RZ ;  /* 0x000000030f033210 */ /* 0x000fe20007ffe0ff */
[--C-:B--2---:R-:W-:Y:S02]  /*0cc0*/  HADD2.F32 R12, -RZ, R24.reuse.H1_H1 ;  /* 0x30000018ff0c7230 */ /* 0x104fe40000004100 */
[----:B------:R-:W-:-:S03]  /*0cd0*/  HADD2.F32 R24, -RZ, R24.H0_H0 ;  /* 0x20000018ff187230 */ /* 0x000fc60000004100 */
[----:B------:R-:W-:Y:S01]  /*0ce0*/  FMUL.FTZ R7, R7, R12 ;  /* 0x0000000c07077220 */ /* 0x000fe20000410000 */
[--C-:B------:R-:W-:Y:S01]  /*0cf0*/  HADD2.F32 R11, -RZ, R25.reuse.H0_H0 ;  /* 0x20000019ff0b7230 */ /* 0x100fe20000004100 */
[----:B------:R-:W0:Y:S02]  /*0d00*/  @P3 LDC.64 R12, c[0x0][0x280] ;  /* 0x0000a000ff0c3b82 */ /* 0x000e240000000a00 */
[----:B------:R-:W-:Y:S01]  /*0d10*/  FFMA.FTZ R7, R28, R24, R7 ;  /* 0x000000181c077223 */ /* 0x000fe20000010007 */
[----:B------:R-:W-:-:S03]  /*0d20*/  HADD2.F32 R25, -RZ, R25.H1_H1 ;  /* 0x30000019ff197230 */ /* 0x000fc60000004100 */
[----:B------:R-:W-:Y:S01]  /*0d30*/  FFMA.FTZ R7, R10, R11, R7 ;  /* 0x0000000b0a077223 */ /* 0x000fe20000010007 */
[----:B------:R-:W-:-:S05]  /*0d40*/  HADD2.F32 R10, -RZ, R29.H1_H1 ;  /* 0x3000001dff0a7230 */ /* 0x000fca0000004100 */
[----:B------:R-:W-:Y:S01]  /*0d50*/  FFMA.FTZ R7, R10, R25, R7 ;  /* 0x000000190a077223 */ /* 0x000fe20000010007 */
[--C-:B------:R-:W-:Y:S02]  /*0d60*/  HADD2.F32 R10, -RZ, R26.reuse.H0_H0 ;  /* 0x2000001aff0a7230 */ /* 0x100fe40000004100 */
[----:B------:R-:W-:-:S03]  /*0d70*/  HADD2.F32 R26, -RZ, R26.H1_H1 ;  /* 0x3000001aff1a7230 */ /* 0x000fc60000004100 */
[----:B------:R-:W-:Y:S01]  /*0d80*/  FFMA.FTZ R7, R4, R10, R7 ;  /* 0x0000000a04077223 */ /* 0x000fe20000010007 */
[----:B------:R-:W-:Y:S01]  /*0d90*/  CS2R R4, SRZ ;  /* 0x0000000000047805 */ /* 0x000fe2000001ff00 */
[----:B------:R-:W-:Y:S02]  /*0da0*/  HADD2.F32 R11, -RZ, R23.H0_H0 ;  /* 0x20000017ff0b7230 */ /* 0x000fe40000004100 */
[----:B------:R-:W-:Y:S01]  /*0db0*/  FFMA.FTZ R18, R18, R26, R7 ;  /* 0x0000001a12127223 */ /* 0x000fe20000010007 */
[----:B------:R-:W-:Y:S02]  /*0dc0*/  CS2R R6, SRZ ;  /* 0x0000000000067805 */ /* 0x000fe4000001ff00 */
[----:B------:R-:W-:Y:S01]  /*0dd0*/  FFMA.FTZ R20, R20, R11, R19 ;  /* 0x0000000b14147223 */ /* 0x000fe20000010013 */
[----:B------:R-:W-:-:S03]  /*0de0*/  CS2R R10, SRZ ;  /* 0x00000000000a7805 */ /* 0x000fc6000001ff00 */
[----:B------:R1:W2:Y:S02]  /*0df0*/  @P0 LDG.E.128 R4, desc[UR6][R8.64] ;  /* 0x0000000608040981 */ /* 0x0002a4000c1e1d00 */
[----:B-1----:R-:W-:-:S06]  /*0e00*/  CS2R R8, SRZ ;  /* 0x0000000000087805 */ /* 0x002fcc000001ff00 */
[----:B------:R1:W3:Y:S01]  /*0e10*/  @P0 LDG.E.128 R8, desc[UR6][R16.64] ;  /* 0x0000000610080981 */ /* 0x0002e2000c1e1d00 */
[----:B0-----:R-:W-:Y:S01]  /*0e20*/  @P3 LEA R24, P0, R14, R12, 0x1 ;  /* 0x0000000c0e183211 */ /* 0x001fe200078008ff */
[----:B------:R-:W-:-:S03]  /*0e30*/  HADD2.F32 R19, -RZ, R27.H0_H0 ;  /* 0x2000001bff137230 */ /* 0x000fc60000004100 */
[----:B------:R-:W-:Y:S01]  /*0e40*/  @P3 LEA.HI.X R25, R14, R13, R3, 0x1, P0 ;  /* 0x0000000d0e193211 */ /* 0x000fe200000f0c03 */
[----:B------:R-:W-:Y:S01]  /*0e50*/  HADD2.F32 R3, -RZ, R31.H0_H0 ;  /* 0x2000001fff037230 */ /* 0x000fe20000004100 */
[----:B------:R-:W-:Y:S02]  /*0e60*/  CS2R R14, SRZ ;  /* 0x00000000000e7805 */ /* 0x000fe4000001ff00 */
[----:B------:R-:W-:Y:S02]  /*0e70*/  CS2R R12, SRZ ;  /* 0x00000000000c7805 */ /* 0x000fe4000001ff00 */
[----:B-1----:R-:W-:Y:S01]  /*0e80*/  CS2R R16, SRZ ;  /* 0x0000000000107805 */ /* 0x002fe2000001ff00 */
[----:B------:R-:W-:Y:S01]  /*0e90*/  FFMA.FTZ R3, R3, R19, R18 ;  /* 0x0000001303037223 */ /* 0x000fe20000010012 */
[----:B------:R-:W-:Y:S02]  /*0ea0*/  CS2R R18, SRZ ;  /* 0x0000000000127805 */ /* 0x000fe4000001ff00 */
[----:B------:R-:W4:Y:S04]  /*0eb0*/  @P3 LDG.E.128 R12, desc[UR6][R36.64] ;  /* 0x00000006240c3981 */ /* 0x000f28000c1e1d00 */
[----:B------:R-:W5:Y:S01]  /*0ec0*/  @P3 LDG.E.128 R16, desc[UR6][R24.64] ;  /* 0x0000000618103981 */ /* 0x000f62000c1e1d00 */
[----:B------:R-:W-:-:S02]  /*0ed0*/  HADD2.F32 R35, -RZ, R35.H1_H1 ;  /* 0x30000023ff237230 */ /* 0x000fc40000004100 */
[----:B------:R-:W-:-:S05]  /*0ee0*/  HADD2.F32 R23, -RZ, R23.H1_H1 ;  /* 0x30000017ff177230 */ /* 0x000fca0000004100 */
[----:B------:R-:W-:Y:S01]  /*0ef0*/  FFMA.FTZ R20, R35, R23, R20 ;  /* 0x0000001723147223 */ /* 0x000fe20000010014 */
[----:B------:R-:W-:Y:S01]  /*0f00*/  HADD2.F32 R27, -RZ, R27.H1_H1 ;  /* 0x3000001bff1b7230 */ /* 0x000fe20000004100 */
[----:B------:R-:W-:Y:S01]  /*0f10*/  LOP3.LUT P0, RZ, R0, 0x7, RZ, 0xc0, !PT ;  /* 0x0000000700ff7812 */ /* 0x000fe2000780c0ff */
[--C-:B--2---:R-:W-:Y:S02]  /*0f20*/  HADD2.F32 R21, -RZ, R4.reuse.H1_H1 ;  /* 0x30000004ff157230 */ /* 0x104fe40000004100 */
[----:B------:R-:W-:Y:S02]  /*0f30*/  HADD2.F32 R4, -RZ, R4.H0_H0 ;  /* 0x20000004ff047230 */ /* 0x000fe40000004100 */
[--C-:B---3--:R-:W-:Y:S02]  /*0f40*/  HADD2.F32 R22, -RZ, R8.reuse.H1_H1 ;  /* 0x30000008ff167230 */ /* 0x108fe40000004100 */
[----:B------:R-:W-:-:S03]  /*0f50*/  HADD2.F32 R8, -RZ, R8.H0_H0 ;  /* 0x20000008ff087230 */ /* 0x000fc60000004100 */
[----:B------:R-:W-:Y:S01]  /*0f60*/  FMUL.FTZ R21, R21, R22 ;  /* 0x0000001615157220 */ /* 0x000fe20000410000 */
[----:B------:R-:W-:-:S03]  /*0f70*/  HADD2.F32 R22, -RZ, R9.H0_H0 ;  /* 0x20000009ff167230 */ /* 0x000fc60000004100 */
[----:B------:R-:W-:Y:S01]  /*0f80*/  FFMA.FTZ R8, R4, R8, R21 ;  /* 0x0000000804087223 */ /* 0x000fe20000010015 */
[----:B------:R-:W-:Y:S02]  /*0f90*/  HADD2.F32 R21, -RZ, R5.H0_H0 ;  /* 0x20000005ff157230 */ /* 0x000fe40000004100 */
[----:B------:R-:W-:-:S03]  /*0fa0*/  HADD2.F32 R26, -RZ, R9.H1_H1 ;  /* 0x30000009ff1a7230 */ /* 0x000fc60000004100 */
[----:B------:R-:W-:Y:S01]  /*0fb0*/  FFMA.FTZ R8, R21, R22, R8 ;  /* 0x0000001615087223 */ /* 0x000fe20000010008 */
[----:B----4-:R-:W-:Y:S02]  /*0fc0*/  HADD2.F32 R22, -RZ, R12.H1_H1 ;  /* 0x3000000cff167230 */ /* 0x010fe40000004100 */
[----:B-----5:R-:W-:Y:S02]  /*0fd0*/  HADD2.F32 R23, -RZ, R16.H1_H1 ;  /* 0x30000010ff177230 */ /* 0x020fe40000004100 */
[----:B------:R-:W-:Y:S02]  /*0fe0*/  HADD2.F32 R21, -RZ, R5.H1_H1 ;  /* 0x30000005ff157230 */ /* 0x000fe40000004100 */
[----:B------:R-:W-:Y:S02]  /*0ff0*/  HADD2.F32 R25, -RZ, R12.H0_H0 ;  /* 0x2000000cff197230 */ /* 0x000fe40000004100 */
[----:B------:R-:W-:Y:S01]  /*1000*/  FMUL.FTZ R22, R22, R23 ;  /* 0x0000001716167220 */ /* 0x000fe20000410000 */
[----:B------:R-:W-:-:S02]  /*1010*/  HADD2.F32 R16, -RZ, R16.H0_H0 ;  /* 0x20000010ff107230 */ /* 0x000fc40000004100 */
[----:B------:R-:W-:Y:S01]  /*1020*/  FFMA.FTZ R8, R21, R26, R8 ;  /* 0x0000001a15087223 */ /* 0x000fe20000010008 */
[----:B------:R-:W-:Y:S02]  /*1030*/  HADD2.F32 R5, -RZ, R6.H0_H0 ;  /* 0x20000006ff057230 */ /* 0x000fe40000004100 */
[--C-:B------:R-:W-:Y:S02]  /*1040*/  HADD2.F32 R24, -RZ, R10.reuse.H0_H0 ;  /* 0x2000000aff187230 */ /* 0x100fe40000004100 */
[----:B------:R-:W-:Y:S02]  /*1050*/  HADD2.F32 R23, -RZ, R10.H1_H1 ;  /* 0x3000000aff177230 */ /* 0x000fe40000004100 */
[--C-:B------:R-:W-:Y:S02]  /*1060*/  HADD2.F32 R9, -RZ, R11.reuse.H0_H0 ;  /* 0x2000000bff097230 */ /* 0x100fe40000004100 */
[----:B------:R-:W-:Y:S02]  /*1070*/  HADD2.F32 R10, -RZ, R11.H1_H1 ;  /* 0x3000000bff0a7230 */ /* 0x000fe40000004100 */
[----:B------:R-:W-:Y:S01]  /*1080*/  FFMA.FTZ R22, R25, R16, R22 ;  /* 0x0000001019167223 */ /* 0x000fe20000010016 */
[----:B------:R-:W-:-:S02]  /*1090*/  HADD2.F32 R4, -RZ, R31.H1_H1 ;  /* 0x3000001fff047230 */ /* 0x000fc40000004100 */
[----:B------:R-:W-:Y:S02]  /*10a0*/  HADD2.F32 R11, -RZ, R13.H0_H0 ;  /* 0x2000000dff0b7230 */ /* 0x000fe40000004100 */
[----:B------:R-:W-:Y:S02]  /*10b0*/  HADD2.F32 R12, -RZ, R17.H0_H0 ;  /* 0x20000011ff0c7230 */ /* 0x000fe40000004100 */
[----:B------:R-:W-:Y:S01]  /*10c0*/  FFMA.FTZ R5, R5, R24, R8 ;  /* 0x0000001805057223 */ /* 0x000fe20000010008 */
[----:B------:R-:W-:Y:S02]  /*10d0*/  HADD2.F32 R6, -RZ, R6.H1_H1 ;  /* 0x30000006ff067230 */ /* 0x000fe40000004100 */
[----:B------:R-:W-:Y:S01]  /*10e0*/  FFMA.FTZ R3, R4, R27, R3 ;  /* 0x0000001b04037223 */ /* 0x000fe20000010003 */
[----:B------:R-:W-:Y:S02]  /*10f0*/  HADD2.F32 R13, -RZ, R13.H1_H1 ;  /* 0x3000000dff0d7230 */ /* 0x000fe40000004100 */
[----:B------:R-:W-:Y:S01]  /*1100*/  FFMA.FTZ R22, R11, R12, R22 ;  /* 0x0000000c0b167223 */ /* 0x000fe20000010016 */
[----:B------:R-:W-:-:S02]  /*1110*/  HADD2.F32 R17, -RZ, R17.H1_H1 ;  /* 0x30000011ff117230 */ /* 0x000fc40000004100 */
[----:B------:R-:W-:Y:S01]  /*1120*/  FFMA.FTZ R5, R6, R23, R5 ;  /* 0x0000001706057223 */ /* 0x000fe20000010005 */
[--C-:B------:R-:W-:Y:S02]  /*1130*/  HADD2.F32 R4, -RZ, R7.reuse.H0_H0 ;  /* 0x20000007ff047230 */ /* 0x100fe40000004100 */
[----:B------:R-:W-:Y:S02]  /*1140*/  HADD2.F32 R11, -RZ, R14.H0_H0 ;  /* 0x2000000eff0b7230 */ /* 0x000fe40000004100 */
[----:B------:R-:W-:Y:S01]  /*1150*/  FFMA.FTZ R22, R13, R17, R22 ;  /* 0x000000110d167223 */ /* 0x000fe20000010016 */
[----:B------:R-:W-:Y:S02]  /*1160*/  HADD2.F32 R6, -RZ, R18.H0_H0 ;  /* 0x20000012ff067230 */ /* 0x000fe40000004100 */
[----:B------:R-:W-:Y:S01]  /*1170*/  FFMA.FTZ R4, R4, R9, R5 ;  /* 0x0000000904047223 */ /* 0x000fe20000010005 */
[----:B------:R-:W-:Y:S02]  /*1180*/  HADD2.F32 R7, -RZ, R7.H1_H1 ;  /* 0x30000007ff077230 */ /* 0x000fe40000004100 */
[----:B------:R-:W-:-:S02]  /*1190*/  HADD2.F32 R5, -RZ, R14.H1_H1 ;  /* 0x3000000eff057230 */ /* 0x000fc40000004100 */
[----:B------:R-:W-:Y:S01]  /*11a0*/  FFMA.FTZ R22, R11, R6, R22 ;  /* 0x000000060b167223 */ /* 0x000fe20000010016 */
[----:B------:R-:W-:Y:S02]  /*11b0*/  HADD2.F32 R18, -RZ, R18.H1_H1 ;  /* 0x30000012ff127230 */ /* 0x000fe40000004100 */
[----:B------:R-:W-:Y:S01]  /*11c0*/  FFMA.FTZ R10, R7, R10, R4 ;  /* 0x0000000a070a7223 */ /* 0x000fe20000010004 */
[----:B------:R-:W-:Y:S02]  /*11d0*/  HADD2.F32 R7, -RZ, R15.H0_H0 ;  /* 0x2000000fff077230 */ /* 0x000fe40000004100 */
[----:B------:R-:W-:Y:S02]  /*11e0*/  HADD2.F32 R4, -RZ, R19.H0_H0 ;  /* 0x20000013ff047230 */ /* 0x000fe40000004100 */
[----:B------:R-:W-:Y:S01]  /*11f0*/  FFMA.FTZ R22, R5, R18, R22 ;  /* 0x0000001205167223 */ /* 0x000fe20000010016 */
[----:B------:R-:W-:Y:S02]  /*1200*/  HADD2.F32 R15, -RZ, R15.H1_H1 ;  /* 0x3000000fff0f7230 */ /* 0x000fe40000004100 */
[----:B------:R-:W-:-:S02]  /*1210*/  HADD2.F32 R19, -RZ, R19.H1_H1 ;  /* 0x30000013ff137230 */ /* 0x000fc40000004100 */
[----:B------:R-:W-:Y:S01]  /*1220*/  FFMA.FTZ R22, R7, R4, R22 ;  /* 0x0000000407167223 */ /* 0x000fe20000010016 */
[----:B------:R-:W0:Y:S03]  /*1230*/  SHFL.BFLY PT, R5, R20, 0x4, 0x1f ;  /* 0x0c801f0014057f89 */ /* 0x000e2600000e0000 */
[----:B------:R-:W-:Y:S01]  /*1240*/  FFMA.FTZ R22, R15, R19, R22 ;  /* 0x000000130f167223 */ /* 0x000fe20000010016 */
[----:B------:R-:W1:Y:S04]  /*1250*/  SHFL.BFLY PT, R4, R3, 0x4, 0x1f ;  /* 0x0c801f0003047f89 */ /* 0x000e6800000e0000 */
[----:B------:R-:W2:Y:S04]  /*1260*/  SHFL.BFLY PT, R7, R10, 0x4, 0x1f ;  /* 0x0c801f000a077f89 */ /* 0x000ea800000e0000 */
[----:B------:R-:W3:Y:S01]  /*1270*/  SHFL.BFLY PT, R11, R22, 0x4, 0x1f ;  /* 0x0c801f00160b7f89 */ /* 0x000ee200000e0000 */
[----:B0-----:R-:W-:Y:S01]  /*1280*/  FADD.FTZ R5, R20, R5 ;  /* 0x0000000514057221 */ /* 0x001fe20000010000 */
[----:B-1----:R-:W-:Y:S01]  /*1290*/  FADD.FTZ R6, R3, R4 ;  /* 0x0000000403067221 */ /* 0x002fe20000010000 */
[----:B--2---:R-:W-:-:S03]  /*12a0*/  FADD.FTZ R9, R10, R7 ;  /* 0x000000070a097221 */ /* 0x004fc60000010000 */
[----:B------:R-:W0:Y:S01]  /*12b0*/  SHFL.BFLY PT, R4, R5, 0x2, 0x1f ;  /* 0x0c401f0005047f89 */ /* 0x000e2200000e0000 */
[----:B---3--:R-:W-:-:S03]  /*12c0*/  FADD.FTZ R12, R22, R11 ;  /* 0x0000000b160c7221 */ /* 0x008fc60000010000 */
        /* <DEDUP_REMOVED lines=11> */
[----:B------:R-:W-:Y:S01]  /*1380*/  IADD3 R9, R2, UR4, RZ ;  /* 0x0000000402097c10 */ /* 0x000fe2000fffe0ff */
[----:B------:R-:W-:-:S03]  /*1390*/  ULDC.64 UR4, c[0x0][0x478] ;  /* 0x00011e0000047ab9 */ /* 0x000fc60000000a00 */
[----:B------:R-:W-:-:S04]  /*13a0*/  LEA.HI R5, P1, R0, R9, RZ, 0x1d ;  /* 0x0000000900057211 */ /* 0x000fc8000783e8ff */
[----:B------:R-:W-:Y:S02]  /*13b0*/  LEA.HI.X.SX32 R12, R9, RZ, 0x1, P1 ;  /* 0x000000ff090c7211 */ /* 0x000fe400008f0eff */
[----:B------:R-:W-:Y:S01]  /*13c0*/  LEA R2, P1, R5, UR4, 0x2 ;  /* 0x0000000405027c11 */ /* 0x000fe2000f8210ff */
[----:B0-----:R-:W-:Y:S01]  /*13d0*/  FADD.FTZ R0, R4, R3 ;  /* 0x0000000304007221 */ /* 0x001fe20000010000 */
[----:B------:R-:W-:Y:S01]  /*13e0*/  ULDC UR4, c[0x0][0x384] ;  /* 0x0000e10000047ab9 */ /* 0x000fe20000000800 */
[----:B-1----:R-:W-:Y:S01]  /*13f0*/  FADD.FTZ R8, R7, R8 ;  /* 0x0000000807087221 */ /* 0x002fe20000010000 */
[----:B------:R-:W-:Y:S01]  /*1400*/  LEA.HI.X R3, R5, UR5, R12, 0x2, P1 ;  /* 0x0000000505037c11 */ /* 0x000fe200088f140c */
[----:B--2---:R-:W-:Y:S01]  /*1410*/  FADD.FTZ R11, R10, R11 ;  /* 0x0000000b0a0b7221 */ /* 0x004fe20000010000 */
[----:B------:R-:W-:Y:S01]  /*1420*/  FMUL.FTZ R5, R0, UR4 ;  /* 0x0000000400057c20 */ /* 0x000fe20008410000 */
[----:B------:R-:W-:Y:S02]  /*1430*/  FMUL.FTZ R7, R8, UR4 ;  /* 0x0000000408077c20 */ /* 0x000fe40008410000 */
[----:B------:R-:W-:Y:S01]  /*1440*/  FMUL.FTZ R11, R11, UR4 ;  /* 0x000000040b0b7c20 */ /* 0x000fe20008410000 */
[----:B---3--:R-:W-:Y:S01]  /*1450*/  FADD.FTZ R6, R13, R6 ;  /* 0x000000060d067221 */ /* 0x008fe20000010000 */
[----:B------:R0:W-:Y:S03]  /*1460*/  @!P0 STG.E desc[UR6][R2.64], R5 ;  /* 0x0000000502008986 */ /* 0x0001e6000c101906 */
[----:B------:R-:W-:Y:S01]  /*1470*/  FMUL.FTZ R9, R6, UR4 ;  /* 0x0000000406097c20 */ /* 0x000fe20008410000 */
[----:B------:R0:W-:Y:S04]  /*1480*/  @!P0 STG.E desc[UR6][R2.64+0x80], R7 ;  /* 0x0000800702008986 */ /* 0x0001e8000c101906 */
[----:B------:R0:W-:Y:S01]  /*1490*/  @!P0 STG.E desc[UR6][R2.64+0x100], R11 ;  /* 0x0001000b02008986 */ /* 0x0001e2000c101906 */
[----:B------:R-:W-:Y:S05]  /*14a0*/  @P0 EXIT ;  /* 0x000000000000094d */ /* 0x000fea0003800000 */
[----:B------:R-:W-:Y:S01]  /*14b0*/  STG.E desc[UR6][R2.64+0x180], R9 ;  /* 0x0001800902007986 */ /* 0x000fe2000c101906 */
[----:B------:R-:W-:Y:S05]  /*14c0*/  EXIT ;  /* 0x000000000000794d */ /* 0x000fea0003800000 */
.L_x_1250:
        /* <DEDUP_REMOVED lines=11> */
.L_x_1283:


//--------------------- .text._ZN5flash25flash_bwd_dot_do_o_kernelILb1E23Flash_bwd_kernel_traitsILi64ELi128ELi128ELi8ELi4ELi4ELi4ELb0ELb0EN7cutlass6half_tE19Flash_kernel_traitsILi64ELi128ELi128ELi8ES3_EEEEvNS_16Flash_bwd_paramsE --------------------------
	.section	.text._ZN5flash25flash_bwd_dot_do_o_kernelILb1E23Flash_bwd_kernel_traitsILi64ELi128ELi128ELi8ELi4ELi4ELi4ELb0ELb0EN7cutlass6half_tE19Flash_kernel_traitsILi64ELi128ELi128ELi8ES3_EEEEvNS_16Flash_bwd_paramsE,"ax",@progbits
	.align	128
        .global         _ZN5flash25flash_bwd_dot_do_o_kernelILb1E23Flash_bwd_kernel_traitsILi64ELi128ELi128ELi8ELi4ELi4ELi4ELb0ELb0EN7cutlass6half_tE19Flash_kernel_traitsILi64ELi128ELi128ELi8ES3_EEEEvNS_16Flash_bwd_paramsE
        .type           _ZN5flash25flash_bwd_dot_do_o_kernelILb1E23Flash_bwd_kernel_traitsILi64ELi128ELi128ELi8ELi4ELi4ELi4ELb0ELb0EN7cutlass6half_tE19Flash_kernel_traitsILi64ELi128ELi128ELi8ES3_EEEEvNS_16Flash_bwd_paramsE,@function
        .size           _ZN5flash25flash_bwd_dot_do_o_kernelILb1E23Flash_bwd_kernel_traitsILi64ELi128ELi128ELi8ELi4ELi4ELi4ELb0ELb0EN7cutlass6half_tE19Flash_kernel_traitsILi64ELi128ELi128ELi8ES3_EEEEvNS_16Flash_bwd_paramsE,(.L_x_1284 - _ZN5flash25flash_bwd_dot_do_o_kernelILb1E23Flash_bwd_kernel_traitsILi64ELi128ELi128ELi8ELi4ELi4ELi4ELb0ELb0EN7cutlass6half_tE19Flash_kernel_traitsILi64ELi128ELi128ELi8ES3_EEEEvNS_16Flash_bwd_paramsE)
        .other          _ZN5flash25flash_bwd_dot_do_o_kernelILb1E23Flash_bwd_kernel_traitsILi64ELi128ELi128ELi8ELi4ELi4ELi4ELb0ELb0EN7cutlass6half_tE19Flash_kernel_traitsILi64ELi128ELi128ELi8ES3_EEEEvNS_16Flash_bwd_paramsE,@"STO_CUDA_ENTRY STV_DEFAULT"
_ZN5flash25flash_bwd_dot_do_o_kernelILb1E23Flash_bwd_kernel_traitsILi64ELi128ELi128ELi8ELi4ELi4ELi4ELb0ELb0EN7cutlass6half_tE19Flash_kernel_traitsILi64ELi128ELi128ELi8ES3_EEEEvNS_16Flash_bwd_paramsE:
.text._ZN5flash25flash_bwd_dot_do_o_kernelILb1E23Flash_bwd_kernel_traitsILi64ELi128ELi128ELi8ELi4ELi4ELi4ELb0ELb0EN7cutlass6half_tE19Flash_kernel_traitsILi64ELi128ELi128ELi8ES3_EEEEvNS_16Flash_bwd_paramsE:
        /* <DEDUP_REMOVED lines=19> */
[----:B------:R-:W-:Y:S01]  /*0130*/  IMAD.WIDE R6, R21, 0x80, RZ ;  /* 0x0000008015067825 */ /* 0x000fe200078e02ff */
[----:B------:R-:W-:-:S04]  /*0140*/  HFMA2.MMA R33, -RZ, RZ, 0, 0 ;  /* 0x00000000ff217435 */ /* 0x000fc800000001ff */
[----:B------:R-:W-:Y:S02]  /*0150*/  SEL R25, R7, RZ, P0 ;  /* 0x000000ff07197207 */ /* 0x000fe40000000000 */
[----:B------:R-:W1:Y:S01]  /*0160*/  LDC R17, c[0x0][0x270] ;  /* 0x00009c00ff117b82 */ /* 0x000e620000000800 */
[----:B------:R-:W2:Y:S03]  /*0170*/  S2R R7, SR_CTAID.Z ;  /* 0x0000000000077919 */ /* 0x000ea60000002700 */
[----:B------:R-:W-:Y:S02]  /*0180*/  @!P1 SHF.R.S32.HI R3, RZ, 0x1f, R21 ;  /* 0x0000001fff039819 */ /* 0x000fe40000011415 */
[----:B------:R-:W-:Y:S02]  /*0190*/  @P1 MOV R31, R12 ;  /* 0x0000000c001f1202 */ /* 0x000fe40000000f00 */
[----:B------:R-:W3:Y:S08]  /*01a0*/  @!P1 LDC.64 R4, c[0x0][0x418] ;  /* 0x00010600ff049b82 */ /* 0x000ef00000000a00 */
[----:B------:R-:W4:Y:S01]  /*01b0*/  @P1 LDC.64 R8, c[0x0][0x420] ;  /* 0x00010800ff081b82 */ /* 0x000f220000000a00 */
[----:B0-----:R-:W-:-:S07]  /*01c0*/  IMAD.WIDE R22, R21, R2, RZ ;  /* 0x0000000215167225 */ /* 0x001fce00078e02ff */
[----:B------:R-:W0:Y:S01]  /*01d0*/  @P1 LDC.64 R18, c[0x0][0x298] ;  /* 0x0000a600ff121b82 */ /* 0x000e220000000a00 */
[----:B---3--:R-:W-:-:S07]  /*01e0*/  @!P1 IMAD R0, R3, R4, RZ ;  /* 0x0000000403009224 */ /* 0x008fce00078e02ff */
[----:B------:R-:W3:Y:S01]  /*01f0*/  LDC R14, c[0x0][0x2dc] ;  /* 0x0000b700ff0e7b82 */ /* 0x000ee20000000800 */
[----:B------:R-:W2:Y:S01]  /*0200*/  S2R R3, SR_TID.X ;  /* 0x0000000000037919 */ /* 0x000ea20000002100 */
[C---:B------:R-:W-:Y:S02]  /*0210*/  @!P1 IMAD R11, R21.reuse, R5, R0 ;  /* 0x00000005150b9224 */ /* 0x040fe400078e0200 */
[----:B------:R-:W-:-:S04]  /*0220*/  @!P1 IMAD.WIDE.U32 R4, R21, R4, RZ ;  /* 0x0000000415049225 */ /* 0x000fc800078e00ff */
[----:B----4-:R-:W-:Y:S01]  /*0230*/  @P1 IMAD.WIDE.U32 R26, R12, R8, RZ ;  /* 0x000000080c1a1225 */ /* 0x010fe200078e00ff */
[----:B------:R-:W-:-:S03]  /*0240*/  @!P1 MOV R26, R4 ;  /* 0x00000004001a9202 */ /* 0x000fc60000000f00 */
[C---:B------:R-:W-:Y:S01]  /*0250*/  @P1 IMAD R15, R12.reuse, R9, R27 ;  /* 0x000000090c0f1224 */ /* 0x040fe200078e021b */
[----:B------:R-:W-:Y:S01]  /*0260*/  @!P1 IADD3 R15, R5, R11, RZ ;  /* 0x0000000b050f9210 */ /* 0x000fe20007ffe0ff */
[----:B-1----:R-:W-:Y:S01]  /*0270*/  IMAD R0, R23, R17, RZ ;  /* 0x0000001117007224 */ /* 0x002fe200078e02ff */
[----:B------:R-:W-:Y:S01]  /*0280*/  SHF.R.S32.HI R5, RZ, 0x1f, R17 ;  /* 0x0000001fff057819 */ /* 0x000fe20000011411 */
[----:B0-----:R-:W-:Y:S01]  /*0290*/  @P1 IMAD.WIDE.U32 R10, R12, R18, RZ ;  /* 0x000000120c0a1225 */ /* 0x001fe200078e00ff */
[----:B------:R-:W-:Y:S02]  /*02a0*/  SEL R9, R6, RZ, P0 ;  /* 0x000000ff06097207 */ /* 0x000fe40000000000 */
[----:B------:R-:W-:Y:S01]  /*02b0*/  SHF.R.S32.HI R18, RZ, 0x1f, R20 ;  /* 0x0000001fff127819 */ /* 0x000fe20000011414 */
[----:B------:R-:W-:Y:S01]  /*02c0*/  IMAD R5, R22, R5, R0 ;  /* 0x0000000516057224 */ /* 0x000fe200078e0200 */
[----:B------:R-:W-:Y:S01]  /*02d0*/  IADD3 R27, P0, R20, R9, RZ ;  /* 0x00000009141b7210 */ /* 0x000fe20007f1e0ff */
[----:B------:R-:W-:Y:S01]  /*02e0*/  IMAD.WIDE.U32 R22, R22, R17, RZ ;  /* 0x0000001116167225 */ /* 0x000fe200078e00ff */
[----:B---3--:R-:W-:-:S02]  /*02f0*/  SHF.R.S32.HI R29, RZ, 0x1f, R14 ;  /* 0x0000001fff1d7819 */ /* 0x008fc4000001140e */
[----:B------:R-:W-:Y:S01]  /*0300*/  IADD3.X R25, R18, R25, RZ, P0, !PT ;  /* 0x0000001912197210 */ /* 0x000fe200007fe4ff */
[----:B------:R-:W-:Y:S01]  /*0310*/  @P1 IMAD R19, R12, R19, R11 ;  /* 0x000000130c131224 */ /* 0x000fe200078e020b */
[----:B------:R-:W-:Y:S01]  /*0320*/  IADD3 R5, R23, R5, RZ ;  /* 0x0000000517057210 */ /* 0x000fe20007ffe0ff */
[----:B------:R-:W-:-:S04]  /*0330*/  IMAD.WIDE R8, R17, R14, RZ ;  /* 0x0000000e11087225 */ /* 0x000fc800078e02ff */
[----:B------:R-:W-:Y:S01]  /*0340*/  IMAD R0, R5, R14, RZ ;  /* 0x0000000e05007224 */ /* 0x000fe200078e02ff */
[----:B--2---:R-:W-:Y:S06]  /*0350*/  @P1 BRA `(.L_x_1251) ;  /* 0x00000000001c1947 */ /* 0x004fec0003800000 */
[----:B------:R-:W0:Y:S01]  /*0360*/  LDC.64 R4, c[0x0][0x290] ;  /* 0x0000a400ff047b82 */ /* 0x000e220000000a00 */
[----:B------:R-:W-:Y:S02]  /*0370*/  SHF.R.S32.HI R11, RZ, 0x1f, R21 ;  /* 0x0000001fff0b7819 */ /* 0x000fe40000011415 */
[----:B------:R-:W-:-:S03]  /*0380*/  MOV R31, 0xffffffff ;  /* 0xffffffff001f7802 */ /* 0x000fc60000000f00 */
[-C--:B0-----:R-:W-:Y:S02]  /*0390*/  IMAD R6, R11, R4.reuse, RZ ;  /* 0x000000040b067224 */ /* 0x081fe400078e02ff */
[----:B------:R-:W-:-:S04]  /*03a0*/  IMAD.WIDE.U32 R10, R21, R4, RZ ;  /* 0x00000004150a7225 */ /* 0x000fc800078e00ff */
[----:B------:R-:W-:-:S05]  /*03b0*/  IMAD R5, R21, R5, R6 ;  /* 0x0000000515057224 */ /* 0x000fca00078e0206 */
[----:B------:R-:W-:-:S07]  /*03c0*/  IADD3 R19, R11, R5, RZ ;  /* 0x000000050b137210 */ /* 0x000fce0007ffe0ff */
.L_x_1251:
[----:B------:R-:W-:Y:S01]  /*03d0*/  ULDC.U8 UR6, c[0x0][0x3d8] ;  /* 0x0000f60000067ab9 */ /* 0x000fe20000000000 */
[----:B------:R-:W-:Y:S01]  /*03e0*/  IMAD R11, R9, R31, RZ ;  /* 0x0000001f090b7224 */ /* 0x000fe200078e02ff */
[----:B------:R-:W-:Y:S01]  /*03f0*/  ISETP.NE.AND P0, PT, RZ, UR6, PT ;  /* 0x00000006ff007c0c */ /* 0x000fe2000bf05270 */
[----:B------:R-:W-:Y:S01]  /*0400*/  IMAD R29, R29, R22, R0 ;  /* 0x000000161d1d7224 */ /* 0x000fe200078e0200 */
[----:B------:R-:W-:Y:S01]  /*0410*/  SHF.R.S32.HI R6, RZ, 0x1f, R7 ;  /* 0x0000001fff067819 */ /* 0x000fe20000011407 */
[----:B------:R-:W-:Y:S02]  /*0420*/  IMAD R25, R25, R8, RZ ;  /* 0x0000000819197224 */ /* 0x000fe400078e02ff */
[----:B------:R-:W-:-:S04]  /*0430*/  IMAD.WIDE.U32 R4, R22, R14, RZ ;  /* 0x0000000e16047225 */ /* 0x000fc800078e00ff */
[----:B------:R-:W-:Y:S01]  /*0440*/  IMAD R11, R8, R33, R11 ;  /* 0x00000021080b7224 */ /* 0x000fe200078e020b */
[----:B------:R-:W-:Y:S01]  /*0450*/  IADD3 R0, R5, R29, RZ ;  /* 0x0000001d05007210 */ /* 0x000fe20007ffe0ff */
[----:B------:R-:W-:Y:S02]  /*0460*/  IMAD R25, R9, R27, R25 ;  /* 0x0000001b09197224 */ /* 0x000fe400078e0219 */
[----:B------:R-:W-:-:S04]  /*0470*/  IMAD.WIDE.U32 R22, R27, R8, RZ ;  /* 0x000000081b167225 */ /* 0x000fc800078e00ff */
[----:B------:R-:W-:-:S04]  /*0480*/  IMAD.WIDE.U32 R8, R8, R31, RZ ;  /* 0x0000001f08087225 */ /* 0x000fc800078e00ff */
[----:B------:R-:W-:Y:S01]  /*0490*/  IMAD R5, R7, R14, RZ ;  /* 0x0000000e07057224 */ /* 0x000fe200078e02ff */
[----:B------:R-:W-:Y:S02]  /*04a0*/  SEL R16, R4, R8, !P1 ;  /* 0x0000000804107207 */ /* 0x000fe40004800000 */
[----:B------:R-:W-:Y:S02]  /*04b0*/  @P1 IADD3 R0, R9, R11, RZ ;  /* 0x0000000b09001210 */ /* 0x000fe40007ffe0ff */
[----:B------:R-:W-:Y:S02]  /*04c0*/  SHF.R.S32.HI R8, RZ, 0x1f, R5 ;  /* 0x0000001fff087819 */ /* 0x000fe40000011405 */
[----:B------:R-:W-:Y:S01]  /*04d0*/  IADD3 R11, R23, R25, RZ ;  /* 0x00000019170b7210 */ /* 0x000fe20007ffe0ff */
        /* <DEDUP_REMOVED lines=8> */
.L_x_1252:
[----:B------:R-:W-:-:S04]  /*0560*/  IMAD R9, R21, R17, R7 ;  /* 0x0000001115097224 */ /* 0x000fc800078e0207 */
[----:B------:R-:W-:-:S07]  /*0570*/  IMAD R9, R9, R2, RZ ;  /* 0x0000000209097224 */ /* 0x000fce00078e02ff */
.L_x_1253:
[----:B------:R-:W-:Y:S01]  /*0580*/  SHF.R.S32.HI R12, RZ, 0x1f, R3 ;  /* 0x0000001fff0c7819 */ /* 0x000fe20000011403 */
[----:B------:R-:W-:Y:S01]  /*0590*/  ULDC UR6, c[0x0][0x2d0] ;  /* 0x0000b40000067ab9 */ /* 0x000fe20000000800 */
[----:B------:R-:W-:Y:S01]  /*05a0*/  ULDC.64 UR8, c[0x0][0x420] ;  /* 0x0001080000087ab9 */ /* 0x000fe20000000a00 */
[----:B------:R-:W-:Y:S01]  /*05b0*/  ULDC.64 UR10, c[0x0][0x298] ;  /* 0x0000a600000a7ab9 */ /* 0x000fe20000000a00 */
[----:B------:R-:W-:Y:S01]  /*05c0*/  LEA.HI R21, R12, R3, RZ, 0x3 ;  /* 0x000000030c157211 */ /* 0x000fe200078f18ff */
[----:B------:R-:W-:-:S03]  /*05d0*/  IMAD R25, R18, UR8, RZ ;  /* 0x0000000812197c24 */ /* 0x000fc6000f8e02ff */
[----:B------:R-:W-:Y:S01]  /*05e0*/  LOP3.LUT R2, R21, 0x1ffffff8, RZ, 0xc0, !PT ;  /* 0x1ffffff815027812 */ /* 0x000fe200078ec0ff */
[----:B------:R-:W-:-:S03]  /*05f0*/  IMAD R25, R20, UR9, R25 ;  /* 0x0000000914197c24 */ /* 0x000fc6000f8e0219 */
[----:B------:R-:W-:-:S04]  /*0600*/  IADD3 R2, -R2, R3, RZ ;  /* 0x0000000302027210 */ /* 0x000fc80007ffe1ff */
[----:B------:R-:W-:Y:S02]  /*0610*/  SHF.L.U32 R4, R2, 0x3, RZ ;  /* 0x0000000302047819 */ /* 0x000fe400000006ff */
[----:B------:R-:W-:Y:S02]  /*0620*/  IADD3 R2, P2, P3, R22, R16, R5 ;  /* 0x0000001016027210 */ /* 0x000fe40007b5e005 */
[----:B------:R-:W-:Y:S02]  /*0630*/  IADD3 R16, -R20, R13, RZ ;  /* 0x0000000d14107210 */ /* 0x000fe40007ffe1ff */
[----:B------:R-:W-:Y:S02]  /*0640*/  SHF.R.S32.HI R13, RZ, 0x3, R21 ;  /* 0x00000003ff0d7819 */ /* 0x000fe40000011415 */
[----:B------:R-:W-:Y:S01]  /*0650*/  ISETP.GE.AND P0, PT, R4, UR6, PT ;  /* 0x0000000604007c0c */ /* 0x000fe2000bf06270 */
[----:B------:R-:W-:Y:S01]  /*0660*/  ULDC.64 UR6, c[0x0][0x428] ;  /* 0x00010a0000067ab9 */ /* 0x000fe20000000a00 */
[----:B------:R-:W-:-:S02]  /*0670*/  SHF.R.S32.HI R5, RZ, 0x1f, R4 ;  /* 0x0000001fff057819 */ /* 0x000fc40000011404 */
[----:B------:R-:W-:Y:S02]  /*0680*/  ISETP.LT.AND P1, PT, R13, R16, !P0 ;  /* 0x000000100d00720c */ /* 0x000fe40004721270 */
[----:B------:R-:W-:Y:S01]  /*0690*/  IADD3.X R0, R11, R0, R8, P2, P3 ;  /* 0x000000000b007210 */ /* 0x000fe200017e6408 */
[----:B------:R-:W-:-:S04]  /*06a0*/  IMAD.WIDE.U32 R22, R20, UR8, R4 ;  /* 0x0000000814167c25 */ /* 0x000fc8000f8e0004 */
[----:B------:R-:W-:Y:S01]  /*06b0*/  IMAD.WIDE.U32 R4, R20, UR10, R4 ;  /* 0x0000000a14047c25 */ /* 0x000fe2000f8e0004 */
[----:B------:R-:W-:-:S03]  /*06c0*/  IADD3 R26, P4, R26, R22, RZ ;  /* 0x000000161a1a7210 */ /* 0x000fc60007f9e0ff */
[----:B------:R-:W-:Y:S01]  /*06d0*/  IMAD R22, R6, UR6, RZ ;  /* 0x0000000606167c24 */ /* 0x000fe2000f8e02ff */
[----:B------:R-:W-:Y:S01]  /*06e0*/  IADD3.X R27, R15, R23, R25, P4, !PT ;  /* 0x000000170f1b7210 */ /* 0x000fe200027fe419 */
[----:B------:R-:W-:Y:S01]  /*06f0*/  IMAD R15, R18, UR10, RZ ;  /* 0x0000000a120f7c24 */ /* 0x000fe2000f8e02ff */
[----:B------:R-:W0:Y:S01]  /*0700*/  @P1 LDC.64 R24, c[0x0][0x3e0] ;  /* 0x0000f800ff181b82 */ /* 0x000e220000000a00 */
[C---:B------:R-:W-:Y:S01]  /*0710*/  IMAD R21, R7.reuse, UR7, R22 ;  /* 0x0000000707157c24 */ /* 0x040fe2000f8e0216 */
[----:B------:R-:W-:Y:S01]  /*0720*/  IADD3 R22, P4, R10, R4, RZ ;  /* 0x000000040a167210 */ /* 0x000fe20007f9e0ff */
[C---:B------:R-:W-:Y:S01]  /*0730*/  IMAD R18, R20.reuse, UR11, R15 ;  /* 0x0000000b14127c24 */ /* 0x040fe2000f8e020f */
[----:B------:R-:W-:Y:S01]  /*0740*/  SHF.R.S32.HI R15, RZ, 0x1f, R13 ;  /* 0x0000001fff0f7819 */ /* 0x000fe2000001140d */
[----:B------:R-:W-:Y:S01]  /*0750*/  IMAD.WIDE.U32 R26, R7, UR6, R26 ;  /* 0x00000006071a7c25 */ /* 0x000fe2000f8e001a */
[----:B------:R-:W-:Y:S01]  /*0760*/  ULDC.64 UR6, c[0x0][0x2a0] ;  /* 0x0000a80000067ab9 */ /* 0x000fe20000000a00 */
[----:B------:R-:W-:-:S02]  /*0770*/  IADD3 R20, R20, R9, RZ ;  /* 0x0000000914147210 */ /* 0x000fc40007ffe0ff */
[----:B------:R-:W-:Y:S01]  /*0780*/  @P1 IMAD R4, R15, UR8, RZ ;  /* 0x000000080f041c24 */ /* 0x000fe2000f8e02ff */
[----:B------:R-:W-:Y:S01]  /*0790*/  IADD3 R27, R27, R21, RZ ;  /* 0x000000151b1b7210 */ /* 0x000fe20007ffe0ff */
[----:B------:R-:W-:Y:S01]  /*07a0*/  IMAD R6, R6, UR6, RZ ;  /* 0x0000000606067c24 */ /* 0x000fe2000f8e02ff */
[----:B------:R-:W-:Y:S01]  /*07b0*/  IADD3.X R23, R19, R5, R18, P4, !PT ;  /* 0x0000000513177210 */ /* 0x000fe200027fe412 */
[C---:B------:R-:W-:Y:S02]  /*07c0*/  @P1 IMAD R19, R13.reuse, UR9, R4 ;  /* 0x000000090d131c24 */ /* 0x040fe4000f8e0204 */
[----:B------:R-:W-:-:S04]  /*07d0*/  @P1 IMAD.WIDE.U32 R4, R13, UR8, R26 ;  /* 0x000000080d041c25 */ /* 0x000fc8000f8e001a */
[----:B------:R-:W-:Y:S01]  /*07e0*/  IMAD.WIDE.U32 R22, R7, UR6, R22 ;  /* 0x0000000607167c25 */ /* 0x000fe2000f8e0016 */
[----:B------:R-:W-:-:S03]  /*07f0*/  @P1 IADD3 R5, R5, R19, RZ ;  /* 0x0000001305051210 */ /* 0x000fc60007ffe0ff */
[----:B------:R-:W-:Y:S01]  /*0800*/  IMAD R19, R7, UR7, R6 ;  /* 0x0000000707137c24 */ /* 0x000fe2000f8e0206 */
[C---:B0-----:R-:W-:Y:S01]  /*0810*/  @P1 LEA R24, P4, R4.reuse, R24, 0x1 ;  /* 0x0000001804181211 */ /* 0x041fe200078808ff */
[----:B------:R-:W-:Y:S01]  /*0820*/  @P1 IMAD R6, R15, UR10, RZ ;  /* 0x0000000a0f061c24 */ /* 0x000fe2000f8e02ff */
[----:B------:R-:W-:Y:S02]  /*0830*/  CS2R R8, SRZ ;  /* 0x0000000000087805 */ /* 0x000fe4000001ff00 */
[----:B------:R-:W-:Y:S02]  /*0840*/  CS2R R10, SRZ ;  /* 0x00000000000a7805 */ /* 0x000fe4000001ff00 */
[----:B------:R-:W-:Y:S01]  /*0850*/  @P1 LEA.HI.X R25, R4, R25, R5, 0x1, P4 ;  /* 0x0000001904191211 */ /* 0x000fe200020f0c05 */
[----:B------:R-:W-:Y:S01]  /*0860*/  ULDC.64 UR6, c[0x0][0x478] ;  /* 0x00011e0000067ab9 */ /* 0x000fe20000000a00 */
[----:B------:R-:W0:Y:S01]  /*0870*/  @P1 LDC.64 R4, c[0x0][0x280] ;  /* 0x0000a000ff041b82 */ /* 0x000e220000000a00 */
[----:B------:R-:W-:Y:S01]  /*0880*/  IADD3 R23, R23, R19, RZ ;  /* 0x0000001317177210 */ /* 0x000fe20007ffe0ff */
[----:B------:R-:W-:-:S02]  /*0890*/  @P1 IMAD R19, R13, UR11, R6 ;  /* 0x0000000b0d131c24 */ /* 0x000fc4000f8e0206 */
[----:B------:R-:W-:-:S05]  /*08a0*/  @P1 IMAD.WIDE.U32 R6, R13, UR10, R22 ;  /* 0x0000000a0d061c25 */ /* 0x000fca000f8e0016 */
[----:B------:R-:W-:Y:S02]  /*08b0*/  @P1 IADD3 R7, R7, R19, RZ ;  /* 0x0000001307071210 */ /* 0x000fe40007ffe0ff */
[----:B0-----:R-:W-:-:S04]  /*08c0*/  @P1 LEA R18, P2, R6, R4, 0x1 ;  /* 0x0000000406121211 */ /* 0x001fc800078408ff */
[----:B------:R-:W-:Y:S02]  /*08d0*/  @P1 LEA.HI.X R19, R6, R5, R7, 0x1, P2 ;  /* 0x0000000506131211 */ /* 0x000fe400010f0c07 */
[----:B------:R-:W-:Y:S02]  /*08e0*/  CS2R R4, SRZ ;  /* 0x0000000000047805 */ /* 0x000fe4000001ff00 */
[----:B------:R-:W-:Y:S01]  /*08f0*/  CS2R R6, SRZ ;  /* 0x0000000000067805 */ /* 0x000fe2000001ff00 */
[----:B------:R0:W2:Y:S05]  /*0900*/  @P1 LDG.E.128 R8, desc[UR4][R18.64] ;  /* 0x0000000412081981 */ /* 0x0000aa000c1e1d00 */
[----:B------:R-:W3:Y:S01]  /*0910*/  @P1 LDG.E.128 R4, desc[UR4][R24.64] ;  /* 0x0000000418041981 */ /* 0x000ee2000c1e1d00 */
[----:B0-----:R-:W-:Y:S01]  /*0920*/  IADD3 R19, R13, 0x60, RZ ;  /* 0x000000600d137810 */ /* 0x001fe20007ffe0ff */
[----:B--2---:R-:W-:-:S02]  /*0930*/  HADD2.F32 R28, -RZ, R8.H1_H1 ;  /* 0x30000008ff1c7230 */ /* 0x004fc40000004100 */
[--C-:B---3--:R-:W-:Y:S02]  /*0940*/  HADD2.F32 R21, -RZ, R4.reuse.H1_H1 ;  /* 0x30000004ff157230 */ /* 0x108fe40000004100 */
[----:B------:R-:W-:-:S03]  /*0950*/  HADD2.F32 R4, -RZ, R4.H0_H0 ;  /* 0x20000004ff047230 */ /* 0x000fc60000004100 */
[----:B------:R-:W-:Y:S01]  /*0960*/  FMUL.FTZ R29, R21, R28 ;  /* 0x0000001c151d7220 */ /* 0x000fe20000410000 */
[----:B------:R-:W-:-:S05]  /*0970*/  HADD2.F32 R21, -RZ, R8.H0_H0 ;  /* 0x20000008ff157230 */ /* 0x000fca0000004100 */
[----:B------:R-:W-:Y:S01]  /*0980*/  FFMA.FTZ R4, R4, R21, R29 ;  /* 0x0000001504047223 */ /* 0x000fe2000001001d */
[----:B------:R-:W-:-:S04]  /*0990*/  IADD3 R21, R13, 0x20, RZ ;  /* 0x000000200d157810 */ /* 0x000fc80007ffe0ff */
[----:B------:R-:W-:Y:S02]  /*09a0*/  ISETP.LT.AND P2, PT, R21, R16, !P0 ;  /* 0x000000101500720c */ /* 0x000fe40004741270 */
[----:B------:R-:W-:Y:S01]  /*09b0*/  IADD3 R21, R13, 0x40, RZ ;  /* 0x000000400d157810 */ /* 0x000fe20007ffe0ff */
[----:B------:R-:W-:-:S03]  /*09c0*/  HADD2.F32 R8, -RZ, R9.H0_H0 ;  /* 0x20000009ff087230 */ /* 0x000fc60000004100 */
[-C--:B------:R-:W-:Y:S01]  /*09d0*/  ISETP.LT.AND P1, PT, R21, R16.reuse, !P0 ;  /* 0x000000101500720c */ /* 0x080fe20004721270 */
[--C-:B------:R-:W-:Y:S01]  /*09e0*/  HADD2.F32 R21, -RZ, R5.reuse.H0_H0 ;  /* 0x20000005ff157230 */ /* 0x100fe20000004100 */
[----:B------:R-:W-:Y:S01]  /*09f0*/  ISETP.LT.AND P0, PT, R19, R16, !P0 ;  /* 0x000000101300720c */ /* 0x000fe20004701270 */
[----:B------:R-:W-:-:S03]  /*0a00*/  HADD2.F32 R5, -RZ, R5.H1_H1 ;  /* 0x30000005ff057230 */ /* 0x000fc60000004100 */
[----:B------:R-:W-:Y:S01]  /*0a10*/  FFMA.FTZ R8, R21, R8, R4 ;  /* 0x0000000815087223 */ /* 0x000fe20000010004 */
[----:B------:R-:W-:Y:S01]  /*0a20*/  HADD2.F32 R4, -RZ, R9.H1_H1 ;  /* 0x30000009ff047230 */ /* 0x000fe20000004100 */
[----:B------:R-:W0:Y:S01]  /*0a30*/  @P2 LDC.64 R18, c[0x0][0x3e0] ;  /* 0x0000f800ff122b82 */ /* 0x000e220000000a00 */
[----:B------:R-:W-:-:S03]  /*0a40*/  @P2 IADD3 R21, P3, R13, 0x20, RZ ;  /* 0x000000200d152810 */ /* 0x000fc60007f7e0ff */
[----:B------:R-:W-:Y:S01]  /*0a50*/  FFMA.FTZ R9, R5, R4, R8 ;  /* 0x0000000405097223 */ /* 0x000fe20000010008 */
[----:B------:R-:W-:Y:S01]  /*0a60*/  @P2 IADD3.X R4, RZ, R15, RZ, P3, !PT ;  /* 0x0000000fff042210 */ /* 0x000fe20001ffe4ff */
[----:B------:R-:W-:Y:S02]  /*0a70*/  HADD2.F32 R8, -RZ, R6.H0_H0 ;  /* 0x20000006ff087230 */ /* 0x000fe40000004100 */
[----:B------:R-:W-:Y:S02]  /*0a80*/  HADD2.F32 R5, -RZ, R10.H0_H0 ;  /* 0x2000000aff057230 */ /* 0x000fe40000004100 */
[----:B------:R-:W-:-:S03]  /*0a90*/  @P2 IMAD R4, R4, UR8, RZ ;  /* 0x0000000804042c24 */ /* 0x000fc6000f8e02ff */
[----:B------:R-:W-:Y:S01]  /*0aa0*/  FFMA.FTZ R8, R8, R5, R9 ;  /* 0x0000000508087223 */ /* 0x000fe20000010009 */
[----:B------:R-:W-:Y:S01]  /*0ab0*/  @P2 IMAD R9, R21, UR9, R4 ;  /* 0x0000000915092c24 */ /* 0x000fe2000f8e0204 */
[----:B------:R-:W-:Y:S02]  /*0ac0*/  @P2 MOV R4, R26 ;  /* 0x0000001a00042202 */ /* 0x000fe40000000f00 */
[----:B------:R-:W-:-:S03]  /*0ad0*/  @P2 MOV R5, R27 ;  /* 0x0000001b00052202 */ /* 0x000fc60000000f00 */
[----:B------:R-:W-:-:S05]  /*0ae0*/  @P2 IMAD.WIDE.U32 R4, R21, UR8, R4 ;  /* 0x0000000815042c25 */ /* 0x000fca000f8e0004 */
[----:B------:R-:W-:Y:S02]  /*0af0*/  @P2 IADD3 R9, R5, R9, RZ ;  /* 0x0000000905092210 */ /* 0x000fe40007ffe0ff */
[----:B0-----:R-:W-:-:S04]  /*0b00*/  @P2 LEA R18, P3, R4, R18, 0x1 ;  /* 0x0000001204122211 */ /* 0x001fc800078608ff */
[----:B------:R-:W-:Y:S02]  /*0b10*/  @P2 LEA.HI.X R19, R4, R19, R9, 0x1, P3 ;  /* 0x0000001304132211 */ /* 0x000fe400018f0c09 */
[----:B------:R-:W0:Y:S01]  /*0b20*/  @P2 LDC.64 R4, c[0x0][0x280] ;  /* 0x0000a000ff042b82 */ /* 0x000e220000000a00 */
[----:B------:R-:W-:Y:S02]  /*0b30*/  HADD2.F32 R9, -RZ, R6.H1_H1 ;  /* 0x30000006ff097230 */ /* 0x000fe40000004100 */
[----:B------:R-:W-:Y:S01]  /*0b40*/  HADD2.F32 R10, -RZ, R10.H1_H1 ;  /* 0x3000000aff0a7230 */ /* 0x000fe20000004100 */
[----:B------:R-:W-:Y:S01]  /*0b50*/  @P2 IADD3 R29, P3, R13, 0x20, RZ ;  /* 0x000000200d1d2810 */ /* 0x000fe20007f7e0ff */
[----:B------:R-:W-:Y:S02]  /*0b60*/  HADD2.F32 R21, -RZ, R7.H0_H0 ;  /* 0x20000007ff157230 */ /* 0x000fe40000004100 */
[----:B------:R-:W-:Y:S02]  /*0b70*/  HADD2.F32 R6, -RZ, R11.H0_H0 ;  /* 0x2000000bff067230 */ /* 0x000fe40000004100 */
[----:B------:R-:W-:Y:S01]  /*0b80*/  FFMA.FTZ R8, R9, R10, R8 ;  /* 0x0000000a09087223 */ /* 0x000fe20000010008 */
[----:B------:R-:W-:-:S02]  /*0b90*/  @P2 IADD3.X R10, RZ, R15, RZ, P3, !PT ;  /* 0x0000000fff0a2210 */ /* 0x000fc40001ffe4ff */
[----:B------:R-:W-:Y:S01]  /*0ba0*/  @P2 MOV R9, R23 ;  /* 0x0000001700092202 */ /* 0x000fe20000000f00 */
[----:B------:R-:W-:Y:S01]  /*0bb0*/  FFMA.FTZ R21, R21, R6, R8 ;  /* 0x0000000615157223 */ /* 0x000fe20000010008 */
[----:B------:R-:W-:Y:S01]  /*0bc0*/  @P2 MOV R8, R22 ;  /* 0x0000001600082202 */ /* 0x000fe20000000f00 */
[----:B------:R-:W-:-:S04]  /*0bd0*/  @P2 IMAD R10, R10, UR10, RZ ;  /* 0x0000000a0a0a2c24 */ /* 0x000fc8000f8e02ff */
[C---:B------:R-:W-:Y:S02]  /*0be0*/  @P2 IMAD R25, R29.reuse, UR11, R10 ;  /* 0x0000000b1d192c24 */ /* 0x040fe4000f8e020a */
[----:B------:R-:W-:-:S04]  /*0bf0*/  @P2 IMAD.WIDE.U32 R8, R29, UR10, R8 ;  /* 0x0000000a1d082c25 */ /* 0x000fc8000f8e0008 */
[----:B------:R-:W-:Y:S01]  /*0c00*/  HADD2.F32 R6, -RZ, R7.H1_H1 ;  /* 0x30000007ff067230 */ /* 0x000fe20000004100 */
[----:B------:R-:W-:Y:S01]  /*0c10*/  @P2 IADD3 R7, R9, R25, RZ ;  /* 0x0000001909072210 */ /* 0x000fe20007ffe0ff */
[----:B------:R-:W-:Y:S01]  /*0c20*/  HADD2.F32 R11, -RZ, R11.H1_H1 ;  /* 0x3000000bff0b7230 */ /* 0x000fe20000004100 */
[----:B0-----:R-:W-:-:S04]  /*0c30*/  @P2 LEA R24, P3, R8, R4, 0x1 ;  /* 0x0000000408182211 */ /* 0x001fc800078608ff */
[----:B------:R-:W-:Y:S01]  /*0c40*/  FFMA.FTZ R21, R6, R11, R21 ;  /* 0x0000000b06157223 */ /* 0x000fe20000010015 */
[----:B------:R-:W-:Y:S02]  /*0c50*/  @P2 LEA.HI.X R25, R8, R5, R7, 0x1, P3 ;  /* 0x0000000508192211 */ /* 0x000fe400018f0c07 */
[----:B------:R-:W-:Y:S02]  /*0c60*/  CS2R R4, SRZ ;  /* 0x0000000000047805 */ /* 0x000fe4000001ff00 */
[----:B------:R-:W-:Y:S02]  /*0c70*/  CS2R R6, SRZ ;  /* 0x0000000000067805 */ /* 0x000fe4000001ff00 */
[----:B------:R-:W-:Y:S02]  /*0c80*/  CS2R R8, SRZ ;  /* 0x0000000000087805 */ /* 0x000fe4000001ff00 */
[----:B------:R-:W-:Y:S02]  /*0c90*/  CS2R R10, SRZ ;  /* 0x00000000000a7805 */ /* 0x000fe4000001ff00 */
[----:B------:R-:W2:Y:S04]  /*0ca0*/  @P2 LDG.E.128 R4, desc[UR4][R18.64] ;  /* 0x0000000412042981 */ /* 0x000ea8000c1e1d00 */
[----:B------:R0:W3:Y:S02]  /*0cb0*/  @P2 LDG.E.128 R8, desc[UR4][R24.64] ;  /* 0x0000000418082981 */ /* 0x0000e4000c1e1d00 */
[----:B0-----:R-:W-:-:S02]  /*0cc0*/  @P1 MOV R24, R26 ;  /* 0x0000001a00181202 */ /* 0x001fc40000000f00 */
[----:B------:R-:W-:Y:S02]  /*0cd0*/  @P1 MOV R25, R27 ;  /* 0x0000001b00191202 */ /* 0x000fe40000000f00 */
[----:B------:R-:W-:Y:S02]  /*0ce0*/  @P0 MOV R31, R23 ;  /* 0x00000017001f0202 */ /* 0x000fe40000000f00 */
[-C--:B------:R-:W-:Y:S02]  /*0cf0*/  @P1 MOV R28, R22.reuse ;  /* 0x00000016001c1202 */ /* 0x080fe40000000f00 */
[----:B------:R-:W-:Y:S01]  /*0d00*/  @P0 MOV R30, R22 ;  /* 0x00000016001e0202 */ /* 0x000fe20000000f00 */
[----:B------:R-:W-:Y:S01]  /*0d10*/  IMAD R22, R17, R14, RZ ;  /* 0x0000000e11167224 */ /* 0x000fe200078e02ff */
[----:B------:R-:W-:-:S04]  /*0d20*/  LEA.HI R14, R12, R3, RZ, 0x4 ;  /* 0x000000030c0e7211 */ /* 0x000fc800078f20ff */
[----:B------:R-:W-:Y:S01]  /*0d30*/  LOP3.LUT R12, R14, 0x3ffffff0, RZ, 0xc0, !PT ;  /* 0x3ffffff00e0c7812 */ /* 0x000fe200078ec0ff */
[----:B--2---:R-:W-:Y:S02]  /*0d40*/  HADD2.F32 R16, -RZ, R4.H1_H1 ;  /* 0x30000004ff107230 */ /* 0x004fe40000004100 */
[--C-:B---3--:R-:W-:Y:S02]  /*0d50*/  HADD2.F32 R29, -RZ, R8.reuse.H1_H1 ;  /* 0x30000008ff1d7230 */ /* 0x108fe40000004100 */
[----:B------:R-:W-:-:S03]  /*0d60*/  HADD2.F32 R8, -RZ, R8.H0_H0 ;  /* 0x20000008ff087230 */ /* 0x000fc60000004100 */
[----:B------:R-:W-:Y:S01]  /*0d70*/  FMUL.FTZ R16, R16, R29 ;  /* 0x0000001d10107220 */ /* 0x000fe20000410000 */
[----:B------:R-:W-:Y:S02]  /*0d80*/  HADD2.F32 R29, -RZ, R4.H0_H0 ;  /* 0x20000004ff1d7230 */ /* 0x000fe40000004100 */
[----:B------:R-:W-:Y:S02]  /*0d90*/  HADD2.F32 R19, -RZ, R5.H0_H0 ;  /* 0x20000005ff137230 */ /* 0x000fe40000004100 */
[----:B------:R-:W-:Y:S02]  /*0da0*/  HADD2.F32 R4, -RZ, R9.H0_H0 ;  /* 0x20000009ff047230 */ /* 0x000fe40000004100 */
[----:B------:R-:W-:Y:S01]  /*0db0*/  FFMA.FTZ R16, R29, R8, R16 ;  /* 0x000000081d107223 */ /* 0x000fe20000010010 */
[----:B------:R-:W-:-:S03]  /*0dc0*/  HADD2.F32 R5, -RZ, R5.H1_H1 ;  /* 0x30000005ff057230 */ /* 0x000fc60000004100 */
[----:B------:R-:W-:Y:S01]  /*0dd0*/  FFMA.FTZ R16, R19, R4, R16 ;  /* 0x0000000413107223 */ /* 0x000fe20000010010 */
[----:B------:R-:W-:Y:S02]  /*0de0*/  HADD2.F32 R4, -RZ, R9.H1_H1 ;  /* 0x30000009ff047230 */ /* 0x000fe40000004100 */
[----:B------:R-:W-:-:S03]  /*0df0*/  HADD2.F32 R19, -RZ, R6.H0_H0 ;  /* 0x20000006ff137230 */ /* 0x000fc60000004100 */
[----:B------:R-:W-:Y:S01]  /*0e00*/  FFMA.FTZ R4, R5, R4, R16 ;  /* 0x0000000405047223 */ /* 0x000fe20000010010 */
[----:B------:R-:W-:-:S05]  /*0e10*/  HADD2.F32 R16, -RZ, R10.H0_H0 ;  /* 0x2000000aff107230 */ /* 0x000fca0000004100 */
[----:B------:R-:W-:Y:S02]  /*0e20*/  FFMA.FTZ R4, R19, R16, R4 ;  /* 0x0000001013047223 */ /* 0x000fe40000010004 */
[----:B------:R-:W0:Y:S01]  /*0e30*/  @P1 LDC.64 R18, c[0x0][0x3e0] ;  /* 0x0000f800ff121b82 */ /* 0x000e220000000a00 */
[----:B------:R-:W-:-:S04]  /*0e40*/  @P1 IADD3 R9, P2, R13, 0x40, RZ ;  /* 0x000000400d091810 */ /* 0x000fc80007f5e0ff */
[----:B------:R-:W-:Y:S01]  /*0e50*/  @P1 IADD3.X R5, RZ, R15, RZ, P2, !PT ;  /* 0x0000000fff051210 */ /* 0x000fe200017fe4ff */
[----:B------:R-:W-:-:S04]  /*0e60*/  @P1 IMAD.WIDE.U32 R24, R9, UR8, R24 ;  /* 0x0000000809181c25 */ /* 0x000fc8000f8e0018 */
[----:B------:R-:W-:-:S04]  /*0e70*/  @P1 IMAD R8, R5, UR8, RZ ;  /* 0x0000000805081c24 */ /* 0x000fc8000f8e02ff */
[----:B------:R-:W-:-:S05]  /*0e80*/  @P1 IMAD R5, R9, UR9, R8 ;  /* 0x0000000909051c24 */ /* 0x000fca000f8e0208 */
[----:B------:R-:W-:Y:S02]  /*0e90*/  @P1 IADD3 R8, R25, R5, RZ ;  /* 0x0000000519081210 */ /* 0x000fe40007ffe0ff */
[----:B0-----:R-:W-:-:S04]  /*0ea0*/  @P1 LEA R18, P2, R24, R18, 0x1 ;  /* 0x0000001218121211 */ /* 0x001fc800078408ff */
[----:B------:R-:W-:Y:S02]  /*0eb0*/  @P1 LEA.HI.X R19, R24, R19, R8, 0x1, P2 ;  /* 0x0000001318131211 */ /* 0x000fe400010f0c08 */
[----:B------:R-:W0:Y:S01]  /*0ec0*/  @P0 LDC.64 R24, c[0x0][0x3e0] ;  /* 0x0000f800ff180b82 */ /* 0x000e220000000a00 */
[----:B------:R-:W-:-:S04]  /*0ed0*/  @P0 IADD3 R5, P2, R13, 0x60, RZ ;  /* 0x000000600d050810 */ /* 0x000fc80007f5e0ff */
[----:B------:R-:W-:Y:S02]  /*0ee0*/  @P0 IADD3.X R16, RZ, R15, RZ, P2, !PT ;  /* 0x0000000fff100210 */ /* 0x000fe400017fe4ff */
[----:B------:R-:W-:Y:S02]  /*0ef0*/  @P0 MOV R8, R26 ;  /* 0x0000001a00080202 */ /* 0x000fe40000000f00 */
[----:B------:R-:W-:Y:S01]  /*0f00*/  @P0 MOV R9, R27 ;  /* 0x0000001b00090202 */ /* 0x000fe20000000f00 */
[----:B------:R-:W-:-:S04]  /*0f10*/  @P0 IMAD R16, R16, UR8, RZ ;  /* 0x0000000810100c24 */ /* 0x000fc8000f8e02ff */
[C---:B------:R-:W-:Y:S02]  /*0f20*/  @P0 IMAD R27, R5.reuse, UR9, R16 ;  /* 0x00000009051b0c24 */ /* 0x040fe4000f8e0210 */
[----:B------:R-:W-:-:S05]  /*0f30*/  @P0 IMAD.WIDE.U32 R8, R5, UR8, R8 ;  /* 0x0000000805080c25 */ /* 0x000fca000f8e0008 */
[----:B------:R-:W-:Y:S02]  /*0f40*/  @P0 IADD3 R5, R9, R27, RZ ;  /* 0x0000001b09050210 */ /* 0x000fe40007ffe0ff */
[----:B0-----:R-:W-:-:S04]  /*0f50*/  @P0 LEA R24, P2, R8, R24, 0x1 ;  /* 0x0000001808180211 */ /* 0x001fc800078408ff */
[----:B------:R-:W-:Y:S02]  /*0f60*/  @P0 LEA.HI.X R25, R8, R25, R5, 0x1, P2 ;  /* 0x0000001908190211 */ /* 0x000fe400010f0c05 */
[----:B------:R-:W-:Y:S01]  /*0f70*/  @P1 IADD3 R5, P2, R13, 0x40, RZ ;  /* 0x000000400d051810 */ /* 0x000fe20007f5e0ff */
[----:B------:R-:W-:Y:S02]  /*0f80*/  HADD2.F32 R9, -RZ, R6.H1_H1 ;  /* 0x30000006ff097230 */ /* 0x000fe40000004100 */
[----:B------:R-:W-:Y:S01]  /*0f90*/  HADD2.F32 R10, -RZ, R10.H1_H1 ;  /* 0x3000000aff0a7230 */ /* 0x000fe20000004100 */
[----:B------:R-:W-:Y:S01]  /*0fa0*/  @P1 IADD3.X R6, RZ, R15, RZ, P2, !PT ;  /* 0x0000000fff061210 */ /* 0x000fe200017fe4ff */
[----:B------:R-:W-:Y:S01]  /*0fb0*/  HADD2.F32 R8, -RZ, R11.H0_H0 ;  /* 0x2000000bff087230 */ /* 0x000fe20000004100 */
[----:B------:R-:W-:Y:S01]  /*0fc0*/  @P1 MOV R29, R23 ;  /* 0x00000017001d1202 */ /* 0x000fe20000000f00 */
[----:B------:R-:W-:Y:S02]  /*0fd0*/  HADD2.F32 R23, -RZ, R7.H0_H0 ;  /* 0x20000007ff177230 */ /* 0x000fe40000004100 */
[----:B------:R-:W-:Y:S01]  /*0fe0*/  FFMA.FTZ R4, R9, R10, R4 ;  /* 0x0000000a09047223 */ /* 0x000fe20000010004 */
[----:B------:R-:W-:-:S02]  /*0ff0*/  @P1 IMAD R6, R6, UR10, RZ ;  /* 0x0000000a06061c24 */ /* 0x000fc4000f8e02ff */
[----:B------:R-:W-:-:S04]  /*1000*/  @P1 IMAD.WIDE.U32 R28, R5, UR10, R28 ;  /* 0x0000000a051c1c25 */ /* 0x000fc8000f8e001c */
[----:B------:R-:W-:Y:S02]  /*1010*/  FFMA.FTZ R23, R23, R8, R4 ;  /* 0x0000000817177223 */ /* 0x000fe40000010004 */
[----:B------:R-:W0:Y:S01]  /*1020*/  @P1 LDC.64 R8, c[0x0][0x280] ;  /* 0x0000a000ff081b82 */ /* 0x000e220000000a00 */
[----:B------:R-:W-:Y:S01]  /*1030*/  @P1 IMAD R27, R5, UR11, R6 ;  /* 0x0000000b051b1c24 */ /* 0x000fe2000f8e0206 */
[----:B------:R-:W-:-:S06]  /*1040*/  @P0 IADD3 R6, P2, R13, 0x60, RZ ;  /* 0x000000600d060810 */ /* 0x000fcc0007f5e0ff */
[----:B------:R-:W1:Y:S01]  /*1050*/  @P0 LDC.64 R4, c[0x0][0x280] ;  /* 0x0000a000ff040b82 */ /* 0x000e620000000a00 */
[----:B------:R-:W-:Y:S01]  /*1060*/  @P0 IADD3.X R13, RZ, R15, RZ, P2, !PT ;  /* 0x0000000fff0d0210 */ /* 0x000fe200017fe4ff */
[----:B------:R-:W-:-:S04]  /*1070*/  @P0 IMAD.WIDE.U32 R30, R6, UR10, R30 ;  /* 0x0000000a061e0c25 */ /* 0x000fc8000f8e001e */
[----:B------:R-:W-:-:S04]  /*1080*/  @P0 IMAD R13, R13, UR10, RZ ;  /* 0x0000000a0d0d0c24 */ /* 0x000fc8000f8e02ff */
[----:B------:R-:W-:Y:S01]  /*1090*/  @P0 IMAD R13, R6, UR11, R13 ;  /* 0x0000000b060d0c24 */ /* 0x000fe2000f8e020d */
[----:B------:R-:W-:Y:S01]  /*10a0*/  @P1 IADD3 R27, R29, R27, RZ ;  /* 0x0000001b1d1b1210 */ /* 0x000fe20007ffe0ff */
[----:B------:R-:W-:Y:S02]  /*10b0*/  HADD2.F32 R6, -RZ, R7.H1_H1 ;  /* 0x30000007ff067230 */ /* 0x000fe40000004100 */
[----:B------:R-:W-:Y:S01]  /*10c0*/  HADD2.F32 R11, -RZ, R11.H1_H1 ;  /* 0x3000000bff0b7230 */ /* 0x000fe20000004100 */
[----:B------:R-:W-:Y:S02]  /*10d0*/  @P0 IADD3 R13, R31, R13, RZ ;  /* 0x0000000d1f0d0210 */ /* 0x000fe40007ffe0ff */
[----:B0-----:R-:W-:Y:S02]  /*10e0*/  @P1 LEA R32, P2, R28, R8, 0x1 ;  /* 0x000000081c201211 */ /* 0x001fe400078408ff */
[----:B------:R-:W-:Y:S02]  /*10f0*/  FFMA.FTZ R23, R6, R11, R23 ;  /* 0x0000000b06177223 */ /* 0x000fe40000010017 */
[----:B------:R-:W-:-:S02]  /*1100*/  @P1 LEA.HI.X R33, R28, R9, R27, 0x1, P2 ;  /* 0x000000091c211211 */ /* 0x000fc400010f0c1b */
[C---:B-1----:R-:W-:Y:S02]  /*1110*/  @P0 LEA R26, P3, R30.reuse, R4, 0x1 ;  /* 0x000000041e1a0211 */ /* 0x042fe400078608ff */
[----:B------:R-:W-:Y:S02]  /*1120*/  CS2R R6, SRZ ;  /* 0x0000000000067805 */ /* 0x000fe4000001ff00 */
[----:B------:R-:W-:Y:S02]  /*1130*/  CS2R R8, SRZ ;  /* 0x0000000000087805 */ /* 0x000fe4000001ff00 */
[----:B------:R-:W-:Y:S02]  /*1140*/  CS2R R10, SRZ ;  /* 0x00000000000a7805 */ /* 0x000fe4000001ff00 */
[----:B------:R-:W-:Y:S02]  /*1150*/  @P0 LEA.HI.X R27, R30, R5, R13, 0x1, P3 ;  /* 0x000000051e1b0211 */ /* 0x000fe400018f0c0d */
[----:B------:R-:W-:-:S02]  /*1160*/  CS2R R4, SRZ ;  /* 0x0000000000047805 */ /* 0x000fc4000001ff00 */
[----:B------:R-:W-:Y:S01]  /*1170*/  IADD3 R15, -R12, R3, RZ ;  /* 0x000000030c0f7210 */ /* 0x000fe20007ffe1ff */
[----:B------:R-:W2:Y:S04]  /*1180*/  @P1 LDG.E.128 R8, desc[UR4][R32.64] ;  /* 0x0000000420081981 */ /* 0x000ea8000c1e1d00 */
[----:B------:R0:W3:Y:S01]  /*1190*/  @P1 LDG.E.128 R4, desc[UR4][R18.64] ;  /* 0x0000000412041981 */ /* 0x0000e2000c1e1d00 */
[----:B------:R-:W-:Y:S02]  /*11a0*/  SHF.R.S32.HI R16, RZ, 0x4, R14 ;  /* 0x00000004ff107819 */ /* 0x000fe4000001140e */
[----:B------:R-:W-:Y:S02]  /*11b0*/  SHF.L.U32 R29, R15, 0x2, RZ ;  /* 0x000000020f1d7819 */ /* 0x000fe400000006ff */
[----:B------:R-:W-:-:S02]  /*11c0*/  CS2R R12, SRZ ;  /* 0x00000000000c7805 */ /* 0x000fc4000001ff00 */
[----:B------:R-:W-:Y:S01]  /*11d0*/  CS2R R14, SRZ ;  /* 0x00000000000e7805 */ /* 0x000fe2000001ff00 */
[----:B------:R-:W-:Y:S01]  /*11e0*/  IMAD R29, R16, R22, R29 ;  /* 0x00000016101d7224 */ /* 0x000fe200078e021d */
[----:B------:R-:W-:Y:S02]  /*11f0*/  CS2R R16, SRZ ;  /* 0x0000000000107805 */ /* 0x000fe4000001ff00 */
[----:B0-----:R-:W-:Y:S02]  /*1200*/  CS2R R18, SRZ ;  /* 0x0000000000127805 */ /* 0x001fe4000001ff00 */
[----:B------:R2:W4:Y:S04]  /*1210*/  @P0 LDG.E.128 R12, desc[UR4][R24.64] ;  /* 0x00000004180c0981 */ /* 0x000528000c1e1d00 */
[----:B------:R-:W5:Y:S01]  /*1220*/  @P0 LDG.E.128 R16, desc[UR4][R26.64] ;  /* 0x000000041a100981 */ /* 0x000f62000c1e1d00 */
[----:B------:R-:W-:-:S02]  /*1230*/  IADD3 R28, P1, R29, R2, RZ ;  /* 0x000000021d1c7210 */ /* 0x000fc40007f3e0ff */
[C---:B------:R-:W-:Y:S02]  /*1240*/  LOP3.LUT P0, RZ, R3.reuse, 0x7, RZ, 0xc0, !PT ;  /* 0x0000000703ff7812 */ /* 0x040fe4000780c0ff */
[----:B------:R-:W-:Y:S02]  /*1250*/  LEA.HI R3, P2, R3, R20, RZ, 0x1d ;  /* 0x0000001403037211 */ /* 0x000fe4000785e8ff */
[----:B------:R-:W-:Y:S02]  /*1260*/  LEA.HI.X.SX32 R29, R29, R0, 0x1, P1 ;  /* 0x000000001d1d7211 */ /* 0x000fe400008f0eff */
[----:B------:R-:W-:Y:S02]  /*1270*/  LEA.HI.X.SX32 R20, R20, RZ, 0x1, P2 ;  /* 0x000000ff14147211 */ /* 0x000fe400010f0eff */
[----:B------:R-:W-:-:S04]  /*1280*/  LEA R2, P1, R3, UR6, 0x2 ;  /* 0x0000000603027c11 */ /* 0x000fc8000f8210ff */
[----:B------:R-:W-:Y:S01]  /*1290*/  LEA.HI.X R3, R3, UR7, R20, 0x2, P1 ;  /* 0x0000000703037c11 */ /* 0x000fe200088f1414 */
[----:B------:R-:W0:Y:S01]  /*12a0*/  SHFL.BFLY PT, R0, R23, 0x4, 0x1f ;  /* 0x0c801f0017007f89 */ /* 0x000e2200000e0000 */
[----:B------:R-:W-:-:S03]  /*12b0*/  ULDC.64 UR6, c[0x0][0x400] ;  /* 0x0001000000067ab9 */ /* 0x000fc60000000a00 */
[----:B------:R-:W1:Y:S01]  /*12c0*/  SHFL.BFLY PT, R30, R21, 0x4, 0x1f ;  /* 0x0c801f00151e7f89 */ /* 0x000e6200000e0000 */
[----:B0-----:R-:W-:Y:S01]  /*12d0*/  FADD.FTZ R23, R23, R0 ;  /* 0x0000000017177221 */ /* 0x001fe20000010000 */
[----:B-1----:R-:W-:Y:S01]  /*12e0*/  FADD.FTZ R21, R21, R30 ;  /* 0x0000001e15157221 */ /* 0x002fe20000010000 */
[----:B--2---:R-:W-:Y:S02]  /*12f0*/  HADD2.F32 R25, -RZ, R8.H1_H1 ;  /* 0x30000008ff197230 */ /* 0x004fe40000004100 */
[----:B---3--:R-:W-:-:S05]  /*1300*/  HADD2.F32 R20, -RZ, R4.H1_H1 ;  /* 0x30000004ff147230 */ /* 0x008fca0000004100 */
[----:B------:R-:W-:Y:S01]  /*1310*/  FMUL.FTZ R20, R20, R25 ;  /* 0x0000001914147220 */ /* 0x000fe20000410000 */
[----:B------:R-:W-:Y:S02]  /*1320*/  HADD2.F32 R25, -RZ, R4.H0_H0 ;  /* 0x20000004ff197230 */ /* 0x000fe40000004100 */
[----:B------:R-:W-:Y:S02]  /*1330*/  HADD2.F32 R4, -RZ, R8.H0_H0 ;  /* 0x20000008ff047230 */ /* 0x000fe40000004100 */
[----:B------:R-:W-:-:S03]  /*1340*/  HADD2.F32 R8, -RZ, R9.H0_H0 ;  /* 0x20000009ff087230 */ /* 0x000fc60000004100 */
[----:B------:R-:W-:Y:S01]  /*1350*/  FFMA.FTZ R4, R25, R4, R20 ;  /* 0x0000000419047223 */ /* 0x000fe20000010014 */
[--C-:B------:R-:W-:Y:S02]  /*1360*/  HADD2.F32 R25, -RZ, R5.reuse.H0_H0 ;  /* 0x20000005ff197230 */ /* 0x100fe40000004100 */
        /* <DEDUP_REMOVED lines=15> */
[----:B------:R-:W-:-:S02]  /*1460*/  HADD2.F32 R25, -RZ, R6.H0_H0 ;  /* 0x20000006ff197230 */ /* 0x000fc40000004100 */
[--C-:B------:R-:W-:Y:S02]  /*1470*/  HADD2.F32 R16, -RZ, R10.reuse.H0_H0 ;  /* 0x2000000aff107230 */ /* 0x100fe40000004100 */
[----:B------:R-:W-:Y:S02]  /*1480*/  HADD2.F32 R9, -RZ, R10.H1_H1 ;  /* 0x3000000aff097230 */ /* 0x000fe40000004100 */
[--C-:B------:R-:W-:Y:S02]  /*1490*/  HADD2.F32 R5, -RZ, R11.reuse.H0_H0 ;  /* 0x2000000bff057230 */ /* 0x100fe40000004100 */
[----:B------:R-:W-:Y:S02]  /*14a0*/  HADD2.F32 R8, -RZ, R11.H1_H1 ;  /* 0x3000000bff087230 */ /* 0x000fe40000004100 */
        /* <DEDUP_REMOVED lines=8> */
[----:B------:R-:W-:Y:S01]  /*1530*/  FFMA.FTZ R9, R6, R9, R25 ;  /* 0x0000000906097223 */ /* 0x000fe20000010019 */
[----:B------:R-:W-:Y:S02]  /*1540*/  HADD2.F32 R0, -RZ, R7.H0_H0 ;  /* 0x20000007ff007230 */ /* 0x000fe40000004100 */
[----:B------:R-:W-:-:S02]  /*1550*/  HADD2.F32 R11, -RZ, R15.H0_H0 ;  /* 0x2000000fff0b7230 */ /* 0x000fc40000004100 */
[----:B------:R-:W-:Y:S01]  /*1560*/  FFMA.FTZ R12, R13, R18, R12 ;  /* 0x000000120d0c7223 */ /* 0x000fe2000001000c */
        /* <DEDUP_REMOVED lines=9> */
[----:B------:R-:W1:Y:S04]  /*1600*/  SHFL.BFLY PT, R5, R12, 0x4, 0x1f ;  /* 0x0c801f000c057f89 */ /* 0x000e6800000e0000 */
[----:B------:R-:W2:Y:S04]  /*1610*/  SHFL.BFLY PT, R4, R21, 0x2, 0x1f ;  /* 0x0c401f0015047f89 */ /* 0x000ea800000e0000 */
[----:B------:R-:W3:Y:S01]  /*1620*/  SHFL.BFLY PT, R0, R23, 0x2, 0x1f ;  /* 0x0c401f0017007f89 */ /* 0x000ee200000e0000 */
[----:B0-----:R-:W-:Y:S01]  /*1630*/  FADD.FTZ R9, R7, R6 ;  /* 0x0000000607097221 */ /* 0x001fe20000010000 */
[----:B-1----:R-:W-:-:S04]  /*1640*/  FADD.FTZ R10, R12, R5 ;  /* 0x000000050c0a7221 */ /* 0x002fc80000010000 */
[----:B------:R-:W0:Y:S01]  /*1650*/  SHFL.BFLY PT, R6, R9, 0x2, 0x1f ;  /* 0x0c401f0009067f89 */ /* 0x000e2200000e0000 */
[----:B--2---:R-:W-:-:S03]  /*1660*/  FADD.FTZ R21, R21, R4 ;  /* 0x0000000415157221 */ /* 0x004fc60000010000 */
[----:B------:R-:W1:Y:S04]  /*1670*/  SHFL.BFLY PT, R11, R10, 0x2, 0x1f ;  /* 0x0c401f000a0b7f89 */ /* 0x000e6800000e0000 */
[----:B------:R-:W2:Y:S01]  /*1680*/  SHFL.BFLY PT, R8, R21, 0x1, 0x1f ;  /* 0x0c201f0015087f89 */ /* 0x000ea200000e0000 */
[----:B------:R-:W-:Y:S01]  /*1690*/  LEA R4, P1, R28, UR6, 0x2 ;  /* 0x000000061c047c11 */ /* 0x000fe2000f8210ff */
[----:B---3--:R-:W-:Y:S01]  /*16a0*/  FADD.FTZ R0, R23, R0 ;  /* 0x0000000017007221 */ /* 0x008fe20000010000 */
[----:B------:R-:W-:Y:S01]  /*16b0*/  SHF.L.U32 R7, R22, 0x2, RZ ;  /* 0x0000000216077819 */ /* 0x000fe200000006ff */
[----:B------:R-:W-:Y:S01]  /*16c0*/  ULDC UR6, c[0x0][0x384] ;  /* 0x0000e10000067ab9 */ /* 0x000fe20000000800 */
[----:B------:R-:W-:Y:S02]  /*16d0*/  LEA.HI.X R5, R28, UR7, R29, 0x2, P1 ;  /* 0x000000071c057c11 */ /* 0x000fe400088f141d */
[----:B------:R-:W3:Y:S01]  /*16e0*/  SHFL.BFLY PT, R17, R0, 0x1, 0x1f ;  /* 0x0c201f0000117f89 */ /* 0x000ee200000e0000 */
[----:B0-----:R-:W-:Y:S01]  /*16f0*/  FADD.FTZ R20, R9, R6 ;  /* 0x0000000609147221 */ /* 0x001fe20000010000 */
[----:B-1----:R-:W-:Y:S01]  /*1700*/  FADD.FTZ R24, R10, R11 ;  /* 0x0000000b0a187221 */ /* 0x002fe20000010000 */
[----:B------:R-:W-:-:S03]  /*1710*/  IMAD.WIDE R6, R7, 0x10, R4 ;  /* 0x0000001007067825 */ /* 0x000fc600078e0204 */
[----:B------:R-:W0:Y:S01]  /*1720*/  SHFL.BFLY PT, R23, R20, 0x1, 0x1f ;  /* 0x0c201f0014177f89 */ /* 0x000e2200000e0000 */
[----:B--2---:R-:W-:-:S03]  /*1730*/  FADD.FTZ R18, R21, R8 ;  /* 0x0000000815127221 */ /* 0x004fc60000010000 */
[----:B------:R-:W1:Y:S01]  /*1740*/  SHFL.BFLY PT, R21, R24, 0x1, 0x1f ;  /* 0x0c201f0018157f89 */ /* 0x000e6200000e0000 */
[----:B------:R-:W-:-:S04]  /*1750*/  IMAD.WIDE R8, R22, 0x40, R6 ;  /* 0x0000004016087825 */ /* 0x000fc800078e0206 */
[----:B------:R-:W-:-:S04]  /*1760*/  IMAD.WIDE R10, R22, 0x40, R8 ;  /* 0x00000040160a7825 */ /* 0x000fc800078e0208 */
[----:B------:R-:W-:-:S04]  /*1770*/  IMAD.WIDE R12, R22, 0x40, R10 ;  /* 0x00000040160c7825 */ /* 0x000fc800078e020a */
[----:B---3--:R-:W-:Y:S01]  /*1780*/  FADD.FTZ R19, R0, R17 ;  /* 0x0000001100137221 */ /* 0x008fe20000010000 */
[----:B------:R-:W-:Y:S01]  /*1790*/  FMUL.FTZ R25, R18, UR6 ;  /* 0x0000000612197c20 */ /* 0x000fe20008410000 */
[----:B------:R-:W-:-:S04]  /*17a0*/  IMAD.WIDE R14, R22, 0x40, R12 ;  /* 0x00000040160e7825 */ /* 0x000fc800078e020c */
[----:B0-----:R-:W-:Y:S01]  /*17b0*/  FADD.FTZ R23, R20, R23 ;  /* 0x0000001714177221 */ /* 0x001fe20000010000 */
[----:B-1----:R-:W-:Y:S01]  /*17c0*/  FADD.FTZ R21, R24, R21 ;  /* 0x0000001518157221 */ /* 0x002fe20000010000 */
[----:B------:R-:W-:Y:S02]  /*17d0*/  FMUL.FTZ R19, R19, UR6 ;  /* 0x0000000613137c20 */ /* 0x000fe40008410000 */
[----:B------:R-:W-:Y:S01]  /*17e0*/  FMUL.FTZ R27, R23, UR6 ;  /* 0x00000006171b7c20 */ /* 0x000fe20008410000 */
[----:B------:R-:W-:Y:S01]  /*17f0*/  FMUL.FTZ R21, R21, UR6 ;  /* 0x0000000615157c20 */ /* 0x000fe20008410000 */
[C---:B------:R-:W-:Y:S01]  /*1800*/  IMAD.WIDE R16, R22.reuse, 0x40, R14 ;  /* 0x0000004016107825 */ /* 0x040fe200078e020e */
[----:B------:R-:W-:Y:S04]  /*1810*/  @!P0 STG.E desc[UR4][R2.64], R25 ;  /* 0x0000001902008986 */ /* 0x000fe8000c101904 */
[----:B------:R-:W-:Y:S01]  /*1820*/  @!P0 STG.E desc[UR4][R2.64+0x80], R19 ;  /* 0x0000801302008986 */ /* 0x000fe2000c101904 */
[----:B------:R-:W-:-:S03]  /*1830*/  IMAD.WIDE R22, R22, 0x40, R16 ;  /* 0x0000004016167825 */ /* 0x000fc600078e0210 */
[----:B------:R-:W-:Y:S04]  /*1840*/  @!P0 STG.E desc[UR4][R2.64+0x100], R27 ;  /* 0x0001001b02008986 */ /* 0x000fe8000c101904 */
[----:B------:R-:W-:Y:S04]  /*1850*/  @!P0 STG.E desc[UR4][R2.64+0x180], R21 ;  /* 0x0001801502008986 */ /* 0x000fe8000c101904 */
[----:B------:R-:W-:Y:S04]  /*1860*/  STG.E.128 desc[UR4][R4.64], RZ ;  /* 0x000000ff04007986 */ /* 0x000fe8000c101d04 */
[----:B------:R-:W-:Y:S04]  /*1870*/  STG.E.128 desc[UR4][R6.64], RZ ;  /* 0x000000ff06007986 */ /* 0x000fe8000c101d04 */
[----:B------:R-:W-:Y:S04]  /*1880*/  STG.E.128 desc[UR4][R8.64], RZ ;  /* 0x000000ff08007986 */ /* 0x000fe8000c101d04 */
[----:B------:R-:W-:Y:S04]  /*1890*/  STG.E.128 desc[UR4][R10.64], RZ ;  /* 0x000000ff0a007986 */ /* 0x000fe8000c101d04 */
[----:B------:R-:W-:Y:S04]  /*18a0*/  STG.E.128 desc[UR4][R12.64], RZ ;  /* 0x000000ff0c007986 */ /* 0x000fe8000c101d04 */
[----:B------:R-:W-:Y:S04]  /*18b0*/  STG.E.128 desc[UR4][R14.64], RZ ;  /* 0x000000ff0e007986 */ /* 0x000fe8000c101d04 */
[----:B------:R-:W-:Y:S04]  /*18c0*/  STG.E.128 desc[UR4][R16.64], RZ ;  /* 0x000000ff10007986 */ /* 0x000fe8000c101d04 */
[----:B------:R-:W-:Y:S01]  /*18d0*/  STG.E.128 desc[UR4][R22.64], RZ ;  /* 0x000000ff16007986 */ /* 0x000fe2000c101d04 */
[----:B------:R-:W-:Y:S05]  /*18e0*/  EXIT ;  /* 0x000000000000794d */ /* 0x000fea0003800000 */
.L_x_1254:
        /* <DEDUP_REMOVED lines=9> */
.L_x_1284:


//--------------------- .nv.shared._ZN5flash44flash_bwd_dq_dk_dv_loop_seqk_parallel_kernelI23Flash_bwd_kernel_traitsILi64ELi64ELi128ELi8ELi2ELi4ELi4ELb1ELb0EN7cutlass6half_tE19Flash_kernel_traitsILi64ELi64ELi128ELi8ES3_EELb0ELb1ELb0ELb0ELb0ELb0ELb0EEEvNS_16Flash_bwd_paramsE --------------------------
	.section	.nv.shared._ZN5flash44flash_bwd_dq_dk_dv_loop_seqk_parallel_kernelI23Flash_bwd_kernel_traitsILi64ELi64ELi128ELi8ELi2ELi4ELi4ELb1ELb0EN7cutlass6half_tE19Flash_kernel_traitsILi64ELi64ELi128ELi8ES3_EELb0ELb1ELb0ELb0ELb0ELb0ELb0EEEvNS_16Flash_bwd_paramsE,"aw",@nobits
	.sectionflags	@""
	.align	16
	.zero		1024


//--------------------- .nv.shared.reserved.0     --------------------------
	.section	.nv.shared.reserved.0,"aw",@nobits
	.weak		__nv_reservedSMEM_offset_0_alias
	.size		__nv_reservedSMEM_offset_0_alias, 0, 0
	.other		__nv_reservedSMEM_offset_0_alias,@"STO_CUDA_RESERVED_SHARED STV_DEFAULT"
__nv_reservedSMEM_offset_0_alias:
	.zero		0


//--------------------- .nv.global                --------------------------
	.section	.nv.global,"aw",@nobits
.nv.global:
	.type		_ZN72_INTERNAL_5bd93074_36_flash_bwd_hdim64_fp16_causal_sm80_cu_21e1f8cb_29114cute1_E,@object
	.size		_ZN72_INTERNAL_5bd93074_36_flash_bwd_hdim64_fp16_causal_sm80_cu_21e1f8cb_29114cute1_E,(_ZN72_INTERNAL_5bd93074_36_flash_bwd_hdim64_fp16_causal_sm80_cu_21e1f8cb_29114cuda3std3__45__cpo6cbeginE - _ZN72_INTERNAL_5bd93074_36_flash_bwd_hdim64_fp16_causal_sm80_cu_21e1f8cb_29114cute1_E)
_ZN72_INTERNAL_5bd93074_36_flash_bwd_hdim64_fp16_causal_sm80_cu_21e1f8cb_29114cute1_E:
	.zero		1
	.type		_ZN72_INTERNAL_5bd93074_36_flash_bwd_hdim64_fp16_causal_sm80_cu_21e1f8cb_29114cuda3std3__45__cpo6cbeginE,@object
	.size		_ZN72_INTERNAL_5bd93074_36_flash_bwd_hdim64_fp16_causal_sm80_cu_21e1f8cb_29114cuda3std3__45__cpo6cbeginE,(_ZN72_INTERNAL_5bd93074_36_flash_bwd_hdim64_fp16_causal_sm80_cu_21e1f8cb_29114cuda3std3__48in_placeE - _ZN72_INTERNAL_5bd93074_36_flash_bwd_hdim64_fp16_causal_sm80_cu_21e1f8cb_29114cuda3std3__45__cpo6cbeginE)
_ZN72_INTERNAL_5bd93074_36_flash_bwd_hdim64_fp16_causal_sm80_cu_21e1f8cb_29114cuda3std3__45__cpo6cbeginE:
	.zero		1
	.type		_ZN72_INTERNAL_5bd93074_36_flash_bwd_hdim64_fp16_causal_sm80_cu_21e1f8cb_29114cuda3std3__48in_placeE,@object
	.size		_ZN72_INTERNAL_5bd93074_36_flash_bwd_hdim64_fp16_causal_sm80_cu_21e1f8cb_29114cuda3std3__48in_placeE,(_ZN72_INTERNAL_5bd93074_36_flash_bwd_hdim64_fp16_causal_sm80_cu_21e1f8cb_29114cuda3std6ranges3__45__cpo9iter_moveE - _ZN72_INTERNAL_5bd93074_36_flash_bwd_hdim64_fp16_causal_sm80_cu_21e1f8cb_29114cuda3std3__48in_placeE)
_ZN72_INTERNAL_5bd93074_36_flash_bwd_hdim64_fp16_causal_sm80_cu_21e1f8cb_29114cuda3std3__48in_placeE:
	.zero		1
	.type		_ZN72_INTERNAL_5bd93074_36_flash_bwd_hdim64_fp16_causal_sm80_cu_21e1f8cb_29114cuda3std6ranges3__45__cpo9iter_moveE,@object
	.size		_ZN72_INTERNAL_5bd93074_36_flash_bwd_hdim64_fp16_causal_sm80_cu_21e1f8cb_29114cuda3std6ranges3__45__cpo9iter_moveE,(_ZN72_INTERNAL_5bd93074_36_flash_bwd_hdim64_fp16_causal_sm80_cu_21e1f8cb_29114cuda3std3__45__cpo5beginE - _ZN72_INTERNAL_5bd93074_36_flash_bwd_hdim64_fp16_causal_sm80_cu_21e1f8cb_29114cuda3std6ranges3__45__cpo9iter_moveE)
_ZN72_INTERNAL_5bd93074_36_flash_bwd_hdim64_fp16_causal_sm80_cu_21e1f8cb_29114cuda3std6ranges3__45__cpo9iter_moveE:
	.zero		1
	.type		_ZN72_INTERNAL_5bd93074_36_flash_bwd_hdim64_fp16_causal_sm80_cu_21e1f8cb_29114cuda3std3__45__cpo5beginE,@object
	.size		_ZN72_INTERNAL_5bd93074_36_flash_bwd_hdim64_fp16_causal_sm80_cu_21e1f8cb_29114cuda3std3__45__cpo5beginE,(_ZN72_INTERNAL_5bd93074_36_flash_bwd_hdim64_fp16_causal_sm80_cu_21e1f8cb_29114cuda3std3__474_GLOBAL__N__5bd93074_36_flash_bwd_hdim64_fp16_causal_sm80_cu_21e1f8cb_29116ignoreE - _ZN72_INTERNAL_5bd93074_36_flash_bwd_hdim64_fp16_causal_sm80_cu_21e1f8cb_29114cuda3std3__45__cpo5beginE)
_ZN72_INTERNAL_5bd93074_36_flash_bwd_hdim64_fp16_causal_sm80_cu_21e1f8cb_29114cuda3std3__45__cpo5beginE:
	.zero		1
	.type		_ZN72_INTERNAL_5bd93074_36_flash_bwd_hdim64_fp16_causal_sm80_cu_21e1f8cb_29114cuda3std3__474_GLOBAL__N__5bd93074_36_flash_bwd_hdim64_fp16_causal_sm80_cu_21e1f8cb_29116ignoreE,@object
	.size		_ZN72_INTERNAL_5bd93074_36_flash_bwd_hdim64_fp16_causal_sm80_cu_21e1f8cb_29114cuda3std3__474_GLOBAL__N__5bd93074_36_flash_bwd_hdim64_fp16_causal_sm80_cu_21e1f8cb_29116ignoreE,(_ZN72_INTERNAL_5bd93074_36_flash_bwd_hdim64_fp16_causal_sm80_cu_21e1f8cb_29114cute7productE - _ZN72_INTERNAL_5bd93074_36_flash_bwd_hdim64_fp16_causal_sm80_cu_21e1f8cb_29114cuda3std3__474_GLOBAL__N__5bd93074_36_flash_bwd_hdim64_fp16_causal_sm80_cu_21e1f8cb_29116ignoreE)
_ZN72_INTERNAL_5bd93074_36_flash_bwd_hdim64_fp16_causal_sm80_cu_21e1f8cb_29114cuda3std3__474_GLOBAL__N__5bd93074_36_flash_bwd_hdim64_fp16_causal_sm80_cu_21e1f8cb_29116ignoreE:
	.zero		1
	.type		_ZN72_INTERNAL_5bd93074_36_flash_bwd_hdim64_fp16_causal_sm80_cu_21e1f8cb_29114cute7productE,@object
	.size		_ZN72_INTERNAL_5bd93074_36_flash_bwd_hdim64_fp16_causal_sm80_cu_21e1f8cb_29114cute7productE,(_ZN72_INTERNAL_5bd93074_36_flash_bwd_hdim64_fp16_causal_sm80_cu_21e1f8cb_29114cuda3std3__45__cpo3endE - _ZN72_INTERNAL_5bd93074_36_flash_bwd_hdim64_fp16_causal_sm80_cu_21e1f8cb_29114cute7productE)
_ZN72_INTERNAL_5bd93074_36_flash_bwd_hdim64_fp16_causal_sm80_cu_21e1f8cb_29114cute7productE:
	.zero		1
	.type		_ZN72_INTERNAL_5bd93074_36_flash_bwd_hdim64_fp16_causal_sm80_cu_21e1f8cb_29114cuda3std3__45__cpo3endE,@object
	.size		_ZN72_INTERNAL_5bd93074_36_flash_bwd_hdim64_fp16_causal_sm80_cu_21e1f8cb_29114cuda3std3__45__cpo3endE,(_ZN72_INTERNAL_5bd93074_36_flash_bwd_hdim64_fp16_causal_sm80_cu_21e1f8cb_29114cuda3std3__419piecewise_constructE - _ZN72_INTERNAL_5bd93074_36_flash_bwd_hdim64_fp16_causal_sm80_cu_21e1f8cb_29114cuda3std3__45__cpo3endE)
_ZN72_INTERNAL_5bd93074_36_flash_bwd_hdim64_fp16_causal_sm80_cu_21e1f8cb_29114cuda3std3__45__cpo3endE:
	.zero		1
	.type		_ZN72_INTERNAL_5bd93074_36_flash_bwd_hdim64_fp16_causal_sm80_cu_21e1f8cb_29114cuda3std3__419piecewise_constructE,@object
	.size		_ZN72_INTERNAL_5bd93074_36_flash_bwd_hdim64_fp16_causal_sm80_cu_21e1f8cb_29114cuda3std3__419piecewise_constructE,(_ZN72_INTERNAL_5bd93074_36_flash_bwd_hdim64_fp16_causal_sm80_cu_21e1f8cb_29114cuda3std3__45__cpo4cendE - _ZN72_INTERNAL_5bd93074_36_flash_bwd_hdim64_fp16_causal_sm80_cu_21e1f8cb_29114cuda3std3__419piecewise_constructE)
_ZN72_INTERNAL_5bd93074_36_flash_bwd_hdim64_fp16_causal_sm80_cu_21e1f8cb_29114cuda3std3__419piecewise_constructE:
	.zero		1
	.type		_ZN72_INTERNAL_5bd93074_36_flash_bwd_hdim64_fp16_causal_sm80_cu_21e1f8cb_29114cuda3std3__45__cpo4cendE,@object
	.size		_ZN72_INTERNAL_5bd93074_36_flash_bwd_hdim64_fp16_causal_sm80_cu_21e1f8cb_29114cuda3std3__45__cpo4cendE,(_ZN72_INTERNAL_5bd93074_36_flash_bwd_hdim64_fp16_causal_sm80_cu_21e1f8cb_29114cuda3std6ranges3__45__cpo4swapE - _ZN72_INTERNAL_5bd93074_36_flash_bwd_hdim64_fp16_causal_sm80_cu_21e1f8cb_29114cuda3std3__45__cpo4cendE)
_ZN72_INTERNAL_5bd93074_36_flash_bwd_hdim64_fp16_causal_sm80_cu_21e1f8cb_29114cuda3std3__45__cpo4cendE:
	.zero		1
	.type		_ZN72_INTERNAL_5bd93074_36_flash_bwd_hdim64_fp16_causal_sm80_cu_21e1f8cb_29114cuda3std6ranges3__45__cpo4swapE,@object
	.size		_ZN72_INTERNAL_5bd93074_36_flash_bwd_hdim64_fp16_causal_sm80_cu_21e1f8cb_29114cuda3std6ranges3__45__cpo4swapE,(.L_7 - _ZN72_INTERNAL_5bd93074_36_flash_bwd_hdim64_fp16_causal_sm80_cu_21e1f8cb_29114cuda3std6ranges3__45__cpo4swapE)
_ZN72_INTERNAL_5bd93074_36_flash_bwd_hdim64_fp16_causal_sm80_cu_21e1f8cb_29114cuda3std6ranges3__45__cpo4swapE:
	.zero		1
.L_7:


//--------------------- .nv.shared._ZN5flash44flash_bwd_dq_dk_dv_loop_seqk_parallel_kernelI23Flash_bwd_kernel_traitsILi64ELi64ELi128ELi8ELi2ELi4ELi4ELb1ELb0EN7cutlass6half_tE19Flash_kernel_traitsILi64ELi64ELi128ELi8ES3_EELb0ELb1ELb0ELb0ELb1ELb1ELb0EEEvNS_16Flash_bwd_paramsE --------------------------
	.section	.nv.shared._ZN5flash44flash_bwd_dq_dk_dv_loop_seqk_parallel_kernelI23Flash_bwd_kernel_traitsILi64ELi64ELi128ELi8ELi2ELi4ELi4ELb1ELb0EN7cutlass6half_tE19Flash_kernel_traitsILi64ELi64ELi128ELi8ES3_EELb0ELb1ELb0ELb0ELb1ELb1ELb0EEEvNS_16Flash_bwd_paramsE,"aw",@nobits
	.sectionflags	@""
	.align	16
	.zero		1024


//--------------------- .nv.shared._ZN5flash44flash_bwd_dq_dk_dv_loop_seqk_parallel_kernelI23Flash_bwd_kernel_traitsILi64ELi64ELi128ELi8ELi2ELi4ELi4ELb1ELb0EN7cutlass6half_tE19Flash_kernel_traitsILi64ELi64ELi128ELi8ES3_EELb0ELb1ELb0ELb0ELb0ELb1ELb0EEEvNS_16Flash_bwd_paramsE --------------------------
	.section	.nv.shared._ZN5flash44flash_bwd_dq_dk_dv_loop_seqk_parallel_kernelI23Flash_bwd_kernel_traitsILi64ELi64ELi128ELi8ELi2ELi4ELi4ELb1ELb0EN7cutlass6half_tE19Flash_kernel_traitsILi64ELi64ELi128ELi8ES3_EELb0ELb1ELb0ELb0ELb0ELb1ELb0EEEvNS_16Flash_bwd_paramsE,"aw",@nobits
	.sectionflags	@""
	.align	16
	.zero		1024


//--------------------- .nv.shared._ZN5flash44flash_bwd_dq_dk_dv_loop_seqk_parallel_kernelI23Flash_bwd_kernel_traitsILi64ELi64ELi128ELi8ELi2ELi4ELi4ELb1ELb0EN7cutlass6half_tE19Flash_kernel_traitsILi64ELi64ELi128ELi8ES3_EELb0ELb1ELb0ELb1ELb0ELb0ELb0EEEvNS_16Flash_bwd_paramsE --------------------------
	.section	.nv.shared._ZN5flash44flash_bwd_dq_dk_dv_loop_seqk_parallel_kernelI23Flash_bwd_kernel_traitsILi64ELi64ELi128ELi8ELi2ELi4ELi4ELb1ELb0EN7cutlass6half_tE19Flash_kernel_traitsILi64ELi64ELi128ELi8ES3_EELb0ELb1ELb0ELb1ELb0ELb0ELb0EEEvNS_16Flash_bwd_paramsE,"aw",@nobits
	.sectionflags	@""
	.align	16
	.zero		1024


//--------------------- .nv.shared._ZN5flash44flash_bwd_dq_dk_dv_loop_seqk_parallel_kernelI23Flash_bwd_kernel_traitsILi64ELi128ELi128ELi8ELi4ELi4ELi4ELb0ELb0EN7cutlass6half_tE19Flash_kernel_traitsILi64ELi128ELi128ELi8ES3_EELb0ELb1ELb0ELb0ELb0ELb0ELb0EEEvNS_16Flash_bwd_paramsE --------------------------
	.section	.nv.shared._ZN5flash44flash_bwd_dq_dk_dv_loop_seqk_parallel_kernelI23Flash_bwd_kernel_traitsILi64ELi128ELi128ELi8ELi4ELi4ELi4ELb0ELb0EN7cutlass6half_tE19Flash_kernel_traitsILi64ELi128ELi128ELi8ES3_EELb0ELb1ELb0ELb0ELb0ELb0ELb0EEEvNS_16Flash_bwd_paramsE,"aw",@nobits
	.sectionflags	@""
	.align	16
	.zero		1024


//--------------------- .nv.shared._ZN5flash44flash_bwd_dq_dk_dv_loop_seqk_parallel_kernelI23Flash_bwd_kernel_traitsILi64ELi128ELi128ELi8ELi4ELi4ELi4ELb0ELb0EN7cutlass6half_tE19Flash_kernel_traitsILi64ELi128ELi128ELi8ES3_EELb0ELb1ELb0ELb0ELb1ELb1ELb0EEEvNS_16Flash_bwd_paramsE --------------------------
	.section	.nv.shared._ZN5flash44flash_bwd_dq_dk_dv_loop_seqk_parallel_kernelI23Flash_bwd_kernel_traitsILi64ELi128ELi128ELi8ELi4ELi4ELi4ELb0ELb0EN7cutlass6half_tE19Flash_kernel_traitsILi64ELi128ELi128ELi8ES3_EELb0ELb1ELb0ELb0ELb1ELb1ELb0EEEvNS_16Flash_bwd_paramsE,"aw",@nobits
	.sectionflags	@""
	.align	16
	.zero		1024


//--------------------- .nv.shared._ZN5flash44flash_bwd_dq_dk_dv_loop_seqk_parallel_kernelI23Flash_bwd_kernel_traitsILi64ELi128ELi128ELi8ELi4ELi4ELi4ELb0ELb0EN7cutlass6half_tE19Flash_kernel_traitsILi64ELi128ELi128ELi8ES3_EELb0ELb1ELb0ELb0ELb0ELb1ELb0EEEvNS_16Flash_bwd_paramsE --------------------------
	.section	.nv.shared._ZN5flash44flash_bwd_dq_dk_dv_loop_seqk_parallel_kernelI23Flash_bwd_kernel_traitsILi64ELi128ELi128ELi8ELi4ELi4ELi4ELb0ELb0EN7cutlass6half_tE19Flash_kernel_traitsILi64ELi128ELi128ELi8ES3_EELb0ELb1ELb0ELb0ELb0ELb1ELb0EEEvNS_16Flash_bwd_paramsE,"aw",@nobits
	.sectionflags	@""
	.align	16
	.zero		1024


//--------------------- .nv.shared._ZN5flash44flash_bwd_dq_dk_dv_loop_seqk_parallel_kernelI23Flash_bwd_kernel_traitsILi64ELi128ELi128ELi8ELi4ELi4ELi4ELb0ELb0EN7cutlass6half_tE19Flash_kernel_traitsILi64ELi128ELi128ELi8ES3_EELb0ELb1ELb0ELb1ELb0ELb0ELb0EEEvNS_16Flash_bwd_paramsE --------------------------
	.section	.nv.shared._ZN5flash44flash_bwd_dq_dk_dv_loop_seqk_parallel_kernelI23Flash_bwd_kernel_traitsILi64ELi128ELi128ELi8ELi4ELi4ELi4ELb0ELb0EN7cutlass6half_tE19Flash_kernel_traitsILi64ELi128ELi128ELi8ES3_EELb0ELb1ELb0ELb1ELb0ELb0ELb0EEEvNS_16Flash_bwd_paramsE,"aw",@nobits
	.sectionflags	@""
	.align	16
	.zero		1024


//--------------------- .nv.shared._ZN5flash27flash_bwd_convert_dq_kernelI23Flash_bwd_kernel_traitsILi64ELi64ELi128ELi8ELi2ELi4ELi4ELb1ELb0EN7cutlass6half_tE19Flash_kernel_traitsILi64ELi64ELi128ELi8ES3_EEEEvNS_16Flash_bwd_paramsEi --------------------------
	.section	.nv.shared._ZN5flash27flash_bwd_convert_dq_kernelI23Flash_bwd_kernel_traitsILi64ELi64ELi128ELi8ELi2ELi4ELi4ELb1ELb0EN7cutlass6half_tE19Flash_kernel_traitsILi64ELi64ELi128ELi8ES3_EEEEvNS_16Flash_bwd_paramsEi,"aw",@nobits
	.sectionflags	@""
	.align	16
	.zero		1024


//--------------------- .nv.shared._ZN5flash44flash_bwd_dq_dk_dv_loop_seqk_parallel_kernelI23Flash_bwd_kernel_traitsILi64ELi64ELi128ELi8ELi2ELi4ELi4ELb1ELb0EN7cutlass6half_tE19Flash_kernel_traitsILi64ELi64ELi128ELi8ES3_EELb1ELb1ELb0ELb0ELb0ELb0ELb0EEEvNS_16Flash_bwd_paramsE --------------------------
	.section	.nv.shared._ZN5flash44flash_bwd_dq_dk_dv_loop_seqk_parallel_kernelI23Flash_bwd_kernel_traitsILi64ELi64ELi128ELi8ELi2ELi4ELi4ELb1ELb0EN7cutlass6half_tE19Flash_kernel_traitsILi64ELi64ELi128ELi8ES3_EELb1ELb1ELb0ELb0ELb0ELb0ELb0EEEvNS_16Flash_bwd_paramsE,"aw",@nobits
	.sectionflags	@""
	.align	16
	.zero		1024


//--------------------- .nv.shared._ZN5flash44flash_bwd_dq_dk_dv_loop_seqk_parallel_kernelI23Flash_bwd_kernel_traitsILi64ELi64ELi128ELi8ELi2ELi4ELi4ELb1ELb0EN7cutlass6half_tE19Flash_kernel_traitsILi64ELi64ELi128ELi8ES3_EELb0ELb1ELb0ELb0ELb0ELb0ELb1EEEvNS_16Flash_bwd_paramsE --------------------------
	.section	.nv.shared._ZN5flash44flash_bwd_dq_dk_dv_loop_seqk_parallel_kernelI23Flash_bwd_kernel_traitsILi64ELi64ELi128ELi8ELi2ELi4ELi4ELb1ELb0EN7cutlass6half_tE19Flash_kernel_traitsILi64ELi64ELi128ELi8ES3_EELb0ELb1ELb0ELb0ELb0ELb0ELb1EEEvNS_16Flash_bwd_paramsE,"aw",@nobits
	.sectionflags	@""
	.align	16
	.zero		1024


//--------------------- .nv.shared._ZN5flash44flash_bwd_dq_dk_dv_loop_seqk_parallel_kernelI23Flash_bwd_kernel_traitsILi64ELi64ELi128ELi8ELi2ELi4ELi4ELb1ELb0EN7cutlass6half_tE19Flash_kernel_traitsILi64ELi64ELi128ELi8ES3_EELb1ELb1ELb0ELb0ELb1ELb1ELb0EEEvNS_16Flash_bwd_paramsE --------------------------
	.section	.nv.shared._ZN5flash44flash_bwd_dq_dk_dv_loop_seqk_parallel_kernelI23Flash_bwd_kernel_traitsILi64ELi64ELi128ELi8ELi2ELi4ELi4ELb1ELb0EN7cutlass6half_tE19Flash_kernel_traitsILi64ELi64ELi128ELi8ES3_EELb1ELb1ELb0ELb0ELb1ELb1ELb0EEEvNS_16Flash_bwd_paramsE,"aw",@nobits
	.sectionflags	@""
	.align	16
	.zero		1024


//--------------------- .nv.shared._ZN5flash44flash_bwd_dq_dk_dv_loop_seqk_parallel_kernelI23Flash_bwd_kernel_traitsILi64ELi64ELi128ELi8ELi2ELi4ELi4ELb1ELb0EN7cutlass6half_tE19Flash_kernel_traitsILi64ELi64ELi128ELi8ES3_EELb0ELb1ELb0ELb0ELb1ELb1ELb1EEEvNS_16Flash_bwd_paramsE --------------------------
	.section	.nv.shared._ZN5flash44flash_bwd_dq_dk_dv_loop_seqk_parallel_kernelI23Flash_bwd_kernel_traitsILi64ELi64ELi128ELi8ELi2ELi4ELi4ELb1ELb0EN7cutlass6half_tE19Flash_kernel_traitsILi64ELi64ELi128ELi8ES3_EELb0ELb1ELb0ELb0ELb1ELb1ELb1EEEvNS_16Flash_bwd_paramsE,"aw",@nobits
	.sectionflags	@""
	.align	16
	.zero		1024


//--------------------- .nv.shared._ZN5flash44flash_bwd_dq_dk_dv_loop_seqk_parallel_kernelI23Flash_bwd_kernel_traitsILi64ELi64ELi128ELi8ELi2ELi4ELi4ELb1ELb0EN7cutlass6half_tE19Flash_kernel_traitsILi64ELi64ELi128ELi8ES3_EELb1ELb1ELb0ELb0ELb0ELb1ELb0EEEvNS_16Flash_bwd_paramsE --------------------------
	.section	.nv.shared._ZN5flash44flash_bwd_dq_dk_dv_loop_seqk_parallel_kernelI23Flash_bwd_kernel_traitsILi64ELi64ELi128ELi8ELi2ELi4ELi4ELb1ELb0EN7cutlass6half_tE19Flash_kernel_traitsILi64ELi64ELi128ELi8ES3_EELb1ELb1ELb0ELb0ELb0ELb1ELb0EEEvNS_16Flash_bwd_paramsE,"aw",@nobits
	.sectionflags	@""
	.align	16
	.zero		1024


//--------------------- .nv.shared._ZN5flash44flash_bwd_dq_dk_dv_loop_seqk_parallel_kernelI23Flash_bwd_kernel_traitsILi64ELi64ELi128ELi8ELi2ELi4ELi4ELb1ELb0EN7cutlass6half_tE19Flash_kernel_traitsILi64ELi64ELi128ELi8ES3_EELb0ELb1ELb0ELb0ELb0ELb1ELb1EEEvNS_16Flash_bwd_paramsE --------------------------
	.section	.nv.shared._ZN5flash44flash_bwd_dq_dk_dv_loop_seqk_parallel_kernelI23Flash_bwd_kernel_traitsILi64ELi64ELi128ELi8ELi2ELi4ELi4ELb1ELb0EN7cutlass6half_tE19Flash_kernel_traitsILi64ELi64ELi128ELi8ES3_EELb0ELb1ELb0ELb0ELb0ELb1ELb1EEEvNS_16Flash_bwd_paramsE,"aw",@nobits
	.sectionflags	@""
	.align	16
	.zero		1024


//--------------------- .nv.shared._ZN5flash44flash_bwd_dq_dk_dv_loop_seqk_parallel_kernelI23Flash_bwd_kernel_traitsILi64ELi64ELi128ELi8ELi2ELi4ELi4ELb1ELb0EN7cutlass6half_tE19Flash_kernel_traitsILi64ELi64ELi128ELi8ES3_EELb1ELb1ELb0ELb1ELb0ELb0ELb0EEEvNS_16Flash_bwd_paramsE --------------------------
	.section	.nv.shared._ZN5flash44flash_bwd_dq_dk_dv_loop_seqk_parallel_kernelI23Flash_bwd_kernel_traitsILi64ELi64ELi128ELi8ELi2ELi4ELi4ELb1ELb0EN7cutlass6half_tE19Flash_kernel_traitsILi64ELi64ELi128ELi8ES3_EELb1ELb1ELb0ELb1ELb0ELb0ELb0EEEvNS_16Flash_bwd_paramsE,"aw",@nobits
	.sectionflags	@""
	.align	16
	.zero		1024


//--------------------- .nv.shared._ZN5flash44flash_bwd_dq_dk_dv_loop_seqk_parallel_kernelI23Flash_bwd_kernel_traitsILi64ELi64ELi128ELi8ELi2ELi4ELi4ELb1ELb0EN7cutlass6half_tE19Flash_kernel_traitsILi64ELi64ELi128ELi8ES3_EELb0ELb1ELb0ELb1ELb0ELb0ELb1EEEvNS_16Flash_bwd_paramsE --------------------------
	.section	.nv.shared._ZN5flash44flash_bwd_dq_dk_dv_loop_seqk_parallel_kernelI23Flash_bwd_kernel_traitsILi64ELi64ELi128ELi8ELi2ELi4ELi4ELb1ELb0EN7cutlass6half_tE19Flash_kernel_traitsILi64ELi64ELi128ELi8ES3_EELb0ELb1ELb0ELb1ELb0ELb0ELb1EEEvNS_16Flash_bwd_paramsE,"aw",@nobits
	.sectionflags	@""
	.align	16
	.zero		1024


//--------------------- .nv.shared._ZN5flash25flash_bwd_dot_do_o_kernelILb0E23Flash_bwd_kernel_traitsILi64ELi64ELi128ELi8ELi2ELi4ELi4ELb1ELb0EN7cutlass6half_tE19Flash_kernel_traitsILi64ELi64ELi128ELi8ES3_EEEEvNS_16Flash_bwd_paramsE --------------------------
	.section	.nv.shared._ZN5flash25flash_bwd_dot_do_o_kernelILb0E23Flash_bwd_kernel_traitsILi64ELi64ELi128ELi8ELi2ELi4ELi4ELb1ELb0EN7cutlass6half_tE19Flash_kernel_traitsILi64ELi64ELi128ELi8ES3_EEEEvNS_16Flash_bwd_paramsE,"aw",@nobits
	.sectionflags	@""
	.align	16
	.zero		1024


//--------------------- .nv.shared._ZN5flash25flash_bwd_dot_do_o_kernelILb1E23Flash_bwd_kernel_traitsILi64ELi64ELi128ELi8ELi2ELi4ELi4ELb1ELb0EN7cutlass6half_tE19Flash_kernel_traitsILi64ELi64ELi128ELi8ES3_EEEEvNS_16Flash_bwd_paramsE --------------------------
	.section	.nv.shared._ZN5flash25flash_bwd_dot_do_o_kernelILb1E23Flash_bwd_kernel_traitsILi64ELi64ELi128ELi8ELi2ELi4ELi4ELb1ELb0EN7cutlass6half_tE19Flash_kernel_traitsILi64ELi64ELi128ELi8ES3_EEEEvNS_16Flash_bwd_paramsE,"aw",@nobits
	.sectionflags	@""
	.align	16
	.zero		1024


//--------------------- .nv.shared._ZN5flash27flash_bwd_convert_dq_kernelI23Flash_bwd_kernel_traitsILi64ELi128ELi128ELi8ELi4ELi4ELi4ELb0ELb0EN7cutlass6half_tE19Flash_kernel_traitsILi64ELi128ELi128ELi8ES3_EEEEvNS_16Flash_bwd_paramsEi --------------------------
	.section	.nv.shared._ZN5flash27flash_bwd_convert_dq_kernelI23Flash_bwd_kernel_traitsILi64ELi128ELi128ELi8ELi4ELi4ELi4ELb0ELb0EN7cutlass6half_tE19Flash_kernel_traitsILi64ELi128ELi128ELi8ES3_EEEEvNS_16Flash_bwd_paramsEi,"aw",@nobits
	.sectionflags	@""
	.align	16
	.zero		1024


//--------------------- .nv.shared._ZN5flash44flash_bwd_dq_dk_dv_loop_seqk_parallel_kernelI23Flash_bwd_kernel_traitsILi64ELi128ELi128ELi8ELi4ELi4ELi4ELb0ELb0EN7cutlass6half_tE19Flash_kernel_traitsILi64ELi128ELi128ELi8ES3_EELb1ELb1ELb0ELb0ELb0ELb0ELb0EEEvNS_16Flash_bwd_paramsE --------------------------
	.section	.nv.shared._ZN5flash44flash_bwd_dq_dk_dv_loop_seqk_parallel_kernelI23Flash_bwd_kernel_traitsILi64ELi128ELi128ELi8ELi4ELi4ELi4ELb0ELb0EN7cutlass6half_tE19Flash_kernel_traitsILi64ELi128ELi128ELi8ES3_EELb1ELb1ELb0ELb0ELb0ELb0ELb0EEEvNS_16Flash_bwd_paramsE,"aw",@nobits
	.sectionflags	@""
	.align	16
	.zero		1024


//--------------------- .nv.shared._ZN5flash44flash_bwd_dq_dk_dv_loop_seqk_parallel_kernelI23Flash_bwd_kernel_traitsILi64ELi128ELi128ELi8ELi4ELi4ELi4ELb0ELb0EN7cutlass6half_tE19Flash_kernel_traitsILi64ELi128ELi128ELi8ES3_EELb0ELb1ELb0ELb0ELb0ELb0ELb1EEEvNS_16Flash_bwd_paramsE --------------------------
	.section	.nv.shared._ZN5flash44flash_bwd_dq_dk_dv_loop_seqk_parallel_kernelI23Flash_bwd_kernel_traitsILi64ELi128ELi128ELi8ELi4ELi4ELi4ELb0ELb0EN7cutlass6half_tE19Flash_kernel_traitsILi64ELi128ELi128ELi8ES3_EELb0ELb1ELb0ELb0ELb0ELb0ELb1EEEvNS_16Flash_bwd_paramsE,"aw",@nobits
	.sectionflags	@""
	.align	16
	.zero		1024


//--------------------- .nv.shared._ZN5flash44flash_bwd_dq_dk_dv_loop_seqk_parallel_kernelI23Flash_bwd_kernel_traitsILi64ELi128ELi128ELi8ELi4ELi4ELi4ELb0ELb0EN7cutlass6half_tE19Flash_kernel_traitsILi64ELi128ELi128ELi8ES3_EELb1ELb1ELb0ELb0ELb1ELb1ELb0EEEvNS_16Flash_bwd_paramsE --------------------------
	.section	.nv.shared._ZN5flash44flash_bwd_dq_dk_dv_loop_seqk_parallel_kernelI23Flash_bwd_kernel_traitsILi64ELi128ELi128ELi8ELi4ELi4ELi4ELb0ELb0EN7cutlass6half_tE19Flash_kernel_traitsILi64ELi128ELi128ELi8ES3_EELb1ELb1ELb0ELb0ELb1ELb1ELb0EEEvNS_16Flash_bwd_paramsE,"aw",@nobits
	.sectionflags	@""
	.align	16
	.zero		1024


//--------------------- .nv.shared._ZN5flash44flash_bwd_dq_dk_dv_loop_seqk_parallel_kernelI23Flash_bwd_kernel_traitsILi64ELi128ELi128ELi8ELi4ELi4ELi4ELb0ELb0EN7cutlass6half_tE19Flash_kernel_traitsILi64ELi128ELi128ELi8ES3_EELb0ELb1ELb0ELb0ELb1ELb1ELb1EEEvNS_16Flash_bwd_paramsE --------------------------
	.section	.nv.shared._ZN5flash44flash_bwd_dq_dk_dv_loop_seqk_parallel_kernelI23Flash_bwd_kernel_traitsILi64ELi128ELi128ELi8ELi4ELi4ELi4ELb0ELb0EN7cutlass6half_tE19Flash_kernel_traitsILi64ELi128ELi128ELi8ES3_EELb0ELb1ELb0ELb0ELb1ELb1ELb1EEEvNS_16Flash_bwd_paramsE,"aw",@nobits
	.sectionflags	@""
	.align	16
	.zero		1024


//--------------------- .nv.shared._ZN5flash44flash_bwd_dq_dk_dv_loop_seqk_parallel_kernelI23Flash_bwd_kernel_traitsILi64ELi128ELi128ELi8ELi4ELi4ELi4ELb0ELb0EN7cutlass6half_tE19Flash_kernel_traitsILi64ELi128ELi128ELi8ES3_EELb1ELb1ELb0ELb0ELb0ELb1ELb0EEEvNS_16Flash_bwd_paramsE --------------------------
	.section	.nv.shared._ZN5flash44flash_bwd_dq_dk_dv_loop_seqk_parallel_kernelI23Flash_bwd_kernel_traitsILi64ELi128ELi128ELi8ELi4ELi4ELi4ELb0ELb0EN7cutlass6half_tE19Flash_kernel_traitsILi64ELi128ELi128ELi8ES3_EELb1ELb1ELb0ELb0ELb0ELb1ELb0EEEvNS_16Flash_bwd_paramsE,"aw",@nobits
	.sectionflags	@""
	.align	16
	.zero		1024


//--------------------- .nv.shared._ZN5flash44flash_bwd_dq_dk_dv_loop_seqk_parallel_kernelI23Flash_bwd_kernel_traitsILi64ELi128ELi128ELi8ELi4ELi4ELi4ELb0ELb0EN7cutlass6half_tE19Flash_kernel_traitsILi64ELi128ELi128ELi8ES3_EELb0ELb1ELb0ELb0ELb0ELb1ELb1EEEvNS_16Flash_bwd_paramsE --------------------------
	.section	.nv.shared._ZN5flash44flash_bwd_dq_dk_dv_loop_seqk_parallel_kernelI23Flash_bwd_kernel_traitsILi64ELi128ELi128ELi8ELi4ELi4ELi4ELb0ELb0EN7cutlass6half_tE19Flash_kernel_traitsILi64ELi128ELi128ELi8ES3_EELb0ELb1ELb0ELb0ELb0ELb1ELb1EEEvNS_16Flash_bwd_paramsE,"aw",@nobits
	.sectionflags	@""
	.align	16
	.zero		1024


//--------------------- .nv.shared._ZN5flash44flash_bwd_dq_dk_dv_loop_seqk_parallel_kernelI23Flash_bwd_kernel_traitsILi64ELi128ELi128ELi8ELi4ELi4ELi4ELb0ELb0EN7cutlass6half_tE19Flash_kernel_traitsILi64ELi128ELi128ELi8ES3_EELb1ELb1ELb0ELb1ELb0ELb0ELb0EEEvNS_16Flash_bwd_paramsE --------------------------
	.section	.nv.shared._ZN5flash44flash_bwd_dq_dk_dv_loop_seqk_parallel_kernelI23Flash_bwd_kernel_traitsILi64ELi128ELi128ELi8ELi4ELi4ELi4ELb0ELb0EN7cutlass6half_tE19Flash_kernel_traitsILi64ELi128ELi128ELi8ES3_EELb1ELb1ELb0ELb1ELb0ELb0ELb0EEEvNS_16Flash_bwd_paramsE,"aw",@nobits
	.sectionflags	@""
	.align	16
	.zero		1024


//--------------------- .nv.shared._ZN5flash44flash_bwd_dq_dk_dv_loop_seqk_parallel_kernelI23Flash_bwd_kernel_traitsILi64ELi128ELi128ELi8ELi4ELi4ELi4ELb0ELb0EN7cutlass6half_tE19Flash_kernel_traitsILi64ELi128ELi128ELi8ES3_EELb0ELb1ELb0ELb1ELb0ELb0ELb1EEEvNS_16Flash_bwd_paramsE --------------------------
	.section	.nv.shared._ZN5flash44flash_bwd_dq_dk_dv_loop_seqk_parallel_kernelI23Flash_bwd_kernel_traitsILi64ELi128ELi128ELi8ELi4ELi4ELi4ELb0ELb0EN7cutlass6half_tE19Flash_kernel_traitsILi64ELi128ELi128ELi8ES3_EELb0ELb1ELb0ELb1ELb0ELb0ELb1EEEvNS_16Flash_bwd_paramsE,"aw",@nobits
	.sectionflags	@""
	.align	16
	.zero		1024


//--------------------- .nv.shared._ZN5flash25flash_bwd_dot_do_o_kernelILb0E23Flash_bwd_kernel_traitsILi64ELi128ELi128ELi8ELi4ELi4ELi4ELb0ELb0EN7cutlass6half_tE19Flash_kernel_traitsILi64ELi128ELi128ELi8ES3_EEEEvNS_16Flash_bwd_paramsE --------------------------
	.section	.nv.shared._ZN5flash25flash_bwd_dot_do_o_kernelILb0E23Flash_bwd_kernel_traitsILi64ELi128ELi128ELi8ELi4ELi4ELi4ELb0ELb0EN7cutlass6half_tE19Flash_kernel_traitsILi64ELi128ELi128ELi8ES3_EEEEvNS_16Flash_bwd_paramsE,"aw",@nobits
	.sectionflags	@""
	.align	16
	.zero		1024


//--------------------- .nv.shared._ZN5flash25flash_bwd_dot_do_o_kernelILb1E23Flash_bwd_kernel_traitsILi64ELi128ELi128ELi8ELi4ELi4ELi4ELb0ELb0EN7cutlass6half_tE19Flash_kernel_traitsILi64ELi128ELi128ELi8ES3_EEEEvNS_16Flash_bwd_paramsE --------------------------
	.section	.nv.shared._ZN5flash25flash_bwd_dot_do_o_kernelILb1E23Flash_bwd_kernel_traitsILi64ELi128ELi128ELi8ELi4ELi4ELi4ELb0ELb0EN7cutlass6half_tE19Flash_kernel_traitsILi64ELi128ELi128ELi8ES3_EEEEvNS_16Flash_bwd_paramsE,"aw",@nobits
	.sectionflags	@""
	.align	16
	.zero		1024


//--------------------- .nv.constant0._ZN5flash44flash_bwd_dq_dk_dv_loop_seqk_parallel_kernelI23Flash_bwd_kernel_traitsILi64ELi64ELi128ELi8ELi2ELi4ELi4ELb1ELb0EN7cutlass6half_tE19Flash_kernel_traitsILi64ELi64ELi128ELi8ES3_EELb0ELb1ELb0ELb0ELb0ELb0ELb0EEEvNS_16Flash_bwd_paramsE --------------------------
	.section	.nv.constant0._ZN5flash44flash_bwd_dq_dk_dv_loop_seqk_parallel_kernelI23Flash_bwd_kernel_traitsILi64ELi64ELi128ELi8ELi2ELi4ELi4ELb1ELb0EN7cutlass6half_tE19Flash_kernel_traitsILi64ELi64ELi128ELi8ES3_EELb0ELb1ELb0ELb0ELb0ELb0ELb0EEEvNS_16Flash_bwd_paramsE,"a",@progbits
	.sectionflags	@""
	.align	4
.nv.constant0._ZN5flash44flash_bwd_dq_dk_dv_loop_seqk_parallel_kernelI23Flash_bwd_kernel_traitsILi64ELi64ELi128ELi8ELi2ELi4ELi4ELb1ELb0EN7cutlass6half_tE19Flash_kernel_traitsILi64ELi64ELi128ELi8ES3_EELb0ELb1ELb0ELb0ELb0ELb0ELb0EEEvNS_16Flash_bwd_paramsE:
	.zero		1168


//--------------------- .nv.constant0._ZN5flash44flash_bwd_dq_dk_dv_loop_seqk_parallel_kernelI23Flash_bwd_kernel_traitsILi64ELi64ELi128ELi8ELi2ELi4ELi4ELb1ELb0EN7cutlass6half_tE19Flash_kernel_traitsILi64ELi64ELi128ELi8ES3_EELb0ELb1ELb0ELb0ELb1ELb1ELb0EEEvNS_16Flash_bwd_paramsE --------------------------
	.section	.nv.constant0._ZN5flash44flash_bwd_dq_dk_dv_loop_seqk_parallel_kernelI23Flash_bwd_kernel_traitsILi64ELi64ELi128ELi8ELi2ELi4ELi4ELb1ELb0EN7cutlass6half_tE19Flash_kernel_traitsILi64ELi64ELi128ELi8ES3_EELb0ELb1ELb0ELb0ELb1ELb1ELb0EEEvNS_16Flash_bwd_paramsE,"a",@progbits
	.sectionflags	@""
	.align	4
.nv.constant0._ZN5flash44flash_bwd_dq_dk_dv_loop_seqk_parallel_kernelI23Flash_bwd_kernel_traitsILi64ELi64ELi128ELi8ELi2ELi4ELi4ELb1ELb0EN7cutlass6half_tE19Flash_kernel_traitsILi64ELi64ELi128ELi8ES3_EELb0ELb1ELb0ELb0ELb1ELb1ELb0EEEvNS_16Flash_bwd_paramsE:
	.zero		1168


//--------------------- .nv.constant0._ZN5flash44flash_bwd_dq_dk_dv_loop_seqk_parallel_kernelI23Flash_bwd_kernel_traitsILi64ELi64ELi128ELi8ELi2ELi4ELi4ELb1ELb0EN7cutlass6half_tE19Flash_kernel_traitsILi64ELi64ELi128ELi8ES3_EELb0ELb1ELb0ELb0ELb0ELb1ELb0EEEvNS_16Flash_bwd_paramsE --------------------------
	.section	.nv.constant0._ZN5flash44flash_bwd_dq_dk_dv_loop_seqk_parallel_kernelI23Flash_bwd_kernel_traitsILi64ELi64ELi128ELi8ELi2ELi4ELi4ELb1ELb0EN7cutlass6half_tE19Flash_kernel_traitsILi64ELi64ELi128ELi8ES3_EELb0ELb1ELb0ELb0ELb0ELb1ELb0EEEvNS_16Flash_bwd_paramsE,"a",@progbits
	.sectionflags	@""
	.align	4
.nv.constant0._ZN5flash44flash_bwd_dq_dk_dv_loop_seqk_parallel_kernelI23Flash_bwd_kernel_traitsILi64ELi64ELi128ELi8ELi2ELi4ELi4ELb1ELb0EN7cutlass6half_tE19Flash_kernel_traitsILi64ELi64ELi128ELi8ES3_EELb0ELb1ELb0ELb0ELb0ELb1ELb0EEEvNS_16Flash_bwd_paramsE:
	.zero		1168


//--------------------- .nv.constant0._ZN5flash44flash_bwd_dq_dk_dv_loop_seqk_parallel_kernelI23Flash_bwd_kernel_traitsILi64ELi64ELi128ELi8ELi2ELi4ELi4ELb1ELb0EN7cutlass6half_tE19Flash_kernel_traitsILi64ELi64ELi128ELi8ES3_EELb0ELb1ELb0ELb1ELb0ELb0ELb0EEEvNS_16Flash_bwd_paramsE --------------------------
	.section	.nv.constant0._ZN5flash44flash_bwd_dq_dk_dv_loop_seqk_parallel_kernelI23Flash_bwd_kernel_traitsILi64ELi64ELi128ELi8ELi2ELi4ELi4ELb1ELb0EN7cutlass6half_tE19Flash_kernel_traitsILi64ELi64ELi128ELi8ES3_EELb0ELb1ELb0ELb1ELb0ELb0ELb0EEEvNS_16Flash_bwd_paramsE,"a",@progbits
	.sectionflags	@""
	.align	4
.nv.constant0._ZN5flash44flash_bwd_dq_dk_dv_loop_seqk_parallel_kernelI23Flash_bwd_kernel_traitsILi64ELi64ELi128ELi8ELi2ELi4ELi4ELb1ELb0EN7cutlass6half_tE19Flash_kernel_traitsILi64ELi64ELi128ELi8ES3_EELb0ELb1ELb0ELb1ELb0ELb0ELb0EEEvNS_16Flash_bwd_paramsE:
	.zero		1168


//--------------------- .nv.constant0._ZN5flash44flash_bwd_dq_dk_dv_loop_seqk_parallel_kernelI23Flash_bwd_kernel_traitsILi64ELi128ELi128ELi8ELi4ELi4ELi4ELb0ELb0EN7cutlass6half_tE19Flash_kernel_traitsILi64ELi128ELi128ELi8ES3_EELb0ELb1ELb0ELb0ELb0ELb0ELb0EEEvNS_16Flash_bwd_paramsE --------------------------
	.section	.nv.constant0._ZN5flash44flash_bwd_dq_dk_dv_loop_seqk_parallel_kernelI23Flash_bwd_kernel_traitsILi64ELi128ELi128ELi8ELi4ELi4ELi4ELb0ELb0EN7cutlass6half_tE19Flash_kernel_traitsILi64ELi128ELi128ELi8ES3_EELb0ELb1ELb0ELb0ELb0ELb0ELb0EEEvNS_16Flash_bwd_paramsE,"a",@progbits
	.sectionflags	@""
	.align	4
.nv.constant0._ZN5flash44flash_bwd_dq_dk_dv_loop_seqk_parallel_kernelI23Flash_bwd_kernel_traitsILi64ELi128ELi128ELi8ELi4ELi4ELi4ELb0ELb0EN7cutlass6half_tE19Flash_kernel_traitsILi64ELi128ELi128ELi8ES3_EELb0ELb1ELb0ELb0ELb0ELb0ELb0EEEvNS_16Flash_bwd_paramsE:
	.zero		1168


//--------------------- .nv.constant0._ZN5flash44flash_bwd_dq_dk_dv_loop_seqk_parallel_kernelI23Flash_bwd_kernel_traitsILi64ELi128ELi128ELi8ELi4ELi4ELi4ELb0ELb0EN7cutlass6half_tE19Flash_kernel_traitsILi64ELi128ELi128ELi8ES3_EELb0ELb1ELb0ELb0ELb1ELb1ELb0EEEvNS_16Flash_bwd_paramsE --------------------------
	.section	.nv.constant0._ZN5flash44flash_bwd_dq_dk_dv_loop_seqk_parallel_kernelI23Flash_bwd_kernel_traitsILi64ELi128ELi128ELi8ELi4ELi4ELi4ELb0ELb0EN7cutlass6half_tE19Flash_kernel_traitsILi64ELi128ELi128ELi8ES3_EELb0ELb1ELb0ELb0ELb1ELb1ELb0EEEvNS_16Flash_bwd_paramsE,"a",@progbits
	.sectionflags	@""
	.align	4
.nv.constant0._ZN5flash44flash_bwd_dq_dk_dv_loop_seqk_parallel_kernelI23Flash_bwd_kernel_traitsILi64ELi128ELi128ELi8ELi4ELi4ELi4ELb0ELb0EN7cutlass6half_tE19Flash_kernel_traitsILi64ELi128ELi128ELi8ES3_EELb0ELb1ELb0ELb0ELb1ELb1ELb0EEEvNS_16Flash_bwd_paramsE:
	.zero		1168


//--------------------- .nv.constant0._ZN5flash44flash_bwd_dq_dk_dv_loop_seqk_parallel_kernelI23Flash_bwd_kernel_traitsILi64ELi128ELi128ELi8ELi4ELi4ELi4ELb0ELb0EN7cutlass6half_tE19Flash_kernel_traitsILi64ELi128ELi128ELi8ES3_EELb0ELb1ELb0ELb0ELb0ELb1ELb0EEEvNS_16Flash_bwd_paramsE --------------------------
	.section	.nv.constant0._ZN5flash44flash_bwd_dq_dk_dv_loop_seqk_parallel_kernelI23Flash_bwd_kernel_traitsILi64ELi128ELi128ELi8ELi4ELi4ELi4ELb0ELb0EN7cutlass6half_tE19Flash_kernel_traitsILi64ELi128ELi128ELi8ES3_EELb0ELb1ELb0ELb0ELb0ELb1ELb0EEEvNS_16Flash_bwd_paramsE,"a",@progbits
	.sectionflags	@""
	.align	4
.nv.constant0._ZN5flash44flash_bwd_dq_dk_dv_loop_seqk_parallel_kernelI23Flash_bwd_kernel_traitsILi64ELi128ELi128ELi8ELi4ELi4ELi4ELb0ELb0EN7cutlass6half_tE19Flash_kernel_traitsILi64ELi128ELi128ELi8ES3_EELb0ELb1ELb0ELb0ELb0ELb1ELb0EEEvNS_16Flash_bwd_paramsE:
	.zero		1168


//--------------------- .nv.constant0._ZN5flash44flash_bwd_dq_dk_dv_loop_seqk_parallel_kernelI23Flash_bwd_kernel_traitsILi64ELi128ELi128ELi8ELi4ELi4ELi4ELb0ELb0EN7cutlass6half_tE19Flash_kernel_traitsILi64ELi128ELi128ELi8ES3_EELb0ELb1ELb0ELb1ELb0ELb0ELb0EEEvNS_16Flash_bwd_paramsE --------------------------
	.section	.nv.constant0._ZN5flash44flash_bwd_dq_dk_dv_loop_seqk_parallel_kernelI23Flash_bwd_kernel_traitsILi64ELi128ELi128ELi8ELi4ELi4ELi4ELb0ELb0EN7cutlass6half_tE19Flash_kernel_traitsILi64ELi128ELi128ELi8ES3_EELb0ELb1ELb0ELb1ELb0ELb0ELb0EEEvNS_16Flash_bwd_paramsE,"a",@progbits
	.sectionflags	@""
	.align	4
.nv.constant0._ZN5flash44flash_bwd_dq_dk_dv_loop_seqk_parallel_kernelI23Flash_bwd_kernel_traitsILi64ELi128ELi128ELi8ELi4ELi4ELi4ELb0ELb0EN7cutlass6half_tE19Flash_kernel_traitsILi64ELi128ELi128ELi8ES3_EELb0ELb1ELb0ELb1ELb0ELb0ELb0EEEvNS_16Flash_bwd_paramsE:
	.zero		1168


//--------------------- .nv.constant0._ZN5flash27flash_bwd_convert_dq_kernelI23Flash_bwd_kernel_traitsILi64ELi64ELi128ELi8ELi2ELi4ELi4ELb1ELb0EN7cutlass6half_tE19Flash_kernel_traitsILi64ELi64ELi128ELi8ES3_EEEEvNS_16Flash_bwd_paramsEi --------------------------
	.section	.nv.constant0._ZN5flash27flash_bwd_convert_dq_kernelI23Flash_bwd_kernel_traitsILi64ELi64ELi128ELi8ELi2ELi4ELi4ELb1ELb0EN7cutlass6half_tE19Flash_kernel_traitsILi64ELi64ELi128ELi8ES3_EEEEvNS_16Flash_bwd_paramsEi,"a",@progbits
	.sectionflags	@""
	.align	4
.nv.constant0._ZN5flash27flash_bwd_convert_dq_kernelI23Flash_bwd_kernel_traitsILi64ELi64ELi128ELi8ELi2ELi4ELi4ELb1ELb0EN7cutlass6half_tE19Flash_kernel_traitsILi64ELi64ELi128ELi8ES3_EEEEvNS_16Flash_bwd_paramsEi:
	.zero		1172


//--------------------- .nv.constant0._ZN5flash44flash_bwd_dq_dk_dv_loop_seqk_parallel_kernelI23Flash_bwd_kernel_traitsILi64ELi64ELi128ELi8ELi2ELi4ELi4ELb1ELb0EN7cutlass6half_tE19Flash_kernel_traitsILi64ELi64ELi128ELi8ES3_EELb1ELb1ELb0ELb0ELb0ELb0ELb0EEEvNS_16Flash_bwd_paramsE --------------------------
	.section	.nv.constant0._ZN5flash44flash_bwd_dq_dk_dv_loop_seqk_parallel_kernelI23Flash_bwd_kernel_traitsILi64ELi64ELi128ELi8ELi2ELi4ELi4ELb1ELb0EN7cutlass6half_tE19Flash_kernel_traitsILi64ELi64ELi128ELi8ES3_EELb1ELb1ELb0ELb0ELb0ELb0ELb0EEEvNS_16Flash_bwd_paramsE,"a",@progbits
	.sectionflags	@""
	.align	4
.nv.constant0._ZN5flash44flash_bwd_dq_dk_dv_loop_seqk_parallel_kernelI23Flash_bwd_kernel_traitsILi64ELi64ELi128ELi8ELi2ELi4ELi4ELb1ELb0EN7cutlass6half_tE19Flash_kernel_traitsILi64ELi64ELi128ELi8ES3_EELb1ELb1ELb0ELb0ELb0ELb0ELb0EEEvNS_16Flash_bwd_paramsE:
	.zero		1168


//--------------------- .nv.constant0._ZN5flash44flash_bwd_dq_dk_dv_loop_seqk_parallel_kernelI23Flash_bwd_kernel_traitsILi64ELi64ELi128ELi8ELi2ELi4ELi4ELb1ELb0EN7cutlass6half_tE19Flash_kernel_traitsILi64ELi64ELi128ELi8ES3_EELb0ELb1ELb0ELb0ELb0ELb0ELb1EEEvNS_16Flash_bwd_paramsE --------------------------
	.section	.nv.constant0._ZN5flash44flash_bwd_dq_dk_dv_loop_seqk_parallel_kernelI23Flash_bwd_kernel_traitsILi64ELi64ELi128ELi8ELi2ELi4ELi4ELb1ELb0EN7cutlass6half_tE19Flash_kernel_traitsILi64ELi64ELi128ELi8ES3_EELb0ELb1ELb0ELb0ELb0ELb0ELb1EEEvNS_16Flash_bwd_paramsE,"a",@progbits
	.sectionflags	@""
	.align	4
.nv.constant0._ZN5flash44flash_bwd_dq_dk_dv_loop_seqk_parallel_kernelI23Flash_bwd_kernel_traitsILi64ELi64ELi128ELi8ELi2ELi4ELi4ELb1ELb0EN7cutlass6half_tE19Flash_kernel_traitsILi64ELi64ELi128ELi8ES3_EELb0ELb1ELb0ELb0ELb0ELb0ELb1EEEvNS_16Flash_bwd_paramsE:
	.zero		1168


//--------------------- .nv.constant0._ZN5flash44flash_bwd_dq_dk_dv_loop_seqk_parallel_kernelI23Flash_bwd_kernel_traitsILi64ELi64ELi128ELi8ELi2ELi4ELi4ELb1ELb0EN7cutlass6half_tE19Flash_kernel_traitsILi64ELi64ELi128ELi8ES3_EELb1ELb1ELb0ELb0ELb1ELb1ELb0EEEvNS_16Flash_bwd_paramsE --------------------------
	.section	.nv.constant0._ZN5flash44flash_bwd_dq_dk_dv_loop_seqk_parallel_kernelI23Flash_bwd_kernel_traitsILi64ELi64ELi128ELi8ELi2ELi4ELi4ELb1ELb0EN7cutlass6half_tE19Flash_kernel_traitsILi64ELi64ELi128ELi8ES3_EELb1ELb1ELb0ELb0ELb1ELb1ELb0EEEvNS_16Flash_bwd_paramsE,"a",@progbits
	.sectionflags	@""
	.align	4
.nv.constant0._ZN5flash44flash_bwd_dq_dk_dv_loop_seqk_parallel_kernelI23Flash_bwd_kernel_traitsILi64ELi64ELi128ELi8ELi2ELi4ELi4ELb1ELb0EN7cutlass6half_tE19Flash_kernel_traitsILi64ELi64ELi128ELi8ES3_EELb1ELb1ELb0ELb0ELb1ELb1ELb0EEEvNS_16Flash_bwd_paramsE:
	.zero		1168


//--------------------- .nv.constant0._ZN5flash44flash_bwd_dq_dk_dv_loop_seqk_parallel_kernelI23Flash_bwd_kernel_traitsILi64ELi64ELi128ELi8ELi2ELi4ELi4ELb1ELb0EN7cutlass6half_tE19Flash_kernel_traitsILi64ELi64ELi128ELi8ES3_EELb0ELb1ELb0ELb0ELb1ELb1ELb1EEEvNS_16Flash_bwd_paramsE --------------------------
	.section	.nv.constant0._ZN5flash44flash_bwd_dq_dk_dv_loop_seqk_parallel_kernelI23Flash_bwd_kernel_traitsILi64ELi64ELi128ELi8ELi2ELi4ELi4ELb1ELb0EN7cutlass6half_tE19Flash_kernel_traitsILi64ELi64ELi128ELi8ES3_EELb0ELb1ELb0ELb0ELb1ELb1ELb1EEEvNS_16Flash_bwd_paramsE,"a",@progbits
	.sectionflags	@""
	.align	4
.nv.constant0._ZN5flash44flash_bwd_dq_dk_dv_loop_seqk_parallel_kernelI23Flash_bwd_kernel_traitsILi64ELi64ELi128ELi8ELi2ELi4ELi4ELb1ELb0EN7cutlass6half_tE19Flash_kernel_traitsILi64ELi64ELi128ELi8ES3_EELb0ELb1ELb0ELb0ELb1ELb1ELb1EEEvNS_16Flash_bwd_paramsE:
	.zero		1168


//--------------------- .nv.constant0._ZN5flash44flash_bwd_dq_dk_dv_loop_seqk_parallel_kernelI23Flash_bwd_kernel_traitsILi64ELi64ELi128ELi8ELi2ELi4ELi4ELb1ELb0EN7cutlass6half_tE19Flash_kernel_traitsILi64ELi64ELi128ELi8ES3_EELb1ELb1ELb0ELb0ELb0ELb1ELb0EEEvNS_16Flash_bwd_paramsE --------------------------
	.section	.nv.constant0._ZN5flash44flash_bwd_dq_dk_dv_loop_seqk_parallel_kernelI23Flash_bwd_kernel_traitsILi64ELi64ELi128ELi8ELi2ELi4ELi4ELb1ELb0EN7cutlass6half_tE19Flash_kernel_traitsILi64ELi64ELi128ELi8ES3_EELb1ELb1ELb0ELb0ELb0ELb1ELb0EEEvNS_16Flash_bwd_paramsE,"a",@progbits
	.sectionflags	@""
	.align	4
.nv.constant0._ZN5flash44flash_bwd_dq_dk_dv_loop_seqk_parallel_kernelI23Flash_bwd_kernel_traitsILi64ELi64ELi128ELi8ELi2ELi4ELi4ELb1ELb0EN7cutlass6half_tE19Flash_kernel_traitsILi64ELi64ELi128ELi8ES3_EELb1ELb1ELb0ELb0ELb0ELb1ELb0EEEvNS_16Flash_bwd_paramsE:
	.zero		1168


//--------------------- .nv.constant0._ZN5flash44flash_bwd_dq_dk_dv_loop_seqk_parallel_kernelI23Flash_bwd_kernel_traitsILi64ELi64ELi128ELi8ELi2ELi4ELi4ELb1ELb0EN7cutlass6half_tE19Flash_kernel_traitsILi64ELi64ELi128ELi8ES3_EELb0ELb1ELb0ELb0ELb0ELb1ELb1EEEvNS_16Flash_bwd_paramsE --------------------------
	.section	.nv.constant0._ZN5flash44flash_bwd_dq_dk_dv_loop_seqk_parallel_kernelI23Flash_bwd_kernel_traitsILi64ELi64ELi128ELi8ELi2ELi4ELi4ELb1ELb0EN7cutlass6half_tE19Flash_kernel_traitsILi64ELi64ELi128ELi8ES3_EELb0ELb1ELb0ELb0ELb0ELb1ELb1EEEvNS_16Flash_bwd_paramsE,"a",@progbits
	.sectionflags	@""
	.align	4
.nv.constant0._ZN5flash44flash_bwd_dq_dk_dv_loop_seqk_parallel_kernelI23Flash_bwd_kernel_traitsILi64ELi64ELi128ELi8ELi2ELi4ELi4ELb1ELb0EN7cutlass6half_tE19Flash_kernel_traitsILi64ELi64ELi128ELi8ES3_EELb0ELb1ELb0ELb0ELb0ELb1ELb1EEEvNS_16Flash_bwd_paramsE:
	.zero		1168


//--------------------- .nv.constant0._ZN5flash44flash_bwd_dq_dk_dv_loop_seqk_parallel_kernelI23Flash_bwd_kernel_traitsILi64ELi64ELi128ELi8ELi2ELi4ELi4ELb1ELb0EN7cutlass6half_tE19Flash_kernel_traitsILi64ELi64ELi128ELi8ES3_EELb1ELb1ELb0ELb1ELb0ELb0ELb0EEEvNS_16Flash_bwd_paramsE --------------------------
	.section	.nv.constant0._ZN5flash44flash_bwd_dq_dk_dv_loop_seqk_parallel_kernelI23Flash_bwd_kernel_traitsILi64ELi64ELi128ELi8ELi2ELi4ELi4ELb1ELb0EN7cutlass6half_tE19Flash_kernel_traitsILi64ELi64ELi128ELi8ES3_EELb1ELb1ELb0ELb1ELb0ELb0ELb0EEEvNS_16Flash_bwd_paramsE,"a",@progbits
	.sectionflags	@""
	.align	4
.nv.constant0._ZN5flash44flash_bwd_dq_dk_dv_loop_seqk_parallel_kernelI23Flash_bwd_kernel_traitsILi64ELi64ELi128ELi8ELi2ELi4ELi4ELb1ELb0EN7cutlass6half_tE19Flash_kernel_traitsILi64ELi64ELi128ELi8ES3_EELb1ELb1ELb0ELb1ELb0ELb0ELb0EEEvNS_16Flash_bwd_paramsE:
	.zero		1168


//--------------------- .nv.constant0._ZN5flash44flash_bwd_dq_dk_dv_loop_seqk_parallel_kernelI23Flash_bwd_kernel_traitsILi64ELi64ELi128ELi8ELi2ELi4ELi4ELb1ELb0EN7cutlass6half_tE19Flash_kernel_traitsILi64ELi64ELi128ELi8ES3_EELb0ELb1ELb0ELb1ELb0ELb0ELb1EEEvNS_16Flash_bwd_paramsE --------------------------
	.section	.nv.constant0._ZN5flash44flash_bwd_dq_dk_dv_loop_seqk_parallel_kernelI23Flash_bwd_kernel_traitsILi64ELi64ELi128ELi8ELi2ELi4ELi4ELb1ELb0EN7cutlass6half_tE19Flash_kernel_traitsILi64ELi64ELi128ELi8ES3_EELb0ELb1ELb0ELb1ELb0ELb0ELb1EEEvNS_16Flash_bwd_paramsE,"a",@progbits
	.sectionflags	@""
	.align	4
.nv.constant0._ZN5flash44flash_bwd_dq_dk_dv_loop_seqk_parallel_kernelI23Flash_bwd_kernel_traitsILi64ELi64ELi128ELi8ELi2ELi4ELi4ELb1ELb0EN7cutlass6half_tE19Flash_kernel_traitsILi64ELi64ELi128ELi8ES3_EELb0ELb1ELb0ELb1ELb0ELb0ELb1EEEvNS_16Flash_bwd_paramsE:
	.zero		1168


//--------------------- .nv.constant0._ZN5flash25flash_bwd_dot_do_o_kernelILb0E23Flash_bwd_kernel_traitsILi64ELi64ELi128ELi8ELi2ELi4ELi4ELb1ELb0EN7cutlass6half_tE19Flash_kernel_traitsILi64ELi64ELi128ELi8ES3_EEEEvNS_16Flash_bwd_paramsE --------------------------
	.section	.nv.constant0._ZN5flash25flash_bwd_dot_do_o_kernelILb0E23Flash_bwd_kernel_traitsILi64ELi64ELi128ELi8ELi2ELi4ELi4ELb1ELb0EN7cutlass6half_tE19Flash_kernel_traitsILi64ELi64ELi128ELi8ES3_EEEEvNS_16Flash_bwd_paramsE,"a",@progbits
	.sectionflags	@""
	.align	4
.nv.constant0._ZN5flash25flash_bwd_dot_do_o_kernelILb0E23Flash_bwd_kernel_traitsILi64ELi64ELi128ELi8ELi2ELi4ELi4ELb1ELb0EN7cutlass6half_tE19Flash_kernel_traitsILi64ELi64ELi128ELi8ES3_EEEEvNS_16Flash_bwd_paramsE:
	.zero		1168


//--------------------- .nv.constant0._ZN5flash25flash_bwd_dot_do_o_kernelILb1E23Flash_bwd_kernel_traitsILi64ELi64ELi128ELi8ELi2ELi4ELi4ELb1ELb0EN7cutlass6half_tE19Flash_kernel_traitsILi64ELi64ELi128ELi8ES3_EEEEvNS_16Flash_bwd_paramsE --------------------------
	.section	.nv.constant0._ZN5flash25flash_bwd_dot_do_o_kernelILb1E23Flash_bwd_kernel_traitsILi64ELi64ELi128ELi8ELi2ELi4ELi4ELb1ELb0EN7cutlass6half_tE19Flash_kernel_traitsILi64ELi64ELi128ELi8ES3_EEEEvNS_16Flash_bwd_paramsE,"a",@progbits
	.sectionflags	@""
	.align	4
.nv.constant0._ZN5flash25flash_bwd_dot_do_o_kernelILb1E23Flash_bwd_kernel_traitsILi64ELi64ELi128ELi8ELi2ELi4ELi4ELb1ELb0EN7cutlass6half_tE19Flash_kernel_traitsILi64ELi64ELi128ELi8ES3_EEEEvNS_16Flash_bwd_paramsE:
	.zero		1168


//--------------------- .nv.constant0._ZN5flash27flash_bwd_convert_dq_kernelI23Flash_bwd_kernel_traitsILi64ELi128ELi128ELi8ELi4ELi4ELi4ELb0ELb0EN7cutlass6half_tE19Flash_kernel_traitsILi64ELi128ELi128ELi8ES3_EEEEvNS_16Flash_bwd_paramsEi --------------------------
	.section	.nv.constant0._ZN5flash27flash_bwd_convert_dq_kernelI23Flash_bwd_kernel_traitsILi64ELi128ELi128ELi8ELi4ELi4ELi4ELb0ELb0EN7cutlass6half_tE19Flash_kernel_traitsILi64ELi128ELi128ELi8ES3_EEEEvNS_16Flash_bwd_paramsEi,"a",@progbits
	.sectionflags	@""
	.align	4
.nv.constant0._ZN5flash27flash_bwd_convert_dq_kernelI23Flash_bwd_kernel_traitsILi64ELi128ELi128ELi8ELi4ELi4ELi4ELb0ELb0EN7cutlass6half_tE19Flash_kernel_traitsILi64ELi128ELi128ELi8ES3_EEEEvNS_16Flash_bwd_paramsEi:
	.zero		1172


//--------------------- .nv.constant0._ZN5flash44flash_bwd_dq_dk_dv_loop_seqk_parallel_kernelI23Flash_bwd_kernel_traitsILi64ELi128ELi128ELi8ELi4ELi4ELi4ELb0ELb0EN7cutlass6half_tE19Flash_kernel_traitsILi64ELi128ELi128ELi8ES3_EELb1ELb1ELb0ELb0ELb0ELb0ELb0EEEvNS_16Flash_bwd_paramsE --------------------------
	.section	.nv.constant0._ZN5flash44flash_bwd_dq_dk_dv_loop_seqk_parallel_kernelI23Flash_bwd_kernel_traitsILi64ELi128ELi128ELi8ELi4ELi4ELi4ELb0ELb0EN7cutlass6half_tE19Flash_kernel_traitsILi64ELi128ELi128ELi8ES3_EELb1ELb1ELb0ELb0ELb0ELb0ELb0EEEvNS_16Flash_bwd_paramsE,"a",@progbits
	.sectionflags	@""
	.align	4
.nv.constant0._ZN5flash44flash_bwd_dq_dk_dv_loop_seqk_parallel_kernelI23Flash_bwd_kernel_traitsILi64ELi128ELi128ELi8ELi4ELi4ELi4ELb0ELb0EN7cutlass6half_tE19Flash_kernel_traitsILi64ELi128ELi128ELi8ES3_EELb1ELb1ELb0ELb0ELb0ELb0ELb0EEEvNS_16Flash_bwd_paramsE:
	.zero		1168


//--------------------- .nv.constant0._ZN5flash44flash_bwd_dq_dk_dv_loop_seqk_parallel_kernelI23Flash_bwd_kernel_traitsILi64ELi128ELi128ELi8ELi4ELi4ELi4ELb0ELb0EN7cutlass6half_tE19Flash_kernel_traitsILi64ELi128ELi128ELi8ES3_EELb0ELb1ELb0ELb0ELb0ELb0ELb1EEEvNS_16Flash_bwd_paramsE --------------------------
	.section	.nv.constant0._ZN5flash44flash_bwd_dq_dk_dv_loop_seqk_parallel_kernelI23Flash_bwd_kernel_traitsILi64ELi128ELi128ELi8ELi4ELi4ELi4ELb0ELb0EN7cutlass6half_tE19Flash_kernel_traitsILi64ELi128ELi128ELi8ES3_EELb0ELb1ELb0ELb0ELb0ELb0ELb1EEEvNS_16Flash_bwd_paramsE,"a",@progbits
	.sectionflags	@""
	.align	4
.nv.constant0._ZN5flash44flash_bwd_dq_dk_dv_loop_seqk_parallel_kernelI23Flash_bwd_kernel_traitsILi64ELi128ELi128ELi8ELi4ELi4ELi4ELb0ELb0EN7cutlass6half_tE19Flash_kernel_traitsILi64ELi128ELi128ELi8ES3_EELb0ELb1ELb0ELb0ELb0ELb0ELb1EEEvNS_16Flash_bwd_paramsE:
	.zero		1168


//--------------------- .nv.constant0._ZN5flash44flash_bwd_dq_dk_dv_loop_seqk_parallel_kernelI23Flash_bwd_kernel_traitsILi64ELi128ELi128ELi8ELi4ELi4ELi4ELb0ELb0EN7cutlass6half_tE19Flash_kernel_traitsILi64ELi128ELi128ELi8ES3_EELb1ELb1ELb0ELb0ELb1ELb1ELb0EEEvNS_16Flash_bwd_paramsE --------------------------
	.section	.nv.constant0._ZN5flash44flash_bwd_dq_dk_dv_loop_seqk_parallel_kernelI23Flash_bwd_kernel_traitsILi64ELi128ELi128ELi8ELi4ELi4ELi4ELb0ELb0EN7cutlass6half_tE19Flash_kernel_traitsILi64ELi128ELi128ELi8ES3_EELb1ELb1ELb0ELb0ELb1ELb1ELb0EEEvNS_16Flash_bwd_paramsE,"a",@progbits
	.sectionflags	@""
	.align	4
.nv.constant0._ZN5flash44flash_bwd_dq_dk_dv_loop_seqk_parallel_kernelI23Flash_bwd_kernel_traitsILi64ELi128ELi128ELi8ELi4ELi4ELi4ELb0ELb0EN7cutlass6half_tE19Flash_kernel_traitsILi64ELi128ELi128ELi8ES3_EELb1ELb1ELb0ELb0ELb1ELb1ELb0EEEvNS_16Flash_bwd_paramsE:
	.zero		1168


//--------------------- .nv.constant0._ZN5flash44flash_bwd_dq_dk_dv_loop_seqk_parallel_kernelI23Flash_bwd_kernel_traitsILi64ELi128ELi128ELi8ELi4ELi4ELi4ELb0ELb0EN7cutlass6half_tE19Flash_kernel_traitsILi64ELi128ELi128ELi8ES3_EELb0ELb1ELb0ELb0ELb1ELb1ELb1EEEvNS_16Flash_bwd_paramsE --------------------------
	.section	.nv.constant0._ZN5flash44flash_bwd_dq_dk_dv_loop_seqk_parallel_kernelI23Flash_bwd_kernel_traitsILi64ELi128ELi128ELi8ELi4ELi4ELi4ELb0ELb0EN7cutlass6half_tE19Flash_kernel_traitsILi64ELi128ELi128ELi8ES3_EELb0ELb1ELb0ELb0ELb1ELb1ELb1EEEvNS_16Flash_bwd_paramsE,"a",@progbits
	.sectionflags	@""
	.align	4
.nv.constant0._ZN5flash44flash_bwd_dq_dk_dv_loop_seqk_parallel_kernelI23Flash_bwd_kernel_traitsILi64ELi128ELi128ELi8ELi4ELi4ELi4ELb0ELb0EN7cutlass6half_tE19Flash_kernel_traitsILi64ELi128ELi128ELi8ES3_EELb0ELb1ELb0ELb0ELb1ELb1ELb1EEEvNS_16Flash_bwd_paramsE:
	.zero		1168


//--------------------- .nv.constant0._ZN5flash44flash_bwd_dq_dk_dv_loop_seqk_parallel_kernelI23Flash_bwd_kernel_traitsILi64ELi128ELi128ELi8ELi4ELi4ELi4ELb0ELb0EN7cutlass6half_tE19Flash_kernel_traitsILi64ELi128ELi128ELi8ES3_EELb1ELb1ELb0ELb0ELb0ELb1ELb0EEEvNS_16Flash_bwd_paramsE --------------------------
	.section	.nv.constant0._ZN5flash44flash_bwd_dq_dk_dv_loop_seqk_parallel_kernelI23Flash_bwd_kernel_traitsILi64ELi128ELi128ELi8ELi4ELi4ELi4ELb0ELb0EN7cutlass6half_tE19Flash_kernel_traitsILi64ELi128ELi128ELi8ES3_EELb1ELb1ELb0ELb0ELb0ELb1ELb0EEEvNS_16Flash_bwd_paramsE,"a",@progbits
	.sectionflags	@""
	.align	4
.nv.constant0._ZN5flash44flash_bwd_dq_dk_dv_loop_seqk_parallel_kernelI23Flash_bwd_kernel_traitsILi64ELi128ELi128ELi8ELi4ELi4ELi4ELb0ELb0EN7cutlass6half_tE19Flash_kernel_traitsILi64ELi128ELi128ELi8ES3_EELb1ELb1ELb0ELb0ELb0ELb1ELb0EEEvNS_16Flash_bwd_paramsE:
	.zero		1168


//--------------------- .nv.constant0._ZN5flash44flash_bwd_dq_dk_dv_loop_seqk_parallel_kernelI23Flash_bwd_kernel_traitsILi64ELi128ELi128ELi8ELi4ELi4ELi4ELb0ELb0EN7cutlass6half_tE19Flash_kernel_traitsILi64ELi128ELi128ELi8ES3_EELb0ELb1ELb0ELb0ELb0ELb1ELb1EEEvNS_16Flash_bwd_paramsE --------------------------
	.section	.nv.constant0._ZN5flash44flash_bwd_dq_dk_dv_loop_seqk_parallel_kernelI23Flash_bwd_kernel_traitsILi64ELi128ELi128ELi8ELi4ELi4ELi4ELb0ELb0EN7cutlass6half_tE19Flash_kernel_traitsILi64ELi128ELi128ELi8ES3_EELb0ELb1ELb0ELb0ELb0ELb1ELb1EEEvNS_16Flash_bwd_paramsE,"a",@progbits
	.sectionflags	@""
	.align	4
.nv.constant0._ZN5flash44flash_bwd_dq_dk_dv_loop_seqk_parallel_kernelI23Flash_bwd_kernel_traitsILi64ELi128ELi128ELi8ELi4ELi4ELi4ELb0ELb0EN7cutlass6half_tE19Flash_kernel_traitsILi64ELi128ELi128ELi8ES3_EELb0ELb1ELb0ELb0ELb0ELb1ELb1EEEvNS_16Flash_bwd_paramsE:
	.zero		1168


//--------------------- .nv.constant0._ZN5flash44flash_bwd_dq_dk_dv_loop_seqk_parallel_kernelI23Flash_bwd_kernel_traitsILi64ELi128ELi128ELi8ELi4ELi4ELi4ELb0ELb0EN7cutlass6half_tE19Flash_kernel_traitsILi64ELi128ELi128ELi8ES3_EELb1ELb1ELb0ELb1ELb0ELb0ELb0EEEvNS_16Flash_bwd_paramsE --------------------------
	.section	.nv.constant0._ZN5flash44flash_bwd_dq_dk_dv_loop_seqk_parallel_kernelI23Flash_bwd_kernel_traitsILi64ELi128ELi128ELi8ELi4ELi4ELi4ELb0ELb0EN7cutlass6half_tE19Flash_kernel_traitsILi64ELi128ELi128ELi8ES3_EELb1ELb1ELb0ELb1ELb0ELb0ELb0EEEvNS_16Flash_bwd_paramsE,"a",@progbits
	.sectionflags	@""
	.align	4
.nv.constant0._ZN5flash44flash_bwd_dq_dk_dv_loop_seqk_parallel_kernelI23Flash_bwd_kernel_traitsILi64ELi128ELi128ELi8ELi4ELi4ELi4ELb0ELb0EN7cutlass6half_tE19Flash_kernel_traitsILi64ELi128ELi128ELi8ES3_EELb1ELb1ELb0ELb1ELb0ELb0ELb0EEEvNS_16Flash_bwd_paramsE:
	.zero		1168


//--------------------- .nv.constant0._ZN5flash44flash_bwd_dq_dk_dv_loop_seqk_parallel_kernelI23Flash_bwd_kernel_traitsILi64ELi128ELi128ELi8ELi4ELi4ELi4ELb0ELb0EN7cutlass6half_tE19Flash_kernel_traitsILi64ELi128ELi128ELi8ES3_EELb0ELb1ELb0ELb1ELb0ELb0ELb1EEEvNS_16Flash_bwd_paramsE --------------------------
	.section	.nv.constant0._ZN5flash44flash_bwd_dq_dk_dv_loop_seqk_parallel_kernelI23Flash_bwd_kernel_traitsILi64ELi128ELi128ELi8ELi4ELi4ELi4ELb0ELb0EN7cutlass6half_tE19Flash_kernel_traitsILi64ELi128ELi128ELi8ES3_EELb0ELb1ELb0ELb1ELb0ELb0ELb1EEEvNS_16Flash_bwd_paramsE,"a",@progbits
	.sectionflags	@""
	.align	4
.nv.constant0._ZN5flash44flash_bwd_dq_dk_dv_loop_seqk_parallel_kernelI23Flash_bwd_kernel_traitsILi64ELi128ELi128ELi8ELi4ELi4ELi4ELb0ELb0EN7cutlass6half_tE19Flash_kernel_traitsILi64ELi128ELi128ELi8ES3_EELb0ELb1ELb0ELb1ELb0ELb0ELb1EEEvNS_16Flash_bwd_paramsE:
	.zero		1168


//--------------------- .nv.constant0._ZN5flash25flash_bwd_dot_do_o_kernelILb0E23Flash_bwd_kernel_traitsILi64ELi128ELi128ELi8ELi4ELi4ELi4ELb0ELb0EN7cutlass6half_tE19Flash_kernel_traitsILi64ELi128ELi128ELi8ES3_EEEEvNS_16Flash_bwd_paramsE --------------------------
	.section	.nv.constant0._ZN5flash25flash_bwd_dot_do_o_kernelILb0E23Flash_bwd_kernel_traitsILi64ELi128ELi128ELi8ELi4ELi4ELi4ELb0ELb0EN7cutlass6half_tE19Flash_kernel_traitsILi64ELi128ELi128ELi8ES3_EEEEvNS_16Flash_bwd_paramsE,"a",@progbits
	.sectionflags	@""
	.align	4
.nv.constant0._ZN5flash25flash_bwd_dot_do_o_kernelILb0E23Flash_bwd_kernel_traitsILi64ELi128ELi128ELi8ELi4ELi4ELi4ELb0ELb0EN7cutlass6half_tE19Flash_kernel_traitsILi64ELi128ELi128ELi8ES3_EEEEvNS_16Flash_bwd_paramsE:
	.zero		1168


//--------------------- .nv.constant0._ZN5flash25flash_bwd_dot_do_o_kernelILb1E23Flash_bwd_kernel_traitsILi64ELi128ELi128ELi8ELi4ELi4ELi4ELb0ELb0EN7cutlass6half_tE19Flash_kernel_traitsILi64ELi128ELi128ELi8ES3_EEEEvNS_16Flash_bwd_paramsE --------------------------
	.section	.nv.constant0._ZN5flash25flash_bwd_dot_do_o_kernelILb1E23Flash_bwd_kernel_traitsILi64ELi128ELi128ELi8ELi4ELi4ELi4ELb0ELb0EN7cutlass6half_tE19Flash_kernel_traitsILi64ELi128ELi128ELi8ES3_EEEEvNS_16Flash_bwd_paramsE,"a",@progbits
	.sectionflags	@""
	.align	4
.nv.constant0._ZN5flash25flash_bwd_dot_do_o_kernelILb1E23Flash_bwd_kernel_traitsILi64ELi128ELi128ELi8ELi4ELi4ELi4ELb0ELb0EN7cutlass6half_tE19Flash_kernel_traitsILi64ELi128ELi128ELi8ES3_EEEEvNS_16Flash_bwd_paramsE:
	.zero		1168


//--------------------- SYMBOLS --------------------------

	.type		.nv.reservedSmem.offset0,@object
	.size		.nv.reservedSmem.offset0,0x4
